def matmul_kernel(
    a_ptr,
    b_ptr,
    c_ptr,
    M,
    N,
    K,
    stride_am,
    stride_ak,
    stride_bk,
    stride_bn,
    stride_cm,
    stride_cn,
    BLOCK_M: tl.constexpr,
    BLOCK_N: tl.constexpr,
    BLOCK_K: tl.constexpr,
    GROUP_M: tl.constexpr,
):
    pid = tl.program_id(axis=0)
    num_pid_m = tl.cdiv(M, BLOCK_M)
    num_pid_n = tl.cdiv(N, BLOCK_N)
    num_pid_in_group = GROUP_M * num_pid_n
    group_id = pid // num_pid_in_group
    first_pid_m = group_id * GROUP_M
    group_size_m = min(num_pid_m - first_pid_m, GROUP_M)
    pid_m = first_pid_m + ((pid % num_pid_in_group) % group_size_m)
    pid_n = (pid % num_pid_in_group) // group_size_m

    offs_am = (pid_m * BLOCK_M + tl.arange(0, BLOCK_M)) % M
    offs_bn = (pid_n * BLOCK_N + tl.arange(0, BLOCK_N)) % N
    offs_k = tl.arange(0, BLOCK_K)
    a_ptrs = a_ptr + offs_am[:, None] * stride_am + offs_k[None, :] * stride_ak
    b_ptrs = b_ptr + offs_k[:, None] * stride_bk + offs_bn[None, :] * stride_bn

    acc = tl.zeros((BLOCK_M, BLOCK_N), dtype=tl.float32)
    for kk in range(0, tl.cdiv(K, BLOCK_K)):
        a = tl.load(a_ptrs, mask=offs_k[None, :] < K - kk * BLOCK_K, other=0.0)
        b = tl.load(b_ptrs, mask=offs_k[:, None] < K - kk * BLOCK_K, other=0.0)
        acc = tl.dot(a, b, acc)
        a_ptrs += BLOCK_K * stride_ak
        b_ptrs += BLOCK_K * stride_bk

    c = acc.to(c_ptr.dtype.element_ty)
    offs_cm = pid_m * BLOCK_M + tl.arange(0, BLOCK_M)
    offs_cn = pid_n * BLOCK_N + tl.arange(0, BLOCK_N)
    c_ptrs = c_ptr + offs_cm[:, None] * stride_cm + offs_cn[None, :] * stride_cn
    mask = (offs_cm[:, None] < M) & (offs_cn[None, :] < N)
    tl.store(c_ptrs, c, mask=mask)

# config = {"BLOCK_K": 64, "BLOCK_M": 512, "BLOCK_N": 512, "GROUP_M": 8, "arch": "sm_100", "dtype": "fp32", "num_ctas": 1, "num_stages": 3, "num_warps": 2}
# arch = sm_100


// ===== COMPILED SASS (sm_100a) =====

	.target	sm_100a

	.elftype	@"ET_EXEC"


//--------------------- .note.nv.tkinfo           --------------------------
	.section	.note.nv.tkinfo,"",@"SHT_NOTE"
	.sectionflags	@"SHF_NOTE_NV_TKINFO"
	.tkinfo
        /*0018*/ 	.word	0x00000081
        /*0030*/ 	.string	""
        /*0030*/ 	.string	"ptxas-blackwell"
        /*0030*/ 	.string	"Cuda compilation tools, release 12.9, V12.9.86"
        /*0030*/ 	.string	"Build cuda_12.9.r12.9/compiler.36037853_0"
        /*0030*/ 	.string	"-v  -suppress-debug-info  -lineinfo  -arch sm_100a "



//--------------------- .note.nv.cuver            --------------------------
	.section	.note.nv.cuver,"",@"SHT_NOTE"
	.sectionflags	@"SHF_NOTE_NV_CUVER"
        /*0018*/ 	.short	0x0001
        /*001a*/ 	.short	0x0064
        /*001c*/ 	.short	0x0001
        /*001e*/ 	.short	0x0000
        /*0020*/ 	.short	0x0001
        /*0022*/ 	.short	0x0000


//--------------------- .nv.info                  --------------------------
	.section	.nv.info,"",@"SHT_CUDA_INFO"
	.align	4


	//----- nvinfo : EIATTR_REGCOUNT
	.align		4
        /*0000*/ 	.byte	0x04, 0x2f
        /*0002*/ 	.short	(.L_1 - .L_0)
	.align		4
.L_0:
        /*0004*/ 	.word	index@(matmul_kernel)
        /*0008*/ 	.word	0x000000ff


	//----- nvinfo : EIATTR_FRAME_SIZE
	.align		4
.L_1:
        /*000c*/ 	.byte	0x04, 0x11
        /*000e*/ 	.short	(.L_3 - .L_2)
	.align		4
.L_2:
        /*0010*/ 	.word	index@(matmul_kernel)
        /*0014*/ 	.word	0x0000cbc0


	//----- nvinfo : EIATTR_MIN_STACK_SIZE
	.align		4
.L_3:
        /*0018*/ 	.byte	0x04, 0x12
        /*001a*/ 	.short	(.L_5 - .L_4)
	.align		4
.L_4:
        /*001c*/ 	.word	index@(matmul_kernel)
        /*0020*/ 	.word	0x0000cbc0
.L_5:


//--------------------- .nv.info.matmul_kernel    --------------------------
	.section	.nv.info.matmul_kernel,"",@"SHT_CUDA_INFO"
	.sectionflags	@""
	.align	4


	//----- nvinfo : EIATTR_CUDA_API_VERSION
	.align		4
        /*0000*/ 	.byte	0x04, 0x37
        /*0002*/ 	.short	(.L_7 - .L_6)
.L_6:
        /*0004*/ 	.word	0x00000081


	//----- nvinfo : EIATTR_KPARAM_INFO
	.align		4
.L_7:
        /*0008*/ 	.byte	0x04, 0x17
        /*000a*/ 	.short	(.L_9 - .L_8)
.L_8:
        /*000c*/ 	.word	0x00000000
        /*0010*/ 	.short	0x000d
        /*0012*/ 	.short	0x0048
        /*0014*/ 	.byte	0x00, 0xf4, 0x21, 0x00


	//----- nvinfo : EIATTR_KPARAM_INFO
	.align		4
.L_9:
        /*0018*/ 	.byte	0x04, 0x17
        /*001a*/ 	.short	(.L_11 - .L_10)
.L_10:
        /*001c*/ 	.word	0x00000000
        /*0020*/ 	.short	0x000c
        /*0022*/ 	.short	0x0040
        /*0024*/ 	.byte	0x00, 0xf4, 0x21, 0x00


	//----- nvinfo : EIATTR_KPARAM_INFO
	.align		4
.L_11:
        /*0028*/ 	.byte	0x04, 0x17
        /*002a*/ 	.short	(.L_13 - .L_12)
.L_12:
        /*002c*/ 	.word	0x00000000
        /*0030*/ 	.short	0x000b
        /*0032*/ 	.short	0x0038
        /*0034*/ 	.byte	0x00, 0xf0, 0x11, 0x00


	//----- nvinfo : EIATTR_KPARAM_INFO
	.align		4
.L_13:
        /*0038*/ 	.byte	0x04, 0x17
        /*003a*/ 	.short	(.L_15 - .L_14)
.L_14:
        /*003c*/ 	.word	0x00000000
        /*0040*/ 	.short	0x000a
        /*0042*/ 	.short	0x0034
        /*0044*/ 	.byte	0x00, 0xf0, 0x11, 0x00


	//----- nvinfo : EIATTR_KPARAM_INFO
	.align		4
.L_15:
        /*0048*/ 	.byte	0x04, 0x17
        /*004a*/ 	.short	(.L_17 - .L_16)
.L_16:
        /*004c*/ 	.word	0x00000000
        /*0050*/ 	.short	0x0009
        /*0052*/ 	.short	0x0030
        /*0054*/ 	.byte	0x00, 0xf0, 0x11, 0x00


	//----- nvinfo : EIATTR_KPARAM_INFO
	.align		4
.L_17:
        /*0058*/ 	.byte	0x04, 0x17
        /*005a*/ 	.short	(.L_19 - .L_18)
.L_18:
        /*005c*/ 	.word	0x00000000
        /*0060*/ 	.short	0x0008
        /*0062*/ 	.short	0x002c
        /*0064*/ 	.byte	0x00, 0xf0, 0x11, 0x00


	//----- nvinfo : EIATTR_KPARAM_INFO
	.align		4
.L_19:
        /*0068*/ 	.byte	0x04, 0x17
        /*006a*/ 	.short	(.L_21 - .L_20)
.L_20:
        /*006c*/ 	.word	0x00000000
        /*0070*/ 	.short	0x0007
        /*0072*/ 	.short	0x0028
        /*0074*/ 	.byte	0x00, 0xf0, 0x11, 0x00


	//----- nvinfo : EIATTR_KPARAM_INFO
	.align		4
.L_21:
        /*0078*/ 	.byte	0x04, 0x17
        /*007a*/ 	.short	(.L_23 - .L_22)
.L_22:
        /*007c*/ 	.word	0x00000000
        /*0080*/ 	.short	0x0006
        /*0082*/ 	.short	0x0024
        /*0084*/ 	.byte	0x00, 0xf0, 0x11, 0x00


	//----- nvinfo : EIATTR_KPARAM_INFO
	.align		4
.L_23:
        /*0088*/ 	.byte	0x04, 0x17
        /*008a*/ 	.short	(.L_25 - .L_24)
.L_24:
        /*008c*/ 	.word	0x00000000
        /*0090*/ 	.short	0x0005
        /*0092*/ 	.short	0x0020
        /*0094*/ 	.byte	0x00, 0xf0, 0x11, 0x00


	//----- nvinfo : EIATTR_KPARAM_INFO
	.align		4
.L_25:
        /*0098*/ 	.byte	0x04, 0x17
        /*009a*/ 	.short	(.L_27 - .L_26)
.L_26:
        /*009c*/ 	.word	0x00000000
        /*00a0*/ 	.short	0x0004
        /*00a2*/ 	.short	0x001c
        /*00a4*/ 	.byte	0x00, 0xf0, 0x11, 0x00


	//----- nvinfo : EIATTR_KPARAM_INFO
	.align		4
.L_27:
        /*00a8*/ 	.byte	0x04, 0x17
        /*00aa*/ 	.short	(.L_29 - .L_28)
.L_28:
        /*00ac*/ 	.word	0x00000000
        /*00b0*/ 	.short	0x0003
        /*00b2*/ 	.short	0x0018
        /*00b4*/ 	.byte	0x00, 0xf0, 0x11, 0x00


	//----- nvinfo : EIATTR_KPARAM_INFO
	.align		4
.L_29:
        /*00b8*/ 	.byte	0x04, 0x17
        /*00ba*/ 	.short	(.L_31 - .L_30)
.L_30:
        /*00bc*/ 	.word	0x00000000
        /*00c0*/ 	.short	0x0002
        /*00c2*/ 	.short	0x0010
        /*00c4*/ 	.byte	0x00, 0xf4, 0x21, 0x00


	//----- nvinfo : EIATTR_KPARAM_INFO
	.align		4
.L_31:
        /*00c8*/ 	.byte	0x04, 0x17
        /*00ca*/ 	.short	(.L_33 - .L_32)
.L_32:
        /*00cc*/ 	.word	0x00000000
        /*00d0*/ 	.short	0x0001
        /*00d2*/ 	.short	0x0008
        /*00d4*/ 	.byte	0x00, 0xf4, 0x21, 0x00


	//----- nvinfo : EIATTR_KPARAM_INFO
	.align		4
.L_33:
        /*00d8*/ 	.byte	0x04, 0x17
        /*00da*/ 	.short	(.L_35 - .L_34)
.L_34:
        /*00dc*/ 	.word	0x00000000
        /*00e0*/ 	.short	0x0000
        /*00e2*/ 	.short	0x0000
        /*00e4*/ 	.byte	0x00, 0xf4, 0x21, 0x00


	//----- nvinfo : EIATTR_SPARSE_MMA_MASK
	.align		4
.L_35:
        /*00e8*/ 	.byte	0x03, 0x50
        /*00ea*/ 	.short	0x0000


	//----- nvinfo : EIATTR_MAXREG_COUNT
	.align		4
        /*00ec*/ 	.byte	0x03, 0x1b
        /*00ee*/ 	.short	0x00ff


	//----- nvinfo : EIATTR_NUM_BARRIERS
	.align		4
        /*00f0*/ 	.byte	0x02, 0x4c
        /*00f2*/ 	.byte	0x01
	.zero		1


	//----- nvinfo : EIATTR_ANNOTATIONS
	.align		4
        /*00f4*/ 	.byte	0x04, 0x55
        /*00f6*/ 	.short	(.L_37 - .L_36)


	//   ....[0]....
.L_36:
        /*00f8*/ 	.word	0x00000001
        /*00fc*/ 	.byte	0xb0, 0x00, 0x00, 0x00, 0x01, 0x00, 0x00, 0x00, 0x90, 0x0a, 0x00, 0x00, 0x01, 0x00, 0x00, 0x00
        /* <DEDUP_REMOVED lines=2005> */
        /*7e5c*/ 	.byte	0xf0, 0x9b, 0x03, 0x00, 0x01, 0x00, 0x00, 0x00, 0x00, 0x9c, 0x03, 0x00


	//----- nvinfo : EIATTR_VRC_CTA_INIT_COUNT
	.align		4
.L_37:
        /*7e68*/ 	.byte	0x02, 0x4a
	.zero		1
	.zero		1


	//----- nvinfo : EIATTR_EXIT_INSTR_OFFSETS
	.align		4
        /*7e6c*/ 	.byte	0x04, 0x1c
        /*7e6e*/ 	.short	(.L_39 - .L_38)


	//   ....[0]....
.L_38:
        /*7e70*/ 	.word	0x00212ad0


	//   ....[1]....
        /*7e74*/ 	.word	0x00212af0


	//----- nvinfo : EIATTR_REQNTID
	.align		4
.L_39:
        /*7e78*/ 	.byte	0x04, 0x10
        /*7e7a*/ 	.short	(.L_41 - .L_40)
.L_40:
        /*7e7c*/ 	.word	0x00000040
        /*7e80*/ 	.word	0x00000001
        /*7e84*/ 	.word	0x00000001


	//----- nvinfo : EIATTR_CBANK_PARAM_SIZE
	.align		4
.L_41:
        /*7e88*/ 	.byte	0x03, 0x19
        /*7e8a*/ 	.short	0x0050


	//----- nvinfo : EIATTR_PARAM_CBANK
	.align		4
        /*7e8c*/ 	.byte	0x04, 0x0a
        /*7e8e*/ 	.short	(.L_43 - .L_42)
	.align		4
.L_42:
        /*7e90*/ 	.word	index@(.nv.constant0.matmul_kernel)
        /*7e94*/ 	.short	0x0380
        /*7e96*/ 	.short	0x0050


	//----- nvinfo : EIATTR_SW_WAR
	.align		4
.L_43:
        /*7e98*/ 	.byte	0x04, 0x36
        /*7e9a*/ 	.short	(.L_45 - .L_44)
.L_44:
        /*7e9c*/ 	.word	0x00000008
.L_45:


//--------------------- .nv.compat                --------------------------
	.section	.nv.compat,"",@"SHT_CUDA_COMPAT_INFO"
	.align	4
        /*0000*/ 	.byte	0x02, 0x02, 0x01, 0x00, 0x02, 0x05, 0x05, 0x00, 0x02, 0x03, 0x00, 0x00, 0x02, 0x06, 0x01, 0x00


//--------------------- .nv.callgraph             --------------------------
	.section	.nv.callgraph,"",@"SHT_CUDA_CALLGRAPH"
	.align	4
	.sectionentsize	8
	.align		4
        /*0000*/ 	.word	0x00000000
	.align		4
        /*0004*/ 	.word	0xffffffff
	.align		4
        /*0008*/ 	.word	0x00000000
	.align		4
        /*000c*/ 	.word	0xfffffffe
	.align		4
        /*0010*/ 	.word	0x00000000
	.align		4
        /*0014*/ 	.word	0xfffffffd
	.align		4
        /*0018*/ 	.word	0x00000000
	.align		4
        /*001c*/ 	.word	0xfffffffc


//--------------------- .text.matmul_kernel       --------------------------
	.section	.text.matmul_kernel,"ax",@progbits
	.align	128
        .global         matmul_kernel
        .type           matmul_kernel,@function
        .size           matmul_kernel,(.L_x_3 - matmul_kernel)
        .other          matmul_kernel,@"STO_CUDA_ENTRY STV_DEFAULT"
matmul_kernel:
.text.matmul_kernel:
[----:B------:R-:W1:Y:S08]  /*0000*/  LDC R1, c[0x0][0x37c] ;  /* 0x0000df00ff017b82 */ /* 0x000e700000000800 */
[----:B------:R-:W2:Y:S01]  /*0010*/  LDC.64 R2, c[0x0][0x398] ;  /* 0x0000e600ff027b82 */ /* 0x000ea20000000a00 */
[----:B------:R-:W3:Y:S01]  /*0020*/  S2R R5, SR_CTAID.X ;  /* 0x0000000000057919 */ /* 0x000ee20000002500 */
[----:B-1----:R-:W-:Y:S01]  /*0030*/  VIADD R1, R1, 0xffff3440 ;  /* 0xffff344001017836 */ /* 0x002fe20000000000 */
[----:B------:R-:W1:Y:S01]  /*0040*/  LDCU.64 UR6, c[0x0][0x388] ;  /* 0x00007100ff0677ac */ /* 0x000e620008000a00 */
[----:B------:R-:W4:Y:S01]  /*0050*/  LDCU UR13, c[0x0][0x39c] ;  /* 0x00007380ff0d77ac */ /* 0x000f220008000800 */
[----:B------:R-:W1:Y:S01]  /*0060*/  LDCU UR15, c[0x0][0x3b0] ;  /* 0x00007600ff0f77ac */ /* 0x000e620008000800 */
[----:B------:R-:W1:Y:S01]  /*0070*/  LDCU UR17, c[0x0][0x3b0] ;  /* 0x00007600ff1177ac */ /* 0x000e620008000800 */
[----:B------:R-:W1:Y:S01]  /*0080*/  LDCU UR18, c[0x0][0x3b0] ;  /* 0x00007600ff1277ac */ /* 0x000e620008000800 */
[----:B------:R-:W1:Y:S01]  /*0090*/  LDCU UR19, c[0x0][0x3b0] ;  /* 0x00007600ff1377ac */ /* 0x000e620008000800 */
[----:B--2---:R-:W-:Y:S01]  /*00a0*/  IMAD.MOV.U32 R12, RZ, RZ, R3 ;  /* 0x000000ffff0c7224 */ /* 0x004fe200078e0003 */
[----:B------:R2:W-:Y:S01]  /*00b0*/  STL [R1+0x8188], R2 ;  /* 0x0081880201007387 */ /* 0x0005e20000100800 */
[----:B------:R-:W-:Y:S01]  /*00c0*/  IMAD.MOV.U32 R13, RZ, RZ, R2 ;  /* 0x000000ffff0d7224 */ /* 0x000fe200078e0002 */
[----:B------:R-:W1:Y:S01]  /*00d0*/  LDCU UR20, c[0x0][0x3b0] ;  /* 0x00007600ff1477ac */ /* 0x000e620008000800 */
[----:B------:R-:W-:Y:S01]  /*00e0*/  VIADD R0, R12, 0x1ff ;  /* 0x000001ff0c007836 */ /* 0x000fe20000000000 */
[----:B------:R-:W-:-:S02]  /*00f0*/  IABS R240, R12 ;  /* 0x0000000c00f07213 */ /* 0x000fc40000000000 */
[----:B------:R-:W1:Y:S01]  /*0100*/  S2R R12, SR_TID.X ;  /* 0x00000000000c7919 */ /* 0x000e620000002100 */
[----:B------:R-:W1:Y:S01]  /*0110*/  LDCU UR21, c[0x0][0x3b0] ;  /* 0x00007600ff1577ac */ /* 0x000e620008000800 */
[----:B------:R-:W-:Y:S02]  /*0120*/  SHF.R.S32.HI R3, RZ, 0x1f, R0 ;  /* 0x0000001fff037819 */ /* 0x000fe40000011400 */
[----:B---3--:R-:W-:Y:S01]  /*0130*/  IABS R8, R5 ;  /* 0x0000000500087213 */ /* 0x008fe20000000000 */
[----:B------:R-:W3:Y:S01]  /*0140*/  LDCU UR22, c[0x0][0x3b0] ;  /* 0x00007600ff1677ac */ /* 0x000ee20008000800 */
[----:B------:R-:W-:Y:S01]  /*0150*/  LEA.HI R3, R3, R0, RZ, 0x9 ;  /* 0x0000000003037211 */ /* 0x000fe200078f48ff */
[----:B------:R-:W1:Y:S03]  /*0160*/  LDCU UR23, c[0x0][0x3b0] ;  /* 0x00007600ff1777ac */ /* 0x000e660008000800 */
[----:B------:R-:W-:Y:S01]  /*0170*/  SHF.R.S32.HI R3, RZ, 0x9, R3 ;  /* 0x00000009ff037819 */ /* 0x000fe20000011403 */
[----:B------:R-:W1:Y:S04]  /*0180*/  LDCU UR25, c[0x0][0x3b0] ;  /* 0x00007600ff1977ac */ /* 0x000e680008000800 */
[----:B------:R-:W-:Y:S01]  /*0190*/  IMAD.SHL.U32 R4, R3, 0x8, RZ ;  /* 0x0000000803047824 */ /* 0x000fe200078e00ff */
[----:B------:R-:W2:Y:S04]  /*01a0*/  LDCU UR27, c[0x0][0x3b0] ;  /* 0x00007600ff1b77ac */ /* 0x000ea80008000800 */
[-C--:B------:R-:W-:Y:S01]  /*01b0*/  IABS R7, R4.reuse ;  /* 0x0000000400077213 */ /* 0x080fe20000000000 */
[----:B------:R-:W2:Y:S01]  /*01c0*/  LDCU UR29, c[0x0][0x3b0] ;  /* 0x00007600ff1d77ac */ /* 0x000ea20008000800 */
[----:B------:R-:W-:-:S02]  /*01d0*/  IABS R10, R4 ;  /* 0x00000004000a7213 */ /* 0x000fc40000000000 */
[----:B------:R-:W2:Y:S01]  /*01e0*/  I2F.RP R0, R7 ;  /* 0x0000000700007306 */ /* 0x000ea20000209400 */
[----:B------:R-:W3:Y:S01]  /*01f0*/  LDCU UR34, c[0x0][0x3b0] ;  /* 0x00007600ff2277ac */ /* 0x000ee20008000800 */
[----:B------:R-:W3:Y:S01]  /*0200*/  LDCU UR35, c[0x0][0x3b0] ;  /* 0x00007600ff2377ac */ /* 0x000ee20008000800 */
[----:B-1----:R-:W-:Y:S01]  /*0210*/  LOP3.LUT R192, R12, 0x3f, RZ, 0xc0, !PT ;  /* 0x0000003f0cc07812 */ /* 0x002fe200078ec0ff */
[----:B------:R-:W1:Y:S01]  /*0220*/  LDCU UR36, c[0x0][0x3b0] ;  /* 0x00007600ff2477ac */ /* 0x000e620008000800 */
[----:B------:R-:W1:Y:S03]  /*0230*/  LDCU UR37, c[0x0][0x3b0] ;  /* 0x00007600ff2577ac */ /* 0x000e660008000800 */
[----:B--2---:R-:W2:Y:S01]  /*0240*/  MUFU.RCP R0, R0 ;  /* 0x0000000000007308 */ /* 0x004ea20000001000 */
[----:B------:R-:W1:Y:S01]  /*0250*/  LDCU UR38, c[0x0][0x3b0] ;  /* 0x00007600ff2677ac */ /* 0x000e620008000800 */
[----:B------:R-:W1:Y:S01]  /*0260*/  LDCU UR39, c[0x0][0x3b0] ;  /* 0x00007600ff2777ac */ /* 0x000e620008000800 */
[----:B------:R-:W1:Y:S01]  /*0270*/  LDCU UR40, c[0x0][0x3b0] ;  /* 0x00007600ff2877ac */ /* 0x000e620008000800 */
[----:B------:R-:W1:Y:S01]  /*0280*/  LDCU UR41, c[0x0][0x3b0] ;  /* 0x00007600ff2977ac */ /* 0x000e620008000800 */
[----:B--2---:R-:W-:Y:S01]  /*0290*/  VIADD R2, R0, 0xffffffe ;  /* 0x0ffffffe00027836 */ /* 0x004fe20000000000 */
[----:B------:R-:W2:Y:S01]  /*02a0*/  LDCU UR42, c[0x0][0x3b0] ;  /* 0x00007600ff2a77ac */ /* 0x000ea20008000800 */
[----:B------:R-:W-:-:S02]  /*02b0*/  IMAD.MOV R0, RZ, RZ, -R10 ;  /* 0x000000ffff007224 */ /* 0x000fc400078e0a0a */
[----:B------:R1:W2:Y:S01]  /*02c0*/  F2I.FTZ.U32.TRUNC.NTZ R3, R2 ;  /* 0x0000000200037305 */ /* 0x0002a2000021f000 */
[----:B------:R-:W3:Y:S01]  /*02d0*/  LDCU UR43, c[0x0][0x3b0] ;  /* 0x00007600ff2b77ac */ /* 0x000ee20008000800 */
[----:B------:R-:W3:Y:S01]  /*02e0*/  LDCU UR44, c[0x0][0x3b0] ;  /* 0x00007600ff2c77ac */ /* 0x000ee20008000800 */
[----:B-1----:R-:W-:Y:S01]  /*02f0*/  IMAD.MOV.U32 R2, RZ, RZ, RZ ;  /* 0x000000ffff027224 */ /* 0x002fe200078e00ff */
[----:B------:R-:W1:Y:S01]  /*0300*/  LDCU UR45, c[0x0][0x3b0] ;  /* 0x00007600ff2d77ac */ /* 0x000e620008000800 */
[----:B------:R-:W1:Y:S01]  /*0310*/  LDCU UR46, c[0x0][0x3b0] ;  /* 0x00007600ff2e77ac */ /* 0x000e620008000800 */
[----:B--2---:R-:W-:Y:S01]  /*0320*/  IMAD.MOV R6, RZ, RZ, -R3 ;  /* 0x000000ffff067224 */ /* 0x004fe200078e0a03 */
[----:B------:R-:W2:Y:S03]  /*0330*/  LDCU UR48, c[0x0][0x3b0] ;  /* 0x00007600ff3077ac */ /* 0x000ea60008000800 */
[----:B------:R-:W-:-:S02]  /*0340*/  IMAD R9, R6, R7, RZ ;  /* 0x0000000706097224 */ /* 0x000fc400078e02ff */
[----:B------:R-:W-:Y:S01]  /*0350*/  IMAD.MOV.U32 R6, RZ, RZ, R8 ;  /* 0x000000ffff067224 */ /* 0x000fe200078e0008 */
[----:B------:R-:W-:Y:S01]  /*0360*/  IABS R8, R13 ;  /* 0x0000000d00087213 */ /* 0x000fe20000000000 */
[----:B------:R-:W-:Y:S01]  /*0370*/  IMAD.HI.U32 R3, R3, R9, R2 ;  /* 0x0000000903037227 */ /* 0x000fe200078e0002 */
[----:B------:R-:W1:Y:S01]  /*0380*/  LDCU UR49, c[0x0][0x3b0] ;  /* 0x00007600ff3177ac */ /* 0x000e620008000800 */
[----:B------:R-:W1:Y:S04]  /*0390*/  LDCU UR50, c[0x0][0x3b0] ;  /* 0x00007600ff3277ac */ /* 0x000e680008000800 */
[----:B------:R-:W-:Y:S01]  /*03a0*/  IMAD.HI.U32 R3, R3, R6, RZ ;  /* 0x0000000603037227 */ /* 0x000fe200078e00ff */
[----:B------:R-:W1:Y:S03]  /*03b0*/  LDCU UR51, c[0x0][0x3b0] ;  /* 0x00007600ff3377ac */ /* 0x000e660008000800 */
[----:B------:R-:W-:Y:S01]  /*03c0*/  IMAD R0, R3, R0, R6 ;  /* 0x0000000003007224 */ /* 0x000fe200078e0206 */
[----:B------:R-:W1:Y:S04]  /*03d0*/  LDCU UR47, c[0x0][0x3b0] ;  /* 0x00007600ff2f77ac */ /* 0x000e680008000800 */
[----:B------:R-:W-:Y:S01]  /*03e0*/  ISETP.GT.U32.AND P1, PT, R7, R0, PT ;  /* 0x000000000700720c */ /* 0x000fe20003f24070 */
[----:B------:R-:W1:Y:S01]  /*03f0*/  LDCU UR52, c[0x0][0x3b0] ;  /* 0x00007600ff3477ac */ /* 0x000e620008000800 */
[----:B------:R-:W1:Y:S01]  /*0400*/  LDCU UR54, c[0x0][0x3b0] ;  /* 0x00007600ff3677ac */ /* 0x000e620008000800 */
[----:B------:R-:W1:Y:S10]  /*0410*/  LDCU UR55, c[0x0][0x3b0] ;  /* 0x00007600ff3777ac */ /* 0x000e740008000800 */
[----:B------:R-:W-:Y:S01]  /*0420*/  @!P1 IMAD.IADD R0, R0, 0x1, -R7 ;  /* 0x0000000100009824 */ /* 0x000fe200078e0a07 */
[----:B------:R-:W1:Y:S01]  /*0430*/  LDCU UR56, c[0x0][0x3b0] ;  /* 0x00007600ff3877ac */ /* 0x000e620008000800 */
[----:B------:R-:W-:Y:S01]  /*0440*/  @!P1 VIADD R3, R3, 0x1 ;  /* 0x0000000103039836 */ /* 0x000fe20000000000 */
[----:B------:R-:W-:-:S02]  /*0450*/  ISETP.NE.AND P1, PT, R4, RZ, PT ;  /* 0x000000ff0400720c */ /* 0x000fc40003f25270 */
[----:B------:R-:W-:Y:S01]  /*0460*/  ISETP.GE.U32.AND P0, PT, R0, R7, PT ;  /* 0x000000070000720c */ /* 0x000fe20003f06070 */
[----:B------:R-:W1:Y:S01]  /*0470*/  LDCU UR57, c[0x0][0x3b0] ;  /* 0x00007600ff3977ac */ /* 0x000e620008000800 */
[-C--:B------:R-:W-:Y:S01]  /*0480*/  LOP3.LUT R0, R5, R4.reuse, RZ, 0x3c, !PT ;  /* 0x0000000405007212 */ /* 0x080fe200078e3cff */
[----:B------:R-:W1:Y:S03]  /*0490*/  LDCU UR53, c[0x0][0x3b0] ;  /* 0x00007600ff3577ac */ /* 0x000e660008000800 */
[----:B------:R-:W-:Y:S01]  /*04a0*/  ISETP.GE.AND P2, PT, R0, RZ, PT ;  /* 0x000000ff0000720c */ /* 0x000fe20003f46270 */
[----:B------:R-:W-:Y:S01]  /*04b0*/  VIADD R0, R13, 0x1ff ;  /* 0x000001ff0d007836 */ /* 0x000fe20000000000 */
[----:B------:R-:W1:Y:S05]  /*04c0*/  LDCU UR58, c[0x0][0x3b0] ;  /* 0x00007600ff3a77ac */ /* 0x000e6a0008000800 */
[----:B------:R-:W-:Y:S01]  /*04d0*/  @P0 VIADD R3, R3, 0x1 ;  /* 0x0000000103030836 */ /* 0x000fe20000000000 */
[----:B------:R-:W1:Y:S03]  /*04e0*/  LDCU UR60, c[0x0][0x3b0] ;  /* 0x00007600ff3c77ac */ /* 0x000e660008000800 */
[----:B------:R-:W-:Y:S01]  /*04f0*/  IMAD.MOV.U32 R2, RZ, RZ, R3 ;  /* 0x000000ffff027224 */ /* 0x000fe200078e0003 */
[----:B------:R-:W-:Y:S01]  /*0500*/  SHF.R.S32.HI R3, RZ, 0x1f, R0 ;  /* 0x0000001fff037819 */ /* 0x000fe20000011400 */
[----:B------:R-:W1:Y:S02]  /*0510*/  LDCU UR61, c[0x0][0x3b0] ;  /* 0x00007600ff3d77ac */ /* 0x000e640008000800 */
[----:B------:R-:W-:Y:S01]  /*0520*/  @!P2 IMAD.MOV R2, RZ, RZ, -R2 ;  /* 0x000000ffff02a224 */ /* 0x000fe200078e0a02 */
[----:B------:R-:W-:Y:S01]  /*0530*/  @!P1 LOP3.LUT R2, RZ, R4, RZ, 0x33, !PT ;  /* 0x00000004ff029212 */ /* 0x000fe200078e33ff */
[----:B------:R-:W1:Y:S01]  /*0540*/  LDCU UR62, c[0x0][0x3b0] ;  /* 0x00007600ff3e77ac */ /* 0x000e620008000800 */
[----:B------:R-:W-:-:S03]  /*0550*/  LEA.HI R3, R3, R0, RZ, 0x9 ;  /* 0x0000000003037211 */ /* 0x000fc600078f48ff */
[----:B------:R-:W-:Y:S01]  /*0560*/  IMAD.SHL.U32 R9, R2, 0x8, RZ ;  /* 0x0000000802097824 */ /* 0x000fe200078e00ff */
[----:B------:R-:W1:Y:S01]  /*0570*/  LDCU UR63, c[0x0][0x3b0] ;  /* 0x00007600ff3f77ac */ /* 0x000e620008000800 */
[----:B------:R-:W-:-:S03]  /*0580*/  IMAD.MOV R2, RZ, RZ, -R2 ;  /* 0x000000ffff027224 */ /* 0x000fc600078e0a02 */
[----:B------:R-:W-:Y:S01]  /*0590*/  LEA.HI.SX32 R3, R3, -R9, 0x17 ;  /* 0x8000000903037211 */ /* 0x000fe200078fbaff */
[----:B------:R-:W-:Y:S01]  /*05a0*/  IMAD R10, R4, R2, R5 ;  /* 0x00000002040a7224 */ /* 0x000fe200078e0205 */
[----:B------:R-:W1:Y:S01]  /*05b0*/  LDCU UR59, c[0x0][0x3b0] ;  /* 0x00007600ff3b77ac */ /* 0x000e620008000800 */
[----:B------:R-:W-:Y:S01]  /*05c0*/  IMAD.MOV.U32 R2, RZ, RZ, RZ ;  /* 0x000000ffff027224 */ /* 0x000fe200078e00ff */
[----:B------:R-:W-:Y:S02]  /*05d0*/  VIMNMX R11, PT, PT, R3, 0x8, PT ;  /* 0x00000008030b7848 */ /* 0x000fe40003fe0100 */
[----:B------:R-:W-:Y:S01]  /*05e0*/  IABS R4, R10 ;  /* 0x0000000a00047213 */ /* 0x000fe20000000000 */
[----:B------:R-:W1:Y:S01]  /*05f0*/  LDCU UR64, c[0x0][0x3b0] ;  /* 0x00007600ff4077ac */ /* 0x000e620008000800 */
[----:B------:R-:W-:Y:S01]  /*0600*/  IABS R7, R11 ;  /* 0x0000000b00077213 */ /* 0x000fe20000000000 */
[----:B------:R-:W1:Y:S03]  /*0610*/  LDCU UR30, c[0x0][0x3b0] ;  /* 0x00007600ff1e77ac */ /* 0x000e660008000800 */
[----:B------:R-:W1:Y:S01]  /*0620*/  I2F.RP R0, R7 ;  /* 0x0000000700007306 */ /* 0x000e620000209400 */
[----:B------:R-:W2:Y:S01]  /*0630*/  LDCU UR31, c[0x0][0x3b0] ;  /* 0x00007600ff1f77ac */ /* 0x000ea20008000800 */
[----:B------:R-:W2:Y:S01]  /*0640*/  LDCU UR65, c[0x0][0x3b0] ;  /* 0x00007600ff4177ac */ /* 0x000ea20008000800 */
[----:B------:R-:W2:Y:S05]  /*0650*/  LDCU UR68, c[0x0][0x3b0] ;  /* 0x00007600ff4477ac */ /* 0x000eaa0008000800 */
[----:B-1----:R-:W1:Y:S01]  /*0660*/  MUFU.RCP R0, R0 ;  /* 0x0000000000007308 */ /* 0x002e620000001000 */
[----:B------:R-:W2:Y:S01]  /*0670*/  LDCU UR72, c[0x0][0x3b0] ;  /* 0x00007600ff4877ac */ /* 0x000ea20008000800 */
[----:B------:R-:W2:Y:S01]  /*0680*/  LDCU UR24, c[0x0][0x3b0] ;  /* 0x00007600ff1877ac */ /* 0x000ea20008000800 */
[----:B------:R-:W2:Y:S01]  /*0690*/  LDCU UR26, c[0x0][0x3b0] ;  /* 0x00007600ff1a77ac */ /* 0x000ea20008000800 */
[----:B------:R-:W2:Y:S01]  /*06a0*/  LDCU UR32, c[0x0][0x3b0] ;  /* 0x00007600ff2077ac */ /* 0x000ea20008000800 */
[----:B-1----:R-:W-:Y:S01]  /*06b0*/  VIADD R3, R0, 0xffffffe ;  /* 0x0ffffffe00037836 */ /* 0x002fe20000000000 */
[----:B------:R-:W1:Y:S01]  /*06c0*/  LDCU UR33, c[0x0][0x3b0] ;  /* 0x00007600ff2177ac */ /* 0x000e620008000800 */
[----:B------:R-:W1:Y:S04]  /*06d0*/  LDCU UR28, c[0x0][0x3b0] ;  /* 0x00007600ff1c77ac */ /* 0x000e680008000800 */
[----:B------:R-:W1:Y:S01]  /*06e0*/  F2I.FTZ.U32.TRUNC.NTZ R3, R3 ;  /* 0x0000000300037305 */ /* 0x000e62000021f000 */
[----:B------:R-:W2:Y:S01]  /*06f0*/  LDCU UR66, c[0x0][0x3b0] ;  /* 0x00007600ff4277ac */ /* 0x000ea20008000800 */
[----:B------:R-:W2:Y:S01]  /*0700*/  LDCU UR69, c[0x0][0x3b0] ;  /* 0x00007600ff4577ac */ /* 0x000ea20008000800 */
[----:B------:R-:W2:Y:S01]  /*0710*/  LDCU UR16, c[0x0][0x3b0] ;  /* 0x00007600ff1077ac */ /* 0x000ea20008000800 */
[--C-:B-1----:R-:W-:Y:S01]  /*0720*/  IMAD.MOV R6, RZ, RZ, -R3.reuse ;  /* 0x000000ffff067224 */ /* 0x102fe200078e0a03 */
[----:B------:R-:W1:Y:S03]  /*0730*/  LDCU UR67, c[0x0][0x3b0] ;  /* 0x00007600ff4377ac */ /* 0x000e660008000800 */
[----:B------:R-:W-:Y:S01]  /*0740*/  IMAD R5, R6, R7, RZ ;  /* 0x0000000706057224 */ /* 0x000fe200078e02ff */
[----:B------:R-:W-:Y:S01]  /*0750*/  IABS R6, R11 ;  /* 0x0000000b00067213 */ /* 0x000fe20000000000 */
[----:B------:R-:W1:Y:S02]  /*0760*/  LDCU UR70, c[0x0][0x3b0] ;  /* 0x00007600ff4677ac */ /* 0x000e640008000800 */
[----:B------:R-:W-:-:S02]  /*0770*/  IMAD.HI.U32 R2, R3, R5, R2 ;  /* 0x0000000503027227 */ /* 0x000fc400078e0002 */
[----:B------:R-:W1:Y:S01]  /*0780*/  I2F.RP R5, R240 ;  /* 0x000000f000057306 */ /* 0x000e620000209400 */
[----:B------:R-:W2:Y:S01]  /*0790*/  LDCU UR71, c[0x0][0x3b0] ;  /* 0x00007600ff4777ac */ /* 0x000ea20008000800 */
[----:B------:R-:W-:Y:S02]  /*07a0*/  IMAD.MOV.U32 R3, RZ, RZ, R4 ;  /* 0x000000ffff037224 */ /* 0x000fe400078e0004 */
[----:B------:R-:W-:Y:S01]  /*07b0*/  IMAD.MOV R0, RZ, RZ, -R6 ;  /* 0x000000ffff007224 */ /* 0x000fe200078e0a06 */
[----:B------:R-:W2:Y:S01]  /*07c0*/  LDCU UR73, c[0x0][0x3b0] ;  /* 0x00007600ff4977ac */ /* 0x000ea20008000800 */
[----:B------:R-:W-:Y:S02]  /*07d0*/  IMAD.HI.U32 R2, R2, R3, RZ ;  /* 0x0000000302027227 */ /* 0x000fe400078e00ff */
[----:B------:R-:W2:Y:S01]  /*07e0*/  I2F.RP R4, R8 ;  /* 0x0000000800047306 */ /* 0x000ea20000209400 */
[----:B------:R-:W3:Y:S01]  /*07f0*/  LDCU UR74, c[0x0][0x3b0] ;  /* 0x00007600ff4a77ac */ /* 0x000ee20008000800 */
[----:B------:R-:W-:Y:S01]  /*0800*/  IMAD R0, R2, R0, R3 ;  /* 0x0000000002007224 */ /* 0x000fe200078e0203 */
[----:B------:R-:W3:Y:S04]  /*0810*/  LDCU UR75, c[0x0][0x3b0] ;  /* 0x00007600ff4b77ac */ /* 0x000ee80008000800 */
[----:B------:R-:W-:Y:S01]  /*0820*/  ISETP.GT.U32.AND P1, PT, R7, R0, PT ;  /* 0x000000000700720c */ /* 0x000fe20003f24070 */
[----:B-1----:R-:W1:Y:S01]  /*0830*/  MUFU.RCP R5, R5 ;  /* 0x0000000500057308 */ /* 0x002e620000001000 */
[----:B------:R-:W3:Y:S01]  /*0840*/  LDCU UR76, c[0x0][0x3b0] ;  /* 0x00007600ff4c77ac */ /* 0x000ee20008000800 */
[----:B------:R-:W3:Y:S06]  /*0850*/  LDCU UR77, c[0x0][0x3b0] ;  /* 0x00007600ff4d77ac */ /* 0x000eec0008000800 */
[----:B--2---:R-:W2:Y:S01]  /*0860*/  MUFU.RCP R4, R4 ;  /* 0x0000000400047308 */ /* 0x004ea20000001000 */
[----:B------:R-:W3:Y:S03]  /*0870*/  LDCU UR5, c[0x0][0x3b0] ;  /* 0x00007600ff0577ac */ /* 0x000ee60008000800 */
[----:B------:R-:W-:Y:S01]  /*0880*/  @!P1 IMAD.IADD R0, R0, 0x1, -R7 ;  /* 0x0000000100009824 */ /* 0x000fe200078e0a07 */
[----:B------:R-:W3:Y:S01]  /*0890*/  LDCU UR8, c[0x0][0x3b0] ;  /* 0x00007600ff0877ac */ /* 0x000ee20008000800 */
[----:B------:R-:W-:Y:S01]  /*08a0*/  @!P1 VIADD R2, R2, 0x1 ;  /* 0x0000000102029836 */ /* 0x000fe20000000000 */
[----:B------:R-:W-:-:S02]  /*08b0*/  ISETP.NE.AND P1, PT, R11, RZ, PT ;  /* 0x000000ff0b00720c */ /* 0x000fc40003f25270 */
[----:B------:R-:W-:Y:S01]  /*08c0*/  ISETP.GE.U32.AND P0, PT, R0, R7, PT ;  /* 0x000000070000720c */ /* 0x000fe20003f06070 */
[----:B-1----:R-:W-:Y:S01]  /*08d0*/  VIADD R6, R5, 0xffffffe ;  /* 0x0ffffffe05067836 */ /* 0x002fe20000000000 */
[----:B------:R-:W-:Y:S01]  /*08e0*/  LOP3.LUT R0, R10, R11, RZ, 0x3c, !PT ;  /* 0x0000000b0a007212 */ /* 0x000fe200078e3cff */
[----:B------:R-:W1:Y:S02]  /*08f0*/  LDCU UR9, c[0x0][0x3b0] ;  /* 0x00007600ff0977ac */ /* 0x000e640008000800 */
[----:B------:R-:W3:Y:S01]  /*0900*/  F2I.FTZ.U32.TRUNC.NTZ R5, R6 ;  /* 0x0000000600057305 */ /* 0x000ee2000021f000 */
[----:B------:R-:W-:Y:S01]  /*0910*/  ISETP.GE.AND P2, PT, R0, RZ, PT ;  /* 0x000000ff0000720c */ /* 0x000fe20003f46270 */
[----:B------:R-:W1:Y:S01]  /*0920*/  LDCU UR10, c[0x0][0x3b0] ;  /* 0x00007600ff0a77ac */ /* 0x000e620008000800 */
[----:B--2---:R-:W-:Y:S01]  /*0930*/  VIADD R3, R4, 0xffffffe ;  /* 0x0ffffffe04037836 */ /* 0x004fe20000000000 */
[----:B------:R-:W2:Y:S04]  /*0940*/  LDCU UR11, c[0x0][0x3b0] ;  /* 0x00007600ff0b77ac */ /* 0x000ea80008000800 */
[----:B------:R-:W-:Y:S01]  /*0950*/  @P0 VIADD R2, R2, 0x1 ;  /* 0x0000000102020836 */ /* 0x000fe20000000000 */
[----:B------:R-:W1:Y:S01]  /*0960*/  F2I.FTZ.U32.TRUNC.NTZ R3, R3 ;  /* 0x0000000300037305 */ /* 0x000e62000021f000 */
[----:B------:R-:W2:Y:S02]  /*0970*/  LDCU UR12, c[0x0][0x3b0] ;  /* 0x00007600ff0c77ac */ /* 0x000ea40008000800 */
[----:B------:R-:W-:Y:S01]  /*0980*/  IMAD.MOV.U32 R4, RZ, RZ, R2 ;  /* 0x000000ffff047224 */ /* 0x000fe200078e0002 */
[----:B------:R-:W2:Y:S01]  /*0990*/  LDCU UR14, c[0x0][0x3b0] ;  /* 0x00007600ff0e77ac */ /* 0x000ea20008000800 */
[----:B---3--:R-:W-:-:S02]  /*09a0*/  IMAD.MOV R2, RZ, RZ, -R5 ;  /* 0x000000ffff027224 */ /* 0x008fc400078e0a05 */
[----:B------:R-:W-:Y:S01]  /*09b0*/  @!P2 IMAD.MOV R4, RZ, RZ, -R4 ;  /* 0x000000ffff04a224 */ /* 0x000fe200078e0a04 */
[----:B------:R-:W-:Y:S01]  /*09c0*/  @!P1 LOP3.LUT R4, RZ, R11, RZ, 0x33, !PT ;  /* 0x0000000bff049212 */ /* 0x000fe200078e33ff */
[----:B------:R-:W3:Y:S04]  /*09d0*/  LDCU UR4, c[0x0][0x3a4] ;  /* 0x00007480ff0477ac */ /* 0x000ee80008000800 */
[----:B------:R-:W-:Y:S02]  /*09e0*/  IMAD.MOV R0, RZ, RZ, -R4 ;  /* 0x000000ffff007224 */ /* 0x000fe400078e0a04 */
[----:B-1----:R-:W-:Y:S02]  /*09f0*/  IMAD.MOV R7, RZ, RZ, -R3 ;  /* 0x000000ffff077224 */ /* 0x002fe400078e0a03 */
[----:B------:R-:W-:-:S02]  /*0a00*/  IMAD R0, R11, R0, R10 ;  /* 0x000000000b007224 */ /* 0x000fc400078e020a */
[----:B------:R-:W-:Y:S02]  /*0a10*/  IMAD.MOV.U32 R11, RZ, RZ, R2 ;  /* 0x000000ffff0b7224 */ /* 0x000fe400078e0002 */
[----:B------:R-:W-:Y:S02]  /*0a20*/  IMAD R7, R7, R8, RZ ;  /* 0x0000000807077224 */ /* 0x000fe400078e02ff */
[----:B------:R-:W-:Y:S02]  /*0a30*/  IMAD.MOV.U32 R2, RZ, RZ, RZ ;  /* 0x000000ffff027224 */ /* 0x000fe400078e00ff */
[----:B------:R-:W-:Y:S02]  /*0a40*/  IMAD.IADD R0, R9, 0x1, R0 ;  /* 0x0000000109007824 */ /* 0x000fe400078e0200 */
[----:B------:R-:W-:-:S04]  /*0a50*/  IMAD.HI.U32 R3, R3, R7, R2 ;  /* 0x0000000703037227 */ /* 0x000fc800078e0002 */
[----:B------:R-:W-:Y:S02]  /*0a60*/  IMAD.SHL.U32 R32, R4, 0x200, RZ ;  /* 0x0000020004207824 */ /* 0x000fe400078e00ff */
[----:B------:R-:W-:Y:S02]  /*0a70*/  IMAD R7, R11, R240, RZ ;  /* 0x000000f00b077224 */ /* 0x000fe400078e02ff */
[----:B------:R-:W-:Y:S01]  /*0a80*/  IMAD.MOV.U32 R4, RZ, RZ, RZ ;  /* 0x000000ffff047224 */ /* 0x000fe200078e00ff */
[----:B------:R-:W-:Y:S01]  /*0a90*/  STL [R1+0x5780], R32 ;  /* 0x0057802001007387 */ /* 0x000fe20000100800 */
[----:B------:R-:W-:Y:S01]  /*0aa0*/  IMAD R12, R0, 0x200, R192 ;  /* 0x00000200000c7824 */ /* 0x000fe200078e02c0 */
[----:B------:R-:W-:Y:S01]  /*0ab0*/  IABS R30, R32 ;  /* 0x00000020001e7213 */ /* 0x000fe20000000000 */
[----:B------:R-:W-:-:S03]  /*0ac0*/  IMAD.HI.U32 R2, R5, R7, R4 ;  /* 0x0000000705027227 */ /* 0x000fc600078e0004 */
[----:B------:R-:W-:Y:S01]  /*0ad0*/  IABS R163, R12 ;  /* 0x0000000c00a37213 */ /* 0x000fe20000000000 */
[----:B------:R-:W-:Y:S01]  /*0ae0*/  VIADD R9, R12, 0x40 ;  /* 0x000000400c097836 */ /* 0x000fe20000000000 */
[----:B------:R-:W-:Y:S01]  /*0af0*/  STL [R1+0x578c], R12 ;  /* 0x00578c0c01007387 */ /* 0x000fe20000100800 */
[----:B------:R-:W-:-:S03]  /*0b00*/  IMAD.HI.U32 R4, R5, R7, R4 ;  /* 0x0000000705047227 */ /* 0x000fc600078e0004 */
[----:B------:R-:W-:Y:S01]  /*0b10*/  IABS R239, R9 ;  /* 0x0000000900ef7213 */ /* 0x000fe20000000000 */
[----:B------:R-:W-:Y:S01]  /*0b20*/  VIADD R0, R32, 0x1 ;  /* 0x0000000120007836 */ /* 0x000fe20000000000 */
[----:B------:R-:W-:Y:S01]  /*0b30*/  STL [R1+0x248], R4 ;  /* 0x0002480401007387 */ /* 0x000fe20000100800 */
[C---:B------:R-:W-:Y:S02]  /*0b40*/  VIADD R6, R12.reuse, 0x80 ;  /* 0x000000800c067836 */ /* 0x040fe40000000000 */
[C---:B------:R-:W-:Y:S01]  /*0b50*/  VIADD R10, R12.reuse, 0x140 ;  /* 0x000001400c0a7836 */ /* 0x040fe20000000000 */
[----:B------:R1:W-:Y:S01]  /*0b60*/  STL [R1+0x5790], R9 ;  /* 0x0057900901007387 */ /* 0x0003e20000100800 */
[----:B------:R-:W-:Y:S01]  /*0b70*/  IABS R7, R0 ;  /* 0x0000000000077213 */ /* 0x000fe20000000000 */
[----:B------:R-:W-:Y:S01]  /*0b80*/  VIADD R11, R12, 0x100 ;  /* 0x000001000c0b7836 */ /* 0x000fe20000000000 */
[----:B------:R-:W-:Y:S01]  /*0b90*/  IABS R238, R6 ;  /* 0x0000000600ee7213 */ /* 0x000fe20000000000 */
[----:B------:R-:W-:Y:S01]  /*0ba0*/  STL [R1+0x5794], R6 ;  /* 0x0057940601007387 */ /* 0x000fe20000100800 */
[----:B------:R-:W-:Y:S01]  /*0bb0*/  ISETP.GE.AND P0, PT, R0, RZ, PT ;  /* 0x000000ff0000720c */ /* 0x000fe20003f06270 */
[----:B------:R-:W-:Y:S01]  /*0bc0*/  IMAD.HI.U32 R0, R3, R163, RZ ;  /* 0x000000a303007227 */ /* 0x000fe200078e00ff */
[----:B------:R-:W-:-:S02]  /*0bd0*/  IABS R237, R10 ;  /* 0x0000000a00ed7213 */ /* 0x000fc40000000000 */
[----:B------:R-:W-:Y:S01]  /*0be0*/  IABS R234, R11 ;  /* 0x0000000b00ea7213 */ /* 0x000fe20000000000 */
[----:B-1----:R-:W-:Y:S02]  /*0bf0*/  VIADD R9, R12, 0xc0 ;  /* 0x000000c00c097836 */ /* 0x002fe40000000000 */
[----:B------:R-:W-:-:S03]  /*0c00*/  IMAD.HI.U32 R4, R3, R239, RZ ;  /* 0x000000ef03047227 */ /* 0x000fc600078e00ff */
[----:B------:R-:W-:Y:S01]  /*0c10*/  IABS R236, R9 ;  /* 0x0000000900ec7213 */ /* 0x000fe20000000000 */
[----:B------:R-:W-:Y:S01]  /*0c20*/  IMAD.HI.U32 R5, R3, R238, RZ ;  /* 0x000000ee03057227 */ /* 0x000fe200078e00ff */
[----:B------:R1:W-:Y:S03]  /*0c30*/  STL [R1+0x5798], R9 ;  /* 0x0057980901007387 */ /* 0x0003e60000100800 */
[----:B------:R-:W-:Y:S01]  /*0c40*/  IMAD.MOV R0, RZ, RZ, -R0 ;  /* 0x000000ffff007224 */ /* 0x000fe200078e0a00 */
[----:B------:R-:W-:Y:S01]  /*0c50*/  STL [R1+0x579c], R11 ;  /* 0x00579c0b01007387 */ /* 0x000fe20000100800 */
[----:B------:R-:W-:Y:S02]  /*0c60*/  IMAD.MOV R4, RZ, RZ, -R4 ;  /* 0x000000ffff047224 */ /* 0x000fe400078e0a04 */
[----:B------:R-:W-:Y:S01]  /*0c70*/  IMAD.MOV R5, RZ, RZ, -R5 ;  /* 0x000000ffff057224 */ /* 0x000fe200078e0a05 */
[----:B------:R-:W-:Y:S01]  /*0c80*/  STL [R1+0x57a8], R10 ;  /* 0x0057a80a01007387 */ /* 0x000fe20000100800 */
[----:B------:R-:W-:-:S02]  /*0c90*/  IMAD R163, R8, R0, R163 ;  /* 0x0000000008a37224 */ /* 0x000fc400078e02a3 */
[C---:B------:R-:W-:Y:S02]  /*0ca0*/  IMAD R239, R8.reuse, R4, R239 ;  /* 0x0000000408ef7224 */ /* 0x040fe400078e02ef */
[C---:B------:R-:W-:Y:S01]  /*0cb0*/  IMAD.HI.U32 R0, R3.reuse, R236, RZ ;  /* 0x000000ec03007227 */ /* 0x040fe200078e00ff */
[C---:B------:R-:W-:Y:S02]  /*0cc0*/  ISETP.GT.U32.AND P2, PT, R8.reuse, R163, PT ;  /* 0x000000a30800720c */ /* 0x040fe40003f44070 */
[C---:B------:R-:W-:Y:S01]  /*0cd0*/  ISETP.GT.U32.AND P1, PT, R8.reuse, R239, PT ;  /* 0x000000ef0800720c */ /* 0x040fe20003f24070 */
[----:B------:R-:W-:Y:S02]  /*0ce0*/  IMAD R238, R8, R5, R238 ;  /* 0x0000000508ee7224 */ /* 0x000fe400078e02ee */
[C---:B-1----:R-:W-:Y:S02]  /*0cf0*/  VIADD R9, R12.reuse, 0x180 ;  /* 0x000001800c097836 */ /* 0x042fe40000000000 */
[----:B------:R-:W-:Y:S01]  /*0d00*/  VIADD R4, R12, 0x1c0 ;  /* 0x000001c00c047836 */ /* 0x000fe20000000000 */
[C---:B------:R-:W-:Y:S01]  /*0d10*/  ISETP.GT.U32.AND P5, PT, R8.reuse, R238, PT ;  /* 0x000000ee0800720c */ /* 0x040fe20003fa4070 */
[----:B------:R-:W-:Y:S01]  /*0d20*/  IMAD.MOV R5, RZ, RZ, -R0 ;  /* 0x000000ffff057224 */ /* 0x000fe200078e0a00 */
[----:B------:R-:W-:Y:S01]  /*0d30*/  STL [R1+0x57a4], R9 ;  /* 0x0057a40901007387 */ /* 0x000fe20000100800 */
[----:B------:R-:W-:Y:S01]  /*0d40*/  IABS R232, R9 ;  /* 0x0000000900e87213 */ /* 0x000fe20000000000 */
[----:B------:R-:W-:Y:S01]  /*0d50*/  IMAD.HI.U32 R0, R3, R234, RZ ;  /* 0x000000ea03007227 */ /* 0x000fe200078e00ff */
[----:B------:R-:W-:Y:S01]  /*0d60*/  IABS R235, R4 ;  /* 0x0000000400eb7213 */ /* 0x000fe20000000000 */
[----:B------:R1:W-:Y:S02]  /*0d70*/  STL [R1+0x57a0], R4 ;  /* 0x0057a00401007387 */ /* 0x0003e40000100800 */
[----:B------:R-:W-:-:S02]  /*0d80*/  IMAD R236, R8, R5, R236 ;  /* 0x0000000508ec7224 */ /* 0x000fc400078e02ec */
[----:B------:R-:W-:Y:S02]  /*0d90*/  @!P1 IMAD.IADD R239, R239, 0x1, -R8 ;  /* 0x00000001efef9824 */ /* 0x000fe400078e0a08 */
[----:B------:R-:W-:Y:S01]  /*0da0*/  IMAD.HI.U32 R5, R3, R232, RZ ;  /* 0x000000e803057227 */ /* 0x000fe200078e00ff */
[----:B------:R-:W-:-:S03]  /*0db0*/  ISETP.GT.U32.AND P4, PT, R8, R236, PT ;  /* 0x000000ec0800720c */ /* 0x000fc60003f84070 */
[----:B-1----:R-:W-:-:S04]  /*0dc0*/  IMAD.HI.U32 R4, R3, R237, RZ ;  /* 0x000000ed03047227 */ /* 0x002fc800078e00ff */
[----:B------:R-:W-:Y:S02]  /*0dd0*/  IMAD.MOV R4, RZ, RZ, -R4 ;  /* 0x000000ffff047224 */ /* 0x000fe400078e0a04 */
[--C-:B------:R-:W-:Y:S01]  /*0de0*/  @!P5 IMAD.IADD R238, R238, 0x1, -R8.reuse ;  /* 0x00000001eeeed824 */ /* 0x100fe200078e0a08 */
[C---:B------:R-:W-:Y:S01]  /*0df0*/  ISETP.GT.U32.AND P5, PT, R8.reuse, R239, PT ;  /* 0x000000ef0800720c */ /* 0x040fe20003fa4070 */
[----:B------:R-:W-:Y:S02]  /*0e00*/  IMAD R237, R8, R4, R237 ;  /* 0x0000000408ed7224 */ /* 0x000fe400078e02ed */
[----:B------:R-:W-:Y:S01]  /*0e10*/  @!P4 IMAD.IADD R236, R236, 0x1, -R8 ;  /* 0x00000001ececc824 */ /* 0x000fe200078e0a08 */
[C---:B------:R-:W-:Y:S01]  /*0e20*/  ISETP.GT.U32.AND P4, PT, R8.reuse, R238, PT ;  /* 0x000000ee0800720c */ /* 0x040fe20003f84070 */
[----:B------:R-:W-:Y:S01]  /*0e30*/  IMAD.MOV R5, RZ, RZ, -R5 ;  /* 0x000000ffff057224 */ /* 0x000fe200078e0a05 */
[----:B------:R-:W-:Y:S01]  /*0e40*/  ISETP.GT.U32.AND P1, PT, R8, R237, PT ;  /* 0x000000ed0800720c */ /* 0x000fe20003f24070 */
[----:B------:R-:W-:-:S02]  /*0e50*/  IMAD.MOV R9, RZ, RZ, -R0 ;  /* 0x000000ffff097224 */ /* 0x000fc400078e0a00 */
[C---:B------:R-:W-:Y:S02]  /*0e60*/  IMAD R232, R8.reuse, R5, R232 ;  /* 0x0000000508e87224 */ /* 0x040fe400078e02e8 */
[C---:B------:R-:W-:Y:S02]  /*0e70*/  IMAD R234, R8.reuse, R9, R234 ;  /* 0x0000000908ea7224 */ /* 0x040fe400078e02ea */
[----:B------:R-:W-:Y:S01]  /*0e80*/  @!P5 IMAD.IADD R239, R239, 0x1, -R8 ;  /* 0x00000001efefd824 */ /* 0x000fe200078e0a08 */
[----:B------:R-:W-:Y:S01]  /*0e90*/  ISETP.GT.U32.AND P5, PT, R8, R232, PT ;  /* 0x000000e80800720c */ /* 0x000fe20003fa4070 */
[----:B------:R-:W-:-:S04]  /*0ea0*/  IMAD.HI.U32 R6, R2, R7, RZ ;  /* 0x0000000702067227 */ /* 0x000fc800078e00ff */
[----:B------:R-:W-:Y:S02]  /*0eb0*/  @!P1 IMAD.IADD R237, R237, 0x1, -R8 ;  /* 0x00000001eded9824 */ /* 0x000fe400078e0a08 */
[----:B------:R-:W-:-:S04]  /*0ec0*/  IMAD.HI.U32 R3, R3, R235, RZ ;  /* 0x000000eb03037227 */ /* 0x000fc800078e00ff */
[--C-:B------:R-:W-:Y:S01]  /*0ed0*/  @!P2 IMAD.IADD R163, R163, 0x1, -R8.reuse ;  /* 0x00000001a3a3a824 */ /* 0x100fe200078e0a08 */
[----:B------:R-:W-:Y:S01]  /*0ee0*/  ISETP.GT.U32.AND P2, PT, R8, R234, PT ;  /* 0x000000ea0800720c */ /* 0x000fe20003f44070 */
[----:B------:R-:W-:Y:S01]  /*0ef0*/  @!P4 IMAD.IADD R238, R238, 0x1, -R8 ;  /* 0x00000001eeeec824 */ /* 0x000fe200078e0a08 */
[C---:B------:R-:W-:Y:S01]  /*0f00*/  ISETP.GT.U32.AND P4, PT, R8.reuse, R237, PT ;  /* 0x000000ed0800720c */ /* 0x040fe20003f84070 */
[----:B------:R-:W-:Y:S01]  /*0f10*/  IMAD.MOV R6, RZ, RZ, -R6 ;  /* 0x000000ffff067224 */ /* 0x000fe200078e0a06 */
[----:B------:R-:W-:Y:S01]  /*0f20*/  ISETP.GT.U32.AND P6, PT, R8, R163, PT ;  /* 0x000000a30800720c */ /* 0x000fe20003fc4070 */
[----:B------:R-:W-:Y:S02]  /*0f30*/  IMAD.MOV R3, RZ, RZ, -R3 ;  /* 0x000000ffff037224 */ /* 0x000fe400078e0a03 */
[----:B------:R-:W-:Y:S02]  /*0f40*/  VIADD R0, R32, 0x2 ;  /* 0x0000000220007836 */ /* 0x000fe40000000000 */
[----:B------:R-:W-:-:S02]  /*0f50*/  IMAD R7, R240, R6, R7 ;  /* 0x00000006f0077224 */ /* 0x000fc400078e0207 */
[----:B------:R-:W-:Y:S01]  /*0f60*/  IMAD R235, R8, R3, R235 ;  /* 0x0000000308eb7224 */ /* 0x000fe200078e02eb */
[----:B------:R-:W-:Y:S01]  /*0f70*/  IABS R3, R0 ;  /* 0x0000000000037213 */ /* 0x000fe20000000000 */
[----:B------:R-:W-:Y:S01]  /*0f80*/  VIADD R6, R32, 0x3 ;  /* 0x0000000320067836 */ /* 0x000fe20000000000 */
[----:B------:R-:W-:Y:S01]  /*0f90*/  ISETP.GE.AND P3, PT, R0, RZ, PT ;  /* 0x000000ff0000720c */ /* 0x000fe20003f66270 */
[----:B------:R-:W-:Y:S01]  /*0fa0*/  @!P5 IMAD.IADD R232, R232, 0x1, -R8 ;  /* 0x00000001e8e8d824 */ /* 0x000fe200078e0a08 */
[----:B------:R-:W-:Y:S01]  /*0fb0*/  ISETP.GT.U32.AND P1, PT, R8, R235, PT ;  /* 0x000000eb0800720c */ /* 0x000fe20003f24070 */
[----:B------:R-:W-:Y:S01]  /*0fc0*/  IMAD.HI.U32 R0, R2, R3, RZ ;  /* 0x0000000302007227 */ /* 0x000fe200078e00ff */
[----:B------:R-:W-:-:S03]  /*0fd0*/  IABS R5, R6 ;  /* 0x0000000600057213 */ /* 0x000fc60000000000 */
[--C-:B------:R-:W-:Y:S01]  /*0fe0*/  @!P2 IMAD.IADD R234, R234, 0x1, -R8.reuse ;  /* 0x00000001eaeaa824 */ /* 0x100fe200078e0a08 */
[C---:B------:R-:W-:Y:S01]  /*0ff0*/  ISETP.GT.U32.AND P2, PT, R8.reuse, R236, PT ;  /* 0x000000ec0800720c */ /* 0x040fe20003f44070 */
[----:B------:R-:W-:Y:S01]  /*1000*/  @!P4 IMAD.IADD R237, R237, 0x1, -R8 ;  /* 0x00000001ededc824 */ /* 0x000fe200078e0a08 */
[----:B------:R-:W-:Y:S01]  /*1010*/  ISETP.GT.U32.AND P4, PT, R8, R232, PT ;  /* 0x000000e80800720c */ /* 0x000fe20003f84070 */
[----:B------:R-:W-:Y:S02]  /*1020*/  IMAD.MOV R4, RZ, RZ, -R0 ;  /* 0x000000ffff047224 */ /* 0x000fe400078e0a00 */
[----:B------:R-:W-:-:S04]  /*1030*/  IMAD.HI.U32 R0, R2, R5, RZ ;  /* 0x0000000502007227 */ /* 0x000fc800078e00ff */
[----:B------:R-:W-:Y:S02]  /*1040*/  IMAD.MOV R0, RZ, RZ, -R0 ;  /* 0x000000ffff007224 */ /* 0x000fe400078e0a00 */
[C---:B------:R-:W-:Y:S02]  /*1050*/  IMAD R3, R240.reuse, R4, R3 ;  /* 0x00000004f0037224 */ /* 0x040fe400078e0203 */
[----:B------:R-:W-:Y:S02]  /*1060*/  IMAD R5, R240, R0, R5 ;  /* 0x00000000f0057224 */ /* 0x000fe400078e0205 */
[--C-:B------:R-:W-:Y:S01]  /*1070*/  @!P2 IMAD.IADD R236, R236, 0x1, -R8.reuse ;  /* 0x00000001ececa824 */ /* 0x100fe200078e0a08 */
[----:B------:R-:W-:Y:S01]  /*1080*/  ISETP.GT.U32.AND P2, PT, R240, R7, PT ;  /* 0x00000007f000720c */ /* 0x000fe20003f44070 */
[--C-:B------:R-:W-:Y:S01]  /*1090*/  @!P4 IMAD.IADD R232, R232, 0x1, -R8.reuse ;  /* 0x00000001e8e8c824 */ /* 0x100fe200078e0a08 */
[----:B------:R-:W-:Y:S01]  /*10a0*/  ISETP.GT.U32.AND P4, PT, R240, R5, PT ;  /* 0x00000005f000720c */ /* 0x000fe20003f84070 */
[----:B------:R-:W-:Y:S01]  /*10b0*/  VIADD R10, R32, 0x5 ;  /* 0x00000005200a7836 */ /* 0x000fe20000000000 */
[----:B------:R-:W-:Y:S01]  /*10c0*/  ISETP.GT.U32.AND P5, PT, R240, R3, PT ;  /* 0x00000003f000720c */ /* 0x000fe20003fa4070 */
[----:B------:R-:W-:-:S02]  /*10d0*/  @!P1 IMAD.IADD R235, R235, 0x1, -R8 ;  /* 0x00000001ebeb9824 */ /* 0x000fc400078e0a08 */
[----:B------:R-:W-:Y:S01]  /*10e0*/  VIADD R0, R32, 0x4 ;  /* 0x0000000420007836 */ /* 0x000fe20000000000 */
[----:B------:R-:W-:Y:S01]  /*10f0*/  IABS R11, R10 ;  /* 0x0000000a000b7213 */ /* 0x000fe20000000000 */
[----:B------:R-:W-:Y:S01]  /*1100*/  @!P6 IMAD.IADD R163, R163, 0x1, -R8 ;  /* 0x00000001a3a3e824 */ /* 0x000fe200078e0a08 */
[----:B------:R-:W-:Y:S01]  /*1110*/  ISETP.GT.U32.AND P1, PT, R8, R235, PT ;  /* 0x000000eb0800720c */ /* 0x000fe20003f24070 */
[----:B------:R-:W-:Y:S01]  /*1120*/  VIADD R12, R32, 0x6 ;  /* 0x00000006200c7836 */ /* 0x000fe20000000000 */
[----:B------:R-:W-:Y:S01]  /*1130*/  ISETP.GT.U32.AND P6, PT, R8, R234, PT ;  /* 0x000000ea0800720c */ /* 0x000fe20003fc4070 */
[--C-:B------:R-:W-:Y:S01]  /*1140*/  @!P2 IMAD.IADD R7, R7, 0x1, -R240.reuse ;  /* 0x000000010707a824 */ /* 0x100fe200078e0af0 */
[----:B------:R-:W-:Y:S01]  /*1150*/  IABS R9, R0 ;  /* 0x0000000000097213 */ /* 0x000fe20000000000 */
[--C-:B------:R-:W-:Y:S01]  /*1160*/  @!P4 IMAD.IADD R5, R5, 0x1, -R240.reuse ;  /* 0x000000010505c824 */ /* 0x100fe200078e0af0 */
[----:B------:R-:W-:Y:S01]  /*1170*/  IABS R13, R12 ;  /* 0x0000000c000d7213 */ /* 0x000fe20000000000 */
[----:B------:R-:W-:Y:S01]  /*1180*/  @!P5 IMAD.IADD R3, R3, 0x1, -R240 ;  /* 0x000000010303d824 */ /* 0x000fe200078e0af0 */
[----:B------:R-:W-:Y:S01]  /*1190*/  ISETP.GT.U32.AND P2, PT, R240, R7, PT ;  /* 0x00000007f000720c */ /* 0x000fe20003f44070 */
[----:B------:R-:W-:Y:S01]  /*11a0*/  IMAD.HI.U32 R4, R2, R11, RZ ;  /* 0x0000000b02047227 */ /* 0x000fe200078e00ff */
[C---:B------:R-:W-:Y:S01]  /*11b0*/  ISETP.GT.U32.AND P4, PT, R240.reuse, R5, PT ;  /* 0x00000005f000720c */ /* 0x040fe20003f84070 */
[----:B------:R-:W-:Y:S01]  /*11c0*/  STL [R1+0x85e0], R163 ;  /* 0x0085e0a301007387 */ /* 0x000fe20000100800 */
[----:B------:R-:W-:Y:S01]  /*11d0*/  ISETP.GT.U32.AND P5, PT, R240, R3, PT ;  /* 0x00000003f000720c */ /* 0x000fe20003fa4070 */
[----:B------:R-:W-:-:S02]  /*11e0*/  IMAD.MOV R4, RZ, RZ, -R4 ;  /* 0x000000ffff047224 */ /* 0x000fc400078e0a04 */
[----:B------:R-:W-:Y:S01]  /*11f0*/  @!P1 IMAD.IADD R235, R235, 0x1, -R8 ;  /* 0x00000001ebeb9824 */ /* 0x000fe200078e0a08 */
[----:B------:R-:W-:Y:S01]  /*1200*/  ISETP.GE.AND P1, PT, R0, RZ, PT ;  /* 0x000000ff0000720c */ /* 0x000fe20003f26270 */
[----:B------:R-:W-:Y:S01]  /*1210*/  IMAD R11, R240, R4, R11 ;  /* 0x00000004f00b7224 */ /* 0x000fe200078e020b */
[----:B------:R-:W-:Y:S01]  /*1220*/  STL [R1+0x85e4], R239 ;  /* 0x0085e4ef01007387 */ /* 0x000fe20000100800 */
[----:B------:R-:W-:-:S03]  /*1230*/  IMAD.HI.U32 R0, R2, R9, RZ ;  /* 0x0000000902007227 */ /* 0x000fc600078e00ff */
[----:B------:R-:W-:Y:S01]  /*1240*/  STL [R1+0x85e8], R238 ;  /* 0x0085e8ee01007387 */ /* 0x000fe20000100800 */
[--C-:B------:R-:W-:Y:S01]  /*1250*/  @!P2 IMAD.IADD R7, R7, 0x1, -R240.reuse ;  /* 0x000000010707a824 */ /* 0x100fe200078e0af0 */
[----:B------:R-:W-:Y:S01]  /*1260*/  ISETP.GE.AND P2, PT, R10, RZ, PT ;  /* 0x000000ff0a00720c */ /* 0x000fe20003f46270 */
[--C-:B------:R-:W-:Y:S01]  /*1270*/  @!P4 IMAD.IADD R5, R5, 0x1, -R240.reuse ;  /* 0x000000010505c824 */ /* 0x100fe200078e0af0 */
[----:B------:R-:W-:Y:S01]  /*1280*/  ISETP.GT.U32.AND P4, PT, R240, R11, PT ;  /* 0x0000000bf000720c */ /* 0x000fe20003f84070 */
[----:B------:R-:W-:Y:S01]  /*1290*/  @!P5 IMAD.IADD R3, R3, 0x1, -R240 ;  /* 0x000000010303d824 */ /* 0x000fe200078e0af0 */
[----:B------:R-:W-:Y:S01]  /*12a0*/  STL [R1+0x85ec], R236 ;  /* 0x0085ecec01007387 */ /* 0x000fe20000100800 */
[----:B------:R-:W-:Y:S01]  /*12b0*/  IMAD.MOV R0, RZ, RZ, -R0 ;  /* 0x000000ffff007224 */ /* 0x000fe200078e0a00 */
[----:B------:R-:W-:Y:S01]  /*12c0*/  ISETP.GE.AND P5, PT, R12, RZ, PT ;  /* 0x000000ff0c00720c */ /* 0x000fe20003fa6270 */
[----:B------:R-:W-:Y:S01]  /*12d0*/  @!P6 IMAD.IADD R234, R234, 0x1, -R8 ;  /* 0x00000001eaeae824 */ /* 0x000fe200078e0a08 */
[----:B------:R-:W-:Y:S01]  /*12e0*/  ISETP.GE.AND P6, PT, R6, RZ, PT ;  /* 0x000000ff0600720c */ /* 0x000fe20003fc6270 */
[----:B------:R-:W-:-:S02]  /*12f0*/  IMAD.MOV.U32 R14, RZ, RZ, R7 ;  /* 0x000000ffff0e7224 */ /* 0x000fc400078e0007 */
[----:B------:R-:W-:Y:S01]  /*1300*/  IMAD.MOV.U32 R15, RZ, RZ, R3 ;  /* 0x000000ffff0f7224 */ /* 0x000fe200078e0003 */
[----:B------:R-:W-:Y:S01]  /*1310*/  STL [R1+0x85f0], R234 ;  /* 0x0085f0ea01007387 */ /* 0x000fe20000100800 */
[----:B------:R-:W-:-:S03]  /*1320*/  IMAD.HI.U32 R6, R2, R13, RZ ;  /* 0x0000000d02067227 */ /* 0x000fc600078e00ff */
[----:B------:R-:W-:Y:S01]  /*1330*/  STL [R1+0x85f4], R237 ;  /* 0x0085f4ed01007387 */ /* 0x000fe20000100800 */
[C---:B------:R-:W-:Y:S02]  /*1340*/  IMAD R9, R240.reuse, R0, R9 ;  /* 0x00000000f0097224 */ /* 0x040fe400078e0209 */
[----:B------:R-:W-:Y:S01]  /*1350*/  @!P0 IMAD.MOV R14, RZ, RZ, -R14 ;  /* 0x000000ffff0e8224 */ /* 0x000fe200078e0a0e */
[----:B------:R-:W-:Y:S01]  /*1360*/  STL [R1+0x85f8], R232 ;  /* 0x0085f8e801007387 */ /* 0x000fe20000100800 */
[----:B------:R-:W-:Y:S01]  /*1370*/  @!P3 IMAD.MOV R15, RZ, RZ, -R15 ;  /* 0x000000ffff0fb224 */ /* 0x000fe200078e0a0f */
[----:B------:R-:W-:Y:S01]  /*1380*/  ISETP.GT.U32.AND P0, PT, R240, R9, PT ;  /* 0x00000009f000720c */ /* 0x000fe20003f04070 */
[----:B------:R-:W-:Y:S01]  /*1390*/  IMAD.MOV R6, RZ, RZ, -R6 ;  /* 0x000000ffff067224 */ /* 0x000fe200078e0a06 */
[----:B------:R-:W-:Y:S01]  /*13a0*/  STL [R1+0x85fc], R235 ;  /* 0x0085fceb01007387 */ /* 0x000fe20000100800 */
[C---:B------:R-:W-:Y:S02]  /*13b0*/  VIADD R0, R32.reuse, 0x7 ;  /* 0x0000000720007836 */ /* 0x040fe40000000000 */
[----:B------:R-:W-:Y:S01]  /*13c0*/  VIADD R10, R32, 0x8 ;  /* 0x00000008200a7836 */ /* 0x000fe20000000000 */
[----:B------:R1:W-:Y:S01]  /*13d0*/  STL [R1+0x1bc], R14 ;  /* 0x0001bc0e01007387 */ /* 0x0003e20000100800 */
[----:B------:R-:W-:Y:S01]  /*13e0*/  IMAD R13, R240, R6, R13 ;  /* 0x00000006f00d7224 */ /* 0x000fe200078e020d */
[----:B------:R-:W-:Y:S01]  /*13f0*/  IABS R7, R0 ;  /* 0x0000000000077213 */ /* 0x000fe20000000000 */
[----:B------:R-:W-:Y:S01]  /*1400*/  @!P4 IMAD.IADD R11, R11, 0x1, -R240 ;  /* 0x000000010b0bc824 */ /* 0x000fe200078e0af0 */
[----:B------:R2:W-:Y:S01]  /*1410*/  STL [R1+0x1b8], R15 ;  /* 0x0001b80f01007387 */ /* 0x0005e20000100800 */
[----:B------:R-:W-:Y:S01]  /*1420*/  IMAD.MOV.U32 R16, RZ, RZ, R5 ;  /* 0x000000ffff107224 */ /* 0x000fe200078e0005 */
[----:B------:R-:W-:Y:S01]  /*1430*/  ISETP.GE.AND P3, PT, R0, RZ, PT ;  /* 0x000000ff0000720c */ /* 0x000fe20003f66270 */
[----:B------:R-:W-:Y:S01]  /*1440*/  IMAD.HI.U32 R0, R2, R7, RZ ;  /* 0x0000000702007227 */ /* 0x000fe200078e00ff */
[----:B------:R-:W-:-:S03]  /*1450*/  ISETP.GT.U32.AND P4, PT, R240, R11, PT ;  /* 0x0000000bf000720c */ /* 0x000fc60003f84070 */
[----:B------:R-:W-:Y:S01]  /*1460*/  @!P6 IMAD.MOV R16, RZ, RZ, -R16 ;  /* 0x000000ffff10e224 */ /* 0x000fe200078e0a10 */
[----:B------:R-:W-:Y:S01]  /*1470*/  ISETP.GT.U32.AND P6, PT, R240, R13, PT ;  /* 0x0000000df000720c */ /* 0x000fe20003fc4070 */
[----:B-1----:R-:W-:Y:S01]  /*1480*/  VIADD R14, R32, 0xa ;  /* 0x0000000a200e7836 */ /* 0x002fe20000000000 */
[----:B--2---:R-:W-:Y:S01]  /*1490*/  IABS R15, R10 ;  /* 0x0000000a000f7213 */ /* 0x004fe20000000000 */
[----:B------:R-:W-:Y:S01]  /*14a0*/  @!P0 IMAD.IADD R9, R9, 0x1, -R240 ;  /* 0x0000000109098824 */ /* 0x000fe200078e0af0 */
[----:B------:R-:W-:Y:S01]  /*14b0*/  STL [R1+0x1b4], R16 ;  /* 0x0001b41001007387 */ /* 0x000fe20000100800 */
[----:B------:R-:W-:Y:S01]  /*14c0*/  IMAD.MOV R0, RZ, RZ, -R0 ;  /* 0x000000ffff007224 */ /* 0x000fe200078e0a00 */
[----:B------:R-:W-:Y:S01]  /*14d0*/  IABS R19, R14 ;  /* 0x0000000e00137213 */ /* 0x000fe20000000000 */
[----:B------:R-:W-:Y:S01]  /*14e0*/  IMAD.HI.U32 R3, R2, R15, RZ ;  /* 0x0000000f02037227 */ /* 0x000fe200078e00ff */
[----:B------:R-:W-:-:S03]  /*14f0*/  ISETP.GT.U32.AND P0, PT, R240, R9, PT ;  /* 0x00000009f000720c */ /* 0x000fc60003f04070 */
[----:B------:R-:W-:Y:S02]  /*1500*/  IMAD.MOV R8, RZ, RZ, -R3 ;  /* 0x000000ffff087224 */ /* 0x000fe400078e0a03 */
[----:B------:R-:W-:Y:S02]  /*1510*/  VIADD R12, R32, 0x9 ;  /* 0x00000009200c7836 */ /* 0x000fe40000000000 */
[C---:B------:R-:W-:Y:S02]  /*1520*/  IMAD R3, R240.reuse, R0, R7 ;  /* 0x00000000f0037224 */ /* 0x040fe400078e0207 */
[C---:B------:R-:W-:Y:S01]  /*1530*/  IMAD R5, R240.reuse, R8, R15 ;  /* 0x00000008f0057224 */ /* 0x040fe200078e020f */
[----:B------:R-:W-:Y:S01]  /*1540*/  IABS R17, R12 ;  /* 0x0000000c00117213 */ /* 0x000fe20000000000 */
[--C-:B------:R-:W-:Y:S01]  /*1550*/  @!P4 IMAD.IADD R11, R11, 0x1, -R240.reuse ;  /* 0x000000010b0bc824 */ /* 0x100fe200078e0af0 */
[C---:B------:R-:W-:Y:S01]  /*1560*/  ISETP.GT.U32.AND P4, PT, R240.reuse, R3, PT ;  /* 0x00000003f000720c */ /* 0x040fe20003f84070 */
[----:B------:R-:W-:Y:S01]  /*1570*/  @!P6 IMAD.IADD R13, R13, 0x1, -R240 ;  /* 0x000000010d0de824 */ /* 0x000fe200078e0af0 */
[----:B------:R-:W-:Y:S01]  /*1580*/  ISETP.GT.U32.AND P6, PT, R240, R5, PT ;  /* 0x00000005f000720c */ /* 0x000fe20003fc4070 */
[----:B------:R-:W-:-:S04]  /*1590*/  IMAD.HI.U32 R6, R2, R19, RZ ;  /* 0x0000001302067227 */ /* 0x000fc800078e00ff */
[----:B------:R-:W-:Y:S02]  /*15a0*/  IMAD.MOV R6, RZ, RZ, -R6 ;  /* 0x000000ffff067224 */ /* 0x000fe400078e0a06 */
[----:B------:R-:W-:-:S04]  /*15b0*/  IMAD.HI.U32 R4, R2, R17, RZ ;  /* 0x0000001102047227 */ /* 0x000fc800078e00ff */
[----:B------:R-:W-:Y:S02]  /*15c0*/  IMAD R15, R240, R6, R19 ;  /* 0x00000006f00f7224 */ /* 0x000fe400078e0213 */
[----:B------:R-:W-:Y:S02]  /*15d0*/  IMAD.MOV R4, RZ, RZ, -R4 ;  /* 0x000000ffff047224 */ /* 0x000fe400078e0a04 */
[--C-:B------:R-:W-:Y:S01]  /*15e0*/  @!P0 IMAD.IADD R9, R9, 0x1, -R240.reuse ;  /* 0x0000000109098824 */ /* 0x100fe200078e0af0 */
[----:B------:R-:W-:Y:S01]  /*15f0*/  ISETP.GE.AND P0, PT, R10, RZ, PT ;  /* 0x000000ff0a00720c */ /* 0x000fe20003f06270 */
[C---:B------:R-:W-:Y:S02]  /*1600*/  VIADD R6, R32.reuse, 0xb ;  /* 0x0000000b20067836 */ /* 0x040fe40000000000 */
[----:B------:R-:W-:Y:S02]  /*1610*/  VIADD R8, R32, 0xc ;  /* 0x0000000c20087836 */ /* 0x000fe40000000000 */
[C---:B------:R-:W-:Y:S01]  /*1620*/  IMAD R7, R240.reuse, R4, R17 ;  /* 0x00000004f0077224 */ /* 0x040fe200078e0211 */
[----:B------:R-:W-:Y:S01]  /*1630*/  IABS R17, R6 ;  /* 0x0000000600117213 */ /* 0x000fe20000000000 */
[--C-:B------:R-:W-:Y:S01]  /*1640*/  @!P4 IMAD.IADD R3, R3, 0x1, -R240.reuse ;  /* 0x000000010303c824 */ /* 0x100fe200078e0af0 */
[----:B------:R-:W-:Y:S01]  /*1650*/  IABS R19, R8 ;  /* 0x0000000800137213 */ /* 0x000fe20000000000 */
[----:B------:R-:W-:Y:S01]  /*1660*/  IMAD.MOV.U32 R18, RZ, RZ, R9 ;  /* 0x000000ffff127224 */ /* 0x000fe200078e0009 */
[----:B------:R-:W-:Y:S01]  /*1670*/  ISETP.GT.U32.AND P4, PT, R240, R13, PT ;  /* 0x0000000df000720c */ /* 0x000fe20003f84070 */
[----:B------:R-:W-:-:S02]  /*1680*/  @!P6 IMAD.IADD R5, R5, 0x1, -R240 ;  /* 0x000000010505e824 */ /* 0x000fc400078e0af0 */
[----:B------:R-:W-:Y:S01]  /*1690*/  @!P1 IMAD.MOV R18, RZ, RZ, -R18 ;  /* 0x000000ffff129224 */ /* 0x000fe200078e0a12 */
[C---:B------:R-:W-:Y:S01]  /*16a0*/  ISETP.GT.U32.AND P1, PT, R240.reuse, R3, PT ;  /* 0x00000003f000720c */ /* 0x040fe20003f24070 */
[----:B------:R-:W-:Y:S01]  /*16b0*/  IMAD.MOV.U32 R9, RZ, RZ, R11 ;  /* 0x000000ffff097224 */ /* 0x000fe200078e000b */
[----:B------:R-:W-:Y:S01]  /*16c0*/  ISETP.GT.U32.AND P6, PT, R240, R5, PT ;  /* 0x00000005f000720c */ /* 0x000fe20003fc4070 */
[C---:B------:R-:W-:Y:S01]  /*16d0*/  IMAD.HI.U32 R0, R2.reuse, R17, RZ ;  /* 0x0000001102007227 */ /* 0x040fe200078e00ff */
[----:B------:R-:W-:Y:S03]  /*16e0*/  STL [R1+0x1b0], R18 ;  /* 0x0001b01201007387 */ /* 0x000fe60000100800 */
[----:B------:R-:W-:-:S04]  /*16f0*/  IMAD.HI.U32 R4, R2, R19, RZ ;  /* 0x0000001302047227 */ /* 0x000fc800078e00ff */
[----:B------:R-:W-:Y:S01]  /*1700*/  @!P2 IMAD.MOV R9, RZ, RZ, -R9 ;  /* 0x000000ffff09a224 */ /* 0x000fe200078e0a09 */
[C---:B------:R-:W-:Y:S01]  /*1710*/  ISETP.GT.U32.AND P2, PT, R240.reuse, R7, PT ;  /* 0x00000007f000720c */ /* 0x040fe20003f44070 */
[----:B------:R-:W-:Y:S02]  /*1720*/  IMAD.MOV R0, RZ, RZ, -R0 ;  /* 0x000000ffff007224 */ /* 0x000fe400078e0a00 */
[----:B------:R-:W-:Y:S01]  /*1730*/  IMAD.MOV R11, RZ, RZ, -R4 ;  /* 0x000000ffff0b7224 */ /* 0x000fe200078e0a04 */
[----:B------:R1:W-:Y:S01]  /*1740*/  STL [R1+0x1ac], R9 ;  /* 0x0001ac0901007387 */ /* 0x0003e20000100800 */
[--C-:B------:R-:W-:Y:S01]  /*1750*/  @!P4 IMAD.IADD R13, R13, 0x1, -R240.reuse ;  /* 0x000000010d0dc824 */ /* 0x100fe200078e0af0 */
[C---:B------:R-:W-:Y:S01]  /*1760*/  ISETP.GT.U32.AND P4, PT, R240.reuse, R15, PT ;  /* 0x0000000ff000720c */ /* 0x040fe20003f84070 */
[----:B------:R-:W-:Y:S02]  /*1770*/  IMAD R11, R240, R11, R19 ;  /* 0x0000000bf00b7224 */ /* 0x000fe400078e0213 */
[----:B------:R-:W-:-:S02]  /*1780*/  @!P1 IMAD.IADD R3, R3, 0x1, -R240 ;  /* 0x0000000103039824 */ /* 0x000fc400078e0af0 */
[--C-:B------:R-:W-:Y:S01]  /*1790*/  @!P6 IMAD.IADD R5, R5, 0x1, -R240.reuse ;  /* 0x000000010505e824 */ /* 0x100fe200078e0af0 */
[----:B------:R-:W-:Y:S01]  /*17a0*/  ISETP.GT.U32.AND P6, PT, R240, R11, PT ;  /* 0x0000000bf000720c */ /* 0x000fe20003fc4070 */
[----:B------:R-:W-:Y:S02]  /*17b0*/  VIADD R10, R32, 0xd ;  /* 0x0000000d200a7836 */ /* 0x000fe40000000000 */
[----:B-1----:R-:W-:Y:S02]  /*17c0*/  IMAD R9, R240, R0, R17 ;  /* 0x00000000f0097224 */ /* 0x002fe400078e0211 */
[----:B------:R-:W-:Y:S01]  /*17d0*/  VIADD R16, R32, 0xe ;  /* 0x0000000e20107836 */ /* 0x000fe20000000000 */
[----:B------:R-:W-:Y:S01]  /*17e0*/  IABS R21, R10 ;  /* 0x0000000a00157213 */ /* 0x000fe20000000000 */
[--C-:B------:R-:W-:Y:S01]  /*17f0*/  @!P2 IMAD.IADD R7, R7, 0x1, -R240.reuse ;  /* 0x000000010707a824 */ /* 0x100fe200078e0af0 */
[----:B------:R-:W-:Y:S01]  /*1800*/  ISETP.GT.U32.AND P1, PT, R240, R9, PT ;  /* 0x00000009f000720c */ /* 0x000fe20003f24070 */
[----:B------:R-:W-:Y:S01]  /*1810*/  @!P4 IMAD.IADD R15, R15, 0x1, -R240 ;  /* 0x000000010f0fc824 */ /* 0x000fe200078e0af0 */
[----:B------:R-:W-:Y:S01]  /*1820*/  IABS R23, R16 ;  /* 0x0000001000177213 */ /* 0x000fe20000000000 */
[----:B------:R-:W-:Y:S01]  /*1830*/  IMAD.HI.U32 R0, R2, R21, RZ ;  /* 0x0000001502007227 */ /* 0x000fe200078e00ff */
[----:B------:R-:W-:-:S02]  /*1840*/  ISETP.GE.AND P2, PT, R12, RZ, PT ;  /* 0x000000ff0c00720c */ /* 0x000fc40003f46270 */
[----:B------:R-:W-:Y:S01]  /*1850*/  ISETP.GE.AND P4, PT, R14, RZ, PT ;  /* 0x000000ff0e00720c */ /* 0x000fe20003f86270 */
[----:B------:R-:W-:Y:S02]  /*1860*/  IMAD.MOV.U32 R20, RZ, RZ, R13 ;  /* 0x000000ffff147224 */ /* 0x000fe400078e000d */
[----:B------:R-:W-:Y:S01]  /*1870*/  @!P6 IMAD.IADD R11, R11, 0x1, -R240 ;  /* 0x000000010b0be824 */ /* 0x000fe200078e0af0 */
[C---:B------:R-:W-:Y:S01]  /*1880*/  ISETP.GT.U32.AND P6, PT, R240.reuse, R15, PT ;  /* 0x0000000ff000720c */ /* 0x040fe20003fc4070 */
[----:B------:R-:W-:Y:S02]  /*1890*/  IMAD.MOV R0, RZ, RZ, -R0 ;  /* 0x000000ffff007224 */ /* 0x000fe400078e0a00 */
[----:B------:R-:W-:Y:S01]  /*18a0*/  @!P1 IMAD.IADD R9, R9, 0x1, -R240 ;  /* 0x0000000109099824 */ /* 0x000fe200078e0af0 */
[----:B------:R-:W-:Y:S01]  /*18b0*/  ISETP.GT.U32.AND P1, PT, R240, R7, PT ;  /* 0x00000007f000720c */ /* 0x000fe20003f24070 */
[----:B------:R-:W-:-:S04]  /*18c0*/  IMAD.HI.U32 R4, R2, R23, RZ ;  /* 0x0000001702047227 */ /* 0x000fc800078e00ff */
[----:B------:R-:W-:Y:S01]  /*18d0*/  @!P5 IMAD.MOV R20, RZ, RZ, -R20 ;  /* 0x000000ffff14d224 */ /* 0x000fe200078e0a14 */
[C---:B------:R-:W-:Y:S01]  /*18e0*/  ISETP.GT.U32.AND P5, PT, R240.reuse, R9, PT ;  /* 0x00000009f000720c */ /* 0x040fe20003fa4070 */
[----:B------:R-:W-:Y:S02]  /*18f0*/  IMAD R17, R240, R0, R21 ;  /* 0x00000000f0117224 */ /* 0x000fe400078e0215 */
[----:B------:R-:W-:Y:S01]  /*1900*/  IMAD.MOV.U32 R18, RZ, RZ, R3 ;  /* 0x000000ffff127224 */ /* 0x000fe200078e0003 */
[----:B------:R1:W-:Y:S01]  /*1910*/  STL [R1+0x1a8], R20 ;  /* 0x0001a81401007387 */ /* 0x0003e20000100800 */
[----:B------:R-:W-:Y:S02]  /*1920*/  IMAD.MOV R4, RZ, RZ, -R4 ;  /* 0x000000ffff047224 */ /* 0x000fe400078e0a04 */
[----:B------:R-:W-:Y:S02]  /*1930*/  VIADD R12, R32, 0xf ;  /* 0x0000000f200c7836 */ /* 0x000fe40000000000 */
[----:B------:R-:W-:-:S02]  /*1940*/  IMAD.MOV.U32 R0, RZ, RZ, R5 ;  /* 0x000000ffff007224 */ /* 0x000fc400078e0005 */
[----:B------:R-:W-:Y:S01]  /*1950*/  VIADD R14, R32, 0x10 ;  /* 0x00000010200e7836 */ /* 0x000fe20000000000 */
[----:B------:R-:W-:Y:S01]  /*1960*/  IABS R5, R12 ;  /* 0x0000000c00057213 */ /* 0x000fe20000000000 */
[----:B------:R-:W-:Y:S01]  /*1970*/  @!P3 IMAD.MOV R18, RZ, RZ, -R18 ;  /* 0x000000ffff12b224 */ /* 0x000fe200078e0a12 */
[C---:B------:R-:W-:Y:S01]  /*1980*/  ISETP.GT.U32.AND P3, PT, R240.reuse, R11, PT ;  /* 0x0000000bf000720c */ /* 0x040fe20003f64070 */
[----:B------:R-:W-:Y:S01]  /*1990*/  IMAD R19, R240, R4, R23 ;  /* 0x00000004f0137224 */ /* 0x000fe200078e0217 */
[----:B------:R-:W-:Y:S01]  /*19a0*/  IABS R13, R14 ;  /* 0x0000000e000d7213 */ /* 0x000fe20000000000 */
[----:B------:R-:W-:Y:S01]  /*19b0*/  @!P0 IMAD.MOV R0, RZ, RZ, -R0 ;  /* 0x000000ffff008224 */ /* 0x000fe200078e0a00 */
[----:B------:R-:W-:Y:S01]  /*19c0*/  STL [R1+0x1a4], R18 ;  /* 0x0001a41201007387 */ /* 0x000fe20000100800 */
[--C-:B------:R-:W-:Y:S01]  /*19d0*/  @!P1 IMAD.IADD R7, R7, 0x1, -R240.reuse ;  /* 0x0000000107079824 */ /* 0x100fe200078e0af0 */
[----:B------:R-:W-:Y:S01]  /*19e0*/  ISETP.GE.AND P1, PT, R6, RZ, PT ;  /* 0x000000ff0600720c */ /* 0x000fe20003f26270 */
[--C-:B------:R-:W-:Y:S01]  /*19f0*/  @!P6 IMAD.IADD R15, R15, 0x1, -R240.reuse ;  /* 0x000000010f0fe824 */ /* 0x100fe200078e0af0 */
[----:B------:R2:W-:Y:S01]  /*1a00*/  STL [R1+0x1a0], R0 ;  /* 0x0001a00001007387 */ /* 0x0005e20000100800 */
[C---:B------:R-:W-:Y:S01]  /*1a10*/  ISETP.GT.U32.AND P6, PT, R240.reuse, R19, PT ;  /* 0x00000013f000720c */ /* 0x040fe20003fc4070 */
[----:B------:R-:W-:Y:S01]  /*1a20*/  @!P5 IMAD.IADD R9, R9, 0x1, -R240 ;  /* 0x000000010909d824 */ /* 0x000fe200078e0af0 */
[----:B------:R-:W-:Y:S01]  /*1a30*/  ISETP.GT.U32.AND P0, PT, R240, R17, PT ;  /* 0x00000011f000720c */ /* 0x000fe20003f04070 */
[----:B------:R-:W-:Y:S01]  /*1a40*/  IMAD.HI.U32 R3, R2, R13, RZ ;  /* 0x0000000d02037227 */ /* 0x000fe200078e00ff */
[----:B------:R-:W-:-:S03]  /*1a50*/  ISETP.GE.AND P5, PT, R8, RZ, PT ;  /* 0x000000ff0800720c */ /* 0x000fc60003fa6270 */
[----:B-1----:R-:W-:Y:S02]  /*1a60*/  IMAD.MOV.U32 R20, RZ, RZ, R7 ;  /* 0x000000ffff147224 */ /* 0x002fe400078e0007 */
[----:B--2---:R-:W-:-:S04]  /*1a70*/  IMAD.HI.U32 R0, R2, R5, RZ ;  /* 0x0000000502007227 */ /* 0x004fc800078e00ff */
[----:B------:R-:W-:Y:S02]  /*1a80*/  IMAD.MOV R0, RZ, RZ, -R0 ;  /* 0x000000ffff007224 */ /* 0x000fe400078e0a00 */
[----:B------:R-:W-:Y:S02]  /*1a90*/  IMAD.MOV R4, RZ, RZ, -R3 ;  /* 0x000000ffff047224 */ /* 0x000fe400078e0a03 */
[----:B------:R-:W-:Y:S01]  /*1aa0*/  @!P3 IMAD.IADD R11, R11, 0x1, -R240 ;  /* 0x000000010b0bb824 */ /* 0x000fe200078e0af0 */
[----:B------:R-:W-:Y:S01]  /*1ab0*/  ISETP.GE.AND P3, PT, R10, RZ, PT ;  /* 0x000000ff0a00720c */ /* 0x000fe20003f66270 */
[----:B------:R-:W-:Y:S02]  /*1ac0*/  IMAD R3, R240, R0, R5 ;  /* 0x00000000f0037224 */ /* 0x000fe400078e0205 */
[----:B------:R-:W-:Y:S02]  /*1ad0*/  IMAD.MOV.U32 R7, RZ, RZ, R9 ;  /* 0x000000ffff077224 */ /* 0x000fe400078e0009 */
[----:B------:R-:W-:-:S02]  /*1ae0*/  IMAD.MOV.U32 R18, RZ, RZ, R15 ;  /* 0x000000ffff127224 */ /* 0x000fc400078e000f */
[--C-:B------:R-:W-:Y:S01]  /*1af0*/  @!P6 IMAD.IADD R19, R19, 0x1, -R240.reuse ;  /* 0x000000011313e824 */ /* 0x100fe200078e0af0 */
[----:B------:R-:W-:Y:S01]  /*1b00*/  ISETP.GE.AND P6, PT, R12, RZ, PT ;  /* 0x000000ff0c00720c */ /* 0x000fe20003fc6270 */
[C---:B------:R-:W-:Y:S02]  /*1b10*/  IMAD R5, R240.reuse, R4, R13 ;  /* 0x00000004f0057224 */ /* 0x040fe400078e020d */
[----:B------:R-:W-:Y:S02]  /*1b20*/  IMAD.MOV.U32 R6, RZ, RZ, R11 ;  /* 0x000000ffff067224 */ /* 0x000fe400078e000b */
[----:B------:R-:W-:Y:S01]  /*1b30*/  @!P1 IMAD.MOV R7, RZ, RZ, -R7 ;  /* 0x000000ffff079224 */ /* 0x000fe200078e0a07 */
[----:B------:R-:W-:Y:S01]  /*1b40*/  ISETP.GT.U32.AND P1, PT, R240, R3, PT ;  /* 0x00000003f000720c */ /* 0x000fe20003f24070 */
[----:B------:R-:W-:Y:S01]  /*1b50*/  @!P0 IMAD.IADD R17, R17, 0x1, -R240 ;  /* 0x0000000111118824 */ /* 0x000fe200078e0af0 */
[----:B------:R-:W-:Y:S01]  /*1b60*/  ISETP.GE.AND P0, PT, R16, RZ, PT ;  /* 0x000000ff1000720c */ /* 0x000fe20003f06270 */
[----:B------:R-:W-:Y:S01]  /*1b70*/  @!P4 IMAD.MOV R18, RZ, RZ, -R18 ;  /* 0x000000ffff12c224 */ /* 0x000fe200078e0a12 */
[C---:B------:R-:W-:Y:S01]  /*1b80*/  ISETP.GT.U32.AND P4, PT, R240.reuse, R19, PT ;  /* 0x00000013f000720c */ /* 0x040fe20003f84070 */
[----:B------:R-:W-:Y:S01]  /*1b90*/  @!P5 IMAD.MOV R6, RZ, RZ, -R6 ;  /* 0x000000ffff06d224 */ /* 0x000fe200078e0a06 */
[C---:B------:R-:W-:Y:S01]  /*1ba0*/  ISETP.GT.U32.AND P5, PT, R240.reuse, R5, PT ;  /* 0x00000005f000720c */ /* 0x040fe20003fa4070 */
[----:B------:R-:W-:Y:S01]  /*1bb0*/  @!P2 IMAD.MOV R20, RZ, RZ, -R20 ;  /* 0x000000ffff14a224 */ /* 0x000fe200078e0a14 */
[----:B------:R-:W-:Y:S01]  /*1bc0*/  ISETP.GT.U32.AND P2, PT, R240, R17, PT ;  /* 0x00000011f000720c */ /* 0x000fe20003f44070 */
[----:B------:R-:W-:-:S02]  /*1bd0*/  VIADD R0, R32, 0x11 ;  /* 0x0000001120007836 */ /* 0x000fc40000000000 */
[C---:B------:R-:W-:Y:S01]  /*1be0*/  VIADD R4, R32.reuse, 0x12 ;  /* 0x0000001220047836 */ /* 0x040fe20000000000 */
[----:B------:R-:W-:Y:S01]  /*1bf0*/  STL [R1+0x19c], R20 ;  /* 0x00019c1401007387 */ /* 0x000fe20000100800 */
[--C-:B------:R-:W-:Y:S02]  /*1c00*/  @!P1 IMAD.IADD R3, R3, 0x1, -R240.reuse ;  /* 0x0000000103039824 */ /* 0x100fe400078e0af0 */
[----:B------:R-:W-:Y:S01]  /*1c10*/  VIADD R12, R32, 0x19 ;  /* 0x00000019200c7836 */ /* 0x000fe20000000000 */
[----:B------:R-:W-:Y:S01]  /*1c20*/  STL [R1+0x198], R18 ;  /* 0x0001981201007387 */ /* 0x000fe20000100800 */
[--C-:B------:R-:W-:Y:S01]  /*1c30*/  @!P4 IMAD.IADD R19, R19, 0x1, -R240.reuse ;  /* 0x000000011313c824 */ /* 0x100fe200078e0af0 */
[----:B------:R-:W-:Y:S01]  /*1c40*/  ISETP.GE.AND P4, PT, R0, RZ, PT ;  /* 0x000000ff0000720c */ /* 0x000fe20003f86270 */
[--C-:B------:R-:W-:Y:S01]  /*1c50*/  @!P5 IMAD.IADD R5, R5, 0x1, -R240.reuse ;  /* 0x000000010505d824 */ /* 0x100fe200078e0af0 */
[----:B------:R1:W-:Y:S01]  /*1c60*/  STL [R1+0x194], R7 ;  /* 0x0001940701007387 */ /* 0x0003e20000100800 */
[----:B------:R-:W-:Y:S01]  /*1c70*/  ISETP.GT.U32.AND P5, PT, R240, R3, PT ;  /* 0x00000003f000720c */ /* 0x000fe20003fa4070 */
[----:B------:R-:W-:Y:S01]  /*1c80*/  @!P2 IMAD.IADD R17, R17, 0x1, -R240 ;  /* 0x000000011111a824 */ /* 0x000fe200078e0af0 */
[----:B------:R-:W-:Y:S01]  /*1c90*/  IABS R9, R4 ;  /* 0x0000000400097213 */ /* 0x000fe20000000000 */
[----:B------:R2:W-:Y:S01]  /*1ca0*/  STL [R1+0x190], R6 ;  /* 0x0001900601007387 */ /* 0x0005e20000100800 */
[----:B------:R-:W-:Y:S01]  /*1cb0*/  ISETP.GE.AND P1, PT, R4, RZ, PT ;  /* 0x000000ff0400720c */ /* 0x000fe20003f26270 */
[----:B------:R-:W-:Y:S01]  /*1cc0*/  IMAD.MOV.U32 R8, RZ, RZ, R19 ;  /* 0x000000ffff087224 */ /* 0x000fe200078e0013 */
[----:B------:R-:W-:Y:S01]  /*1cd0*/  ISETP.GE.AND P2, PT, R14, RZ, PT ;  /* 0x000000ff0e00720c */ /* 0x000fe20003f46270 */
[----:B------:R-:W-:Y:S01]  /*1ce0*/  IMAD.HI.U32 R4, R2, R9, RZ ;  /* 0x0000000902047227 */ /* 0x000fe200078e00ff */
[----:B-1----:R-:W-:-:S03]  /*1cf0*/  IABS R7, R0 ;  /* 0x0000000000077213 */ /* 0x002fc60000000000 */
[----:B------:R-:W-:Y:S02]  /*1d00*/  IMAD.MOV R4, RZ, RZ, -R4 ;  /* 0x000000ffff047224 */ /* 0x000fe400078e0a04 */
[----:B--2---:R-:W-:Y:S01]  /*1d10*/  IMAD.MOV.U32 R6, RZ, RZ, R17 ;  /* 0x000000ffff067224 */ /* 0x004fe200078e0011 */
[----:B------:R-:W-:Y:S01]  /*1d20*/  IABS R17, R12 ;  /* 0x0000000c00117213 */ /* 0x000fe20000000000 */
[----:B------:R-:W-:-:S04]  /*1d30*/  IMAD.HI.U32 R0, R2, R7, RZ ;  /* 0x0000000702007227 */ /* 0x000fc800078e00ff */
[----:B------:R-:W-:Y:S02]  /*1d40*/  IMAD.MOV R0, RZ, RZ, -R0 ;  /* 0x000000ffff007224 */ /* 0x000fe400078e0a00 */
[----:B------:R-:W-:Y:S01]  /*1d50*/  @!P3 IMAD.MOV R6, RZ, RZ, -R6 ;  /* 0x000000ffff06b224 */ /* 0x000fe200078e0a06 */
[C---:B------:R-:W-:Y:S01]  /*1d60*/  ISETP.GT.U32.AND P3, PT, R240.reuse, R5, PT ;  /* 0x00000005f000720c */ /* 0x040fe20003f64070 */
[C---:B------:R-:W-:Y:S02]  /*1d70*/  IMAD R7, R240.reuse, R0, R7 ;  /* 0x00000000f0077224 */ /* 0x040fe400078e0207 */
[----:B------:R-:W-:Y:S01]  /*1d80*/  @!P5 IMAD.IADD R3, R3, 0x1, -R240 ;  /* 0x000000010303d824 */ /* 0x000fe200078e0af0 */
[----:B------:R1:W-:Y:S01]  /*1d90*/  STL [R1+0x18c], R6 ;  /* 0x00018c0601007387 */ /* 0x0003e20000100800 */
[C---:B------:R-:W-:Y:S01]  /*1da0*/  IMAD R9, R240.reuse, R4, R9 ;  /* 0x00000004f0097224 */ /* 0x040fe200078e0209 */
[----:B------:R-:W-:Y:S01]  /*1db0*/  ISETP.GT.U32.AND P5, PT, R240, R7, PT ;  /* 0x00000007f000720c */ /* 0x000fe20003fa4070 */
[----:B------:R-:W-:-:S02]  /*1dc0*/  IMAD.MOV.U32 R10, RZ, RZ, R3 ;  /* 0x000000ffff0a7224 */ /* 0x000fc400078e0003 */
[----:B------:R-:W-:Y:S02]  /*1dd0*/  @!P0 IMAD.MOV R8, RZ, RZ, -R8 ;  /* 0x000000ffff088224 */ /* 0x000fe400078e0a08 */
[----:B------:R-:W-:Y:S02]  /*1de0*/  VIADD R0, R32, 0x14 ;  /* 0x0000001420007836 */ /* 0x000fe40000000000 */
[----:B------:R-:W-:Y:S01]  /*1df0*/  @!P6 IMAD.MOV R10, RZ, RZ, -R10 ;  /* 0x000000ffff0ae224 */ /* 0x000fe200078e0a0a */
[----:B------:R-:W-:Y:S01]  /*1e00*/  ISETP.GT.U32.AND P6, PT, R240, R9, PT ;  /* 0x00000009f000720c */ /* 0x000fe20003fc4070 */
[----:B-1----:R-:W-:Y:S01]  /*1e10*/  VIADD R6, R32, 0x13 ;  /* 0x0000001320067836 */ /* 0x002fe20000000000 */
[----:B------:R1:W-:Y:S01]  /*1e20*/  STL [R1+0x188], R8 ;  /* 0x0001880801007387 */ /* 0x0003e20000100800 */
[--C-:B------:R-:W-:Y:S01]  /*1e30*/  @!P3 IMAD.IADD R5, R5, 0x1, -R240.reuse ;  /* 0x000000010505b824 */ /* 0x100fe200078e0af0 */
[----:B------:R-:W-:Y:S01]  /*1e40*/  ISETP.GE.AND P3, PT, R0, RZ, PT ;  /* 0x000000ff0000720c */ /* 0x000fe20003f66270 */
[----:B------:R-:W-:Y:S01]  /*1e50*/  @!P5 IMAD.IADD R7, R7, 0x1, -R240 ;  /* 0x000000010707d824 */ /* 0x000fe200078e0af0 */
[----:B------:R-:W-:Y:S01]  /*1e60*/  IABS R11, R6 ;  /* 0x00000006000b7213 */ /* 0x000fe20000000000 */
[----:B------:R-:W-:Y:S01]  /*1e70*/  VIADD R4, R32, 0x15 ;  /* 0x0000001520047836 */ /* 0x000fe20000000000 */
[----:B------:R-:W-:Y:S01]  /*1e80*/  IABS R13, R0 ;  /* 0x00000000000d7213 */ /* 0x000fe20000000000 */
[----:B------:R2:W-:Y:S01]  /*1e90*/  STL [R1+0x184], R10 ;  /* 0x0001840a01007387 */ /* 0x0005e20000100800 */
[----:B------:R-:W-:Y:S01]  /*1ea0*/  ISETP.GT.U32.AND P5, PT, R240, R7, PT ;  /* 0x00000007f000720c */ /* 0x000fe20003fa4070 */
[----:B------:R-:W-:Y:S01]  /*1eb0*/  IMAD.HI.U32 R0, R2, R11, RZ ;  /* 0x0000000b02007227 */ /* 0x000fe200078e00ff */
[----:B------:R-:W-:-:S03]  /*1ec0*/  ISETP.GE.AND P0, PT, R6, RZ, PT ;  /* 0x000000ff0600720c */ /* 0x000fc60003f06270 */
[----:B-1----:R-:W-:Y:S02]  /*1ed0*/  IMAD.MOV.U32 R8, RZ, RZ, R5 ;  /* 0x000000ffff087224 */ /* 0x002fe400078e0005 */
[----:B------:R-:W-:Y:S02]  /*1ee0*/  IMAD.MOV R3, RZ, RZ, -R0 ;  /* 0x000000ffff037224 */ /* 0x000fe400078e0a00 */
[----:B------:R-:W-:Y:S01]  /*1ef0*/  @!P2 IMAD.MOV R8, RZ, RZ, -R8 ;  /* 0x000000ffff08a224 */ /* 0x000fe200078e0a08 */
[----:B------:R-:W-:Y:S01]  /*1f00*/  ISETP.GE.AND P2, PT, R4, RZ, PT ;  /* 0x000000ff0400720c */ /* 0x000fe20003f46270 */
[----:B------:R-:W-:Y:S01]  /*1f10*/  IMAD.HI.U32 R0, R2, R13, RZ ;  /* 0x0000000d02007227 */ /* 0x000fe200078e00ff */
[----:B------:R-:W-:Y:S02]  /*1f20*/  IABS R4, R4 ;  /* 0x0000000400047213 */ /* 0x000fe40000000000 */
[----:B------:R1:W-:Y:S01]  /*1f30*/  STL [R1+0x180], R8 ;  /* 0x0001800801007387 */ /* 0x0003e20000100800 */
[----:B------:R-:W-:-:S02]  /*1f40*/  VIADD R6, R32, 0x16 ;  /* 0x0000001620067836 */ /* 0x000fc40000000000 */
[----:B------:R-:W-:Y:S02]  /*1f50*/  @!P6 IMAD.IADD R9, R9, 0x1, -R240 ;  /* 0x000000010909e824 */ /* 0x000fe400078e0af0 */
[C---:B------:R-:W-:Y:S01]  /*1f60*/  IMAD R3, R240.reuse, R3, R11 ;  /* 0x00000003f0037224 */ /* 0x040fe200078e020b */
[----:B------:R-:W-:Y:S01]  /*1f70*/  IABS R15, R6 ;  /* 0x00000006000f7213 */ /* 0x000fe20000000000 */
[----:B------:R-:W-:Y:S01]  /*1f80*/  IMAD.MOV R0, RZ, RZ, -R0 ;  /* 0x000000ffff007224 */ /* 0x000fe200078e0a00 */
[C---:B------:R-:W-:Y:S01]  /*1f90*/  ISETP.GT.U32.AND P6, PT, R240.reuse, R9, PT ;  /* 0x00000009f000720c */ /* 0x040fe20003fc4070 */
[----:B------:R-:W-:Y:S02]  /*1fa0*/  IMAD.MOV.U32 R11, RZ, RZ, R4 ;  /* 0x000000ffff0b7224 */ /* 0x000fe400078e0004 */
[----:B------:R-:W-:Y:S02]  /*1fb0*/  IMAD R5, R240, R0, R13 ;  /* 0x00000000f0057224 */ /* 0x000fe400078e020d */
[----:B------:R-:W-:-:S04]  /*1fc0*/  IMAD.HI.U32 R0, R2, R11, RZ ;  /* 0x0000000b02007227 */ /* 0x000fc800078e00ff */
[----:B------:R-:W-:Y:S01]  /*1fd0*/  @!P5 IMAD.IADD R7, R7, 0x1, -R240 ;  /* 0x000000010707d824 */ /* 0x000fe200078e0af0 */
[----:B------:R-:W-:Y:S01]  /*1fe0*/  ISETP.GT.U32.AND P5, PT, R240, R3, PT ;  /* 0x00000003f000720c */ /* 0x000fe20003fa4070 */
[----:B------:R-:W-:-:S04]  /*1ff0*/  IMAD.HI.U32 R4, R2, R15, RZ ;  /* 0x0000000f02047227 */ /* 0x000fc800078e00ff */
[----:B------:R-:W-:Y:S02]  /*2000*/  IMAD.MOV R0, RZ, RZ, -R0 ;  /* 0x000000ffff007224 */ /* 0x000fe400078e0a00 */
[----:B--2---:R-:W-:Y:S02]  /*2010*/  IMAD.MOV.U32 R10, RZ, RZ, R7 ;  /* 0x000000ffff0a7224 */ /* 0x004fe400078e0007 */
[----:B------:R-:W-:Y:S02]  /*2020*/  IMAD.MOV R4, RZ, RZ, -R4 ;  /* 0x000000ffff047224 */ /* 0x000fe400078e0a04 */
[C---:B------:R-:W-:Y:S02]  /*2030*/  IMAD R7, R240.reuse, R0, R11 ;  /* 0x00000000f0077224 */ /* 0x040fe400078e020b */
[C---:B------:R-:W-:Y:S02]  /*2040*/  IMAD R11, R240.reuse, R4, R15 ;  /* 0x00000004f00b7224 */ /* 0x040fe400078e020f */
[----:B------:R-:W-:Y:S01]  /*2050*/  @!P6 IMAD.IADD R9, R9, 0x1, -R240 ;  /* 0x000000010909e824 */ /* 0x000fe200078e0af0 */
[----:B------:R-:W-:Y:S01]  /*2060*/  ISETP.GT.U32.AND P6, PT, R240, R7, PT ;  /* 0x00000007f000720c */ /* 0x000fe20003fc4070 */
[----:B-1----:R-:W-:-:S02]  /*2070*/  VIADD R8, R32, 0x17 ;  /* 0x0000001720087836 */ /* 0x002fc40000000000 */
[----:B------:R-:W-:Y:S01]  /*2080*/  @!P4 IMAD.MOV R10, RZ, RZ, -R10 ;  /* 0x000000ffff0ac224 */ /* 0x000fe200078e0a0a */
[C---:B------:R-:W-:Y:S01]  /*2090*/  ISETP.GT.U32.AND P4, PT, R240.reuse, R5, PT ;  /* 0x00000005f000720c */ /* 0x040fe20003f84070 */
[----:B------:R-:W-:Y:S01]  /*20a0*/  @!P5 IMAD.IADD R3, R3, 0x1, -R240 ;  /* 0x000000010303d824 */ /* 0x000fe200078e0af0 */
[----:B------:R-:W-:Y:S01]  /*20b0*/  ISETP.GT.U32.AND P5, PT, R240, R11, PT ;  /* 0x0000000bf000720c */ /* 0x000fe20003fa4070 */
[----:B------:R-:W-:Y:S01]  /*20c0*/  IMAD.MOV.U32 R16, RZ, RZ, R9 ;  /* 0x000000ffff107224 */ /* 0x000fe200078e0009 */
[----:B------:R-:W-:Y:S01]  /*20d0*/  IABS R13, R8 ;  /* 0x00000008000d7213 */ /* 0x000fe20000000000 */
[----:B------:R1:W-:Y:S01]  /*20e0*/  STL [R1+0x17c], R10 ;  /* 0x00017c0a01007387 */ /* 0x0003e20000100800 */
[----:B------:R-:W-:Y:S02]  /*20f0*/  VIADD R14, R32, 0x1a ;  /* 0x0000001a200e7836 */ /* 0x000fe40000000000 */
[----:B------:R-:W-:Y:S02]  /*2100*/  @!P1 IMAD.MOV R16, RZ, RZ, -R16 ;  /* 0x000000ffff109224 */ /* 0x000fe400078e0a10 */
[----:B------:R-:W-:Y:S01]  /*2110*/  IMAD.HI.U32 R0, R2, R13, RZ ;  /* 0x0000000d02007227 */ /* 0x000fe200078e00ff */
[----:B------:R-:W-:-:S02]  /*2120*/  IABS R19, R14 ;  /* 0x0000000e00137213 */ /* 0x000fc40000000000 */
[----:B------:R2:W-:Y:S01]  /*2130*/  STL [R1+0x178], R16 ;  /* 0x0001781001007387 */ /* 0x0005e20000100800 */
[----:B------:R-:W-:Y:S02]  /*2140*/  @!P6 IMAD.IADD R7, R7, 0x1, -R240 ;  /* 0x000000010707e824 */ /* 0x000fe400078e0af0 */
[----:B-1----:R-:W-:Y:S02]  /*2150*/  VIADD R10, R32, 0x18 ;  /* 0x00000018200a7836 */ /* 0x002fe40000000000 */
[----:B------:R-:W-:Y:S02]  /*2160*/  IMAD.MOV R0, RZ, RZ, -R0 ;  /* 0x000000ffff007224 */ /* 0x000fe400078e0a00 */
[--C-:B------:R-:W-:Y:S01]  /*2170*/  @!P5 IMAD.IADD R11, R11, 0x1, -R240.reuse ;  /* 0x000000010b0bd824 */ /* 0x100fe200078e0af0 */
[----:B------:R-:W-:Y:S01]  /*2180*/  IABS R15, R10 ;  /* 0x0000000a000f7213 */ /* 0x000fe20000000000 */
[C---:B------:R-:W-:Y:S01]  /*2190*/  IMAD R13, R240.reuse, R0, R13 ;  /* 0x00000000f00d7224 */ /* 0x040fe200078e020d */
[C---:B------:R-:W-:Y:S01]  /*21a0*/  ISETP.GT.U32.AND P5, PT, R240.reuse, R7, PT ;  /* 0x00000007f000720c */ /* 0x040fe20003fa4070 */
[----:B------:R-:W-:Y:S01]  /*21b0*/  @!P4 IMAD.IADD R5, R5, 0x1, -R240 ;  /* 0x000000010505c824 */ /* 0x000fe200078e0af0 */
[----:B------:R-:W-:Y:S01]  /*21c0*/  ISETP.GT.U32.AND P4, PT, R240, R3, PT ;  /* 0x00000003f000720c */ /* 0x000fe20003f84070 */
[----:B------:R-:W-:Y:S01]  /*21d0*/  IMAD.HI.U32 R0, R2, R15, RZ ;  /* 0x0000000f02007227 */ /* 0x000fe200078e00ff */
[----:B------:R-:W-:-:S02]  /*21e0*/  ISETP.GT.U32.AND P1, PT, R240, R11, PT ;  /* 0x0000000bf000720c */ /* 0x000fc40003f24070 */
[----:B------:R-:W-:Y:S01]  /*21f0*/  ISETP.GT.U32.AND P6, PT, R240, R5, PT ;  /* 0x00000005f000720c */ /* 0x000fe20003fc4070 */
[----:B------:R-:W-:Y:S02]  /*2200*/  IMAD.MOV R0, RZ, RZ, -R0 ;  /* 0x000000ffff007224 */ /* 0x000fe400078e0a00 */
[----:B------:R-:W-:-:S04]  /*2210*/  IMAD.HI.U32 R4, R2, R19, RZ ;  /* 0x0000001302047227 */ /* 0x000fc800078e00ff */
[C---:B------:R-:W-:Y:S02]  /*2220*/  IMAD R9, R240.reuse, R0, R15 ;  /* 0x00000000f0097224 */ /* 0x040fe400078e020f */
[--C-:B------:R-:W-:Y:S02]  /*2230*/  @!P5 IMAD.IADD R7, R7, 0x1, -R240.reuse ;  /* 0x000000010707d824 */ /* 0x100fe400078e0af0 */
[--C-:B------:R-:W-:Y:S01]  /*2240*/  @!P4 IMAD.IADD R3, R3, 0x1, -R240.reuse ;  /* 0x000000010303c824 */ /* 0x100fe200078e0af0 */
[C---:B------:R-:W-:Y:S01]  /*2250*/  ISETP.GT.U32.AND P5, PT, R240.reuse, R9, PT ;  /* 0x00000009f000720c */ /* 0x040fe20003fa4070 */
[----:B------:R-:W-:Y:S01]  /*2260*/  @!P6 IMAD.IADD R5, R5, 0x1, -R240 ;  /* 0x000000010505e824 */ /* 0x000fe200078e0af0 */
[----:B------:R-:W-:Y:S01]  /*2270*/  ISETP.GT.U32.AND P4, PT, R240, R13, PT ;  /* 0x0000000df000720c */ /* 0x000fe20003f84070 */
[----:B------:R-:W-:Y:S01]  /*2280*/  IMAD.HI.U32 R0, R2, R17, RZ ;  /* 0x0000001102007227 */ /* 0x000fe200078e00ff */
[----:B------:R-:W-:-:S03]  /*2290*/  ISETP.GE.AND P6, PT, R6, RZ, PT ;  /* 0x000000ff0600720c */ /* 0x000fc60003fc6270 */
[----:B------:R-:W-:Y:S02]  /*22a0*/  VIADD R6, R32, 0x1b ;  /* 0x0000001b20067836 */ /* 0x000fe40000000000 */
[----:B------:R-:W-:Y:S02]  /*22b0*/  IMAD.MOV R0, RZ, RZ, -R0 ;  /* 0x000000ffff007224 */ /* 0x000fe400078e0a00 */
[----:B------:R-:W-:Y:S01]  /*22c0*/  IMAD.MOV.U32 R18, RZ, RZ, R3 ;  /* 0x000000ffff127224 */ /* 0x000fe200078e0003 */
[----:B------:R-:W-:Y:S01]  /*22d0*/  IABS R21, R6 ;  /* 0x0000000600157213 */ /* 0x000fe20000000000 */
[--C-:B------:R-:W-:Y:S02]  /*22e0*/  @!P5 IMAD.IADD R9, R9, 0x1, -R240.reuse ;  /* 0x000000010909d824 */ /* 0x100fe400078e0af0 */
[----:B--2---:R-:W-:Y:S02]  /*22f0*/  IMAD.MOV.U32 R16, RZ, RZ, R5 ;  /* 0x000000ffff107224 */ /* 0x004fe400078e0005 */
[----:B------:R-:W-:Y:S01]  /*2300*/  IMAD.MOV.U32 R3, RZ, RZ, R7 ;  /* 0x000000ffff037224 */ /* 0x000fe200078e0007 */
[----:B------:R-:W-:Y:S01]  /*2310*/  ISETP.GT.U32.AND P5, PT, R240, R9, PT ;  /* 0x00000009f000720c */ /* 0x000fe20003fa4070 */
[----:B------:R-:W-:Y:S01]  /*2320*/  @!P4 IMAD.IADD R13, R13, 0x1, -R240 ;  /* 0x000000010d0dc824 */ /* 0x000fe200078e0af0 */
[----:B------:R-:W-:Y:S01]  /*2330*/  ISETP.GE.AND P4, PT, R10, RZ, PT ;  /* 0x000000ff0a00720c */ /* 0x000fe20003f86270 */
[----:B------:R-:W-:-:S02]  /*2340*/  IMAD R15, R240, R0, R17 ;  /* 0x00000000f00f7224 */ /* 0x000fc400078e0211 */
[----:B------:R-:W-:-:S04]  /*2350*/  IMAD.HI.U32 R0, R2, R21, RZ ;  /* 0x0000001502007227 */ /* 0x000fc800078e00ff */
[----:B------:R-:W-:Y:S01]  /*2360*/  @!P0 IMAD.MOV R18, RZ, RZ, -R18 ;  /* 0x000000ffff128224 */ /* 0x000fe200078e0a12 */
[C---:B------:R-:W-:Y:S01]  /*2370*/  ISETP.GT.U32.AND P0, PT, R240.reuse, R13, PT ;  /* 0x0000000df000720c */ /* 0x040fe20003f04070 */
[----:B------:R-:W-:Y:S01]  /*2380*/  @!P3 IMAD.MOV R16, RZ, RZ, -R16 ;  /* 0x000000ffff10b224 */ /* 0x000fe200078e0a10 */
[----:B------:R-:W-:Y:S01]  /*2390*/  ISETP.GT.U32.AND P3, PT, R240, R15, PT ;  /* 0x0000000ff000720c */ /* 0x000fe20003f64070 */
[----:B------:R-:W-:Y:S01]  /*23a0*/  @!P2 IMAD.MOV R3, RZ, RZ, -R3 ;  /* 0x000000ffff03a224 */ /* 0x000fe200078e0a03 */
[----:B------:R-:W-:Y:S01]  /*23b0*/  STL [R1+0x174], R18 ;  /* 0x0001741201007387 */ /* 0x000fe20000100800 */
[----:B------:R-:W-:Y:S01]  /*23c0*/  IMAD.MOV R0, RZ, RZ, -R0 ;  /* 0x000000ffff007224 */ /* 0x000fe200078e0a00 */
[----:B------:R-:W-:Y:S01]  /*23d0*/  ISETP.GE.AND P2, PT, R12, RZ, PT ;  /* 0x000000ff0c00720c */ /* 0x000fe20003f46270 */
[----:B------:R-:W-:Y:S01]  /*23e0*/  IMAD.MOV R4, RZ, RZ, -R4 ;  /* 0x000000ffff047224 */ /* 0x000fe200078e0a04 */
[----:B------:R-:W-:Y:S01]  /*23f0*/  STL [R1+0x170], R16 ;  /* 0x0001701001007387 */ /* 0x000fe20000100800 */
[----:B------:R-:W-:Y:S01]  /*2400*/  @!P1 IMAD.IADD R11, R11, 0x1, -R240 ;  /* 0x000000010b0b9824 */ /* 0x000fe200078e0af0 */
[----:B------:R-:W-:Y:S01]  /*2410*/  ISETP.GE.AND P1, PT, R8, RZ, PT ;  /* 0x000000ff0800720c */ /* 0x000fe20003f26270 */
[----:B------:R-:W-:Y:S01]  /*2420*/  IMAD R17, R240, R4, R19 ;  /* 0x00000004f0117224 */ /* 0x000fe200078e0213 */
[----:B------:R1:W-:Y:S01]  /*2430*/  STL [R1+0x16c], R3 ;  /* 0x00016c0301007387 */ /* 0x0003e20000100800 */
[----:B------:R-:W-:-:S02]  /*2440*/  IMAD.MOV.U32 R4, RZ, RZ, R11 ;  /* 0x000000ffff047224 */ /* 0x000fc400078e000b */
[----:B------:R-:W-:Y:S02]  /*2450*/  @!P5 IMAD.IADD R9, R9, 0x1, -R240 ;  /* 0x000000010909d824 */ /* 0x000fe400078e0af0 */
[----:B------:R-:W-:Y:S01]  /*2460*/  @!P6 IMAD.MOV R4, RZ, RZ, -R4 ;  /* 0x000000ffff04e224 */ /* 0x000fe200078e0a04 */
[----:B------:R-:W-:Y:S01]  /*2470*/  ISETP.GT.U32.AND P6, PT, R240, R17, PT ;  /* 0x00000011f000720c */ /* 0x000fe20003fc4070 */
[----:B------:R-:W-:Y:S02]  /*2480*/  VIADD R8, R32, 0x1c ;  /* 0x0000001c20087836 */ /* 0x000fe40000000000 */
[--C-:B------:R-:W-:Y:S01]  /*2490*/  @!P0 IMAD.IADD R13, R13, 0x1, -R240.reuse ;  /* 0x000000010d0d8824 */ /* 0x100fe200078e0af0 */
[----:B------:R2:W-:Y:S01]  /*24a0*/  STL [R1+0x168], R4 ;  /* 0x0001680401007387 */ /* 0x0005e20000100800 */
[----:B-1----:R-:W-:Y:S01]  /*24b0*/  IMAD R3, R240, R0, R21 ;  /* 0x00000000f0037224 */ /* 0x002fe200078e0215 */
[----:B------:R-:W-:Y:S01]  /*24c0*/  IABS R5, R8 ;  /* 0x0000000800057213 */ /* 0x000fe20000000000 */
[----:B------:R-:W-:Y:S01]  /*24d0*/  VIADD R10, R32, 0x1d ;  /* 0x0000001d200a7836 */ /* 0x000fe20000000000 */
[----:B------:R-:W-:Y:S01]  /*24e0*/  ISETP.GE.AND P0, PT, R14, RZ, PT ;  /* 0x000000ff0e00720c */ /* 0x000fe20003f06270 */
[----:B------:R-:W-:Y:S01]  /*24f0*/  @!P3 IMAD.IADD R15, R15, 0x1, -R240 ;  /* 0x000000010f0fb824 */ /* 0x000fe200078e0af0 */
[----:B------:R-:W-:Y:S01]  /*2500*/  ISETP.GT.U32.AND P5, PT, R240, R3, PT ;  /* 0x00000003f000720c */ /* 0x000fe20003fa4070 */
[----:B------:R-:W-:Y:S01]  /*2510*/  IMAD.HI.U32 R0, R2, R5, RZ ;  /* 0x0000000502007227 */ /* 0x000fe200078e00ff */
[----:B------:R-:W-:-:S02]  /*2520*/  IABS R7, R10 ;  /* 0x0000000a00077213 */ /* 0x000fc40000000000 */
[----:B------:R-:W-:Y:S01]  /*2530*/  ISETP.GE.AND P3, PT, R6, RZ, PT ;  /* 0x000000ff0600720c */ /* 0x000fe20003f66270 */
[----:B--2---:R-:W-:Y:S02]  /*2540*/  IMAD.MOV.U32 R4, RZ, RZ, R13 ;  /* 0x000000ffff047224 */ /* 0x004fe400078e000d */
[----:B------:R-:W-:Y:S01]  /*2550*/  @!P6 IMAD.IADD R17, R17, 0x1, -R240 ;  /* 0x000000011111e824 */ /* 0x000fe200078e0af0 */
[----:B------:R-:W-:Y:S01]  /*2560*/  ISETP.GT.U32.AND P6, PT, R240, R15, PT ;  /* 0x0000000ff000720c */ /* 0x000fe20003fc4070 */
[----:B------:R-:W-:Y:S02]  /*2570*/  @!P1 IMAD.MOV R4, RZ, RZ, -R4 ;  /* 0x000000ffff049224 */ /* 0x000fe400078e0a04 */
[----:B------:R-:W-:Y:S01]  /*2580*/  VIADD R6, R32, 0x1e ;  /* 0x0000001e20067836 */ /* 0x000fe20000000000 */
[----:B------:R-:W-:Y:S01]  /*2590*/  ISETP.GT.U32.AND P1, PT, R240, R17, PT ;  /* 0x00000011f000720c */ /* 0x000fe20003f24070 */
[--C-:B------:R-:W-:Y:S01]  /*25a0*/  @!P5 IMAD.IADD R3, R3, 0x1, -R240.reuse ;  /* 0x000000010303d824 */ /* 0x100fe200078e0af0 */
[----:B------:R1:W-:Y:S01]  /*25b0*/  STL [R1+0x164], R4 ;  /* 0x0001640401007387 */ /* 0x0003e20000100800 */
[----:B------:R-:W-:Y:S01]  /*25c0*/  VIADD R12, R32, 0x1f ;  /* 0x0000001f200c7836 */ /* 0x000fe20000000000 */
[----:B------:R-:W-:Y:S01]  /*25d0*/  IABS R11, R6 ;  /* 0x00000006000b7213 */ /* 0x000fe20000000000 */
[----:B------:R-:W-:Y:S01]  /*25e0*/  @!P4 IMAD.MOV R9, RZ, RZ, -R9 ;  /* 0x000000ffff09c224 */ /* 0x000fe200078e0a09 */
[----:B------:R-:W-:Y:S01]  /*25f0*/  ISETP.GT.U32.AND P5, PT, R240, R3, PT ;  /* 0x00000003f000720c */ /* 0x000fe20003fa4070 */
[C---:B------:R-:W-:Y:S01]  /*2600*/  VIADD R18, R32.reuse, 0x38 ;  /* 0x0000003820127836 */ /* 0x040fe20000000000 */
[----:B------:R-:W-:Y:S01]  /*2610*/  IABS R13, R12 ;  /* 0x0000000c000d7213 */ /* 0x000fe20000000000 */
[----:B------:R-:W-:Y:S01]  /*2620*/  @!P6 IMAD.IADD R15, R15, 0x1, -R240 ;  /* 0x000000010f0fe824 */ /* 0x000fe200078e0af0 */
[----:B------:R2:W-:Y:S01]  /*2630*/  STL [R1+0x160], R9 ;  /* 0x0001600901007387 */ /* 0x0005e20000100800 */
[----:B------:R-:W-:Y:S01]  /*2640*/  VIADD R29, R32, 0xf7 ;  /* 0x000000f7201d7836 */ /* 0x000fe20000000000 */
[----:B------:R-:W-:Y:S01]  /*2650*/  IABS R21, R18 ;  /* 0x0000001200157213 */ /* 0x000fe20000000000 */
[----:B-1----:R-:W-:-:S02]  /*2660*/  IMAD.MOV R4, RZ, RZ, -R0 ;  /* 0x000000ffff047224 */ /* 0x002fc400078e0a00 */
[----:B------:R-:W-:-:S04]  /*2670*/  IMAD.HI.U32 R0, R2, R7, RZ ;  /* 0x0000000702007227 */ /* 0x000fc800078e00ff */
[----:B------:R-:W-:Y:S02]  /*2680*/  IMAD.MOV R0, RZ, RZ, -R0 ;  /* 0x000000ffff007224 */ /* 0x000fe400078e0a00 */
[--C-:B------:R-:W-:Y:S02]  /*2690*/  @!P5 IMAD.IADD R3, R3, 0x1, -R240.reuse ;  /* 0x000000010303d824 */ /* 0x100fe400078e0af0 */
[----:B------:R-:W-:Y:S02]  /*26a0*/  IMAD R7, R240, R0, R7 ;  /* 0x00000000f0077224 */ /* 0x000fe400078e0207 */
[----:B------:R-:W-:Y:S01]  /*26b0*/  @!P1 IMAD.IADD R17, R17, 0x1, -R240 ;  /* 0x0000000111119824 */ /* 0x000fe200078e0af0 */
[----:B------:R-:W-:Y:S01]  /*26c0*/  ISETP.GE.AND P1, PT, R8, RZ, PT ;  /* 0x000000ff0800720c */ /* 0x000fe20003f26270 */
[C---:B------:R-:W-:Y:S01]  /*26d0*/  IMAD R5, R240.reuse, R4, R5 ;  /* 0x00000004f0057224 */ /* 0x040fe200078e0205 */
[----:B------:R-:W-:Y:S01]  /*26e0*/  ISETP.GT.U32.AND P5, PT, R240, R7, PT ;  /* 0x00000007f000720c */ /* 0x000fe20003fa4070 */
[----:B------:R-:W-:-:S02]  /*26f0*/  VIADD R8, R32, 0x20 ;  /* 0x0000002020087836 */ /* 0x000fc40000000000 */
[----:B------:R-:W-:Y:S01]  /*2700*/  IMAD.HI.U32 R0, R2, R11, RZ ;  /* 0x0000000b02007227 */ /* 0x000fe200078e00ff */
[C---:B------:R-:W-:Y:S02]  /*2710*/  ISETP.GT.U32.AND P6, PT, R240.reuse, R5, PT ;  /* 0x00000005f000720c */ /* 0x040fe40003fc4070 */
[----:B------:R-:W-:Y:S01]  /*2720*/  IABS R19, R8 ;  /* 0x0000000800137213 */ /* 0x000fe20000000000 */
[----:B------:R-:W-:Y:S02]  /*2730*/  IMAD.MOV R0, RZ, RZ, -R0 ;  /* 0x000000ffff007224 */ /* 0x000fe400078e0a00 */
[----:B------:R-:W-:Y:S02]  /*2740*/  IMAD.MOV.U32 R14, RZ, RZ, R15 ;  /* 0x000000ffff0e7224 */ /* 0x000fe400078e000f */
[----:B------:R-:W-:Y:S02]  /*2750*/  IMAD R11, R240, R0, R11 ;  /* 0x00000000f00b7224 */ /* 0x000fe400078e020b */
[----:B------:R-:W-:-:S02]  /*2760*/  @!P5 IMAD.IADD R7, R7, 0x1, -R240 ;  /* 0x000000010707d824 */ /* 0x000fc400078e0af0 */
[----:B------:R-:W-:-:S03]  /*2770*/  IMAD.HI.U32 R0, R2, R19, RZ ;  /* 0x0000001302007227 */ /* 0x000fc600078e00ff */
[C---:B------:R-:W-:Y:S01]  /*2780*/  ISETP.GT.U32.AND P5, PT, R240.reuse, R7, PT ;  /* 0x00000007f000720c */ /* 0x040fe20003fa4070 */
[----:B------:R-:W-:Y:S01]  /*2790*/  @!P2 IMAD.MOV R14, RZ, RZ, -R14 ;  /* 0x000000ffff0ea224 */ /* 0x000fe200078e0a0e */
[----:B------:R-:W-:Y:S01]  /*27a0*/  ISETP.GT.U32.AND P2, PT, R240, R11, PT ;  /* 0x0000000bf000720c */ /* 0x000fe20003f44070 */
[----:B------:R-:W-:-:S03]  /*27b0*/  IMAD.HI.U32 R4, R2, R13, RZ ;  /* 0x0000000d02047227 */ /* 0x000fc600078e00ff */
[----:B------:R1:W-:Y:S01]  /*27c0*/  STL [R1+0x15c], R14 ;  /* 0x00015c0e01007387 */ /* 0x0003e20000100800 */
[----:B------:R-:W-:Y:S02]  /*27d0*/  IMAD.MOV R0, RZ, RZ, -R0 ;  /* 0x000000ffff007224 */ /* 0x000fe400078e0a00 */
[----:B------:R-:W-:Y:S02]  /*27e0*/  IMAD.MOV R4, RZ, RZ, -R4 ;  /* 0x000000ffff047224 */ /* 0x000fe400078e0a04 */
[----:B------:R-:W-:Y:S01]  /*27f0*/  @!P6 IMAD.IADD R5, R5, 0x1, -R240 ;  /* 0x000000010505e824 */ /* 0x000fe200078e0af0 */
[----:B------:R-:W-:Y:S01]  /*2800*/  ISETP.GE.AND P6, PT, R10, RZ, PT ;  /* 0x000000ff0a00720c */ /* 0x000fe20003fc6270 */
[----:B------:R-:W-:Y:S02]  /*2810*/  VIADD R10, R32, 0x21 ;  /* 0x00000021200a7836 */ /* 0x000fe40000000000 */
[----:B--2---:R-:W-:Y:S01]  /*2820*/  IMAD.MOV.U32 R9, RZ, RZ, R17 ;  /* 0x000000ffff097224 */ /* 0x004fe200078e0011 */
[----:B------:R-:W-:Y:S01]  /*2830*/  ISETP.GT.U32.AND P4, PT, R240, R5, PT ;  /* 0x00000005f000720c */ /* 0x000fe20003f84070 */
[----:B-1----:R-:W-:-:S02]  /*2840*/  IMAD.MOV.U32 R14, RZ, RZ, R3 ;  /* 0x000000ffff0e7224 */ /* 0x002fc400078e0003 */
[C---:B------:R-:W-:Y:S02]  /*2850*/  IMAD R3, R240.reuse, R0, R19 ;  /* 0x00000000f0037224 */ /* 0x040fe400078e0213 */
[C---:B------:R-:W-:Y:S01]  /*2860*/  IMAD R13, R240.reuse, R4, R13 ;  /* 0x00000004f00d7224 */ /* 0x040fe200078e020d */
[----:B------:R-:W-:Y:S01]  /*2870*/  IABS R4, R10 ;  /* 0x0000000a00047213 */ /* 0x000fe20000000000 */
[----:B------:R-:W-:Y:S01]  /*2880*/  @!P5 IMAD.IADD R7, R7, 0x1, -R240 ;  /* 0x000000010707d824 */ /* 0x000fe200078e0af0 */
[----:B------:R-:W-:Y:S01]  /*2890*/  ISETP.GT.U32.AND P5, PT, R240, R3, PT ;  /* 0x00000003f000720c */ /* 0x000fe20003fa4070 */
[----:B------:R-:W-:Y:S01]  /*28a0*/  @!P0 IMAD.MOV R9, RZ, RZ, -R9 ;  /* 0x000000ffff098224 */ /* 0x000fe200078e0a09 */
[----:B------:R-:W-:Y:S01]  /*28b0*/  ISETP.GE.AND P0, PT, R6, RZ, PT ;  /* 0x000000ff0600720c */ /* 0x000fe20003f06270 */
[----:B------:R-:W-:Y:S01]  /*28c0*/  @!P3 IMAD.MOV R14, RZ, RZ, -R14 ;  /* 0x000000ffff0eb224 */ /* 0x000fe200078e0a0e */
[----:B------:R-:W-:Y:S01]  /*28d0*/  ISETP.GT.U32.AND P3, PT, R240, R13, PT ;  /* 0x0000000df000720c */ /* 0x000fe20003f64070 */
[--C-:B------:R-:W-:Y:S01]  /*28e0*/  @!P2 IMAD.IADD R11, R11, 0x1, -R240.reuse ;  /* 0x000000010b0ba824 */ /* 0x100fe200078e0af0 */
[----:B------:R1:W-:Y:S01]  /*28f0*/  STL [R1+0x158], R9 ;  /* 0x0001580901007387 */ /* 0x0003e20000100800 */
[--C-:B------:R-:W-:Y:S01]  /*2900*/  @!P4 IMAD.IADD R5, R5, 0x1, -R240.reuse ;  /* 0x000000010505c824 */ /* 0x100fe200078e0af0 */
[----:B------:R-:W-:Y:S01]  /*2910*/  ISETP.GE.AND P2, PT, R8, RZ, PT ;  /* 0x000000ff0800720c */ /* 0x000fe20003f46270 */
[----:B------:R-:W-:Y:S01]  /*2920*/  @!P6 IMAD.MOV R7, RZ, RZ, -R7 ;  /* 0x000000ffff07e224 */ /* 0x000fe200078e0a07 */
[----:B------:R2:W-:Y:S01]  /*2930*/  STL [R1+0x154], R14 ;  /* 0x0001540e01007387 */ /* 0x0005e20000100800 */
[----:B------:R-:W-:Y:S01]  /*2940*/  VIADD R6, R32, 0x23 ;  /* 0x0000002320067836 */ /* 0x000fe20000000000 */
[----:B------:R-:W-:Y:S01]  /*2950*/  ISETP.GE.AND P4, PT, R12, RZ, PT ;  /* 0x000000ff0c00720c */ /* 0x000fe20003f86270 */
[----:B------:R-:W-:Y:S01]  /*2960*/  @!P5 IMAD.IADD R3, R3, 0x1, -R240 ;  /* 0x000000010303d824 */ /* 0x000fe200078e0af0 */
[----:B------:R-:W-:Y:S01]  /*2970*/  ISETP.GE.AND P6, PT, R10, RZ, PT ;  /* 0x000000ff0a00720c */ /* 0x000fe20003fc6270 */
[----:B------:R-:W-:-:S02]  /*2980*/  VIADD R8, R32, 0x24 ;  /* 0x0000002420087836 */ /* 0x000fc40000000000 */
[----:B-1----:R-:W-:Y:S01]  /*2990*/  IMAD.MOV.U32 R9, RZ, RZ, R4 ;  /* 0x000000ffff097224 */ /* 0x002fe200078e0004 */
[----:B------:R-:W-:Y:S01]  /*29a0*/  ISETP.GT.U32.AND P5, PT, R240, R3, PT ;  /* 0x00000003f000720c */ /* 0x000fe20003fa4070 */
[----:B------:R-:W-:Y:S02]  /*29b0*/  VIADD R4, R32, 0x22 ;  /* 0x0000002220047836 */ /* 0x000fe40000000000 */
[----:B------:R-:W-:-:S03]  /*29c0*/  IMAD.HI.U32 R0, R2, R9, RZ ;  /* 0x0000000902007227 */ /* 0x000fc600078e00ff */
[----:B------:R-:W-:Y:S01]  /*29d0*/  IABS R15, R4 ;  /* 0x00000004000f7213 */ /* 0x000fe20000000000 */
[----:B------:R-:W-:Y:S02]  /*29e0*/  IMAD.MOV R0, RZ, RZ, -R0 ;  /* 0x000000ffff007224 */ /* 0x000fe400078e0a00 */
[----:B------:R-:W-:Y:S01]  /*29f0*/  @!P3 IMAD.IADD R13, R13, 0x1, -R240 ;  /* 0x000000010d0db824 */ /* 0x000fe200078e0af0 */
[C---:B------:R-:W-:Y:S01]  /*2a00*/  ISETP.GT.U32.AND P3, PT, R240.reuse, R11, PT ;  /* 0x0000000bf000720c */ /* 0x040fe20003f64070 */
[----:B--2---:R-:W-:Y:S02]  /*2a10*/  IMAD.MOV.U32 R14, RZ, RZ, R5 ;  /* 0x000000ffff0e7224 */ /* 0x004fe400078e0005 */
[----:B------:R-:W-:Y:S01]  /*2a20*/  IMAD R5, R240, R0, R9 ;  /* 0x00000000f0057224 */ /* 0x000fe200078e0209 */
[----:B------:R-:W-:Y:S01]  /*2a30*/  IABS R9, R6 ;  /* 0x0000000600097213 */ /* 0x000fe20000000000 */
[----:B------:R-:W-:-:S04]  /*2a40*/  IMAD.HI.U32 R0, R2, R15, RZ ;  /* 0x0000000f02007227 */ /* 0x000fc800078e00ff */
[----:B------:R-:W-:Y:S01]  /*2a50*/  @!P1 IMAD.MOV R14, RZ, RZ, -R14 ;  /* 0x000000ffff0e9224 */ /* 0x000fe200078e0a0e */
[C---:B------:R-:W-:Y:S01]  /*2a60*/  ISETP.GT.U32.AND P1, PT, R240.reuse, R13, PT ;  /* 0x0000000df000720c */ /* 0x040fe20003f24070 */
[----:B------:R-:W-:Y:S02]  /*2a70*/  IMAD.MOV R0, RZ, RZ, -R0 ;  /* 0x000000ffff007224 */ /* 0x000fe400078e0a00 */
[--C-:B------:R-:W-:Y:S01]  /*2a80*/  @!P3 IMAD.IADD R11, R11, 0x1, -R240.reuse ;  /* 0x000000010b0bb824 */ /* 0x100fe200078e0af0 */
[----:B------:R-:W-:Y:S01]  /*2a90*/  STL [R1+0x150], R14 ;  /* 0x0001500e01007387 */ /* 0x000fe20000100800 */
[----:B------:R-:W-:Y:S01]  /*2aa0*/  ISETP.GT.U32.AND P3, PT, R240, R5, PT ;  /* 0x00000005f000720c */ /* 0x000fe20003f64070 */
[----:B------:R-:W-:Y:S02]  /*2ab0*/  @!P5 IMAD.IADD R3, R3, 0x1, -R240 ;  /* 0x000000010303d824 */ /* 0x000fe400078e0af0 */
[----:B------:R1:W-:Y:S01]  /*2ac0*/  STL [R1+0x14c], R7 ;  /* 0x00014c0701007387 */ /* 0x0003e20000100800 */
[----:B------:R-:W-:-:S02]  /*2ad0*/  IMAD.MOV.U32 R12, RZ, RZ, R11 ;  /* 0x000000ffff0c7224 */ /* 0x000fc400078e000b */
[----:B------:R-:W-:Y:S02]  /*2ae0*/  VIADD R10, R32, 0x25 ;  /* 0x00000025200a7836 */ /* 0x000fe40000000000 */
[----:B------:R-:W-:Y:S01]  /*2af0*/  @!P1 IMAD.IADD R13, R13, 0x1, -R240 ;  /* 0x000000010d0d9824 */ /* 0x000fe200078e0af0 */
[----:B------:R-:W-:Y:S01]  /*2b00*/  ISETP.GE.AND P1, PT, R4, RZ, PT ;  /* 0x000000ff0400720c */ /* 0x000fe20003f26270 */
[----:B------:R-:W-:Y:S01]  /*2b10*/  @!P0 IMAD.MOV R12, RZ, RZ, -R12 ;  /* 0x000000ffff0c8224 */ /* 0x000fe200078e0a0c */
[----:B------:R-:W-:Y:S01]  /*2b20*/  IABS R4, R8 ;  /* 0x0000000800047213 */ /* 0x000fe20000000000 */
[----:B------:R-:W-:Y:S01]  /*2b30*/  @!P2 IMAD.MOV R3, RZ, RZ, -R3 ;  /* 0x000000ffff03a224 */ /* 0x000fe200078e0a03 */
[----:B------:R-:W-:Y:S01]  /*2b40*/  ISETP.GE.AND P2, PT, R8, RZ, PT ;  /* 0x000000ff0800720c */ /* 0x000fe20003f46270 */
[----:B-1----:R-:W-:Y:S01]  /*2b50*/  IMAD R7, R240, R0, R15 ;  /* 0x00000000f0077224 */ /* 0x002fe200078e020f */
[----:B------:R1:W-:Y:S01]  /*2b60*/  STL [R1+0x148], R12 ;  /* 0x0001480c01007387 */ /* 0x0003e20000100800 */
[----:B------:R-:W-:Y:S01]  /*2b70*/  IMAD.HI.U32 R0, R2, R9, RZ ;  /* 0x0000000902007227 */ /* 0x000fe200078e00ff */
[----:B------:R-:W-:-:S02]  /*2b80*/  IABS R15, R10 ;  /* 0x0000000a000f7213 */ /* 0x000fc40000000000 */
[----:B------:R-:W-:Y:S01]  /*2b90*/  ISETP.GT.U32.AND P5, PT, R240, R7, PT ;  /* 0x00000007f000720c */ /* 0x000fe20003fa4070 */
[----:B------:R-:W-:Y:S01]  /*2ba0*/  @!P3 IMAD.IADD R5, R5, 0x1, -R240 ;  /* 0x000000010505b824 */ /* 0x000fe200078e0af0 */
[----:B------:R-:W-:Y:S01]  /*2bb0*/  ISETP.GE.AND P3, PT, R6, RZ, PT ;  /* 0x000000ff0600720c */ /* 0x000fe20003f66270 */
[----:B------:R-:W-:Y:S02]  /*2bc0*/  IMAD.MOV R0, RZ, RZ, -R0 ;  /* 0x000000ffff007224 */ /* 0x000fe400078e0a00 */
[----:B------:R-:W-:Y:S01]  /*2bd0*/  IMAD.MOV.U32 R11, RZ, RZ, R4 ;  /* 0x000000ffff0b7224 */ /* 0x000fe200078e0004 */
[C---:B------:R-:W-:Y:S01]  /*2be0*/  ISETP.GT.U32.AND P0, PT, R240.reuse, R5, PT ;  /* 0x00000005f000720c */ /* 0x040fe20003f04070 */
[----:B-1----:R-:W-:Y:S02]  /*2bf0*/  IMAD.MOV.U32 R12, RZ, RZ, R13 ;  /* 0x000000ffff0c7224 */ /* 0x002fe400078e000d */
[----:B------:R-:W-:Y:S02]  /*2c00*/  IMAD R9, R240, R0, R9 ;  /* 0x00000000f0097224 */ /* 0x000fe400078e0209 */
[----:B------:R-:W-:-:S04]  /*2c10*/  IMAD.HI.U32 R0, R2, R11, RZ ;  /* 0x0000000b02007227 */ /* 0x000fc800078e00ff */
[----:B------:R-:W-:Y:S02]  /*2c20*/  @!P5 IMAD.IADD R7, R7, 0x1, -R240 ;  /* 0x000000010707d824 */ /* 0x000fe400078e0af0 */
[----:B------:R-:W-:Y:S01]  /*2c30*/  @!P4 IMAD.MOV R12, RZ, RZ, -R12 ;  /* 0x000000ffff0cc224 */ /* 0x000fe200078e0a0c */
[C---:B------:R-:W-:Y:S01]  /*2c40*/  ISETP.GT.U32.AND P4, PT, R240.reuse, R9, PT ;  /* 0x00000009f000720c */ /* 0x040fe20003f84070 */
[----:B------:R-:W-:Y:S01]  /*2c50*/  IMAD.MOV R0, RZ, RZ, -R0 ;  /* 0x000000ffff007224 */ /* 0x000fe200078e0a00 */
[----:B------:R-:W-:Y:S01]  /*2c60*/  ISETP.GT.U32.AND P5, PT, R240, R7, PT ;  /* 0x00000007f000720c */ /* 0x000fe20003fa4070 */
[----:B------:R-:W-:Y:S01]  /*2c70*/  IMAD.HI.U32 R4, R2, R15, RZ ;  /* 0x0000000f02047227 */ /* 0x000fe200078e00ff */
[----:B------:R-:W-:Y:S03]  /*2c80*/  STL [R1+0x144], R12 ;  /* 0x0001440c01007387 */ /* 0x000fe60000100800 */
[----:B------:R-:W-:Y:S01]  /*2c90*/  IMAD.MOV R4, RZ, RZ, -R4 ;  /* 0x000000ffff047224 */ /* 0x000fe200078e0a04 */
[----:B------:R1:W-:Y:S01]  /*2ca0*/  STL [R1+0x140], R3 ;  /* 0x0001400301007387 */ /* 0x0003e20000100800 */
[----:B------:R-:W-:Y:S01]  /*2cb0*/  @!P0 IMAD.IADD R5, R5, 0x1, -R240 ;  /* 0x0000000105058824 */ /* 0x000fe200078e0af0 */
[----:B------:R-:W-:Y:S01]  /*2cc0*/  ISETP.GE.AND P0, PT, R10, RZ, PT ;  /* 0x000000ff0a00720c */ /* 0x000fe20003f06270 */
[----:B------:R-:W-:-:S02]  /*2cd0*/  VIADD R6, R32, 0x26 ;  /* 0x0000002620067836 */ /* 0x000fc40000000000 */
[----:B------:R-:W-:Y:S02]  /*2ce0*/  IMAD.MOV.U32 R14, RZ, RZ, R5 ;  /* 0x000000ffff0e7224 */ /* 0x000fe400078e0005 */
[--C-:B------:R-:W-:Y:S01]  /*2cf0*/  @!P5 IMAD.IADD R7, R7, 0x1, -R240.reuse ;  /* 0x000000010707d824 */ /* 0x100fe200078e0af0 */
[----:B------:R-:W-:Y:S01]  /*2d00*/  IABS R13, R6 ;  /* 0x00000006000d7213 */ /* 0x000fe20000000000 */
[----:B------:R-:W-:Y:S02]  /*2d10*/  @!P4 IMAD.IADD R9, R9, 0x1, -R240 ;  /* 0x000000010909c824 */ /* 0x000fe400078e0af0 */
[C---:B-1----:R-:W-:Y:S02]  /*2d20*/  IMAD R3, R240.reuse, R0, R11 ;  /* 0x00000000f0037224 */ /* 0x042fe400078e020b */
[C---:B------:R-:W-:Y:S01]  /*2d30*/  IMAD R11, R240.reuse, R4, R15 ;  /* 0x00000004f00b7224 */ /* 0x040fe200078e020f */
[C---:B------:R-:W-:Y:S01]  /*2d40*/  ISETP.GT.U32.AND P4, PT, R240.reuse, R9, PT ;  /* 0x00000009f000720c */ /* 0x040fe20003f84070 */
[----:B------:R-:W-:Y:S01]  /*2d50*/  @!P6 IMAD.MOV R14, RZ, RZ, -R14 ;  /* 0x000000ffff0ee224 */ /* 0x000fe200078e0a0e */
[----:B------:R-:W-:Y:S01]  /*2d60*/  ISETP.GT.U32.AND P5, PT, R240, R3, PT ;  /* 0x00000003f000720c */ /* 0x000fe20003fa4070 */
[----:B------:R-:W-:Y:S01]  /*2d70*/  VIADD R8, R32, 0x27 ;  /* 0x0000002720087836 */ /* 0x000fe20000000000 */
[----:B------:R-:W-:Y:S01]  /*2d80*/  ISETP.GT.U32.AND P6, PT, R240, R11, PT ;  /* 0x0000000bf000720c */ /* 0x000fe20003fc4070 */
[----:B------:R-:W-:Y:S01]  /*2d90*/  IMAD.MOV.U32 R12, RZ, RZ, R7 ;  /* 0x000000ffff0c7224 */ /* 0x000fe200078e0007 */
[----:B------:R-:W-:Y:S01]  /*2da0*/  STL [R1+0x13c], R14 ;  /* 0x00013c0e01007387 */ /* 0x000fe20000100800 */
[----:B------:R-:W-:Y:S01]  /*2db0*/  VIADD R10, R32, 0x28 ;  /* 0x00000028200a7836 */ /* 0x000fe20000000000 */
[----:B------:R-:W-:Y:S01]  /*2dc0*/  IABS R4, R8 ;  /* 0x0000000800047213 */ /* 0x000fe20000000000 */
[----:B------:R-:W-:Y:S01]  /*2dd0*/  @!P1 IMAD.MOV R12, RZ, RZ, -R12 ;  /* 0x000000ffff0c9224 */ /* 0x000fe200078e0a0c */
[----:B------:R-:W-:Y:S01]  /*2de0*/  ISETP.GE.AND P1, PT, R6, RZ, PT ;  /* 0x000000ff0600720c */ /* 0x000fe20003f26270 */
[----:B------:R-:W-:Y:S01]  /*2df0*/  IMAD.HI.U32 R0, R2, R13, RZ ;  /* 0x0000000d02007227 */ /* 0x000fe200078e00ff */
[----:B------:R-:W-:-:S02]  /*2e00*/  IABS R15, R10 ;  /* 0x0000000a000f7213 */ /* 0x000fc40000000000 */
[----:B------:R1:W-:Y:S01]  /*2e10*/  STL [R1+0x138], R12 ;  /* 0x0001380c01007387 */ /* 0x0003e20000100800 */
[--C-:B------:R-:W-:Y:S02]  /*2e20*/  @!P5 IMAD.IADD R3, R3, 0x1, -R240.reuse ;  /* 0x000000010303d824 */ /* 0x100fe400078e0af0 */
[--C-:B------:R-:W-:Y:S02]  /*2e30*/  @!P6 IMAD.IADD R11, R11, 0x1, -R240.reuse ;  /* 0x000000010b0be824 */ /* 0x100fe400078e0af0 */
[----:B------:R-:W-:Y:S01]  /*2e40*/  @!P4 IMAD.IADD R9, R9, 0x1, -R240 ;  /* 0x000000010909c824 */ /* 0x000fe200078e0af0 */
[C---:B------:R-:W-:Y:S01]  /*2e50*/  ISETP.GT.U32.AND P5, PT, R240.reuse, R3, PT ;  /* 0x00000003f000720c */ /* 0x040fe20003fa4070 */
[----:B------:R-:W-:Y:S01]  /*2e60*/  IMAD.MOV.U32 R7, RZ, RZ, R4 ;  /* 0x000000ffff077224 */ /* 0x000fe200078e0004 */
[----:B------:R-:W-:Y:S01]  /*2e70*/  ISETP.GT.U32.AND P6, PT, R240, R11, PT ;  /* 0x0000000bf000720c */ /* 0x000fe20003fc4070 */
[----:B------:R-:W-:Y:S01]  /*2e80*/  IMAD.MOV R5, RZ, RZ, -R0 ;  /* 0x000000ffff057224 */ /* 0x000fe200078e0a00 */
[----:B------:R-:W-:Y:S01]  /*2e90*/  ISETP.GE.AND P4, PT, R8, RZ, PT ;  /* 0x000000ff0800720c */ /* 0x000fe20003f86270 */
[----:B-1----:R-:W-:-:S02]  /*2ea0*/  IMAD.MOV.U32 R12, RZ, RZ, R9 ;  /* 0x000000ffff0c7224 */ /* 0x002fc400078e0009 */
[----:B------:R-:W-:-:S04]  /*2eb0*/  IMAD.HI.U32 R0, R2, R7, RZ ;  /* 0x0000000702007227 */ /* 0x000fc800078e00ff */
[----:B------:R-:W-:Y:S01]  /*2ec0*/  @!P3 IMAD.MOV R12, RZ, RZ, -R12 ;  /* 0x000000ffff0cb224 */ /* 0x000fe200078e0a0c */
[----:B------:R-:W-:Y:S01]  /*2ed0*/  ISETP.GE.AND P3, PT, R10, RZ, PT ;  /* 0x000000ff0a00720c */ /* 0x000fe20003f66270 */
[C---:B------:R-:W-:Y:S02]  /*2ee0*/  IMAD R5, R240.reuse, R5, R13 ;  /* 0x00000005f0057224 */ /* 0x040fe400078e020d */
[----:B------:R-:W-:Y:S01]  /*2ef0*/  IMAD.MOV R0, RZ, RZ, -R0 ;  /* 0x000000ffff007224 */ /* 0x000fe200078e0a00 */
[----:B------:R1:W-:Y:S01]  /*2f00*/  STL [R1+0x134], R12 ;  /* 0x0001340c01007387 */ /* 0x0003e20000100800 */
[----:B------:R-:W-:Y:S01]  /*2f10*/  @!P5 IMAD.IADD R3, R3, 0x1, -R240 ;  /* 0x000000010303d824 */ /* 0x000fe200078e0af0 */
[----:B------:R-:W-:Y:S01]  /*2f20*/  ISETP.GT.U32.AND P5, PT, R240, R5, PT ;  /* 0x00000005f000720c */ /* 0x000fe20003fa4070 */
[----:B------:R-:W-:-:S04]  /*2f30*/  IMAD.HI.U32 R4, R2, R15, RZ ;  /* 0x0000000f02047227 */ /* 0x000fc800078e00ff */
[C---:B------:R-:W-:Y:S02]  /*2f40*/  IMAD R7, R240.reuse, R0, R7 ;  /* 0x00000000f0077224 */ /* 0x040fe400078e0207 */
[----:B------:R-:W-:Y:S02]  /*2f50*/  IMAD.MOV R4, RZ, RZ, -R4 ;  /* 0x000000ffff047224 */ /* 0x000fe400078e0a04 */
[----:B-1----:R-:W-:Y:S02]  /*2f60*/  IMAD.MOV.U32 R12, RZ, RZ, R3 ;  /* 0x000000ffff0c7224 */ /* 0x002fe400078e0003 */
[----:B------:R-:W-:Y:S02]  /*2f70*/  @!P6 IMAD.IADD R11, R11, 0x1, -R240 ;  /* 0x000000010b0be824 */ /* 0x000fe400078e0af0 */
[----:B------:R-:W-:Y:S01]  /*2f80*/  @!P2 IMAD.MOV R12, RZ, RZ, -R12 ;  /* 0x000000ffff0ca224 */ /* 0x000fe200078e0a0c */
[C---:B------:R-:W-:Y:S01]  /*2f90*/  ISETP.GT.U32.AND P2, PT, R240.reuse, R7, PT ;  /* 0x00000007f000720c */ /* 0x040fe20003f44070 */
[----:B------:R-:W-:-:S02]  /*2fa0*/  IMAD R9, R240, R4, R15 ;  /* 0x00000004f0097224 */ /* 0x000fc400078e020f */
[----:B------:R-:W-:Y:S01]  /*2fb0*/  IMAD.MOV.U32 R4, RZ, RZ, R11 ;  /* 0x000000ffff047224 */ /* 0x000fe200078e000b */
[----:B------:R-:W-:Y:S01]  /*2fc0*/  STL [R1+0x130], R12 ;  /* 0x0001300c01007387 */ /* 0x000fe20000100800 */
[----:B------:R-:W-:Y:S02]  /*2fd0*/  VIADD R0, R32, 0x29 ;  /* 0x0000002920007836 */ /* 0x000fe40000000000 */
[----:B------:R-:W-:Y:S01]  /*2fe0*/  @!P0 IMAD.MOV R4, RZ, RZ, -R4 ;  /* 0x000000ffff048224 */ /* 0x000fe200078e0a04 */
[----:B------:R-:W-:Y:S01]  /*2ff0*/  ISETP.GT.U32.AND P0, PT, R240, R9, PT ;  /* 0x00000009f000720c */ /* 0x000fe20003f04070 */
[--C-:B------:R-:W-:Y:S01]  /*3000*/  @!P5 IMAD.IADD R5, R5, 0x1, -R240.reuse ;  /* 0x000000010505d824 */ /* 0x100fe200078e0af0 */
[----:B------:R-:W-:Y:S01]  /*3010*/  IABS R13, R0 ;  /* 0x00000000000d7213 */ /* 0x000fe20000000000 */
[----:B------:R-:W-:Y:S01]  /*3020*/  VIADD R6, R32, 0x2a ;  /* 0x0000002a20067836 */ /* 0x000fe20000000000 */
[----:B------:R-:W-:Y:S01]  /*3030*/  ISETP.GE.AND P6, PT, R0, RZ, PT ;  /* 0x000000ff0000720c */ /* 0x000fe20003fc6270 */
[----:B------:R-:W-:Y:S01]  /*3040*/  @!P2 IMAD.IADD R7, R7, 0x1, -R240 ;  /* 0x000000010707a824 */ /* 0x000fe200078e0af0 */
[----:B------:R-:W-:Y:S01]  /*3050*/  ISETP.GT.U32.AND P5, PT, R240, R5, PT ;  /* 0x00000005f000720c */ /* 0x000fe20003fa4070 */
[----:B------:R-:W-:Y:S01]  /*3060*/  IMAD.HI.U32 R0, R2, R13, RZ ;  /* 0x0000000d02007227 */ /* 0x000fe200078e00ff */
[----:B------:R-:W-:Y:S01]  /*3070*/  IABS R15, R6 ;  /* 0x00000006000f7213 */ /* 0x000fe20000000000 */
[----:B------:R1:W-:Y:S01]  /*3080*/  STL [R1+0x12c], R4 ;  /* 0x00012c0401007387 */ /* 0x0003e20000100800 */
[----:B------:R-:W-:Y:S01]  /*3090*/  ISETP.GT.U32.AND P2, PT, R240, R7, PT ;  /* 0x00000007f000720c */ /* 0x000fe20003f44070 */
[----:B------:R-:W-:-:S02]  /*30a0*/  VIADD R10, R32, 0x2c ;  /* 0x0000002c200a7836 */ /* 0x000fc40000000000 */
[----:B------:R-:W-:Y:S02]  /*30b0*/  @!P0 IMAD.IADD R9, R9, 0x1, -R240 ;  /* 0x0000000109098824 */ /* 0x000fe400078e0af0 */
[----:B------:R-:W-:Y:S01]  /*30c0*/  IMAD.HI.U32 R3, R2, R15, RZ ;  /* 0x0000000f02037227 */ /* 0x000fe200078e00ff */
[----:B------:R-:W-:Y:S02]  /*30d0*/  IABS R19, R10 ;  /* 0x0000000a00137213 */ /* 0x000fe40000000000 */
[----:B------:R-:W-:Y:S01]  /*30e0*/  ISETP.GT.U32.AND P0, PT, R240, R9, PT ;  /* 0x00000009f000720c */ /* 0x000fe20003f04070 */
[----:B-1----:R-:W-:Y:S02]  /*30f0*/  IMAD.MOV R4, RZ, RZ, -R0 ;  /* 0x000000ffff047224 */ /* 0x002fe400078e0a00 */
[----:B------:R-:W-:Y:S02]  /*3100*/  IMAD.MOV R11, RZ, RZ, -R3 ;  /* 0x000000ffff0b7224 */ /* 0x000fe400078e0a03 */
[----:B------:R-:W-:Y:S01]  /*3110*/  @!P5 IMAD.IADD R5, R5, 0x1, -R240 ;  /* 0x000000010505d824 */ /* 0x000fe200078e0af0 */
[----:B------:R-:W-:Y:S01]  /*3120*/  ISETP.GE.AND P5, PT, R6, RZ, PT ;  /* 0x000000ff0600720c */ /* 0x000fe20003fa6270 */
[----:B------:R-:W-:-:S02]  /*3130*/  IMAD R3, R240, R4, R13 ;  /* 0x00000004f0037224 */ /* 0x000fc400078e020d */
[C---:B------:R-:W-:Y:S02]  /*3140*/  IMAD R11, R240.reuse, R11, R15 ;  /* 0x0000000bf00b7224 */ /* 0x040fe400078e020f */
[----:B------:R-:W-:Y:S01]  /*3150*/  @!P2 IMAD.IADD R7, R7, 0x1, -R240 ;  /* 0x000000010707a824 */ /* 0x000fe200078e0af0 */
[----:B------:R-:W-:Y:S01]  /*3160*/  ISETP.GT.U32.AND P2, PT, R240, R3, PT ;  /* 0x00000003f000720c */ /* 0x000fe20003f44070 */
[----:B------:R-:W-:Y:S02]  /*3170*/  IMAD.MOV.U32 R14, RZ, RZ, R5 ;  /* 0x000000ffff0e7224 */ /* 0x000fe400078e0005 */
[----:B------:R-:W-:Y:S02]  /*3180*/  VIADD R8, R32, 0x2b ;  /* 0x0000002b20087836 */ /* 0x000fe40000000000 */
[----:B------:R-:W-:-:S03]  /*3190*/  IMAD.HI.U32 R4, R2, R19, RZ ;  /* 0x0000001302047227 */ /* 0x000fc600078e00ff */
[----:B------:R-:W-:Y:S01]  /*31a0*/  IABS R17, R8 ;  /* 0x0000000800117213 */ /* 0x000fe20000000000 */
[----:B------:R-:W-:Y:S01]  /*31b0*/  @!P1 IMAD.MOV R14, RZ, RZ, -R14 ;  /* 0x000000ffff0e9224 */ /* 0x000fe200078e0a0e */
[C---:B------:R-:W-:Y:S01]  /*31c0*/  ISETP.GT.U32.AND P1, PT, R240.reuse, R11, PT ;  /* 0x0000000bf000720c */ /* 0x040fe20003f24070 */
[----:B------:R-:W-:Y:S02]  /*31d0*/  IMAD.MOV R4, RZ, RZ, -R4 ;  /* 0x000000ffff047224 */ /* 0x000fe400078e0a04 */
[----:B------:R-:W-:Y:S01]  /*31e0*/  @!P0 IMAD.IADD R9, R9, 0x1, -R240 ;  /* 0x0000000109098824 */ /* 0x000fe200078e0af0 */
[----:B------:R1:W-:Y:S01]  /*31f0*/  STL [R1+0x128], R14 ;  /* 0x0001280e01007387 */ /* 0x0003e20000100800 */
[----:B------:R-:W-:Y:S02]  /*3200*/  IMAD.MOV.U32 R12, RZ, RZ, R7 ;  /* 0x000000ffff0c7224 */ /* 0x000fe400078e0007 */
[----:B------:R-:W-:Y:S02]  /*3210*/  IMAD R7, R240, R4, R19 ;  /* 0x00000004f0077224 */ /* 0x000fe400078e0213 */
[----:B------:R-:W-:-:S04]  /*3220*/  IMAD.HI.U32 R0, R2, R17, RZ ;  /* 0x0000001102007227 */ /* 0x000fc800078e00ff */
[----:B------:R-:W-:Y:S02]  /*3230*/  VIADD R6, R32, 0x2d ;  /* 0x0000002d20067836 */ /* 0x000fe40000000000 */
[----:B-1----:R-:W-:Y:S02]  /*3240*/  IMAD.MOV.U32 R14, RZ, RZ, R9 ;  /* 0x000000ffff0e7224 */ /* 0x002fe400078e0009 */
[----:B------:R-:W-:Y:S01]  /*3250*/  @!P2 IMAD.IADD R3, R3, 0x1, -R240 ;  /* 0x000000010303a824 */ /* 0x000fe200078e0af0 */
[----:B------:R-:W-:Y:S01]  /*3260*/  IABS R13, R6 ;  /* 0x00000006000d7213 */ /* 0x000fe20000000000 */
[----:B------:R-:W-:Y:S01]  /*3270*/  @!P3 IMAD.MOV R14, RZ, RZ, -R14 ;  /* 0x000000ffff0eb224 */ /* 0x000fe200078e0a0e */
[C---:B------:R-:W-:Y:S01]  /*3280*/  ISETP.GT.U32.AND P3, PT, R240.reuse, R7, PT ;  /* 0x00000007f000720c */ /* 0x040fe20003f64070 */
[----:B------:R-:W-:Y:S01]  /*3290*/  IMAD.MOV R0, RZ, RZ, -R0 ;  /* 0x000000ffff007224 */ /* 0x000fe200078e0a00 */
[----:B------:R-:W-:Y:S01]  /*32a0*/  ISETP.GT.U32.AND P2, PT, R240, R3, PT ;  /* 0x00000003f000720c */ /* 0x000fe20003f44070 */
[----:B------:R-:W-:Y:S01]  /*32b0*/  @!P4 IMAD.MOV R12, RZ, RZ, -R12 ;  /* 0x000000ffff0cc224 */ /* 0x000fe200078e0a0c */
[----:B------:R-:W-:Y:S01]  /*32c0*/  ISETP.GE.AND P4, PT, R8, RZ, PT ;  /* 0x000000ff0800720c */ /* 0x000fe20003f86270 */
[----:B------:R-:W-:-:S02]  /*32d0*/  @!P1 IMAD.IADD R11, R11, 0x1, -R240 ;  /* 0x000000010b0b9824 */ /* 0x000fc400078e0af0 */
[----:B------:R-:W-:Y:S01]  /*32e0*/  IMAD R5, R240, R0, R17 ;  /* 0x00000000f0057224 */ /* 0x000fe200078e0211 */
[----:B------:R1:W-:Y:S01]  /*32f0*/  STL [R1+0x124], R12 ;  /* 0x0001240c01007387 */ /* 0x0003e20000100800 */
[----:B------:R-:W-:Y:S01]  /*3300*/  VIADD R8, R32, 0x2e ;  /* 0x0000002e20087836 */ /* 0x000fe20000000000 */
[----:B------:R-:W-:Y:S01]  /*3310*/  ISETP.GT.U32.AND P1, PT, R240, R11, PT ;  /* 0x0000000bf000720c */ /* 0x000fe20003f24070 */
[----:B------:R-:W-:Y:S01]  /*3320*/  IMAD.HI.U32 R0, R2, R13, RZ ;  /* 0x0000000d02007227 */ /* 0x000fe200078e00ff */
[----:B------:R-:W-:Y:S01]  /*3330*/  ISETP.GT.U32.AND P0, PT, R240, R5, PT ;  /* 0x00000005f000720c */ /* 0x000fe20003f04070 */
[----:B------:R2:W-:Y:S01]  /*3340*/  STL [R1+0x120], R14 ;  /* 0x0001200e01007387 */ /* 0x0005e20000100800 */
[----:B------:R-:W-:Y:S01]  /*3350*/  IABS R15, R8 ;  /* 0x00000008000f7213 */ /* 0x000fe20000000000 */
[----:B------:R-:W-:Y:S02]  /*3360*/  IMAD.MOV R0, RZ, RZ, -R0 ;  /* 0x000000ffff007224 */ /* 0x000fe400078e0a00 */
[----:B------:R-:W-:-:S02]  /*3370*/  @!P3 IMAD.IADD R7, R7, 0x1, -R240 ;  /* 0x000000010707b824 */ /* 0x000fc400078e0af0 */
[----:B-1----:R-:W-:Y:S02]  /*3380*/  VIADD R12, R32, 0x2f ;  /* 0x0000002f200c7836 */ /* 0x002fe40000000000 */
[----:B------:R-:W-:Y:S01]  /*3390*/  @!P2 IMAD.IADD R3, R3, 0x1, -R240 ;  /* 0x000000010303a824 */ /* 0x000fe200078e0af0 */
[C---:B------:R-:W-:Y:S01]  /*33a0*/  ISETP.GT.U32.AND P3, PT, R240.reuse, R7, PT ;  /* 0x00000007f000720c */ /* 0x040fe20003f64070 */
[----:B------:R-:W-:Y:S01]  /*33b0*/  IMAD R9, R240, R0, R13 ;  /* 0x00000000f0097224 */ /* 0x000fe200078e020d */
[----:B------:R-:W-:Y:S01]  /*33c0*/  IABS R4, R12 ;  /* 0x0000000c00047213 */ /* 0x000fe20000000000 */
[----:B------:R-:W-:Y:S01]  /*33d0*/  IMAD.HI.U32 R0, R2, R15, RZ ;  /* 0x0000000f02007227 */ /* 0x000fe200078e00ff */
[----:B------:R-:W-:-:S03]  /*33e0*/  ISETP.GE.AND P2, PT, R10, RZ, PT ;  /* 0x000000ff0a00720c */ /* 0x000fc60003f46270 */
[----:B------:R-:W-:Y:S02]  /*33f0*/  IMAD.MOV.U32 R13, RZ, RZ, R4 ;  /* 0x000000ffff0d7224 */ /* 0x000fe400078e0004 */
[----:B------:R-:W-:Y:S01]  /*3400*/  @!P1 IMAD.IADD R11, R11, 0x1, -R240 ;  /* 0x000000010b0b9824 */ /* 0x000fe200078e0af0 */
[----:B------:R-:W-:Y:S01]  /*3410*/  ISETP.GT.U32.AND P1, PT, R240, R9, PT ;  /* 0x00000009f000720c */ /* 0x000fe20003f24070 */
[----:B------:R-:W-:Y:S02]  /*3420*/  IMAD.MOV.U32 R16, RZ, RZ, R3 ;  /* 0x000000ffff107224 */ /* 0x000fe400078e0003 */
[----:B------:R-:W-:-:S04]  /*3430*/  IMAD.HI.U32 R3, R2, R13, RZ ;  /* 0x0000000d02037227 */ /* 0x000fc800078e00ff */
[----:B------:R-:W-:Y:S02]  /*3440*/  @!P0 IMAD.IADD R5, R5, 0x1, -R240 ;  /* 0x0000000105058824 */ /* 0x000fe400078e0af0 */
[----:B------:R-:W-:Y:S02]  /*3450*/  IMAD.MOV R0, RZ, RZ, -R0 ;  /* 0x000000ffff007224 */ /* 0x000fe400078e0a00 */
[----:B--2---:R-:W-:Y:S01]  /*3460*/  IMAD.MOV.U32 R14, RZ, RZ, R11 ;  /* 0x000000ffff0e7224 */ /* 0x004fe200078e000b */
[C---:B------:R-:W-:Y:S01]  /*3470*/  ISETP.GT.U32.AND P0, PT, R240.reuse, R5, PT ;  /* 0x00000005f000720c */ /* 0x040fe20003f04070 */
[----:B------:R-:W-:Y:S02]  /*3480*/  IMAD.MOV R11, RZ, RZ, -R3 ;  /* 0x000000ffff0b7224 */ /* 0x000fe400078e0a03 */
[----:B------:R-:W-:Y:S02]  /*3490*/  IMAD R3, R240, R0, R15 ;  /* 0x00000000f0037224 */ /* 0x000fe400078e020f */
[----:B------:R-:W-:-:S02]  /*34a0*/  @!P3 IMAD.IADD R7, R7, 0x1, -R240 ;  /* 0x000000010707b824 */ /* 0x000fc400078e0af0 */
[--C-:B------:R-:W-:Y:S01]  /*34b0*/  @!P1 IMAD.IADD R9, R9, 0x1, -R240.reuse ;  /* 0x0000000109099824 */ /* 0x100fe200078e0af0 */
[----:B------:R-:W-:Y:S01]  /*34c0*/  ISETP.GT.U32.AND P3, PT, R240, R3, PT ;  /* 0x00000003f000720c */ /* 0x000fe20003f64070 */
[C---:B------:R-:W-:Y:S02]  /*34d0*/  VIADD R0, R32.reuse, 0x30 ;  /* 0x0000003020007836 */ /* 0x040fe40000000000 */
[----:B------:R-:W-:Y:S01]  /*34e0*/  VIADD R4, R32, 0x31 ;  /* 0x0000003120047836 */ /* 0x000fe20000000000 */
[----:B------:R-:W-:Y:S01]  /*34f0*/  ISETP.GT.U32.AND P1, PT, R240, R9, PT ;  /* 0x00000009f000720c */ /* 0x000fe20003f24070 */
[----:B------:R-:W-:Y:S01]  /*3500*/  @!P0 IMAD.IADD R5, R5, 0x1, -R240 ;  /* 0x0000000105058824 */ /* 0x000fe200078e0af0 */
[----:B------:R-:W-:Y:S01]  /*3510*/  ISETP.GE.AND P0, PT, R12, RZ, PT ;  /* 0x000000ff0c00720c */ /* 0x000fe20003f06270 */
[----:B------:R-:W-:Y:S01]  /*3520*/  @!P6 IMAD.MOV R16, RZ, RZ, -R16 ;  /* 0x000000ffff10e224 */ /* 0x000fe200078e0a10 */
[----:B------:R-:W-:Y:S01]  /*3530*/  ISETP.GE.AND P6, PT, R6, RZ, PT ;  /* 0x000000ff0600720c */ /* 0x000fe20003fc6270 */
[----:B------:R-:W-:Y:S01]  /*3540*/  IMAD.MOV.U32 R10, RZ, RZ, R5 ;  /* 0x000000ffff0a7224 */ /* 0x000fe200078e0005 */
[----:B------:R-:W-:Y:S01]  /*3550*/  IABS R5, R0 ;  /* 0x0000000000057213 */ /* 0x000fe20000000000 */
[----:B------:R-:W-:Y:S01]  /*3560*/  IMAD.MOV.U32 R6, RZ, RZ, R7 ;  /* 0x000000ffff067224 */ /* 0x000fe200078e0007 */
[----:B------:R-:W-:Y:S01]  /*3570*/  IABS R7, R4 ;  /* 0x0000000400077213 */ /* 0x000fe20000000000 */
[----:B------:R-:W-:Y:S01]  /*3580*/  @!P3 IMAD.IADD R3, R3, 0x1, -R240 ;  /* 0x000000010303b824 */ /* 0x000fe200078e0af0 */
[----:B------:R1:W-:Y:S01]  /*3590*/  STL [R1+0x11c], R16 ;  /* 0x00011c1001007387 */ /* 0x0003e20000100800 */
[----:B------:R-:W-:Y:S01]  /*35a0*/  @!P4 IMAD.MOV R10, RZ, RZ, -R10 ;  /* 0x000000ffff0ac224 */ /* 0x000fe200078e0a0a */
[----:B------:R-:W-:Y:S01]  /*35b0*/  ISETP.GE.AND P4, PT, R0, RZ, PT ;  /* 0x000000ff0000720c */ /* 0x000fe20003f86270 */
[----:B------:R-:W-:Y:S01]  /*35c0*/  IMAD.HI.U32 R0, R2, R5, RZ ;  /* 0x0000000502007227 */ /* 0x000fe200078e00ff */
[----:B------:R-:W-:-:S03]  /*35d0*/  ISETP.GT.U32.AND P3, PT, R240, R3, PT ;  /* 0x00000003f000720c */ /* 0x000fc60003f64070 */
[----:B------:R-:W-:Y:S01]  /*35e0*/  @!P2 IMAD.MOV R6, RZ, RZ, -R6 ;  /* 0x000000ffff06a224 */ /* 0x000fe200078e0a06 */
[----:B------:R-:W-:Y:S01]  /*35f0*/  ISETP.GE.AND P2, PT, R4, RZ, PT ;  /* 0x000000ff0400720c */ /* 0x000fe20003f46270 */
[----:B------:R-:W-:-:S04]  /*3600*/  IMAD.HI.U32 R4, R2, R7, RZ ;  /* 0x0000000702047227 */ /* 0x000fc800078e00ff */
[----:B------:R-:W-:Y:S02]  /*3610*/  IMAD.MOV R0, RZ, RZ, -R0 ;  /* 0x000000ffff007224 */ /* 0x000fe400078e0a00 */
[----:B------:R-:W-:Y:S02]  /*3620*/  @!P1 IMAD.IADD R9, R9, 0x1, -R240 ;  /* 0x0000000109099824 */ /* 0x000fe400078e0af0 */
[----:B------:R-:W-:Y:S02]  /*3630*/  IMAD.MOV R4, RZ, RZ, -R4 ;  /* 0x000000ffff047224 */ /* 0x000fe400078e0a04 */
[C---:B------:R-:W-:Y:S02]  /*3640*/  IMAD R5, R240.reuse, R0, R5 ;  /* 0x00000000f0057224 */ /* 0x040fe400078e0205 */
[C---:B------:R-:W-:Y:S02]  /*3650*/  IMAD R7, R240.reuse, R4, R7 ;  /* 0x00000004f0077224 */ /* 0x040fe400078e0207 */
[----:B------:R-:W-:Y:S01]  /*3660*/  @!P3 IMAD.IADD R3, R3, 0x1, -R240 ;  /* 0x000000010303b824 */ /* 0x000fe200078e0af0 */
[----:B------:R-:W-:Y:S01]  /*3670*/  ISETP.GT.U32.AND P3, PT, R240, R5, PT ;  /* 0x00000005f000720c */ /* 0x000fe20003f64070 */
[----:B------:R-:W-:-:S02]  /*3680*/  IMAD.MOV.U32 R12, RZ, RZ, R9 ;  /* 0x000000ffff0c7224 */ /* 0x000fc400078e0009 */
[----:B------:R-:W-:Y:S01]  /*3690*/  @!P5 IMAD.MOV R14, RZ, RZ, -R14 ;  /* 0x000000ffff0ed224 */ /* 0x000fe200078e0a0e */
[----:B------:R-:W-:Y:S01]  /*36a0*/  ISETP.GE.AND P5, PT, R8, RZ, PT ;  /* 0x000000ff0800720c */ /* 0x000fe20003fa6270 */
[C---:B------:R-:W-:Y:S02]  /*36b0*/  IMAD R11, R240.reuse, R11, R13 ;  /* 0x0000000bf00b7224 */ /* 0x040fe400078e020d */
[----:B------:R-:W-:Y:S01]  /*36c0*/  @!P6 IMAD.MOV R12, RZ, RZ, -R12 ;  /* 0x000000ffff0ce224 */ /* 0x000fe200078e0a0c */
[C---:B------:R-:W-:Y:S01]  /*36d0*/  ISETP.GT.U32.AND P6, PT, R240.reuse, R7, PT ;  /* 0x00000007f000720c */ /* 0x040fe20003fc4070 */
[----:B------:R2:W-:Y:S01]  /*36e0*/  STL [R1+0x118], R14 ;  /* 0x0001180e01007387 */ /* 0x0005e20000100800 */
[----:B------:R-:W-:Y:S01]  /*36f0*/  ISETP.GT.U32.AND P1, PT, R240, R11, PT ;  /* 0x0000000bf000720c */ /* 0x000fe20003f24070 */
[----:B------:R-:W-:Y:S02]  /*3700*/  VIADD R8, R32, 0x33 ;  /* 0x0000003320087836 */ /* 0x000fe40000000000 */
[----:B------:R3:W-:Y:S01]  /*3710*/  STL [R1+0x114], R10 ;  /* 0x0001140a01007387 */ /* 0x0007e20000100800 */
[----:B------:R-:W-:-:S02]  /*3720*/  @!P3 IMAD.IADD R5, R5, 0x1, -R240 ;  /* 0x000000010505b824 */ /* 0x000fc400078e0af0 */
[----:B------:R-:W-:Y:S01]  /*3730*/  IABS R15, R8 ;  /* 0x00000008000f7213 */ /* 0x000fe20000000000 */
[----:B------:R4:W-:Y:S01]  /*3740*/  STL [R1+0x110], R6 ;  /* 0x0001100601007387 */ /* 0x0009e20000100800 */
[----:B-1----:R-:W-:Y:S01]  /*3750*/  VIADD R16, R32, 0x37 ;  /* 0x0000003720107836 */ /* 0x002fe20000000000 */
[----:B------:R-:W-:Y:S01]  /*3760*/  ISETP.GT.U32.AND P3, PT, R240, R5, PT ;  /* 0x00000005f000720c */ /* 0x000fe20003f64070 */
[----:B--2---:R-:W-:Y:S01]  /*3770*/  VIADD R14, R32, 0x36 ;  /* 0x00000036200e7836 */ /* 0x004fe20000000000 */
[----:B------:R1:W-:Y:S01]  /*3780*/  STL [R1+0x10c], R12 ;  /* 0x00010c0c01007387 */ /* 0x0003e20000100800 */
[--C-:B------:R-:W-:Y:S01]  /*3790*/  @!P6 IMAD.IADD R7, R7, 0x1, -R240.reuse ;  /* 0x000000010707e824 */ /* 0x100fe200078e0af0 */
[----:B------:R-:W-:Y:S01]  /*37a0*/  IABS R19, R16 ;  /* 0x0000001000137213 */ /* 0x000fe20000000000 */
[----:B---3--:R-:W-:Y:S01]  /*37b0*/  IMAD.MOV.U32 R10, RZ, RZ, R3 ;  /* 0x000000ffff0a7224 */ /* 0x008fe200078e0003 */
[----:B------:R-:W-:Y:S01]  /*37c0*/  IABS R17, R14 ;  /* 0x0000000e00117213 */ /* 0x000fe20000000000 */
[----:B------:R-:W-:Y:S01]  /*37d0*/  @!P1 IMAD.IADD R11, R11, 0x1, -R240 ;  /* 0x000000010b0b9824 */ /* 0x000fe200078e0af0 */
[----:B------:R-:W-:Y:S01]  /*37e0*/  ISETP.GT.U32.AND P6, PT, R240, R7, PT ;  /* 0x00000007f000720c */ /* 0x000fe20003fc4070 */
[----:B----4-:R-:W-:-:S02]  /*37f0*/  VIADD R6, R32, 0x32 ;  /* 0x0000003220067836 */ /* 0x010fc40000000000 */
[----:B------:R-:W-:Y:S01]  /*3800*/  @!P5 IMAD.MOV R10, RZ, RZ, -R10 ;  /* 0x000000ffff0ad224 */ /* 0x000fe200078e0a0a */
[----:B------:R-:W-:Y:S01]  /*3810*/  ISETP.GT.U32.AND P1, PT, R240, R11, PT ;  /* 0x0000000bf000720c */ /* 0x000fe20003f24070 */
[----:B------:R-:W-:Y:S01]  /*3820*/  IMAD.HI.U32 R4, R2, R15, RZ ;  /* 0x0000000f02047227 */ /* 0x000fe200078e00ff */
[----:B------:R-:W-:Y:S02]  /*3830*/  IABS R13, R6 ;  /* 0x00000006000d7213 */ /* 0x000fe40000000000 */
[----:B------:R2:W-:Y:S01]  /*3840*/  STL [R1+0x108], R10 ;  /* 0x0001080a01007387 */ /* 0x0005e20000100800 */
[----:B------:R-:W-:Y:S01]  /*3850*/  IMAD.MOV R4, RZ, RZ, -R4 ;  /* 0x000000ffff047224 */ /* 0x000fe200078e0a04 */
[----:B------:R-:W-:Y:S01]  /*3860*/  ISETP.GE.AND P5, PT, R6, RZ, PT ;  /* 0x000000ff0600720c */ /* 0x000fe20003fa6270 */
[----:B------:R-:W-:-:S04]  /*3870*/  IMAD.HI.U32 R0, R2, R13, RZ ;  /* 0x0000000d02007227 */ /* 0x000fc800078e00ff */
[----:B------:R-:W-:Y:S02]  /*3880*/  IMAD.MOV R0, RZ, RZ, -R0 ;  /* 0x000000ffff007224 */ /* 0x000fe400078e0a00 */
[C---:B-1----:R-:W-:Y:S02]  /*3890*/  VIADD R12, R32.reuse, 0x35 ;  /* 0x00000035200c7836 */ /* 0x042fe40000000000 */
[----:B--2---:R-:W-:Y:S02]  /*38a0*/  VIADD R10, R32, 0x34 ;  /* 0x00000034200a7836 */ /* 0x004fe40000000000 */
[C---:B------:R-:W-:Y:S02]  /*38b0*/  IMAD R3, R240.reuse, R0, R13 ;  /* 0x00000000f0037224 */ /* 0x040fe400078e020d */
[C---:B------:R-:W-:Y:S01]  /*38c0*/  IMAD R9, R240.reuse, R4, R15 ;  /* 0x00000004f0097224 */ /* 0x040fe200078e020f */
[----:B------:R-:W-:Y:S01]  /*38d0*/  IABS R13, R10 ;  /* 0x0000000a000d7213 */ /* 0x000fe20000000000 */
[--C-:B------:R-:W-:Y:S01]  /*38e0*/  @!P3 IMAD.IADD R5, R5, 0x1, -R240.reuse ;  /* 0x000000010505b824 */ /* 0x100fe200078e0af0 */
[----:B------:R-:W-:Y:S01]  /*38f0*/  IABS R15, R12 ;  /* 0x0000000c000f7213 */ /* 0x000fe20000000000 */
[----:B------:R-:W-:Y:S01]  /*3900*/  @!P6 IMAD.IADD R7, R7, 0x1, -R240 ;  /* 0x000000010707e824 */ /* 0x000fe200078e0af0 */
[----:B------:R-:W-:Y:S01]  /*3910*/  ISETP.GT.U32.AND P3, PT, R240, R3, PT ;  /* 0x00000003f000720c */ /* 0x000fe20003f64070 */
[----:B------:R-:W-:Y:S01]  /*3920*/  IMAD.HI.U32 R0, R2, R13, RZ ;  /* 0x0000000d02007227 */ /* 0x000fe200078e00ff */
[----:B------:R-:W-:-:S03]  /*3930*/  ISETP.GT.U32.AND P6, PT, R240, R9, PT ;  /* 0x00000009f000720c */ /* 0x000fc60003fc4070 */
[----:B------:R-:W-:Y:S02]  /*3940*/  IMAD.MOV R6, RZ, RZ, -R0 ;  /* 0x000000ffff067224 */ /* 0x000fe400078e0a00 */
[----:B------:R-:W-:-:S04]  /*3950*/  IMAD.HI.U32 R0, R2, R15, RZ ;  /* 0x0000000f02007227 */ /* 0x000fc800078e00ff */
[----:B------:R-:W-:Y:S01]  /*3960*/  @!P1 IMAD.IADD R11, R11, 0x1, -R240 ;  /* 0x000000010b0b9824 */ /* 0x000fe200078e0af0 */
[----:B------:R-:W-:Y:S01]  /*3970*/  ISETP.GE.AND P1, PT, R8, RZ, PT ;  /* 0x000000ff0800720c */ /* 0x000fe20003f26270 */
[C---:B------:R-:W-:Y:S02]  /*3980*/  IMAD R13, R240.reuse, R6, R13 ;  /* 0x00000006f00d7224 */ /* 0x040fe400078e020d */
[----:B------:R-:W-:Y:S02]  /*3990*/  IMAD.MOV R8, RZ, RZ, -R0 ;  /* 0x000000ffff087224 */ /* 0x000fe400078e0a00 */
[--C-:B------:R-:W-:Y:S01]  /*39a0*/  @!P3 IMAD.IADD R3, R3, 0x1, -R240.reuse ;  /* 0x000000010303b824 */ /* 0x100fe200078e0af0 */
[C---:B------:R-:W-:Y:S01]  /*39b0*/  ISETP.GT.U32.AND P3, PT, R240.reuse, R13, PT ;  /* 0x0000000df000720c */ /* 0x040fe20003f64070 */
[----:B------:R-:W-:Y:S02]  /*39c0*/  IMAD R15, R240, R8, R15 ;  /* 0x00000008f00f7224 */ /* 0x000fe400078e020f */
[----:B------:R-:W-:-:S02]  /*39d0*/  @!P6 IMAD.IADD R9, R9, 0x1, -R240 ;  /* 0x000000010909e824 */ /* 0x000fc400078e0af0 */
[----:B------:R-:W-:Y:S01]  /*39e0*/  IMAD.HI.U32 R4, R2, R17, RZ ;  /* 0x0000001102047227 */ /* 0x000fe200078e00ff */
[----:B------:R-:W-:-:S03]  /*39f0*/  ISETP.GT.U32.AND P6, PT, R240, R15, PT ;  /* 0x0000000ff000720c */ /* 0x000fc60003fc4070 */
[----:B------:R-:W-:-:S04]  /*3a00*/  IMAD.HI.U32 R6, R2, R19, RZ ;  /* 0x0000001302067227 */ /* 0x000fc800078e00ff */
[----:B------:R-:W-:Y:S02]  /*3a10*/  IMAD.MOV R4, RZ, RZ, -R4 ;  /* 0x000000ffff047224 */ /* 0x000fe400078e0a04 */
[----:B------:R-:W-:Y:S01]  /*3a20*/  @!P3 IMAD.IADD R13, R13, 0x1, -R240 ;  /* 0x000000010d0db824 */ /* 0x000fe200078e0af0 */
[----:B------:R-:W-:Y:S01]  /*3a30*/  ISETP.GT.U32.AND P3, PT, R240, R3, PT ;  /* 0x00000003f000720c */ /* 0x000fe20003f64070 */
[----:B------:R-:W-:Y:S02]  /*3a40*/  IMAD.MOV.U32 R20, RZ, RZ, R11 ;  /* 0x000000ffff147224 */ /* 0x000fe400078e000b */
[----:B------:R-:W-:Y:S02]  /*3a50*/  IMAD.MOV R6, RZ, RZ, -R6 ;  /* 0x000000ffff067224 */ /* 0x000fe400078e0a06 */
[----:B------:R-:W-:-:S04]  /*3a60*/  IMAD.HI.U32 R0, R2, R21, RZ ;  /* 0x0000001502007227 */ /* 0x000fc800078e00ff */
[C---:B------:R-:W-:Y:S02]  /*3a70*/  IMAD R17, R240.reuse, R4, R17 ;  /* 0x00000004f0117224 */ /* 0x040fe400078e0211 */
[----:B------:R-:W-:Y:S02]  /*3a80*/  IMAD.MOV.U32 R11, RZ, RZ, R7 ;  /* 0x000000ffff0b7224 */ /* 0x000fe400078e0007 */
[----:B------:R-:W-:Y:S01]  /*3a90*/  @!P6 IMAD.IADD R15, R15, 0x1, -R240 ;  /* 0x000000010f0fe824 */ /* 0x000fe200078e0af0 */
[C---:B------:R-:W-:Y:S01]  /*3aa0*/  ISETP.GT.U32.AND P6, PT, R240.reuse, R13, PT ;  /* 0x0000000df000720c */ /* 0x040fe20003fc4070 */
[----:B------:R-:W-:Y:S01]  /*3ab0*/  @!P0 IMAD.MOV R20, RZ, RZ, -R20 ;  /* 0x000000ffff148224 */ /* 0x000fe200078e0a14 */
[C---:B------:R-:W-:Y:S01]  /*3ac0*/  ISETP.GT.U32.AND P0, PT, R240.reuse, R9, PT ;  /* 0x00000009f000720c */ /* 0x040fe20003f04070 */
[----:B------:R-:W-:Y:S02]  /*3ad0*/  IMAD R19, R240, R6, R19 ;  /* 0x00000006f0137224 */ /* 0x000fe400078e0213 */
[----:B------:R-:W-:Y:S01]  /*3ae0*/  VIADD R8, R32, 0x3a ;  /* 0x0000003a20087836 */ /* 0x000fe20000000000 */
[----:B------:R-:W-:Y:S01]  /*3af0*/  STL [R1+0x104], R20 ;  /* 0x0001041401007387 */ /* 0x000fe20000100800 */
[----:B------:R-:W-:-:S02]  /*3b00*/  IMAD.MOV R0, RZ, RZ, -R0 ;  /* 0x000000ffff007224 */ /* 0x000fc400078e0a00 */
[----:B------:R-:W-:Y:S01]  /*3b10*/  VIADD R6, R32, 0x39 ;  /* 0x0000003920067836 */ /* 0x000fe20000000000 */
[----:B------:R-:W-:Y:S01]  /*3b20*/  IABS R4, R8 ;  /* 0x0000000800047213 */ /* 0x000fe20000000000 */
[----:B------:R-:W-:Y:S01]  /*3b30*/  @!P2 IMAD.MOV R11, RZ, RZ, -R11 ;  /* 0x000000ffff0ba224 */ /* 0x000fe200078e0a0b */
[C---:B------:R-:W-:Y:S01]  /*3b40*/  ISETP.GT.U32.AND P2, PT, R240.reuse, R17, PT ;  /* 0x00000011f000720c */ /* 0x040fe20003f44070 */
[C---:B------:R-:W-:Y:S01]  /*3b50*/  IMAD R21, R240.reuse, R0, R21 ;  /* 0x00000000f0157224 */ /* 0x040fe200078e0215 */
[----:B------:R-:W-:Y:S01]  /*3b60*/  IABS R0, R6 ;  /* 0x0000000600007213 */ /* 0x000fe20000000000 */
[----:B------:R-:W-:Y:S01]  /*3b70*/  @!P4 IMAD.MOV R5, RZ, RZ, -R5 ;  /* 0x000000ffff05c224 */ /* 0x000fe200078e0a05 */
[C---:B------:R-:W-:Y:S01]  /*3b80*/  ISETP.GT.U32.AND P4, PT, R240.reuse, R15, PT ;  /* 0x0000000ff000720c */ /* 0x040fe20003f84070 */
[----:B------:R-:W-:Y:S02]  /*3b90*/  IMAD.MOV.U32 R7, RZ, RZ, R4 ;  /* 0x000000ffff077224 */ /* 0x000fe400078e0004 */
[--C-:B------:R-:W-:Y:S01]  /*3ba0*/  @!P3 IMAD.IADD R3, R3, 0x1, -R240.reuse ;  /* 0x000000010303b824 */ /* 0x100fe200078e0af0 */
[----:B------:R1:W-:Y:S01]  /*3bb0*/  STL [R1+0x100], R5 ;  /* 0x0001000501007387 */ /* 0x0003e20000100800 */
[--C-:B------:R-:W-:Y:S01]  /*3bc0*/  @!P6 IMAD.IADD R13, R13, 0x1, -R240.reuse ;  /* 0x000000010d0de824 */ /* 0x100fe200078e0af0 */
[----:B------:R-:W-:Y:S01]  /*3bd0*/  ISETP.GT.U32.AND P6, PT, R240, R21, PT ;  /* 0x00000015f000720c */ /* 0x000fe20003fc4070 */
[--C-:B------:R-:W-:Y:S01]  /*3be0*/  @!P0 IMAD.IADD R9, R9, 0x1, -R240.reuse ;  /* 0x0000000109098824 */ /* 0x100fe200078e0af0 */
[----:B------:R-:W-:Y:S01]  /*3bf0*/  ISETP.GE.AND P0, PT, R10, RZ, PT ;  /* 0x000000ff0a00720c */ /* 0x000fe20003f06270 */
[----:B------:R-:W-:Y:S01]  /*3c00*/  IMAD.HI.U32 R4, R2, R7, RZ ;  /* 0x0000000702047227 */ /* 0x000fe200078e00ff */
[----:B------:R-:W-:Y:S01]  /*3c10*/  ISETP.GT.U32.AND P3, PT, R240, R19, PT ;  /* 0x00000013f000720c */ /* 0x000fe20003f64070 */
[----:B------:R2:W-:Y:S02]  /*3c20*/  STL [R1+0xfc], R11 ;  /* 0x0000fc0b01007387 */ /* 0x0005e40000100800 */
[----:B------:R-:W-:Y:S01]  /*3c30*/  @!P2 IMAD.IADD R17, R17, 0x1, -R240 ;  /* 0x000000011111a824 */ /* 0x000fe200078e0af0 */
[----:B------:R-:W-:Y:S01]  /*3c40*/  ISETP.GE.AND P2, PT, R14, RZ, PT ;  /* 0x000000ff0e00720c */ /* 0x000fe20003f46270 */
[----:B-1----:R-:W-:-:S02]  /*3c50*/  IMAD.MOV.U32 R5, RZ, RZ, R0 ;  /* 0x000000ffff057224 */ /* 0x002fc400078e0000 */
[----:B------:R-:W-:Y:S02]  /*3c60*/  IMAD.MOV.U32 R20, RZ, RZ, R3 ;  /* 0x000000ffff147224 */ /* 0x000fe400078e0003 */
[----:B------:R-:W-:-:S04]  /*3c70*/  IMAD.HI.U32 R0, R2, R5, RZ ;  /* 0x0000000502007227 */ /* 0x000fc800078e00ff */
[----:B------:R-:W-:Y:S02]  /*3c80*/  IMAD.MOV R4, RZ, RZ, -R4 ;  /* 0x000000ffff047224 */ /* 0x000fe400078e0a04 */
[----:B------:R-:W-:Y:S02]  /*3c90*/  IMAD.MOV R0, RZ, RZ, -R0 ;  /* 0x000000ffff007224 */ /* 0x000fe400078e0a00 */
[----:B------:R-:W-:Y:S01]  /*3ca0*/  @!P5 IMAD.MOV R20, RZ, RZ, -R20 ;  /* 0x000000ffff14d224 */ /* 0x000fe200078e0a14 */
[----:B------:R-:W-:Y:S01]  /*3cb0*/  ISETP.GT.U32.AND P5, PT, R240, R17, PT ;  /* 0x00000011f000720c */ /* 0x000fe20003fa4070 */
[----:B------:R-:W-:Y:S01]  /*3cc0*/  @!P4 IMAD.IADD R15, R15, 0x1, -R240 ;  /* 0x000000010f0fc824 */ /* 0x000fe200078e0af0 */
[----:B------:R-:W-:Y:S01]  /*3cd0*/  ISETP.GE.AND P4, PT, R12, RZ, PT ;  /* 0x000000ff0c00720c */ /* 0x000fe20003f86270 */
[C---:B------:R-:W-:Y:S01]  /*3ce0*/  IMAD R7, R240.reuse, R4, R7 ;  /* 0x00000004f0077224 */ /* 0x040fe200078e0207 */
[----:B------:R-:W-:Y:S01]  /*3cf0*/  STL [R1+0xf8], R20 ;  /* 0x0000f81401007387 */ /* 0x000fe20000100800 */
[----:B------:R-:W-:-:S02]  /*3d00*/  IMAD R5, R240, R0, R5 ;  /* 0x00000000f0057224 */ /* 0x000fc400078e0205 */
[----:B------:R-:W-:Y:S02]  /*3d10*/  IMAD.MOV.U32 R4, RZ, RZ, R13 ;  /* 0x000000ffff047224 */ /* 0x000fe400078e000d */
[----:B--2---:R-:W-:Y:S02]  /*3d20*/  IMAD.MOV.U32 R11, RZ, RZ, R9 ;  /* 0x000000ffff0b7224 */ /* 0x004fe400078e0009 */
[----:B------:R-:W-:Y:S02]  /*3d30*/  @!P6 IMAD.IADD R21, R21, 0x1, -R240 ;  /* 0x000000011515e824 */ /* 0x000fe400078e0af0 */
[----:B------:R-:W-:Y:S01]  /*3d40*/  @!P0 IMAD.MOV R4, RZ, RZ, -R4 ;  /* 0x000000ffff048224 */ /* 0x000fe200078e0a04 */
[C---:B------:R-:W-:Y:S01]  /*3d50*/  ISETP.GT.U32.AND P0, PT, R240.reuse, R5, PT ;  /* 0x00000005f000720c */ /* 0x040fe20003f04070 */
[--C-:B------:R-:W-:Y:S01]  /*3d60*/  @!P3 IMAD.IADD R19, R19, 0x1, -R240.reuse ;  /* 0x000000011313b824 */ /* 0x100fe200078e0af0 */
[----:B------:R-:W-:Y:S01]  /*3d70*/  ISETP.GT.U32.AND P6, PT, R240, R21, PT ;  /* 0x00000015f000720c */ /* 0x000fe20003fc4070 */
[----:B------:R-:W-:Y:S01]  /*3d80*/  VIADD R3, R32, 0x3b ;  /* 0x0000003b20037836 */ /* 0x000fe20000000000 */
[----:B------:R-:W-:Y:S01]  /*3d90*/  ISETP.GE.AND P3, PT, R16, RZ, PT ;  /* 0x000000ff1000720c */ /* 0x000fe20003f66270 */
[----:B------:R-:W-:Y:S01]  /*3da0*/  @!P1 IMAD.MOV R11, RZ, RZ, -R11 ;  /* 0x000000ffff0b9224 */ /* 0x000fe200078e0a0b */
[----:B------:R-:W-:Y:S01]  /*3db0*/  ISETP.GT.U32.AND P1, PT, R240, R19, PT ;  /* 0x00000013f000720c */ /* 0x000fe20003f24070 */
[----:B------:R-:W-:Y:S01]  /*3dc0*/  IMAD.MOV.U32 R0, RZ, RZ, R15 ;  /* 0x000000ffff007224 */ /* 0x000fe200078e000f */
[----:B------:R-:W-:Y:S01]  /*3dd0*/  IABS R9, R3 ;  /* 0x0000000300097213 */ /* 0x000fe20000000000 */
[----:B------:R-:W-:Y:S01]  /*3de0*/  VIADD R10, R32, 0x3c ;  /* 0x0000003c200a7836 */ /* 0x000fe20000000000 */
[----:B------:R1:W-:Y:S01]  /*3df0*/  STL [R1+0xf4], R11 ;  /* 0x0000f40b01007387 */ /* 0x0003e20000100800 */
[----:B------:R-:W-:Y:S01]  /*3e00*/  @!P5 IMAD.IADD R17, R17, 0x1, -R240 ;  /* 0x000000011111d824 */ /* 0x000fe200078e0af0 */
[----:B------:R-:W-:Y:S01]  /*3e10*/  ISETP.GT.U32.AND P5, PT, R240, R7, PT ;  /* 0x00000007f000720c */ /* 0x000fe20003fa4070 */
[----:B------:R-:W-:Y:S01]  /*3e20*/  @!P4 IMAD.MOV R0, RZ, RZ, -R0 ;  /* 0x000000ffff00c224 */ /* 0x000fe200078e0a00 */
[----:B------:R2:W-:Y:S01]  /*3e30*/  STL [R1+0xf0], R4 ;  /* 0x0000f00401007387 */ /* 0x0005e20000100800 */
[----:B------:R-:W-:Y:S01]  /*3e40*/  ISETP.GE.AND P4, PT, R18, RZ, PT ;  /* 0x000000ff1200720c */ /* 0x000fe20003f86270 */
[--C-:B------:R-:W-:Y:S01]  /*3e50*/  @!P0 IMAD.IADD R5, R5, 0x1, -R240.reuse ;  /* 0x0000000105058824 */ /* 0x100fe200078e0af0 */
[----:B------:R-:W-:Y:S01]  /*3e60*/  ISETP.GE.AND P0, PT, R3, RZ, PT ;  /* 0x000000ff0300720c */ /* 0x000fe20003f06270 */
[----:B------:R3:W-:Y:S01]  /*3e70*/  STL [R1+0xec], R0 ;  /* 0x0000ec0001007387 */ /* 0x0007e20000100800 */
[--C-:B------:R-:W-:Y:S01]  /*3e80*/  @!P6 IMAD.IADD R21, R21, 0x1, -R240.reuse ;  /* 0x000000011515e824 */ /* 0x100fe200078e0af0 */
[----:B-1----:R-:W-:Y:S01]  /*3e90*/  IABS R11, R10 ;  /* 0x0000000a000b7213 */ /* 0x002fe20000000000 */
[----:B------:R-:W-:Y:S01]  /*3ea0*/  @!P1 IMAD.IADD R19, R19, 0x1, -R240 ;  /* 0x0000000113139824 */ /* 0x000fe200078e0af0 */
[----:B------:R-:W-:Y:S01]  /*3eb0*/  ISETP.GE.AND P1, PT, R6, RZ, PT ;  /* 0x000000ff0600720c */ /* 0x000fe20003f26270 */
[----:B------:R-:W-:Y:S01]  /*3ec0*/  IMAD.MOV.U32 R6, RZ, RZ, R21 ;  /* 0x000000ffff067224 */ /* 0x000fe200078e0015 */
[----:B------:R-:W-:Y:S01]  /*3ed0*/  ISETP.GE.AND P6, PT, R8, RZ, PT ;  /* 0x000000ff0800720c */ /* 0x000fe20003fc6270 */
[----:B--2---:R-:W-:-:S02]  /*3ee0*/  IMAD.MOV.U32 R4, RZ, RZ, R17 ;  /* 0x000000ffff047224 */ /* 0x004fc400078e0011 */
[----:B------:R-:W-:-:S04]  /*3ef0*/  IMAD.HI.U32 R3, R2, R11, RZ ;  /* 0x0000000b02037227 */ /* 0x000fc800078e00ff */
[----:B---3--:R-:W-:-:S04]  /*3f00*/  IMAD.HI.U32 R0, R2, R9, RZ ;  /* 0x0000000902007227 */ /* 0x008fc800078e00ff */
[----:B------:R-:W-:Y:S01]  /*3f10*/  @!P2 IMAD.MOV R4, RZ, RZ, -R4 ;  /* 0x000000ffff04a224 */ /* 0x000fe200078e0a04 */
[C---:B------:R-:W-:Y:S01]  /*3f20*/  ISETP.GT.U32.AND P2, PT, R240.reuse, R5, PT ;  /* 0x00000005f000720c */ /* 0x040fe20003f44070 */
[----:B------:R-:W-:Y:S02]  /*3f30*/  IMAD.MOV R0, RZ, RZ, -R0 ;  /* 0x000000ffff007224 */ /* 0x000fe400078e0a00 */
[----:B------:R-:W-:Y:S01]  /*3f40*/  @!P5 IMAD.IADD R7, R7, 0x1, -R240 ;  /* 0x000000010707d824 */ /* 0x000fe200078e0af0 */
[----:B------:R1:W-:Y:S01]  /*3f50*/  STL [R1+0xe8], R4 ;  /* 0x0000e80401007387 */ /* 0x0003e20000100800 */
[----:B------:R-:W-:Y:S02]  /*3f60*/  @!P4 IMAD.MOV R6, RZ, RZ, -R6 ;  /* 0x000000ffff06c224 */ /* 0x000fe400078e0a06 */
[----:B------:R-:W-:Y:S01]  /*3f70*/  IMAD.MOV.U32 R12, RZ, RZ, R19 ;  /* 0x000000ffff0c7224 */ /* 0x000fe200078e0013 */
[----:B------:R-:W-:Y:S01]  /*3f80*/  ISETP.GT.U32.AND P5, PT, R240, R7, PT ;  /* 0x00000007f000720c */ /* 0x000fe20003fa4070 */
[----:B------:R-:W-:-:S02]  /*3f90*/  VIADD R8, R32, 0x3f ;  /* 0x0000003f20087836 */ /* 0x000fc40000000000 */
[----:B------:R-:W-:Y:S01]  /*3fa0*/  @!P3 IMAD.MOV R12, RZ, RZ, -R12 ;  /* 0x000000ffff0cb224 */ /* 0x000fe200078e0a0c */
[----:B------:R-:W-:Y:S01]  /*3fb0*/  ISETP.GE.AND P3, PT, R10, RZ, PT ;  /* 0x000000ff0a00720c */ /* 0x000fe20003f66270 */
[--C-:B------:R-:W-:Y:S01]  /*3fc0*/  @!P2 IMAD.IADD R5, R5, 0x1, -R240.reuse ;  /* 0x000000010505a824 */ /* 0x100fe200078e0af0 */
[----:B------:R-:W-:Y:S01]  /*3fd0*/  IABS R15, R8 ;  /* 0x00000008000f7213 */ /* 0x000fe20000000000 */
[----:B-1----:R-:W-:Y:S01]  /*3fe0*/  IMAD.MOV R4, RZ, RZ, -R3 ;  /* 0x000000ffff047224 */ /* 0x002fe200078e0a03 */
[----:B------:R1:W-:Y:S01]  /*3ff0*/  STL [R1+0xe4], R12 ;  /* 0x0000e40c01007387 */ /* 0x0003e20000100800 */
[C---:B------:R-:W-:Y:S02]  /*4000*/  IMAD R3, R240.reuse, R0, R9 ;  /* 0x00000000f0037224 */ /* 0x040fe400078e0209 */
[----:B------:R-:W-:Y:S01]  /*4010*/  IMAD R9, R240, R4, R11 ;  /* 0x00000004f0097224 */ /* 0x000fe200078e020b */
[----:B------:R2:W-:Y:S01]  /*4020*/  STL [R1+0xe0], R6 ;  /* 0x0000e00601007387 */ /* 0x0005e20000100800 */
[----:B------:R-:W-:Y:S01]  /*4030*/  VIADD R0, R32, 0x3d ;  /* 0x0000003d20007836 */ /* 0x000fe20000000000 */
[C---:B------:R-:W-:Y:S01]  /*4040*/  ISETP.GT.U32.AND P4, PT, R240.reuse, R3, PT ;  /* 0x00000003f000720c */ /* 0x040fe20003f84070 */
[--C-:B------:R-:W-:Y:S01]  /*4050*/  @!P5 IMAD.IADD R7, R7, 0x1, -R240.reuse ;  /* 0x000000010707d824 */ /* 0x100fe200078e0af0 */
[----:B------:R-:W-:Y:S01]  /*4060*/  ISETP.GT.U32.AND P5, PT, R240, R9, PT ;  /* 0x00000009f000720c */ /* 0x000fe20003fa4070 */
[C---:B------:R-:W-:Y:S01]  /*4070*/  VIADD R4, R32.reuse, 0x3e ;  /* 0x0000003e20047836 */ /* 0x040fe20000000000 */
[----:B------:R-:W-:Y:S01]  /*4080*/  IABS R11, R0 ;  /* 0x00000000000b7213 */ /* 0x000fe20000000000 */
[----:B------:R-:W-:Y:S01]  /*4090*/  VIADD R10, R32, 0x42 ;  /* 0x00000042200a7836 */ /* 0x000fe20000000000 */
[----:B------:R-:W-:Y:S01]  /*40a0*/  ISETP.GE.AND P2, PT, R0, RZ, PT ;  /* 0x000000ff0000720c */ /* 0x000fe20003f46270 */
[----:B-1----:R-:W-:Y:S01]  /*40b0*/  VIADD R12, R32, 0x43 ;  /* 0x00000043200c7836 */ /* 0x002fe20000000000 */
[----:B------:R-:W-:Y:S01]  /*40c0*/  IABS R13, R4 ;  /* 0x00000004000d7213 */ /* 0x000fe20000000000 */
[----:B--2---:R-:W-:Y:S01]  /*40d0*/  IMAD.MOV.U32 R6, RZ, RZ, R5 ;  /* 0x000000ffff067224 */ /* 0x004fe200078e0005 */
[----:B------:R-:W-:Y:S01]  /*40e0*/  IABS R17, R10 ;  /* 0x0000000a00117213 */ /* 0x000fe20000000000 */
[----:B------:R-:W-:Y:S01]  /*40f0*/  IMAD.MOV.U32 R5, RZ, RZ, R7 ;  /* 0x000000ffff057224 */ /* 0x000fe200078e0007 */
[----:B------:R-:W-:Y:S01]  /*4100*/  IABS R19, R12 ;  /* 0x0000000c00137213 */ /* 0x000fe20000000000 */
[----:B------:R-:W-:-:S02]  /*4110*/  @!P4 IMAD.IADD R3, R3, 0x1, -R240 ;  /* 0x000000010303c824 */ /* 0x000fc400078e0af0 */
[----:B------:R-:W-:-:S03]  /*4120*/  IMAD.HI.U32 R0, R2, R11, RZ ;  /* 0x0000000b02007227 */ /* 0x000fc600078e00ff */
[----:B------:R-:W-:Y:S01]  /*4130*/  ISETP.GT.U32.AND P4, PT, R240, R3, PT ;  /* 0x00000003f000720c */ /* 0x000fe20003f84070 */
[----:B------:R-:W-:Y:S01]  /*4140*/  @!P1 IMAD.MOV R6, RZ, RZ, -R6 ;  /* 0x000000ffff069224 */ /* 0x000fe200078e0a06 */
[----:B------:R-:W-:Y:S01]  /*4150*/  ISETP.GE.AND P1, PT, R4, RZ, PT ;  /* 0x000000ff0400720c */ /* 0x000fe20003f26270 */
[----:B------:R-:W-:Y:S01]  /*4160*/  @!P6 IMAD.MOV R5, RZ, RZ, -R5 ;  /* 0x000000ffff05e224 */ /* 0x000fe200078e0a05 */
[----:B------:R-:W-:Y:S01]  /*4170*/  ISETP.GE.AND P6, PT, R8, RZ, PT ;  /* 0x000000ff0800720c */ /* 0x000fe20003fc6270 */
[----:B------:R-:W-:Y:S01]  /*4180*/  IMAD.MOV R0, RZ, RZ, -R0 ;  /* 0x000000ffff007224 */ /* 0x000fe200078e0a00 */
[----:B------:R1:W-:Y:S01]  /*4190*/  STL [R1+0xdc], R6 ;  /* 0x0000dc0601007387 */ /* 0x0003e20000100800 */
[--C-:B------:R-:W-:Y:S02]  /*41a0*/  @!P5 IMAD.IADD R9, R9, 0x1, -R240.reuse ;  /* 0x000000010909d824 */ /* 0x100fe400078e0af0 */
[----:B------:R-:W-:Y:S01]  /*41b0*/  IMAD.HI.U32 R4, R2, R13, RZ ;  /* 0x0000000d02047227 */ /* 0x000fe200078e00ff */
[----:B------:R2:W-:Y:S02]  /*41c0*/  STL [R1+0xd8], R5 ;  /* 0x0000d80501007387 */ /* 0x0005e40000100800 */
[----:B------:R-:W-:Y:S01]  /*41d0*/  ISETP.GT.U32.AND P5, PT, R240, R9, PT ;  /* 0x00000009f000720c */ /* 0x000fe20003fa4070 */
[----:B------:R-:W-:-:S02]  /*41e0*/  @!P4 IMAD.IADD R3, R3, 0x1, -R240 ;  /* 0x000000010303c824 */ /* 0x000fc400078e0af0 */
[----:B------:R-:W-:Y:S02]  /*41f0*/  IMAD.MOV R4, RZ, RZ, -R4 ;  /* 0x000000ffff047224 */ /* 0x000fe400078e0a04 */
[----:B-1----:R-:W-:-:S04]  /*4200*/  IMAD.HI.U32 R6, R2, R15, RZ ;  /* 0x0000000f02067227 */ /* 0x002fc800078e00ff */
[C---:B--2---:R-:W-:Y:S02]  /*4210*/  IMAD R5, R240.reuse, R0, R11 ;  /* 0x00000000f0057224 */ /* 0x044fe400078e020b */
[----:B------:R-:W-:Y:S02]  /*4220*/  IMAD.MOV R6, RZ, RZ, -R6 ;  /* 0x000000ffff067224 */ /* 0x000fe400078e0a06 */
[C---:B------:R-:W-:Y:S01]  /*4230*/  IMAD R7, R240.reuse, R4, R13 ;  /* 0x00000004f0077224 */ /* 0x040fe200078e020d */
[----:B------:R-:W-:Y:S01]  /*4240*/  ISETP.GT.U32.AND P4, PT, R240, R5, PT ;  /* 0x00000005f000720c */ /* 0x000fe20003f84070 */
[----:B------:R-:W-:Y:S02]  /*4250*/  VIADD R4, R32, 0x40 ;  /* 0x0000004020047836 */ /* 0x000fe40000000000 */
[C---:B------:R-:W-:Y:S02]  /*4260*/  IMAD R11, R240.reuse, R6, R15 ;  /* 0x00000006f00b7224 */ /* 0x040fe400078e020f */
[----:B------:R-:W-:Y:S01]  /*4270*/  IMAD.MOV.U32 R14, RZ, RZ, R3 ;  /* 0x000000ffff0e7224 */ /* 0x000fe200078e0003 */
[----:B------:R-:W-:Y:S01]  /*4280*/  IABS R13, R4 ;  /* 0x00000004000d7213 */ /* 0x000fe20000000000 */
[----:B------:R-:W-:Y:S01]  /*4290*/  @!P5 IMAD.IADD R9, R9, 0x1, -R240 ;  /* 0x000000010909d824 */ /* 0x000fe200078e0af0 */
[C---:B------:R-:W-:Y:S01]  /*42a0*/  ISETP.GT.U32.AND P5, PT, R240.reuse, R7, PT ;  /* 0x00000007f000720c */ /* 0x040fe20003fa4070 */
[----:B------:R-:W-:Y:S01]  /*42b0*/  @!P0 IMAD.MOV R14, RZ, RZ, -R14 ;  /* 0x000000ffff0e8224 */ /* 0x000fe200078e0a0e */
[----:B------:R-:W-:Y:S01]  /*42c0*/  ISETP.GT.U32.AND P0, PT, R240, R11, PT ;  /* 0x0000000bf000720c */ /* 0x000fe20003f04070 */
[----:B------:R-:W-:-:S02]  /*42d0*/  IMAD.MOV.U32 R3, RZ, RZ, R9 ;  /* 0x000000ffff037224 */ /* 0x000fc400078e0009 */
[----:B------:R-:W-:Y:S01]  /*42e0*/  @!P4 IMAD.IADD R5, R5, 0x1, -R240 ;  /* 0x000000010505c824 */ /* 0x000fe200078e0af0 */
[----:B------:R-:W-:Y:S01]  /*42f0*/  STL [R1+0xd4], R14 ;  /* 0x0000d40e01007387 */ /* 0x000fe20000100800 */
[----:B------:R-:W-:-:S03]  /*4300*/  IMAD.HI.U32 R0, R2, R13, RZ ;  /* 0x0000000d02007227 */ /* 0x000fc600078e00ff */
[----:B------:R-:W-:Y:S01]  /*4310*/  ISETP.GT.U32.AND P4, PT, R240, R5, PT ;  /* 0x00000005f000720c */ /* 0x000fe20003f84070 */
[----:B------:R-:W-:Y:S01]  /*4320*/  @!P3 IMAD.MOV R3, RZ, RZ, -R3 ;  /* 0x000000ffff03b224 */ /* 0x000fe200078e0a03 */
[----:B------:R-:W-:Y:S01]  /*4330*/  ISETP.GE.AND P3, PT, R4, RZ, PT ;  /* 0x000000ff0400720c */ /* 0x000fe20003f66270 */
[----:B------:R-:W-:Y:S02]  /*4340*/  IMAD.MOV R0, RZ, RZ, -R0 ;  /* 0x000000ffff007224 */ /* 0x000fe400078e0a00 */
[--C-:B------:R-:W-:Y:S01]  /*4350*/  @!P5 IMAD.IADD R7, R7, 0x1, -R240.reuse ;  /* 0x000000010707d824 */ /* 0x100fe200078e0af0 */
[----:B------:R1:W-:Y:S01]  /*4360*/  STL [R1+0xd0], R3 ;  /* 0x0000d00301007387 */ /* 0x0003e20000100800 */
[----:B------:R-:W-:Y:S02]  /*4370*/  @!P0 IMAD.IADD R11, R11, 0x1, -R240 ;  /* 0x000000010b0b8824 */ /* 0x000fe400078e0af0 */
[----:B------:R-:W-:Y:S01]  /*4380*/  VIADD R8, R32, 0x41 ;  /* 0x0000004120087836 */ /* 0x000fe20000000000 */
[----:B------:R-:W-:Y:S01]  /*4390*/  ISETP.GT.U32.AND P5, PT, R240, R7, PT ;  /* 0x00000007f000720c */ /* 0x000fe20003fa4070 */
[----:B------:R-:W-:Y:S01]  /*43a0*/  IMAD.HI.U32 R4, R2, R17, RZ ;  /* 0x0000001102047227 */ /* 0x000fe200078e00ff */
[----:B------:R-:W-:-:S02]  /*43b0*/  ISETP.GT.U32.AND P0, PT, R240, R11, PT ;  /* 0x0000000bf000720c */ /* 0x000fc40003f04070 */
[----:B------:R-:W-:Y:S01]  /*43c0*/  IABS R15, R8 ;  /* 0x00000008000f7213 */ /* 0x000fe20000000000 */
[----:B------:R-:W-:Y:S02]  /*43d0*/  @!P4 IMAD.IADD R5, R5, 0x1, -R240 ;  /* 0x000000010505c824 */ /* 0x000fe400078e0af0 */
[----:B-1----:R-:W-:Y:S02]  /*43e0*/  IMAD R3, R240, R0, R13 ;  /* 0x00000000f0037224 */ /* 0x002fe400078e020d */
[----:B------:R-:W-:-:S03]  /*43f0*/  IMAD.HI.U32 R6, R2, R19, RZ ;  /* 0x0000001302067227 */ /* 0x000fc600078e00ff */
[----:B------:R-:W-:Y:S01]  /*4400*/  ISETP.GT.U32.AND P4, PT, R240, R3, PT ;  /* 0x00000003f000720c */ /* 0x000fe20003f84070 */
[----:B------:R-:W-:Y:S02]  /*4410*/  IMAD.MOV R4, RZ, RZ, -R4 ;  /* 0x000000ffff047224 */ /* 0x000fe400078e0a04 */
[----:B------:R-:W-:-:S04]  /*4420*/  IMAD.HI.U32 R0, R2, R15, RZ ;  /* 0x0000000f02007227 */ /* 0x000fc800078e00ff */
[----:B------:R-:W-:Y:S02]  /*4430*/  IMAD.MOV R6, RZ, RZ, -R6 ;  /* 0x000000ffff067224 */ /* 0x000fe400078e0a06 */
[--C-:B------:R-:W-:Y:S01]  /*4440*/  @!P5 IMAD.IADD R7, R7, 0x1, -R240.reuse ;  /* 0x000000010707d824 */ /* 0x100fe200078e0af0 */
[----:B------:R-:W-:Y:S01]  /*4450*/  ISETP.GE.AND P5, PT, R8, RZ, PT ;  /* 0x000000ff0800720c */ /* 0x000fe20003fa6270 */
[C---:B------:R-:W-:Y:S02]  /*4460*/  IMAD R13, R240.reuse, R4, R17 ;  /* 0x00000004f00d7224 */ /* 0x040fe400078e0211 */
[--C-:B------:R-:W-:Y:S02]  /*4470*/  @!P4 IMAD.IADD R3, R3, 0x1, -R240.reuse ;  /* 0x000000010303c824 */ /* 0x100fe400078e0af0 */
[----:B------:R-:W-:Y:S01]  /*4480*/  @!P0 IMAD.IADD R11, R11, 0x1, -R240 ;  /* 0x000000010b0b8824 */ /* 0x000fe200078e0af0 */
[C---:B------:R-:W-:Y:S01]  /*4490*/  ISETP.GT.U32.AND P0, PT, R240.reuse, R13, PT ;  /* 0x0000000df000720c */ /* 0x040fe20003f04070 */
[----:B------:R-:W-:Y:S01]  /*44a0*/  IMAD.MOV R0, RZ, RZ, -R0 ;  /* 0x000000ffff007224 */ /* 0x000fe200078e0a00 */
[----:B------:R-:W-:Y:S01]  /*44b0*/  ISETP.GT.U32.AND P4, PT, R240, R3, PT ;  /* 0x00000003f000720c */ /* 0x000fe20003f84070 */
[----:B------:R-:W-:-:S02]  /*44c0*/  VIADD R4, R32, 0x44 ;  /* 0x0000004420047836 */ /* 0x000fc40000000000 */
[----:B------:R-:W-:Y:S02]  /*44d0*/  IMAD.MOV.U32 R14, RZ, RZ, R5 ;  /* 0x000000ffff0e7224 */ /* 0x000fe400078e0005 */
[C---:B------:R-:W-:Y:S02]  /*44e0*/  IMAD R5, R240.reuse, R6, R19 ;  /* 0x00000006f0057224 */ /* 0x040fe400078e0213 */
[----:B------:R-:W-:Y:S02]  /*44f0*/  IMAD.MOV.U32 R6, RZ, RZ, R7 ;  /* 0x000000ffff067224 */ /* 0x000fe400078e0007 */
[----:B------:R-:W-:Y:S02]  /*4500*/  IMAD.MOV.U32 R8, RZ, RZ, R11 ;  /* 0x000000ffff087224 */ /* 0x000fe400078e000b */
[----:B------:R-:W-:Y:S01]  /*4510*/  IMAD R9, R240, R0, R15 ;  /* 0x00000000f0097224 */ /* 0x000fe200078e020f */
[----:B------:R-:W-:Y:S01]  /*4520*/  IABS R0, R4 ;  /* 0x0000000400007213 */ /* 0x000fe20000000000 */
[----:B------:R-:W-:-:S02]  /*4530*/  @!P2 IMAD.MOV R14, RZ, RZ, -R14 ;  /* 0x000000ffff0ea224 */ /* 0x000fc400078e0a0e */
[----:B------:R-:W-:Y:S01]  /*4540*/  @!P1 IMAD.MOV R6, RZ, RZ, -R6 ;  /* 0x000000ffff069224 */ /* 0x000fe200078e0a06 */
[C---:B------:R-:W-:Y:S01]  /*4550*/  ISETP.GT.U32.AND P2, PT, R240.reuse, R9, PT ;  /* 0x00000009f000720c */ /* 0x040fe20003f44070 */
[----:B------:R-:W-:Y:S01]  /*4560*/  @!P6 IMAD.MOV R8, RZ, RZ, -R8 ;  /* 0x000000ffff08e224 */ /* 0x000fe200078e0a08 */
[----:B------:R-:W-:Y:S01]  /*4570*/  ISETP.GT.U32.AND P6, PT, R240, R5, PT ;  /* 0x00000005f000720c */ /* 0x000fe20003fc4070 */
[----:B------:R-:W-:Y:S01]  /*4580*/  IMAD.MOV.U32 R7, RZ, RZ, R0 ;  /* 0x000000ffff077224 */ /* 0x000fe200078e0000 */
[----:B------:R-:W-:Y:S01]  /*4590*/  STL [R1+0xcc], R14 ;  /* 0x0000cc0e01007387 */ /* 0x000fe20000100800 */
[----:B------:R-:W-:Y:S01]  /*45a0*/  @!P4 IMAD.IADD R3, R3, 0x1, -R240 ;  /* 0x000000010303c824 */ /* 0x000fe200078e0af0 */
[----:B------:R-:W-:Y:S01]  /*45b0*/  ISETP.GE.AND P1, PT, R10, RZ, PT ;  /* 0x000000ff0a00720c */ /* 0x000fe20003f26270 */
[----:B------:R-:W-:Y:S01]  /*45c0*/  IMAD.HI.U32 R0, R2, R7, RZ ;  /* 0x0000000702007227 */ /* 0x000fe200078e00ff */
[----:B------:R1:W-:Y:S01]  /*45d0*/  STL [R1+0xc8], R6 ;  /* 0x0000c80601007387 */ /* 0x0003e20000100800 */
[----:B------:R-:W-:-:S02]  /*45e0*/  ISETP.GE.AND P4, PT, R12, RZ, PT ;  /* 0x000000ff0c00720c */ /* 0x000fc40003f86270 */
[----:B------:R-:W-:Y:S01]  /*45f0*/  @!P0 IMAD.IADD R13, R13, 0x1, -R240 ;  /* 0x000000010d0d8824 */ /* 0x000fe200078e0af0 */
[----:B------:R2:W-:Y:S01]  /*4600*/  STL [R1+0xbc], R8 ;  /* 0x0000bc0801007387 */ /* 0x0005e20000100800 */
[----:B------:R-:W-:Y:S02]  /*4610*/  IMAD.MOV R0, RZ, RZ, -R0 ;  /* 0x000000ffff007224 */ /* 0x000fe400078e0a00 */
[--C-:B------:R-:W-:Y:S01]  /*4620*/  @!P6 IMAD.IADD R5, R5, 0x1, -R240.reuse ;  /* 0x000000010505e824 */ /* 0x100fe200078e0af0 */
[----:B------:R-:W-:Y:S01]  /*4630*/  ISETP.GT.U32.AND P6, PT, R240, R13, PT ;  /* 0x0000000df000720c */ /* 0x000fe20003fc4070 */
[----:B------:R-:W-:Y:S01]  /*4640*/  @!P2 IMAD.IADD R9, R9, 0x1, -R240 ;  /* 0x000000010909a824 */ /* 0x000fe200078e0af0 */
[----:B------:R-:W-:Y:S01]  /*4650*/  ISETP.GE.AND P2, PT, R4, RZ, PT ;  /* 0x000000ff0400720c */ /* 0x000fe20003f46270 */
[C---:B-1----:R-:W-:Y:S02]  /*4660*/  VIADD R6, R32.reuse, 0x45 ;  /* 0x0000004520067836 */ /* 0x042fe40000000000 */
[----:B------:R-:W-:Y:S01]  /*4670*/  VIADD R10, R32, 0x47 ;  /* 0x00000047200a7836 */ /* 0x000fe20000000000 */
[C---:B------:R-:W-:Y:S01]  /*4680*/  ISETP.GT.U32.AND P0, PT, R240.reuse, R9, PT ;  /* 0x00000009f000720c */ /* 0x040fe20003f04070 */
[----:B--2---:R-:W-:Y:S01]  /*4690*/  IMAD.MOV.U32 R8, RZ, RZ, R3 ;  /* 0x000000ffff087224 */ /* 0x004fe200078e0003 */
[----:B------:R-:W-:Y:S01]  /*46a0*/  IABS R11, R6 ;  /* 0x00000006000b7213 */ /* 0x000fe20000000000 */
[C---:B------:R-:W-:Y:S01]  /*46b0*/  IMAD R3, R240.reuse, R0, R7 ;  /* 0x00000000f0037224 */ /* 0x040fe200078e0207 */
[----:B------:R-:W-:Y:S01]  /*46c0*/  IABS R15, R10 ;  /* 0x0000000a000f7213 */ /* 0x000fe20000000000 */
[----:B------:R-:W-:Y:S01]  /*46d0*/  @!P3 IMAD.MOV R8, RZ, RZ, -R8 ;  /* 0x000000ffff08b224 */ /* 0x000fe200078e0a08 */
[----:B------:R-:W-:Y:S01]  /*46e0*/  ISETP.GT.U32.AND P3, PT, R240, R5, PT ;  /* 0x00000005f000720c */ /* 0x000fe20003f64070 */
[----:B------:R-:W-:-:S03]  /*46f0*/  IMAD.HI.U32 R0, R2, R11, RZ ;  /* 0x0000000b02007227 */ /* 0x000fc600078e00ff */
[----:B------:R1:W-:Y:S01]  /*4700*/  STL [R1+0xb8], R8 ;  /* 0x0000b80801007387 */ /* 0x0003e20000100800 */
[----:B------:R-:W-:Y:S02]  /*4710*/  IMAD.MOV R0, RZ, RZ, -R0 ;  /* 0x000000ffff007224 */ /* 0x000fe400078e0a00 */
[--C-:B------:R-:W-:Y:S02]  /*4720*/  @!P6 IMAD.IADD R13, R13, 0x1, -R240.reuse ;  /* 0x000000010d0de824 */ /* 0x100fe400078e0af0 */
[C---:B------:R-:W-:Y:S02]  /*4730*/  IMAD R7, R240.reuse, R0, R11 ;  /* 0x00000000f0077224 */ /* 0x040fe400078e020b */
[----:B------:R-:W-:Y:S01]  /*4740*/  @!P0 IMAD.IADD R9, R9, 0x1, -R240 ;  /* 0x0000000109098824 */ /* 0x000fe200078e0af0 */
[----:B------:R-:W-:Y:S01]  /*4750*/  ISETP.GT.U32.AND P0, PT, R240, R3, PT ;  /* 0x00000003f000720c */ /* 0x000fe20003f04070 */
[----:B------:R-:W-:Y:S01]  /*4760*/  VIADD R12, R32, 0x48 ;  /* 0x00000048200c7836 */ /* 0x000fe20000000000 */
[----:B------:R-:W-:Y:S01]  /*4770*/  ISETP.GT.U32.AND P6, PT, R240, R7, PT ;  /* 0x00000007f000720c */ /* 0x000fe20003fc4070 */
[----:B-1----:R-:W-:-:S02]  /*4780*/  VIADD R8, R32, 0x46 ;  /* 0x0000004620087836 */ /* 0x002fc40000000000 */
[----:B------:R-:W-:Y:S01]  /*4790*/  @!P3 IMAD.IADD R5, R5, 0x1, -R240 ;  /* 0x000000010505b824 */ /* 0x000fe200078e0af0 */
[----:B------:R-:W-:Y:S01]  /*47a0*/  IABS R17, R12 ;  /* 0x0000000c00117213 */ /* 0x000fe20000000000 */
[----:B------:R-:W-:Y:S01]  /*47b0*/  IMAD.MOV.U32 R14, RZ, RZ, R9 ;  /* 0x000000ffff0e7224 */ /* 0x000fe200078e0009 */
[----:B------:R-:W-:Y:S01]  /*47c0*/  IABS R4, R8 ;  /* 0x0000000800047213 */ /* 0x000fe20000000000 */
[----:B------:R-:W-:Y:S01]  /*47d0*/  @!P1 IMAD.MOV R13, RZ, RZ, -R13 ;  /* 0x000000ffff0d9224 */ /* 0x000fe200078e0a0d */
[----:B------:R-:W-:Y:S01]  /*47e0*/  ISETP.GE.AND P3, PT, R6, RZ, PT ;  /* 0x000000ff0600720c */ /* 0x000fe20003f66270 */
[----:B------:R-:W-:-:S04]  /*47f0*/  IMAD.HI.U32 R6, R2, R17, RZ ;  /* 0x0000001102067227 */ /* 0x000fc800078e00ff */
[----:B------:R-:W-:Y:S02]  /*4800*/  IMAD.MOV.U32 R11, RZ, RZ, R4 ;  /* 0x000000ffff0b7224 */ /* 0x000fe400078e0004 */
[----:B------:R-:W-:Y:S02]  /*4810*/  @!P6 IMAD.IADD R7, R7, 0x1, -R240 ;  /* 0x000000010707e824 */ /* 0x000fe400078e0af0 */
[----:B------:R-:W-:-:S03]  /*4820*/  IMAD.HI.U32 R0, R2, R11, RZ ;  /* 0x0000000b02007227 */ /* 0x000fc600078e00ff */
[----:B------:R-:W-:Y:S01]  /*4830*/  ISETP.GT.U32.AND P6, PT, R240, R7, PT ;  /* 0x00000007f000720c */ /* 0x000fe20003fc4070 */
[----:B------:R-:W-:-:S04]  /*4840*/  IMAD.HI.U32 R4, R2, R15, RZ ;  /* 0x0000000f02047227 */ /* 0x000fc800078e00ff */
[----:B------:R-:W-:Y:S02]  /*4850*/  IMAD.MOV R0, RZ, RZ, -R0 ;  /* 0x000000ffff007224 */ /* 0x000fe400078e0a00 */
[----:B------:R-:W-:Y:S02]  /*4860*/  IMAD.MOV R4, RZ, RZ, -R4 ;  /* 0x000000ffff047224 */ /* 0x000fe400078e0a04 */
[----:B------:R-:W-:Y:S02]  /*4870*/  IMAD R9, R240, R0, R11 ;  /* 0x00000000f0097224 */ /* 0x000fe400078e020b */
[----:B------:R-:W-:Y:S01]  /*4880*/  @!P0 IMAD.IADD R3, R3, 0x1, -R240 ;  /* 0x0000000103038824 */ /* 0x000fe200078e0af0 */
[----:B------:R-:W-:Y:S01]  /*4890*/  ISETP.GE.AND P0, PT, R8, RZ, PT ;  /* 0x000000ff0800720c */ /* 0x000fe20003f06270 */
[----:B------:R-:W-:Y:S01]  /*48a0*/  IMAD.MOV R6, RZ, RZ, -R6 ;  /* 0x000000ffff067224 */ /* 0x000fe200078e0a06 */
[C---:B------:R-:W-:Y:S01]  /*48b0*/  ISETP.GT.U32.AND P1, PT, R240.reuse, R9, PT ;  /* 0x00000009f000720c */ /* 0x040fe20003f24070 */
[----:B------:R-:W-:-:S02]  /*48c0*/  IMAD R11, R240, R4, R15 ;  /* 0x00000004f00b7224 */ /* 0x000fc400078e020f */
[----:B------:R-:W-:Y:S02]  /*48d0*/  IMAD.MOV.U32 R8, RZ, RZ, R5 ;  /* 0x000000ffff087224 */ /* 0x000fe400078e0005 */
[----:B------:R-:W-:Y:S01]  /*48e0*/  @!P5 IMAD.MOV R14, RZ, RZ, -R14 ;  /* 0x000000ffff0ed224 */ /* 0x000fe200078e0a0e */
[C---:B------:R-:W-:Y:S01]  /*48f0*/  ISETP.GT.U32.AND P5, PT, R240.reuse, R3, PT ;  /* 0x00000003f000720c */ /* 0x040fe20003fa4070 */
[C---:B------:R-:W-:Y:S02]  /*4900*/  IMAD R5, R240.reuse, R6, R17 ;  /* 0x00000006f0057224 */ /* 0x040fe400078e0211 */
[----:B------:R-:W-:Y:S01]  /*4910*/  @!P4 IMAD.MOV R8, RZ, RZ, -R8 ;  /* 0x000000ffff08c224 */ /* 0x000fe200078e0a08 */
[C---:B------:R-:W-:Y:S01]  /*4920*/  ISETP.GT.U32.AND P4, PT, R240.reuse, R11, PT ;  /* 0x0000000bf000720c */ /* 0x040fe20003f84070 */
[----:B------:R-:W-:Y:S01]  /*4930*/  @!P6 IMAD.IADD R7, R7, 0x1, -R240 ;  /* 0x000000010707e824 */ /* 0x000fe200078e0af0 */
[----:B------:R-:W-:Y:S01]  /*4940*/  ISETP.GT.U32.AND P6, PT, R240, R5, PT ;  /* 0x00000005f000720c */ /* 0x000fe20003fc4070 */
[C---:B------:R-:W-:Y:S01]  /*4950*/  VIADD R4, R32.reuse, 0x49 ;  /* 0x0000004920047836 */ /* 0x040fe20000000000 */
[----:B------:R1:W-:Y:S01]  /*4960*/  STL [R1+0xb4], R14 ;  /* 0x0000b40e01007387 */ /* 0x0003e20000100800 */
[----:B------:R-:W-:-:S02]  /*4970*/  VIADD R6, R32, 0x4a ;  /* 0x0000004a20067836 */ /* 0x000fc40000000000 */
[--C-:B------:R-:W-:Y:S01]  /*4980*/  @!P1 IMAD.IADD R9, R9, 0x1, -R240.reuse ;  /* 0x0000000109099824 */ /* 0x100fe200078e0af0 */
[----:B------:R2:W-:Y:S01]  /*4990*/  STL [R1+0xb0], R13 ;  /* 0x0000b00d01007387 */ /* 0x0005e20000100800 */
[--C-:B------:R-:W-:Y:S01]  /*49a0*/  @!P5 IMAD.IADD R3, R3, 0x1, -R240.reuse ;  /* 0x000000010303d824 */ /* 0x100fe200078e0af0 */
[----:B------:R-:W-:Y:S01]  /*49b0*/  IABS R15, R6 ;  /* 0x00000006000f7213 */ /* 0x000fe20000000000 */
[----:B------:R-:W-:Y:S01]  /*49c0*/  @!P3 IMAD.MOV R7, RZ, RZ, -R7 ;  /* 0x000000ffff07b224 */ /* 0x000fe200078e0a07 */
[----:B------:R3:W-:Y:S01]  /*49d0*/  STL [R1+0xac], R8 ;  /* 0x0000ac0801007387 */ /* 0x0007e20000100800 */
[--C-:B------:R-:W-:Y:S01]  /*49e0*/  @!P4 IMAD.IADD R11, R11, 0x1, -R240.reuse ;  /* 0x000000010b0bc824 */ /* 0x100fe200078e0af0 */
[----:B------:R-:W-:Y:S01]  /*49f0*/  ISETP.GT.U32.AND P4, PT, R240, R9, PT ;  /* 0x00000009f000720c */ /* 0x000fe20003f84070 */
[----:B-1----:R-:W-:Y:S01]  /*4a00*/  IMAD.MOV.U32 R14, RZ, RZ, R3 ;  /* 0x000000ffff0e7224 */ /* 0x002fe200078e0003 */
[----:B------:R-:W-:Y:S01]  /*4a10*/  ISETP.GE.AND P5, PT, R10, RZ, PT ;  /* 0x000000ff0a00720c */ /* 0x000fe20003fa6270 */
[----:B------:R-:W-:Y:S01]  /*4a20*/  @!P6 IMAD.IADD R5, R5, 0x1, -R240 ;  /* 0x000000010505e824 */ /* 0x000fe200078e0af0 */
[----:B--2---:R-:W-:Y:S01]  /*4a30*/  IABS R13, R4 ;  /* 0x00000004000d7213 */ /* 0x004fe20000000000 */
[----:B------:R-:W-:Y:S01]  /*4a40*/  @!P2 IMAD.MOV R14, RZ, RZ, -R14 ;  /* 0x000000ffff0ea224 */ /* 0x000fe200078e0a0e */
[----:B------:R-:W-:Y:S01]  /*4a50*/  ISETP.GT.U32.AND P6, PT, R240, R11, PT ;  /* 0x0000000bf000720c */ /* 0x000fe20003fc4070 */
[----:B------:R-:W-:Y:S01]  /*4a60*/  VIADD R10, R32, 0x4c ;  /* 0x0000004c200a7836 */ /* 0x000fe20000000000 */
[----:B------:R-:W-:Y:S01]  /*4a70*/  ISETP.GT.U32.AND P2, PT, R240, R5, PT ;  /* 0x00000005f000720c */ /* 0x000fe20003f44070 */
[----:B------:R-:W-:Y:S01]  /*4a80*/  IMAD.HI.U32 R0, R2, R13, RZ ;  /* 0x0000000d02007227 */ /* 0x000fe200078e00ff */
[----:B------:R-:W-:Y:S01]  /*4a90*/  ISETP.GE.AND P1, PT, R12, RZ, PT ;  /* 0x000000ff0c00720c */ /* 0x000fe20003f26270 */
[----:B------:R1:W-:Y:S01]  /*4aa0*/  STL [R1+0xa8], R14 ;  /* 0x0000a80e01007387 */ /* 0x0003e20000100800 */
[----:B------:R-:W-:Y:S01]  /*4ab0*/  IABS R19, R10 ;  /* 0x0000000a00137213 */ /* 0x000fe20000000000 */
[----:B------:R-:W-:-:S02]  /*4ac0*/  IMAD.MOV R3, RZ, RZ, -R0 ;  /* 0x000000ffff037224 */ /* 0x000fc400078e0a00 */
[----:B------:R-:W-:Y:S01]  /*4ad0*/  IMAD.HI.U32 R0, R2, R15, RZ ;  /* 0x0000000f02007227 */ /* 0x000fe200078e00ff */
[----:B------:R-:W-:Y:S03]  /*4ae0*/  STL [R1+0xa4], R7 ;  /* 0x0000a40701007387 */ /* 0x000fe60000100800 */
[C---:B------:R-:W-:Y:S02]  /*4af0*/  IMAD R3, R240.reuse, R3, R13 ;  /* 0x00000003f0037224 */ /* 0x040fe400078e020d */
[----:B------:R-:W-:Y:S02]  /*4b00*/  IMAD.MOV R0, RZ, RZ, -R0 ;  /* 0x000000ffff007224 */ /* 0x000fe400078e0a00 */
[----:B------:R-:W-:Y:S01]  /*4b10*/  @!P4 IMAD.IADD R9, R9, 0x1, -R240 ;  /* 0x000000010909c824 */ /* 0x000fe200078e0af0 */
[C---:B------:R-:W-:Y:S01]  /*4b20*/  ISETP.GT.U32.AND P4, PT, R240.reuse, R3, PT ;  /* 0x00000003f000720c */ /* 0x040fe20003f84070 */
[----:B------:R-:W-:-:S02]  /*4b30*/  IMAD R13, R240, R0, R15 ;  /* 0x00000000f00d7224 */ /* 0x000fc400078e020f */
[----:B---3--:R-:W-:Y:S02]  /*4b40*/  VIADD R8, R32, 0x4b ;  /* 0x0000004b20087836 */ /* 0x008fe40000000000 */
[--C-:B------:R-:W-:Y:S01]  /*4b50*/  @!P6 IMAD.IADD R11, R11, 0x1, -R240.reuse ;  /* 0x000000010b0be824 */ /* 0x100fe200078e0af0 */
[----:B------:R-:W-:Y:S01]  /*4b60*/  ISETP.GT.U32.AND P6, PT, R240, R13, PT ;  /* 0x0000000df000720c */ /* 0x000fe20003fc4070 */
[----:B------:R-:W-:Y:S01]  /*4b70*/  VIADD R12, R32, 0x4d ;  /* 0x0000004d200c7836 */ /* 0x000fe20000000000 */
[----:B------:R-:W-:Y:S01]  /*4b80*/  IABS R17, R8 ;  /* 0x0000000800117213 */ /* 0x000fe20000000000 */
[----:B------:R-:W-:Y:S01]  /*4b90*/  @!P2 IMAD.IADD R5, R5, 0x1, -R240 ;  /* 0x000000010505a824 */ /* 0x000fe200078e0af0 */
[----:B------:R-:W-:Y:S01]  /*4ba0*/  ISETP.GE.AND P2, PT, R4, RZ, PT ;  /* 0x000000ff0400720c */ /* 0x000fe20003f46270 */
[----:B-1----:R-:W-:Y:S01]  /*4bb0*/  IMAD.MOV.U32 R14, RZ, RZ, R9 ;  /* 0x000000ffff0e7224 */ /* 0x002fe200078e0009 */
[----:B------:R-:W-:Y:S01]  /*4bc0*/  IABS R4, R12 ;  /* 0x0000000c00047213 */ /* 0x000fe20000000000 */
[----:B------:R-:W-:-:S04]  /*4bd0*/  IMAD.HI.U32 R0, R2, R17, RZ ;  /* 0x0000001102007227 */ /* 0x000fc800078e00ff */
[----:B------:R-:W-:Y:S01]  /*4be0*/  @!P4 IMAD.IADD R3, R3, 0x1, -R240 ;  /* 0x000000010303c824 */ /* 0x000fe200078e0af0 */
[----:B------:R-:W-:Y:S01]  /*4bf0*/  ISETP.GE.AND P4, PT, R6, RZ, PT ;  /* 0x000000ff0600720c */ /* 0x000fe20003f86270 */
[----:B------:R-:W-:Y:S02]  /*4c00*/  IMAD.MOV R15, RZ, RZ, -R0 ;  /* 0x000000ffff0f7224 */ /* 0x000fe400078e0a00 */
[----:B------:R-:W-:Y:S01]  /*4c10*/  @!P6 IMAD.IADD R13, R13, 0x1, -R240 ;  /* 0x000000010d0de824 */ /* 0x000fe200078e0af0 */
[----:B------:R-:W-:Y:S01]  /*4c20*/  ISETP.GT.U32.AND P6, PT, R240, R3, PT ;  /* 0x00000003f000720c */ /* 0x000fe20003fc4070 */
[----:B------:R-:W-:-:S04]  /*4c30*/  IMAD.HI.U32 R0, R2, R19, RZ ;  /* 0x0000001302007227 */ /* 0x000fc800078e00ff */
[C---:B------:R-:W-:Y:S02]  /*4c40*/  IMAD R15, R240.reuse, R15, R17 ;  /* 0x0000000ff00f7224 */ /* 0x040fe400078e0211 */
[----:B------:R-:W-:Y:S02]  /*4c50*/  IMAD.MOV.U32 R17, RZ, RZ, R4 ;  /* 0x000000ffff117224 */ /* 0x000fe400078e0004 */
[----:B------:R-:W-:Y:S01]  /*4c60*/  IMAD.MOV R4, RZ, RZ, -R0 ;  /* 0x000000ffff047224 */ /* 0x000fe200078e0a00 */
[C---:B------:R-:W-:Y:S01]  /*4c70*/  ISETP.GT.U32.AND P3, PT, R240.reuse, R15, PT ;  /* 0x0000000ff000720c */ /* 0x040fe20003f64070 */
[----:B------:R-:W-:Y:S02]  /*4c80*/  IMAD.MOV.U32 R6, RZ, RZ, R5 ;  /* 0x000000ffff067224 */ /* 0x000fe400078e0005 */
[----:B------:R-:W-:Y:S02]  /*4c90*/  IMAD.MOV.U32 R0, RZ, RZ, R11 ;  /* 0x000000ffff007224 */ /* 0x000fe400078e000b */
[----:B------:R-:W-:Y:S01]  /*4ca0*/  @!P0 IMAD.MOV R14, RZ, RZ, -R14 ;  /* 0x000000ffff0e8224 */ /* 0x000fe200078e0a0e */
[C---:B------:R-:W-:Y:S01]  /*4cb0*/  ISETP.GT.U32.AND P0, PT, R240.reuse, R13, PT ;  /* 0x0000000df000720c */ /* 0x040fe20003f04070 */
[----:B------:R-:W-:-:S02]  /*4cc0*/  IMAD R5, R240, R4, R19 ;  /* 0x00000004f0057224 */ /* 0x000fc400078e0213 */
[----:B------:R-:W-:Y:S01]  /*4cd0*/  @!P5 IMAD.MOV R0, RZ, RZ, -R0 ;  /* 0x000000ffff00d224 */ /* 0x000fe200078e0a00 */
[----:B------:R1:W-:Y:S01]  /*4ce0*/  STL [R1+0xa0], R14 ;  /* 0x0000a00e01007387 */ /* 0x0003e20000100800 */
[--C-:B------:R-:W-:Y:S01]  /*4cf0*/  @!P6 IMAD.IADD R3, R3, 0x1, -R240.reuse ;  /* 0x000000010303e824 */ /* 0x100fe200078e0af0 */
[----:B------:R-:W-:Y:S01]  /*4d00*/  ISETP.GT.U32.AND P6, PT, R240, R5, PT ;  /* 0x00000005f000720c */ /* 0x000fe20003fc4070 */
[----:B------:R-:W-:Y:S01]  /*4d10*/  VIADD R4, R32, 0x4e ;  /* 0x0000004e20047836 */ /* 0x000fe20000000000 */
[----:B------:R2:W-:Y:S01]  /*4d20*/  STL [R1+0x9c], R0 ;  /* 0x00009c0001007387 */ /* 0x0005e20000100800 */
[----:B------:R-:W-:Y:S01]  /*4d30*/  @!P3 IMAD.IADD R15, R15, 0x1, -R240 ;  /* 0x000000010f0fb824 */ /* 0x000fe200078e0af0 */
[----:B------:R-:W-:Y:S01]  /*4d40*/  ISETP.GE.AND P5, PT, R8, RZ, PT ;  /* 0x000000ff0800720c */ /* 0x000fe20003fa6270 */
[----:B------:R-:W-:Y:S01]  /*4d50*/  @!P1 IMAD.MOV R6, RZ, RZ, -R6 ;  /* 0x000000ffff069224 */ /* 0x000fe200078e0a06 */
[----:B------:R-:W-:Y:S01]  /*4d60*/  IABS R9, R4 ;  /* 0x0000000400097213 */ /* 0x000fe20000000000 */
[----:B------:R-:W-:Y:S01]  /*4d70*/  @!P0 IMAD.IADD R13, R13, 0x1, -R240 ;  /* 0x000000010d0d8824 */ /* 0x000fe200078e0af0 */
[----:B------:R-:W-:Y:S01]  /*4d80*/  ISETP.GE.AND P3, PT, R4, RZ, PT ;  /* 0x000000ff0400720c */ /* 0x000fe20003f66270 */
[----:B-1----:R-:W-:Y:S01]  /*4d90*/  IMAD.MOV.U32 R14, RZ, RZ, R3 ;  /* 0x000000ffff0e7224 */ /* 0x002fe200078e0003 */
[----:B------:R1:W-:Y:S01]  /*4da0*/  STL [R1+0x98], R6 ;  /* 0x0000980601007387 */ /* 0x0003e20000100800 */
[----:B------:R-:W-:Y:S01]  /*4db0*/  IMAD.MOV.U32 R3, RZ, RZ, R13 ;  /* 0x000000ffff037224 */ /* 0x000fe200078e000d */
[----:B------:R-:W-:Y:S01]  /*4dc0*/  ISETP.GE.AND P0, PT, R12, RZ, PT ;  /* 0x000000ff0c00720c */ /* 0x000fe20003f06270 */
[----:B--2---:R-:W-:Y:S01]  /*4dd0*/  IMAD.HI.U32 R0, R2, R17, RZ ;  /* 0x0000001102007227 */ /* 0x004fe200078e00ff */
[----:B------:R-:W-:-:S03]  /*4de0*/  ISETP.GE.AND P1, PT, R10, RZ, PT ;  /* 0x000000ff0a00720c */ /* 0x000fc60003f26270 */
[----:B------:R-:W-:Y:S02]  /*4df0*/  IMAD.MOV R0, RZ, RZ, -R0 ;  /* 0x000000ffff007224 */ /* 0x000fe400078e0a00 */
[----:B------:R-:W-:Y:S01]  /*4e00*/  @!P6 IMAD.IADD R5, R5, 0x1, -R240 ;  /* 0x000000010505e824 */ /* 0x000fe200078e0af0 */
[C---:B------:R-:W-:Y:S01]  /*4e10*/  ISETP.GT.U32.AND P6, PT, R240.reuse, R15, PT ;  /* 0x0000000ff000720c */ /* 0x040fe20003fc4070 */
[----:B------:R-:W-:Y:S02]  /*4e20*/  IMAD R7, R240, R0, R17 ;  /* 0x00000000f0077224 */ /* 0x000fe400078e0211 */
[----:B------:R-:W-:-:S04]  /*4e30*/  IMAD.HI.U32 R0, R2, R9, RZ ;  /* 0x0000000902007227 */ /* 0x000fc800078e00ff */
[----:B------:R-:W-:Y:S01]  /*4e40*/  @!P4 IMAD.MOV R3, RZ, RZ, -R3 ;  /* 0x000000ffff03c224 */ /* 0x000fe200078e0a03 */
[----:B------:R-:W-:Y:S01]  /*4e50*/  ISETP.GT.U32.AND P4, PT, R240, R7, PT ;  /* 0x00000007f000720c */ /* 0x000fe20003f84070 */
[----:B------:R-:W-:Y:S02]  /*4e60*/  VIADD R8, R32, 0x50 ;  /* 0x0000005020087836 */ /* 0x000fe40000000000 */
[----:B------:R-:W-:Y:S01]  /*4e70*/  @!P2 IMAD.MOV R14, RZ, RZ, -R14 ;  /* 0x000000ffff0ea224 */ /* 0x000fe200078e0a0e */
[----:B------:R-:W-:Y:S01]  /*4e80*/  ISETP.GT.U32.AND P2, PT, R240, R5, PT ;  /* 0x00000005f000720c */ /* 0x000fe20003f44070 */
[----:B-1----:R-:W-:Y:S01]  /*4e90*/  VIADD R6, R32, 0x4f ;  /* 0x0000004f20067836 */ /* 0x002fe20000000000 */
[----:B------:R-:W-:Y:S01]  /*4ea0*/  IABS R4, R8 ;  /* 0x0000000800047213 */ /* 0x000fe20000000000 */
[----:B------:R-:W-:Y:S01]  /*4eb0*/  IMAD.MOV R0, RZ, RZ, -R0 ;  /* 0x000000ffff007224 */ /* 0x000fe200078e0a00 */
[----:B------:R-:W-:Y:S01]  /*4ec0*/  STL [R1+0x94], R14 ;  /* 0x0000940e01007387 */ /* 0x000fe20000100800 */
[----:B------:R-:W-:Y:S01]  /*4ed0*/  @!P6 IMAD.IADD R15, R15, 0x1, -R240 ;  /* 0x000000010f0fe824 */ /* 0x000fe200078e0af0 */
[----:B------:R-:W-:Y:S01]  /*4ee0*/  IABS R11, R6 ;  /* 0x00000006000b7213 */ /* 0x000fe20000000000 */
[----:B------:R-:W-:Y:S01]  /*4ef0*/  IMAD.MOV.U32 R13, RZ, RZ, R4 ;  /* 0x000000ffff0d7224 */ /* 0x000fe200078e0004 */
[----:B------:R1:W-:Y:S01]  /*4f00*/  STL [R1+0x90], R3 ;  /* 0x0000900301007387 */ /* 0x0003e20000100800 */
[----:B------:R-:W-:Y:S01]  /*4f10*/  @!P4 IMAD.IADD R7, R7, 0x1, -R240 ;  /* 0x000000010707c824 */ /* 0x000fe200078e0af0 */
[----:B------:R-:W-:Y:S01]  /*4f20*/  ISETP.GE.AND P4, PT, R8, RZ, PT ;  /* 0x000000ff0800720c */ /* 0x000fe20003f86270 */
[----:B------:R-:W-:-:S02]  /*4f30*/  IMAD.MOV.U32 R12, RZ, RZ, R15 ;  /* 0x000000ffff0c7224 */ /* 0x000fc400078e000f */
[----:B------:R-:W-:-:S04]  /*4f40*/  IMAD.HI.U32 R4, R2, R13, RZ ;  /* 0x0000000d02047227 */ /* 0x000fc800078e00ff */
[----:B------:R-:W-:Y:S01]  /*4f50*/  @!P5 IMAD.MOV R12, RZ, RZ, -R12 ;  /* 0x000000ffff0cd224 */ /* 0x000fe200078e0a0c */
[C---:B------:R-:W-:Y:S01]  /*4f60*/  ISETP.GT.U32.AND P5, PT, R240.reuse, R7, PT ;  /* 0x00000007f000720c */ /* 0x040fe20003fa4070 */
[----:B-1----:R-:W-:Y:S02]  /*4f70*/  IMAD R3, R240, R0, R9 ;  /* 0x00000000f0037224 */ /* 0x002fe400078e0209 */
[----:B------:R-:W-:Y:S01]  /*4f80*/  IMAD.HI.U32 R0, R2, R11, RZ ;  /* 0x0000000b02007227 */ /* 0x000fe200078e00ff */
[----:B------:R-:W-:Y:S02]  /*4f90*/  STL [R1+0x8c], R12 ;  /* 0x00008c0c01007387 */ /* 0x000fe40000100800 */
[----:B------:R-:W-:Y:S01]  /*4fa0*/  ISETP.GT.U32.AND P6, PT, R240, R3, PT ;  /* 0x00000003f000720c */ /* 0x000fe20003fc4070 */
[----:B------:R-:W-:Y:S02]  /*4fb0*/  IMAD.MOV R9, RZ, RZ, -R0 ;  /* 0x000000ffff097224 */ /* 0x000fe400078e0a00 */
[----:B------:R-:W-:-:S02]  /*4fc0*/  IMAD.MOV R4, RZ, RZ, -R4 ;  /* 0x000000ffff047224 */ /* 0x000fc400078e0a04 */
[--C-:B------:R-:W-:Y:S01]  /*4fd0*/  @!P2 IMAD.IADD R5, R5, 0x1, -R240.reuse ;  /* 0x000000010505a824 */ /* 0x100fe200078e0af0 */
[----:B------:R-:W-:Y:S01]  /*4fe0*/  ISETP.GE.AND P2, PT, R6, RZ, PT ;  /* 0x000000ff0600720c */ /* 0x000fe20003f46270 */
[----:B------:R-:W-:Y:S02]  /*4ff0*/  VIADD R10, R32, 0x51 ;  /* 0x00000051200a7836 */ /* 0x000fe40000000000 */
[C---:B------:R-:W-:Y:S02]  /*5000*/  IMAD R9, R240.reuse, R9, R11 ;  /* 0x00000009f0097224 */ /* 0x040fe400078e020b */
[----:B------:R-:W-:Y:S01]  /*5010*/  IMAD R11, R240, R4, R13 ;  /* 0x00000004f00b7224 */ /* 0x000fe200078e020d */
[----:B------:R-:W-:Y:S01]  /*5020*/  IABS R17, R10 ;  /* 0x0000000a00117213 */ /* 0x000fe20000000000 */
[----:B------:R-:W-:Y:S02]  /*5030*/  IMAD.MOV.U32 R4, RZ, RZ, R5 ;  /* 0x000000ffff047224 */ /* 0x000fe400078e0005 */
[----:B------:R-:W-:-:S02]  /*5040*/  @!P6 IMAD.IADD R3, R3, 0x1, -R240 ;  /* 0x000000010303e824 */ /* 0x000fc400078e0af0 */
[----:B------:R-:W-:Y:S01]  /*5050*/  @!P1 IMAD.MOV R4, RZ, RZ, -R4 ;  /* 0x000000ffff049224 */ /* 0x000fe200078e0a04 */
[----:B------:R-:W-:Y:S01]  /*5060*/  ISETP.GT.U32.AND P1, PT, R240, R9, PT ;  /* 0x00000009f000720c */ /* 0x000fe20003f24070 */
[----:B------:R-:W-:Y:S01]  /*5070*/  IMAD.HI.U32 R0, R2, R17, RZ ;  /* 0x0000001102007227 */ /* 0x000fe200078e00ff */
[C---:B------:R-:W-:Y:S02]  /*5080*/  ISETP.GT.U32.AND P6, PT, R240.reuse, R3, PT ;  /* 0x00000003f000720c */ /* 0x040fe40003fc4070 */
[----:B------:R1:W-:Y:S01]  /*5090*/  STL [R1+0x88], R4 ;  /* 0x0000880401007387 */ /* 0x0003e20000100800 */
[----:B------:R-:W-:Y:S01]  /*50a0*/  @!P5 IMAD.IADD R7, R7, 0x1, -R240 ;  /* 0x000000010707d824 */ /* 0x000fe200078e0af0 */
[----:B------:R-:W-:Y:S01]  /*50b0*/  ISETP.GT.U32.AND P5, PT, R240, R11, PT ;  /* 0x0000000bf000720c */ /* 0x000fe20003fa4070 */
[----:B------:R-:W-:Y:S02]  /*50c0*/  IMAD.MOV R0, RZ, RZ, -R0 ;  /* 0x000000ffff007224 */ /* 0x000fe400078e0a00 */
[----:B------:R-:W-:-:S02]  /*50d0*/  VIADD R6, R32, 0x52 ;  /* 0x0000005220067836 */ /* 0x000fc40000000000 */
[C---:B------:R-:W-:Y:S02]  /*50e0*/  IMAD R13, R240.reuse, R0, R17 ;  /* 0x00000000f00d7224 */ /* 0x040fe400078e0211 */
[--C-:B------:R-:W-:Y:S01]  /*50f0*/  @!P1 IMAD.IADD R9, R9, 0x1, -R240.reuse ;  /* 0x0000000109099824 */ /* 0x100fe200078e0af0 */
[----:B------:R-:W-:Y:S01]  /*5100*/  IABS R5, R6 ;  /* 0x0000000600057213 */ /* 0x000fe20000000000 */
[--C-:B------:R-:W-:Y:S01]  /*5110*/  @!P6 IMAD.IADD R3, R3, 0x1, -R240.reuse ;  /* 0x000000010303e824 */ /* 0x100fe200078e0af0 */
[----:B------:R-:W-:Y:S01]  /*5120*/  ISETP.GT.U32.AND P6, PT, R240, R13, PT ;  /* 0x0000000df000720c */ /* 0x000fe20003fc4070 */
[----:B------:R-:W-:Y:S01]  /*5130*/  VIADD R8, R32, 0x53 ;  /* 0x0000005320087836 */ /* 0x000fe20000000000 */
[----:B------:R-:W-:Y:S01]  /*5140*/  ISETP.GE.AND P1, PT, R10, RZ, PT ;  /* 0x000000ff0a00720c */ /* 0x000fe20003f26270 */
[----:B------:R-:W-:Y:S01]  /*5150*/  @!P5 IMAD.IADD R11, R11, 0x1, -R240 ;  /* 0x000000010b0bd824 */ /* 0x000fe200078e0af0 */
[----:B------:R-:W-:Y:S01]  /*5160*/  ISETP.GT.U32.AND P5, PT, R240, R9, PT ;  /* 0x00000009f000720c */ /* 0x000fe20003fa4070 */
[----:B------:R-:W-:Y:S01]  /*5170*/  IMAD.HI.U32 R0, R2, R5, RZ ;  /* 0x0000000502007227 */ /* 0x000fe200078e00ff */
[----:B------:R-:W-:-:S03]  /*5180*/  IABS R15, R8 ;  /* 0x00000008000f7213 */ /* 0x000fc60000000000 */
[----:B------:R-:W-:Y:S02]  /*5190*/  IMAD.MOV R0, RZ, RZ, -R0 ;  /* 0x000000ffff007224 */ /* 0x000fe400078e0a00 */
[----:B------:R-:W-:Y:S02]  /*51a0*/  IMAD.MOV.U32 R16, RZ, RZ, R3 ;  /* 0x000000ffff107224 */ /* 0x000fe400078e0003 */
[C---:B------:R-:W-:Y:S02]  /*51b0*/  IMAD R3, R240.reuse, R0, R5 ;  /* 0x00000000f0037224 */ /* 0x040fe400078e0205 */
[----:B------:R-:W-:Y:S01]  /*51c0*/  @!P6 IMAD.IADD R13, R13, 0x1, -R240 ;  /* 0x000000010d0de824 */ /* 0x000fe200078e0af0 */
[----:B------:R-:W-:Y:S01]  /*51d0*/  ISETP.GT.U32.AND P6, PT, R240, R11, PT ;  /* 0x0000000bf000720c */ /* 0x000fe20003fc4070 */
[----:B------:R-:W-:Y:S02]  /*51e0*/  VIADD R14, R32, 0x55 ;  /* 0x00000055200e7836 */ /* 0x000fe40000000000 */
[----:B-1----:R-:W-:-:S03]  /*51f0*/  IMAD.HI.U32 R4, R2, R15, RZ ;  /* 0x0000000f02047227 */ /* 0x002fc600078e00ff */
[----:B------:R-:W-:Y:S01]  /*5200*/  IABS R19, R14 ;  /* 0x0000000e00137213 */ /* 0x000fe20000000000 */
[----:B------:R-:W-:Y:S01]  /*5210*/  @!P5 IMAD.IADD R9, R9, 0x1, -R240 ;  /* 0x000000010909d824 */ /* 0x000fe200078e0af0 */
[----:B------:R-:W-:Y:S01]  /*5220*/  ISETP.GT.U32.AND P5, PT, R240, R3, PT ;  /* 0x00000003f000720c */ /* 0x000fe20003fa4070 */
[----:B------:R-:W-:Y:S02]  /*5230*/  IMAD.MOV.U32 R18, RZ, RZ, R7 ;  /* 0x000000ffff127224 */ /* 0x000fe400078e0007 */
[----:B------:R-:W-:Y:S02]  /*5240*/  IMAD.MOV R4, RZ, RZ, -R4 ;  /* 0x000000ffff047224 */ /* 0x000fe400078e0a04 */
[----:B------:R-:W-:Y:S02]  /*5250*/  VIADD R12, R32, 0x54 ;  /* 0x00000054200c7836 */ /* 0x000fe40000000000 */
[----:B------:R-:W-:Y:S01]  /*5260*/  @!P0 IMAD.MOV R18, RZ, RZ, -R18 ;  /* 0x000000ffff128224 */ /* 0x000fe200078e0a12 */
[C---:B------:R-:W-:Y:S01]  /*5270*/  ISETP.GT.U32.AND P0, PT, R240.reuse, R13, PT ;  /* 0x0000000df000720c */ /* 0x040fe20003f04070 */
[----:B------:R-:W-:Y:S01]  /*5280*/  @!P3 IMAD.MOV R16, RZ, RZ, -R16 ;  /* 0x000000ffff10b224 */ /* 0x000fe200078e0a10 */
[----:B------:R-:W-:Y:S01]  /*5290*/  IABS R17, R12 ;  /* 0x0000000c00117213 */ /* 0x000fe20000000000 */
[----:B------:R-:W-:Y:S01]  /*52a0*/  IMAD R5, R240, R4, R15 ;  /* 0x00000004f0057224 */ /* 0x000fe200078e020f */
[----:B------:R-:W-:Y:S01]  /*52b0*/  STL [R1+0x84], R18 ;  /* 0x0000841201007387 */ /* 0x000fe20000100800 */
[----:B------:R-:W-:Y:S01]  /*52c0*/  IMAD.HI.U32 R4, R2, R19, RZ ;  /* 0x0000001302047227 */ /* 0x000fe200078e00ff */
[----:B------:R-:W-:-:S02]  /*52d0*/  ISETP.GE.AND P3, PT, R6, RZ, PT ;  /* 0x000000ff0600720c */ /* 0x000fc40003f66270 */
[----:B------:R1:W-:Y:S01]  /*52e0*/  STL [R1+0x80], R16 ;  /* 0x0000801001007387 */ /* 0x0003e20000100800 */
[----:B------:R-:W-:Y:S01]  /*52f0*/  @!P6 IMAD.IADD R11, R11, 0x1, -R240 ;  /* 0x000000010b0be824 */ /* 0x000fe200078e0af0 */
[----:B------:R-:W-:Y:S01]  /*5300*/  ISETP.GT.U32.AND P6, PT, R240, R5, PT ;  /* 0x00000005f000720c */ /* 0x000fe20003fc4070 */
[----:B------:R-:W-:Y:S02]  /*5310*/  IMAD.MOV R4, RZ, RZ, -R4 ;  /* 0x000000ffff047224 */ /* 0x000fe400078e0a04 */
[----:B------:R-:W-:Y:S02]  /*5320*/  @!P5 IMAD.IADD R3, R3, 0x1, -R240 ;  /* 0x000000010303d824 */ /* 0x000fe400078e0af0 */
[----:B------:R-:W-:Y:S02]  /*5330*/  VIADD R10, R32, 0x56 ;  /* 0x00000056200a7836 */ /* 0x000fe40000000000 */
[----:B------:R-:W-:-:S03]  /*5340*/  IMAD.HI.U32 R0, R2, R17, RZ ;  /* 0x0000001102007227 */ /* 0x000fc600078e00ff */
[----:B------:R-:W-:Y:S01]  /*5350*/  IABS R6, R10 ;  /* 0x0000000a00067213 */ /* 0x000fe20000000000 */
[----:B-1----:R-:W-:Y:S02]  /*5360*/  IMAD.MOV.U32 R16, RZ, RZ, R9 ;  /* 0x000000ffff107224 */ /* 0x002fe400078e0009 */
[C---:B------:R-:W-:Y:S02]  /*5370*/  IMAD R15, R240.reuse, R4, R19 ;  /* 0x00000004f00f7224 */ /* 0x040fe400078e0213 */
[----:B------:R-:W-:Y:S01]  /*5380*/  @!P2 IMAD.MOV R16, RZ, RZ, -R16 ;  /* 0x000000ffff10a224 */ /* 0x000fe200078e0a10 */
[----:B------:R-:W-:Y:S01]  /*5390*/  ISETP.GT.U32.AND P2, PT, R240, R3, PT ;  /* 0x00000003f000720c */ /* 0x000fe20003f44070 */
[----:B------:R-:W-:Y:S02]  /*53a0*/  IMAD.MOV.U32 R9, RZ, RZ, R11 ;  /* 0x000000ffff097224 */ /* 0x000fe400078e000b */
[----:B------:R-:W-:Y:S01]  /*53b0*/  IMAD.MOV R0, RZ, RZ, -R0 ;  /* 0x000000ffff007224 */ /* 0x000fe200078e0a00 */
[----:B------:R-:W-:Y:S01]  /*53c0*/  STL [R1+0x7c], R16 ;  /* 0x00007c1001007387 */ /* 0x000fe20000100800 */
[----:B------:R-:W-:Y:S01]  /*53d0*/  @!P0 IMAD.IADD R13, R13, 0x1, -R240 ;  /* 0x000000010d0d8824 */ /* 0x000fe200078e0af0 */
[----:B------:R-:W-:Y:S01]  /*53e0*/  ISETP.GE.AND P0, PT, R8, RZ, PT ;  /* 0x000000ff0800720c */ /* 0x000fe20003f06270 */
[----:B------:R-:W-:Y:S01]  /*53f0*/  @!P4 IMAD.MOV R9, RZ, RZ, -R9 ;  /* 0x000000ffff09c224 */ /* 0x000fe200078e0a09 */
[C---:B------:R-:W-:Y:S01]  /*5400*/  ISETP.GT.U32.AND P4, PT, R240.reuse, R15, PT ;  /* 0x0000000ff000720c */ /* 0x040fe20003f84070 */
[----:B------:R-:W-:-:S02]  /*5410*/  IMAD R7, R240, R0, R17 ;  /* 0x00000000f0077224 */ /* 0x000fc400078e0211 */
[----:B------:R-:W-:Y:S01]  /*5420*/  IMAD.MOV.U32 R17, RZ, RZ, R6 ;  /* 0x000000ffff117224 */ /* 0x000fe200078e0006 */
[----:B------:R1:W-:Y:S01]  /*5430*/  STL [R1+0x78], R9 ;  /* 0x0000780901007387 */ /* 0x0003e20000100800 */
[----:B------:R-:W-:Y:S01]  /*5440*/  @!P6 IMAD.IADD R5, R5, 0x1, -R240 ;  /* 0x000000010505e824 */ /* 0x000fe200078e0af0 */
[----:B------:R-:W-:Y:S01]  /*5450*/  ISETP.GT.U32.AND P5, PT, R240, R7, PT ;  /* 0x00000007f000720c */ /* 0x000fe20003fa4070 */
[----:B------:R-:W-:Y:S02]  /*5460*/  IMAD.MOV.U32 R6, RZ, RZ, R13 ;  /* 0x000000ffff067224 */ /* 0x000fe400078e000d */
[----:B------:R-:W-:Y:S01]  /*5470*/  VIADD R8, R32, 0x57 ;  /* 0x0000005720087836 */ /* 0x000fe20000000000 */
[----:B------:R-:W-:Y:S01]  /*5480*/  ISETP.GT.U32.AND P6, PT, R240, R5, PT ;  /* 0x00000005f000720c */ /* 0x000fe20003fc4070 */
[----:B------:R-:W-:Y:S01]  /*5490*/  @!P1 IMAD.MOV R6, RZ, RZ, -R6 ;  /* 0x000000ffff069224 */ /* 0x000fe200078e0a06 */
[----:B------:R-:W-:Y:S01]  /*54a0*/  ISETP.GE.AND P1, PT, R12, RZ, PT ;  /* 0x000000ff0c00720c */ /* 0x000fe20003f26270 */
[----:B------:R-:W-:Y:S01]  /*54b0*/  IMAD.HI.U32 R0, R2, R17, RZ ;  /* 0x0000001102007227 */ /* 0x000fe200078e00ff */
[----:B------:R-:W-:-:S02]  /*54c0*/  IABS R4, R8 ;  /* 0x0000000800047213 */ /* 0x000fc40000000000 */
[----:B------:R2:W-:Y:S01]  /*54d0*/  STL [R1+0x74], R6 ;  /* 0x0000740601007387 */ /* 0x0005e20000100800 */
[----:B------:R-:W-:Y:S01]  /*54e0*/  @!P2 IMAD.IADD R3, R3, 0x1, -R240 ;  /* 0x000000010303a824 */ /* 0x000fe200078e0af0 */
[----:B------:R-:W-:Y:S01]  /*54f0*/  ISETP.GE.AND P2, PT, R14, RZ, PT ;  /* 0x000000ff0e00720c */ /* 0x000fe20003f46270 */
[----:B------:R-:W-:Y:S02]  /*5500*/  IMAD.MOV R0, RZ, RZ, -R0 ;  /* 0x000000ffff007224 */ /* 0x000fe400078e0a00 */
[----:B------:R-:W-:Y:S01]  /*5510*/  @!P4 IMAD.IADD R15, R15, 0x1, -R240 ;  /* 0x000000010f0fc824 */ /* 0x000fe200078e0af0 */
[----:B------:R-:W-:Y:S01]  /*5520*/  ISETP.GE.AND P4, PT, R10, RZ, PT ;  /* 0x000000ff0a00720c */ /* 0x000fe20003f86270 */
[----:B------:R-:W-:Y:S02]  /*5530*/  IMAD.MOV.U32 R11, RZ, RZ, R4 ;  /* 0x000000ffff0b7224 */ /* 0x000fe400078e0004 */
[----:B-1----:R-:W-:Y:S02]  /*5540*/  IMAD R9, R240, R0, R17 ;  /* 0x00000000f0097224 */ /* 0x002fe400078e0211 */
[----:B--2---:R-:W-:-:S02]  /*5550*/  IMAD.MOV.U32 R6, RZ, RZ, R3 ;  /* 0x000000ffff067224 */ /* 0x004fc400078e0003 */
[----:B------:R-:W-:-:S04]  /*5560*/  IMAD.HI.U32 R0, R2, R11, RZ ;  /* 0x0000000b02007227 */ /* 0x000fc800078e00ff */
[----:B------:R-:W-:Y:S01]  /*5570*/  @!P3 IMAD.MOV R6, RZ, RZ, -R6 ;  /* 0x000000ffff06b224 */ /* 0x000fe200078e0a06 */
[C---:B------:R-:W-:Y:S01]  /*5580*/  ISETP.GT.U32.AND P3, PT, R240.reuse, R15, PT ;  /* 0x0000000ff000720c */ /* 0x040fe20003f64070 */
[----:B------:R-:W-:Y:S01]  /*5590*/  @!P6 IMAD.IADD R5, R5, 0x1, -R240 ;  /* 0x000000010505e824 */ /* 0x000fe200078e0af0 */
[C---:B------:R-:W-:Y:S01]  /*55a0*/  ISETP.GT.U32.AND P6, PT, R240.reuse, R9, PT ;  /* 0x00000009f000720c */ /* 0x040fe20003fc4070 */
[----:B------:R-:W-:Y:S01]  /*55b0*/  IMAD.MOV R0, RZ, RZ, -R0 ;  /* 0x000000ffff007224 */ /* 0x000fe200078e0a00 */
[----:B------:R1:W-:Y:S01]  /*55c0*/  STL [R1+0x70], R6 ;  /* 0x0000700601007387 */ /* 0x0003e20000100800 */
[----:B------:R-:W-:Y:S02]  /*55d0*/  @!P5 IMAD.IADD R7, R7, 0x1, -R240 ;  /* 0x000000010707d824 */ /* 0x000fe400078e0af0 */
[C---:B------:R-:W-:Y:S02]  /*55e0*/  IMAD R3, R240.reuse, R0, R11 ;  /* 0x00000000f0037224 */ /* 0x040fe400078e020b */
[----:B------:R-:W-:Y:S01]  /*55f0*/  @!P0 IMAD.MOV R5, RZ, RZ, -R5 ;  /* 0x000000ffff058224 */ /* 0x000fe200078e0a05 */
[----:B------:R-:W-:Y:S01]  /*5600*/  ISETP.GT.U32.AND P5, PT, R240, R7, PT ;  /* 0x00000007f000720c */ /* 0x000fe20003fa4070 */
[----:B------:R-:W-:-:S02]  /*5610*/  VIADD R0, R32, 0x58 ;  /* 0x0000005820007836 */ /* 0x000fc40000000000 */
[--C-:B------:R-:W-:Y:S01]  /*5620*/  @!P3 IMAD.IADD R15, R15, 0x1, -R240.reuse ;  /* 0x000000010f0fb824 */ /* 0x100fe200078e0af0 */
[----:B------:R-:W-:Y:S01]  /*5630*/  ISETP.GT.U32.AND P3, PT, R240, R3, PT ;  /* 0x00000003f000720c */ /* 0x000fe20003f64070 */
[--C-:B------:R-:W-:Y:S01]  /*5640*/  @!P6 IMAD.IADD R9, R9, 0x1, -R240.reuse ;  /* 0x000000010909e824 */ /* 0x100fe200078e0af0 */
[----:B------:R2:W-:Y:S01]  /*5650*/  STL [R1+0x6c], R5 ;  /* 0x00006c0501007387 */ /* 0x0005e20000100800 */
[----:B-1----:R-:W-:Y:S01]  /*5660*/  VIADD R6, R32, 0x5a ;  /* 0x0000005a20067836 */ /* 0x002fe20000000000 */
[----:B------:R-:W-:Y:S01]  /*5670*/  ISETP.GE.AND P0, PT, R0, RZ, PT ;  /* 0x000000ff0000720c */ /* 0x000fe20003f06270 */
[----:B------:R-:W-:Y:S01]  /*5680*/  IMAD.MOV.U32 R10, RZ, RZ, R15 ;  /* 0x000000ffff0a7224 */ /* 0x000fe200078e000f */
[----:B------:R-:W-:Y:S01]  /*5690*/  ISETP.GT.U32.AND P6, PT, R240, R9, PT ;  /* 0x00000009f000720c */ /* 0x000fe20003fc4070 */
[----:B------:R-:W-:Y:S01]  /*56a0*/  VIADD R4, R32, 0x59 ;  /* 0x0000005920047836 */ /* 0x000fe20000000000 */
[----:B------:R-:W-:Y:S01]  /*56b0*/  IABS R11, R6 ;  /* 0x00000006000b7213 */ /* 0x000fe20000000000 */
[----:B------:R-:W-:Y:S01]  /*56c0*/  @!P5 IMAD.IADD R7, R7, 0x1, -R240 ;  /* 0x000000010707d824 */ /* 0x000fe200078e0af0 */
[----:B------:R-:W-:Y:S01]  /*56d0*/  ISETP.GE.AND P5, PT, R8, RZ, PT ;  /* 0x000000ff0800720c */ /* 0x000fe20003fa6270 */
[----:B------:R-:W-:Y:S01]  /*56e0*/  @!P2 IMAD.MOV R10, RZ, RZ, -R10 ;  /* 0x000000ffff0aa224 */ /* 0x000fe200078e0a0a */
[----:B--2---:R-:W-:Y:S01]  /*56f0*/  IABS R5, R0 ;  /* 0x0000000000057213 */ /* 0x004fe20000000000 */
[----:B------:R-:W-:Y:S01]  /*5700*/  @!P3 IMAD.IADD R3, R3, 0x1, -R240 ;  /* 0x000000010303b824 */ /* 0x000fe200078e0af0 */
[----:B------:R-:W-:Y:S01]  /*5710*/  ISETP.GE.AND P2, PT, R6, RZ, PT ;  /* 0x000000ff0600720c */ /* 0x000fe20003f46270 */
[----:B------:R-:W-:Y:S01]  /*5720*/  @!P1 IMAD.MOV R7, RZ, RZ, -R7 ;  /* 0x000000ffff079224 */ /* 0x000fe200078e0a07 */
[----:B------:R-:W-:Y:S01]  /*5730*/  ISETP.GE.AND P1, PT, R4, RZ, PT ;  /* 0x000000ff0400720c */ /* 0x000fe20003f26270 */
[----:B------:R-:W-:Y:S01]  /*5740*/  IMAD.HI.U32 R0, R2, R5, RZ ;  /* 0x0000000502007227 */ /* 0x000fe200078e00ff */
[----:B------:R-:W-:-:S02]  /*5750*/  ISETP.GT.U32.AND P3, PT, R240, R3, PT ;  /* 0x00000003f000720c */ /* 0x000fc40003f64070 */
[----:B------:R1:W-:Y:S01]  /*5760*/  STL [R1+0x68], R7 ;  /* 0x0000680701007387 */ /* 0x0003e20000100800 */
[----:B------:R-:W-:Y:S02]  /*5770*/  @!P6 IMAD.IADD R9, R9, 0x1, -R240 ;  /* 0x000000010909e824 */ /* 0x000fe400078e0af0 */
[----:B------:R-:W-:Y:S01]  /*5780*/  IMAD.MOV R6, RZ, RZ, -R0 ;  /* 0x000000ffff067224 */ /* 0x000fe200078e0a00 */
[----:B------:R2:W-:Y:S01]  /*5790*/  STL [R1+0x64], R10 ;  /* 0x0000640a01007387 */ /* 0x0005e20000100800 */
[----:B------:R-:W-:Y:S02]  /*57a0*/  VIADD R8, R32, 0x5b ;  /* 0x0000005b20087836 */ /* 0x000fe40000000000 */
[----:B------:R-:W-:Y:S02]  /*57b0*/  IMAD R5, R240, R6, R5 ;  /* 0x00000006f0057224 */ /* 0x000fe400078e0205 */
[----:B------:R-:W-:Y:S01]  /*57c0*/  VIADD R12, R32, 0x5f ;  /* 0x0000005f200c7836 */ /* 0x000fe20000000000 */
[----:B-1----:R-:W-:Y:S01]  /*57d0*/  IABS R7, R4 ;  /* 0x0000000400077213 */ /* 0x002fe20000000000 */
[----:B------:R-:W-:Y:S01]  /*57e0*/  IMAD.HI.U32 R4, R2, R11, RZ ;  /* 0x0000000b02047227 */ /* 0x000fe200078e00ff */
[----:B------:R-:W-:-:S02]  /*57f0*/  IABS R13, R8 ;  /* 0x00000008000d7213 */ /* 0x000fc40000000000 */
[----:B------:R-:W-:Y:S01]  /*5800*/  ISETP.GE.AND P6, PT, R8, RZ, PT ;  /* 0x000000ff0800720c */ /* 0x000fe20003fc6270 */
[----:B--2---:R-:W-:Y:S01]  /*5810*/  IMAD.MOV.U32 R10, RZ, RZ, R9 ;  /* 0x000000ffff0a7224 */ /* 0x004fe200078e0009 */
[----:B------:R-:W-:Y:S01]  /*5820*/  IABS R17, R12 ;  /* 0x0000000c00117213 */ /* 0x000fe20000000000 */
[----:B------:R-:W-:Y:S02]  /*5830*/  IMAD.MOV R4, RZ, RZ, -R4 ;  /* 0x000000ffff047224 */ /* 0x000fe400078e0a04 */
[----:B------:R-:W-:Y:S01]  /*5840*/  @!P4 IMAD.MOV R10, RZ, RZ, -R10 ;  /* 0x000000ffff0ac224 */ /* 0x000fe200078e0a0a */
[C---:B------:R-:W-:Y:S01]  /*5850*/  ISETP.GT.U32.AND P4, PT, R240.reuse, R5, PT ;  /* 0x00000005f000720c */ /* 0x040fe20003f84070 */
[----:B------:R-:W-:Y:S02]  /*5860*/  @!P3 IMAD.IADD R3, R3, 0x1, -R240 ;  /* 0x000000010303b824 */ /* 0x000fe400078e0af0 */
[----:B------:R-:W-:Y:S01]  /*5870*/  IMAD R9, R240, R4, R11 ;  /* 0x00000004f0097224 */ /* 0x000fe200078e020b */
[----:B------:R1:W-:Y:S01]  /*5880*/  STL [R1+0x60], R10 ;  /* 0x0000600a01007387 */ /* 0x0003e20000100800 */
[----:B------:R-:W-:-:S04]  /*5890*/  IMAD.HI.U32 R0, R2, R7, RZ ;  /* 0x0000000702007227 */ /* 0x000fc800078e00ff */
[----:B------:R-:W-:Y:S02]  /*58a0*/  IMAD.MOV R6, RZ, RZ, -R0 ;  /* 0x000000ffff067224 */ /* 0x000fe400078e0a00 */
[----:B------:R-:W-:-:S04]  /*58b0*/  IMAD.HI.U32 R0, R2, R13, RZ ;  /* 0x0000000d02007227 */ /* 0x000fc800078e00ff */
[----:B-1----:R-:W-:Y:S02]  /*58c0*/  IMAD.MOV.U32 R10, RZ, RZ, R3 ;  /* 0x000000ffff0a7224 */ /* 0x002fe400078e0003 */
[----:B------:R-:W-:Y:S02]  /*58d0*/  @!P4 IMAD.IADD R5, R5, 0x1, -R240 ;  /* 0x000000010505c824 */ /* 0x000fe400078e0af0 */
[----:B------:R-:W-:Y:S01]  /*58e0*/  @!P5 IMAD.MOV R10, RZ, RZ, -R10 ;  /* 0x000000ffff0ad224 */ /* 0x000fe200078e0a0a */
[C---:B------:R-:W-:Y:S01]  /*58f0*/  ISETP.GT.U32.AND P5, PT, R240.reuse, R9, PT ;  /* 0x00000009f000720c */ /* 0x040fe20003fa4070 */
[C---:B------:R-:W-:Y:S01]  /*5900*/  IMAD R7, R240.reuse, R6, R7 ;  /* 0x00000006f0077224 */ /* 0x040fe200078e0207 */
[----:B------:R-:W-:Y:S01]  /*5910*/  ISETP.GT.U32.AND P4, PT, R240, R5, PT ;  /* 0x00000005f000720c */ /* 0x000fe20003f84070 */
[----:B------:R-:W-:Y:S01]  /*5920*/  IMAD.MOV R0, RZ, RZ, -R0 ;  /* 0x000000ffff007224 */ /* 0x000fe200078e0a00 */
[----:B------:R1:W-:Y:S01]  /*5930*/  STL [R1+0x5c], R10 ;  /* 0x00005c0a01007387 */ /* 0x0003e20000100800 */
[----:B------:R-:W-:Y:S01]  /*5940*/  VIADD R8, R32, 0x5d ;  /* 0x0000005d20087836 */ /* 0x000fe20000000000 */
[C---:B------:R-:W-:Y:S01]  /*5950*/  ISETP.GT.U32.AND P3, PT, R240.reuse, R7, PT ;  /* 0x00000007f000720c */ /* 0x040fe20003f64070 */
[----:B------:R-:W-:-:S02]  /*5960*/  IMAD R3, R240, R0, R13 ;  /* 0x00000000f0037224 */ /* 0x000fc400078e020d */
[C---:B------:R-:W-:Y:S01]  /*5970*/  VIADD R6, R32.reuse, 0x5c ;  /* 0x0000005c20067836 */ /* 0x040fe20000000000 */
[----:B------:R-:W-:Y:S01]  /*5980*/  IABS R13, R8 ;  /* 0x00000008000d7213 */ /* 0x000fe20000000000 */
[----:B------:R-:W-:Y:S02]  /*5990*/  VIADD R14, R32, 0x60 ;  /* 0x00000060200e7836 */ /* 0x000fe40000000000 */
[--C-:B------:R-:W-:Y:S01]  /*59a0*/  @!P5 IMAD.IADD R9, R9, 0x1, -R240.reuse ;  /* 0x000000010909d824 */ /* 0x100fe200078e0af0 */
[----:B------:R-:W-:Y:S01]  /*59b0*/  IABS R11, R6 ;  /* 0x00000006000b7213 */ /* 0x000fe20000000000 */
[----:B------:R-:W-:Y:S01]  /*59c0*/  IMAD.HI.U32 R4, R2, R13, RZ ;  /* 0x0000000d02047227 */ /* 0x000fe200078e00ff */
[----:B------:R-:W-:Y:S02]  /*59d0*/  IABS R19, R14 ;  /* 0x0000000e00137213 */ /* 0x000fe40000000000 */
[C---:B------:R-:W-:Y:S01]  /*59e0*/  ISETP.GT.U32.AND P5, PT, R240.reuse, R9, PT ;  /* 0x00000009f000720c */ /* 0x040fe20003fa4070 */
[--C-:B------:R-:W-:Y:S01]  /*59f0*/  @!P4 IMAD.IADD R5, R5, 0x1, -R240.reuse ;  /* 0x000000010505c824 */ /* 0x100fe200078e0af0 */
[----:B------:R-:W-:Y:S01]  /*5a00*/  ISETP.GT.U32.AND P4, PT, R240, R3, PT ;  /* 0x00000003f000720c */ /* 0x000fe20003f84070 */
[----:B------:R-:W-:-:S02]  /*5a10*/  @!P3 IMAD.IADD R7, R7, 0x1, -R240 ;  /* 0x000000010707b824 */ /* 0x000fc400078e0af0 */
[----:B------:R-:W-:Y:S02]  /*5a20*/  IMAD.MOV R4, RZ, RZ, -R4 ;  /* 0x000000ffff047224 */ /* 0x000fe400078e0a04 */
[----:B------:R-:W-:Y:S01]  /*5a30*/  IMAD.HI.U32 R0, R2, R11, RZ ;  /* 0x0000000b02007227 */ /* 0x000fe200078e00ff */
[----:B------:R-:W-:-:S03]  /*5a40*/  ISETP.GT.U32.AND P3, PT, R240, R7, PT ;  /* 0x00000007f000720c */ /* 0x000fc60003f64070 */
[----:B------:R-:W-:Y:S02]  /*5a50*/  IMAD R13, R240, R4, R13 ;  /* 0x00000004f00d7224 */ /* 0x000fe400078e020d */
[----:B------:R-:W-:Y:S02]  /*5a60*/  @!P5 IMAD.IADD R9, R9, 0x1, -R240 ;  /* 0x000000010909d824 */ /* 0x000fe400078e0af0 */
[----:B-1----:R-:W-:Y:S01]  /*5a70*/  VIADD R10, R32, 0x5e ;  /* 0x0000005e200a7836 */ /* 0x002fe20000000000 */
[----:B------:R-:W-:Y:S01]  /*5a80*/  ISETP.GT.U32.AND P5, PT, R240, R13, PT ;  /* 0x0000000df000720c */ /* 0x000fe20003fa4070 */
[----:B------:R-:W-:Y:S02]  /*5a90*/  IMAD.MOV R0, RZ, RZ, -R0 ;  /* 0x000000ffff007224 */ /* 0x000fe400078e0a00 */
[----:B------:R-:W-:Y:S01]  /*5aa0*/  IMAD.MOV.U32 R16, RZ, RZ, R5 ;  /* 0x000000ffff107224 */ /* 0x000fe200078e0005 */
[----:B------:R-:W-:Y:S01]  /*5ab0*/  IABS R15, R10 ;  /* 0x0000000a000f7213 */ /* 0x000fe20000000000 */
[----:B------:R-:W-:Y:S01]  /*5ac0*/  @!P4 IMAD.IADD R3, R3, 0x1, -R240 ;  /* 0x000000010303c824 */ /* 0x000fe200078e0af0 */
[----:B------:R-:W-:Y:S01]  /*5ad0*/  ISETP.GE.AND P4, PT, R6, RZ, PT ;  /* 0x000000ff0600720c */ /* 0x000fe20003f86270 */
[----:B------:R-:W-:-:S02]  /*5ae0*/  IMAD R11, R240, R0, R11 ;  /* 0x00000000f00b7224 */ /* 0x000fc400078e020b */
[----:B------:R-:W-:Y:S01]  /*5af0*/  @!P0 IMAD.MOV R16, RZ, RZ, -R16 ;  /* 0x000000ffff108224 */ /* 0x000fe200078e0a10 */
[C---:B------:R-:W-:Y:S01]  /*5b00*/  ISETP.GT.U32.AND P0, PT, R240.reuse, R3, PT ;  /* 0x00000003f000720c */ /* 0x040fe20003f04070 */
[--C-:B------:R-:W-:Y:S01]  /*5b10*/  @!P3 IMAD.IADD R7, R7, 0x1, -R240.reuse ;  /* 0x000000010707b824 */ /* 0x100fe200078e0af0 */
[----:B------:R-:W-:Y:S01]  /*5b20*/  ISETP.GT.U32.AND P3, PT, R240, R11, PT ;  /* 0x0000000bf000720c */ /* 0x000fe20003f64070 */
[----:B------:R-:W-:Y:S01]  /*5b30*/  IMAD.HI.U32 R0, R2, R15, RZ ;  /* 0x0000000f02007227 */ /* 0x000fe200078e00ff */
[----:B------:R1:W-:Y:S03]  /*5b40*/  STL [R1+0x58], R16 ;  /* 0x0000581001007387 */ /* 0x0003e60000100800 */
[----:B------:R-:W-:Y:S02]  /*5b50*/  @!P5 IMAD.IADD R13, R13, 0x1, -R240 ;  /* 0x000000010d0dd824 */ /* 0x000fe400078e0af0 */
[----:B------:R-:W-:-:S02]  /*5b60*/  IMAD.MOV R0, RZ, RZ, -R0 ;  /* 0x000000ffff007224 */ /* 0x000fc400078e0a00 */
[----:B------:R-:W-:Y:S01]  /*5b70*/  IMAD.HI.U32 R4, R2, R17, RZ ;  /* 0x0000001102047227 */ /* 0x000fe200078e00ff */
[----:B------:R-:W-:-:S03]  /*5b80*/  ISETP.GT.U32.AND P5, PT, R240, R13, PT ;  /* 0x0000000df000720c */ /* 0x000fc60003fa4070 */
[----:B------:R-:W-:Y:S02]  /*5b90*/  IMAD R5, R240, R0, R15 ;  /* 0x00000000f0057224 */ /* 0x000fe400078e020f */
[----:B------:R-:W-:-:S04]  /*5ba0*/  IMAD.HI.U32 R0, R2, R19, RZ ;  /* 0x0000001302007227 */ /* 0x000fc800078e00ff */
[----:B------:R-:W-:Y:S02]  /*5bb0*/  IMAD.MOV R4, RZ, RZ, -R4 ;  /* 0x000000ffff047224 */ /* 0x000fe400078e0a04 */
[--C-:B------:R-:W-:Y:S01]  /*5bc0*/  @!P0 IMAD.IADD R3, R3, 0x1, -R240.reuse ;  /* 0x0000000103038824 */ /* 0x100fe200078e0af0 */
[----:B------:R-:W-:Y:S01]  /*5bd0*/  ISETP.GT.U32.AND P0, PT, R240, R5, PT ;  /* 0x00000005f000720c */ /* 0x000fe20003f04070 */
[----:B------:R-:W-:Y:S01]  /*5be0*/  @!P3 IMAD.IADD R11, R11, 0x1, -R240 ;  /* 0x000000010b0bb824 */ /* 0x000fe200078e0af0 */
[----:B------:R-:W-:Y:S01]  /*5bf0*/  ISETP.GE.AND P3, PT, R8, RZ, PT ;  /* 0x000000ff0800720c */ /* 0x000fe20003f66270 */
[----:B-1----:R-:W-:Y:S02]  /*5c00*/  IMAD.MOV.U32 R16, RZ, RZ, R7 ;  /* 0x000000ffff107224 */ /* 0x002fe400078e0007 */
[----:B------:R-:W-:Y:S02]  /*5c10*/  IMAD.MOV R0, RZ, RZ, -R0 ;  /* 0x000000ffff007224 */ /* 0x000fe400078e0a00 */
[----:B------:R-:W-:-:S02]  /*5c20*/  IMAD R7, R240, R4, R17 ;  /* 0x00000004f0077224 */ /* 0x000fc400078e0211 */
[----:B------:R-:W-:Y:S02]  /*5c30*/  IMAD.MOV.U32 R6, RZ, RZ, R9 ;  /* 0x000000ffff067224 */ /* 0x000fe400078e0009 */
[----:B------:R-:W-:Y:S02]  /*5c40*/  IMAD.MOV.U32 R4, RZ, RZ, R3 ;  /* 0x000000ffff047224 */ /* 0x000fe400078e0003 */
[----:B------:R-:W-:Y:S01]  /*5c50*/  @!P1 IMAD.MOV R16, RZ, RZ, -R16 ;  /* 0x000000ffff109224 */ /* 0x000fe200078e0a10 */
[C---:B------:R-:W-:Y:S01]  /*5c60*/  ISETP.GT.U32.AND P1, PT, R240.reuse, R11, PT ;  /* 0x0000000bf000720c */ /* 0x040fe20003f24070 */
[C---:B------:R-:W-:Y:S02]  /*5c70*/  IMAD R3, R240.reuse, R0, R19 ;  /* 0x00000000f0037224 */ /* 0x040fe400078e0213 */
[----:B------:R-:W-:Y:S01]  /*5c80*/  @!P2 IMAD.MOV R6, RZ, RZ, -R6 ;  /* 0x000000ffff06a224 */ /* 0x000fe200078e0a06 */
[----:B------:R-:W-:Y:S01]  /*5c90*/  STL [R1+0x54], R16 ;  /* 0x0000541001007387 */ /* 0x000fe20000100800 */
[----:B------:R-:W-:Y:S01]  /*5ca0*/  @!P6 IMAD.MOV R4, RZ, RZ, -R4 ;  /* 0x000000ffff04e224 */ /* 0x000fe200078e0a04 */
[C---:B------:R-:W-:Y:S01]  /*5cb0*/  ISETP.GT.U32.AND P6, PT, R240.reuse, R7, PT ;  /* 0x00000007f000720c */ /* 0x040fe20003fc4070 */
[--C-:B------:R-:W-:Y:S01]  /*5cc0*/  @!P5 IMAD.IADD R13, R13, 0x1, -R240.reuse ;  /* 0x000000010d0dd824 */ /* 0x100fe200078e0af0 */
[----:B------:R-:W-:Y:S01]  /*5cd0*/  ISETP.GT.U32.AND P5, PT, R240, R3, PT ;  /* 0x00000003f000720c */ /* 0x000fe20003fa4070 */
[----:B------:R1:W-:Y:S01]  /*5ce0*/  STL [R1+0x50], R6 ;  /* 0x0000500601007387 */ /* 0x0003e20000100800 */
[----:B------:R-:W-:Y:S01]  /*5cf0*/  VIADD R8, R32, 0x62 ;  /* 0x0000006220087836 */ /* 0x000fe20000000000 */
[----:B------:R-:W-:Y:S01]  /*5d00*/  ISETP.GE.AND P2, PT, R10, RZ, PT ;  /* 0x000000ff0a00720c */ /* 0x000fe20003f46270 */
[--C-:B------:R-:W-:Y:S01]  /*5d10*/  @!P0 IMAD.IADD R5, R5, 0x1, -R240.reuse ;  /* 0x0000000105058824 */ /* 0x100fe200078e0af0 */
[----:B------:R2:W-:Y:S01]  /*5d20*/  STL [R1+0x4c], R4 ;  /* 0x00004c0401007387 */ /* 0x0005e20000100800 */
[----:B------:R-:W-:Y:S01]  /*5d30*/  @!P1 IMAD.IADD R11, R11, 0x1, -R240 ;  /* 0x000000010b0b9824 */ /* 0x000fe200078e0af0 */
[----:B------:R-:W-:Y:S01]  /*5d40*/  ISETP.GE.AND P1, PT, R12, RZ, PT ;  /* 0x000000ff0c00720c */ /* 0x000fe20003f26270 */
[----:B------:R-:W-:Y:S01]  /*5d50*/  VIADD R10, R32, 0x63 ;  /* 0x00000063200a7836 */ /* 0x000fe20000000000 */
[----:B------:R-:W-:Y:S01]  /*5d60*/  ISETP.GE.AND P0, PT, R14, RZ, PT ;  /* 0x000000ff0e00720c */ /* 0x000fe20003f06270 */
[----:B------:R-:W-:-:S02]  /*5d70*/  IMAD.MOV.U32 R15, RZ, RZ, R11 ;  /* 0x000000ffff0f7224 */ /* 0x000fc400078e000b */
[----:B-1----:R-:W-:Y:S02]  /*5d80*/  VIADD R6, R32, 0x61 ;  /* 0x0000006120067836 */ /* 0x002fe40000000000 */
[--C-:B------:R-:W-:Y:S01]  /*5d90*/  @!P6 IMAD.IADD R7, R7, 0x1, -R240.reuse ;  /* 0x000000010707e824 */ /* 0x100fe200078e0af0 */
[----:B--2---:R-:W-:Y:S01]  /*5da0*/  IABS R4, R8 ;  /* 0x0000000800047213 */ /* 0x004fe20000000000 */
[----:B------:R-:W-:Y:S01]  /*5db0*/  @!P5 IMAD.IADD R3, R3, 0x1, -R240 ;  /* 0x000000010303d824 */ /* 0x000fe200078e0af0 */
[----:B------:R-:W-:Y:S01]  /*5dc0*/  IABS R9, R6 ;  /* 0x0000000600097213 */ /* 0x000fe20000000000 */
[----:B------:R-:W-:Y:S01]  /*5dd0*/  @!P4 IMAD.MOV R15, RZ, RZ, -R15 ;  /* 0x000000ffff0fc224 */ /* 0x000fe200078e0a0f */
[C---:B------:R-:W-:Y:S01]  /*5de0*/  ISETP.GT.U32.AND P6, PT, R240.reuse, R5, PT ;  /* 0x00000005f000720c */ /* 0x040fe20003fc4070 */
[----:B------:R-:W-:Y:S01]  /*5df0*/  IMAD.MOV.U32 R11, RZ, RZ, R4 ;  /* 0x000000ffff0b7224 */ /* 0x000fe200078e0004 */
[----:B------:R-:W-:Y:S01]  /*5e00*/  ISETP.GT.U32.AND P4, PT, R240, R3, PT ;  /* 0x00000003f000720c */ /* 0x000fe20003f84070 */
[----:B------:R-:W-:Y:S01]  /*5e10*/  IMAD.HI.U32 R0, R2, R9, RZ ;  /* 0x0000000902007227 */ /* 0x000fe200078e00ff */
[----:B------:R-:W-:Y:S01]  /*5e20*/  ISETP.GT.U32.AND P5, PT, R240, R7, PT ;  /* 0x00000007f000720c */ /* 0x000fe20003fa4070 */
[----:B------:R1:W-:Y:S02]  /*5e30*/  STL [R1+0x48], R15 ;  /* 0x0000480f01007387 */ /* 0x0003e40000100800 */
[----:B------:R-:W-:-:S02]  /*5e40*/  IMAD.MOV R4, RZ, RZ, -R0 ;  /* 0x000000ffff047224 */ /* 0x000fc400078e0a00 */
[----:B------:R-:W-:-:S04]  /*5e50*/  IMAD.HI.U32 R0, R2, R11, RZ ;  /* 0x0000000b02007227 */ /* 0x000fc800078e00ff */
[C---:B------:R-:W-:Y:S02]  /*5e60*/  IMAD R9, R240.reuse, R4, R9 ;  /* 0x00000004f0097224 */ /* 0x040fe400078e0209 */
[----:B------:R-:W-:Y:S01]  /*5e70*/  IMAD.MOV R0, RZ, RZ, -R0 ;  /* 0x000000ffff007224 */ /* 0x000fe200078e0a00 */
[----:B-1----:R-:W-:Y:S01]  /*5e80*/  IABS R15, R10 ;  /* 0x0000000a000f7213 */ /* 0x002fe20000000000 */
[--C-:B------:R-:W-:Y:S01]  /*5e90*/  @!P6 IMAD.IADD R5, R5, 0x1, -R240.reuse ;  /* 0x000000010505e824 */ /* 0x100fe200078e0af0 */
[----:B------:R-:W-:Y:S01]  /*5ea0*/  ISETP.GT.U32.AND P6, PT, R240, R9, PT ;  /* 0x00000009f000720c */ /* 0x000fe20003fc4070 */
[----:B------:R-:W-:Y:S02]  /*5eb0*/  VIADD R12, R32, 0x64 ;  /* 0x00000064200c7836 */ /* 0x000fe40000000000 */
[----:B------:R-:W-:Y:S02]  /*5ec0*/  IMAD R11, R240, R0, R11 ;  /* 0x00000000f00b7224 */ /* 0x000fe400078e020b */
[----:B------:R-:W-:Y:S01]  /*5ed0*/  @!P4 IMAD.IADD R3, R3, 0x1, -R240 ;  /* 0x000000010303c824 */ /* 0x000fe200078e0af0 */
[----:B------:R-:W-:Y:S01]  /*5ee0*/  IABS R17, R12 ;  /* 0x0000000c00117213 */ /* 0x000fe20000000000 */
[----:B------:R-:W-:Y:S01]  /*5ef0*/  IMAD.HI.U32 R0, R2, R15, RZ ;  /* 0x0000000f02007227 */ /* 0x000fe200078e00ff */
[----:B------:R-:W-:-:S03]  /*5f00*/  ISETP.GT.U32.AND P4, PT, R240, R11, PT ;  /* 0x0000000bf000720c */ /* 0x000fc60003f84070 */
[----:B------:R-:W-:-:S04]  /*5f10*/  IMAD.HI.U32 R4, R2, R17, RZ ;  /* 0x0000001102047227 */ /* 0x000fc800078e00ff */
[--C-:B------:R-:W-:Y:S01]  /*5f20*/  @!P5 IMAD.IADD R7, R7, 0x1, -R240.reuse ;  /* 0x000000010707d824 */ /* 0x100fe200078e0af0 */
[----:B------:R-:W-:Y:S01]  /*5f30*/  ISETP.GE.AND P5, PT, R6, RZ, PT ;  /* 0x000000ff0600720c */ /* 0x000fe20003fa6270 */
[----:B------:R-:W-:Y:S01]  /*5f40*/  @!P6 IMAD.IADD R9, R9, 0x1, -R240 ;  /* 0x000000010909e824 */ /* 0x000fe200078e0af0 */
[----:B------:R-:W-:Y:S01]  /*5f50*/  ISETP.GE.AND P6, PT, R8, RZ, PT ;  /* 0x000000ff0800720c */ /* 0x000fe20003fc6270 */
[C---:B------:R-:W-:Y:S02]  /*5f60*/  VIADD R6, R32.reuse, 0x65 ;  /* 0x0000006520067836 */ /* 0x040fe40000000000 */
[----:B------:R-:W-:Y:S02]  /*5f70*/  IMAD.MOV R0, RZ, RZ, -R0 ;  /* 0x000000ffff007224 */ /* 0x000fe400078e0a00 */
[----:B------:R-:W-:Y:S02]  /*5f80*/  IMAD.MOV R4, RZ, RZ, -R4 ;  /* 0x000000ffff047224 */ /* 0x000fe400078e0a04 */
[----:B------:R-:W-:-:S02]  /*5f90*/  VIADD R8, R32, 0x66 ;  /* 0x0000006620087836 */ /* 0x000fc40000000000 */
[----:B------:R-:W-:Y:S02]  /*5fa0*/  IMAD.MOV.U32 R16, RZ, RZ, R13 ;  /* 0x000000ffff107224 */ /* 0x000fe400078e000d */
[C---:B------:R-:W-:Y:S01]  /*5fb0*/  IMAD R15, R240.reuse, R0, R15 ;  /* 0x00000000f00f7224 */ /* 0x040fe200078e020f */
[----:B------:R-:W-:Y:S01]  /*5fc0*/  IABS R0, R6 ;  /* 0x0000000600007213 */ /* 0x000fe20000000000 */
[C---:B------:R-:W-:Y:S01]  /*5fd0*/  IMAD R17, R240.reuse, R4, R17 ;  /* 0x00000004f0117224 */ /* 0x040fe200078e0211 */
[----:B------:R-:W-:Y:S01]  /*5fe0*/  IABS R4, R8 ;  /* 0x0000000800047213 */ /* 0x000fe20000000000 */
[----:B------:R-:W-:Y:S02]  /*5ff0*/  @!P4 IMAD.IADD R11, R11, 0x1, -R240 ;  /* 0x000000010b0bc824 */ /* 0x000fe400078e0af0 */
[----:B------:R-:W-:Y:S01]  /*6000*/  @!P3 IMAD.MOV R16, RZ, RZ, -R16 ;  /* 0x000000ffff10b224 */ /* 0x000fe200078e0a10 */
[C---:B------:R-:W-:Y:S01]  /*6010*/  ISETP.GT.U32.AND P3, PT, R240.reuse, R9, PT ;  /* 0x00000009f000720c */ /* 0x040fe20003f64070 */
[----:B------:R-:W-:Y:S01]  /*6020*/  IMAD.MOV.U32 R14, RZ, RZ, R5 ;  /* 0x000000ffff0e7224 */ /* 0x000fe200078e0005 */
[----:B------:R-:W-:Y:S01]  /*6030*/  ISETP.GT.U32.AND P4, PT, R240, R11, PT ;  /* 0x0000000bf000720c */ /* 0x000fe20003f84070 */
[----:B------:R-:W-:Y:S01]  /*6040*/  IMAD.MOV.U32 R13, RZ, RZ, R0 ;  /* 0x000000ffff0d7224 */ /* 0x000fe200078e0000 */
[----:B------:R1:W-:Y:S01]  /*6050*/  STL [R1+0x44], R16 ;  /* 0x0000441001007387 */ /* 0x0003e20000100800 */
[----:B------:R-:W-:-:S02]  /*6060*/  IMAD.MOV.U32 R5, RZ, RZ, R4 ;  /* 0x000000ffff057224 */ /* 0x000fc400078e0004 */
[----:B------:R-:W-:Y:S02]  /*6070*/  IMAD.MOV.U32 R4, RZ, RZ, R3 ;  /* 0x000000ffff047224 */ /* 0x000fe400078e0003 */
[----:B------:R-:W-:Y:S01]  /*6080*/  @!P2 IMAD.MOV R14, RZ, RZ, -R14 ;  /* 0x000000ffff0ea224 */ /* 0x000fe200078e0a0e */
[----:B------:R-:W-:Y:S01]  /*6090*/  ISETP.GT.U32.AND P2, PT, R240, R15, PT ;  /* 0x0000000ff000720c */ /* 0x000fe20003f44070 */
[----:B------:R-:W-:-:S03]  /*60a0*/  IMAD.HI.U32 R0, R2, R13, RZ ;  /* 0x0000000d02007227 */ /* 0x000fc600078e00ff */
[----:B------:R2:W-:Y:S01]  /*60b0*/  STL [R1+0x40], R14 ;  /* 0x0000400e01007387 */ /* 0x0005e20000100800 */
[----:B------:R-:W-:Y:S01]  /*60c0*/  @!P1 IMAD.MOV R7, RZ, RZ, -R7 ;  /* 0x000000ffff079224 */ /* 0x000fe200078e0a07 */
[----:B------:R-:W-:Y:S01]  /*60d0*/  ISETP.GT.U32.AND P1, PT, R240, R17, PT ;  /* 0x00000011f000720c */ /* 0x000fe20003f24070 */
[----:B------:R-:W-:Y:S01]  /*60e0*/  @!P0 IMAD.MOV R4, RZ, RZ, -R4 ;  /* 0x000000ffff048224 */ /* 0x000fe200078e0a04 */
[----:B------:R-:W-:Y:S01]  /*60f0*/  ISETP.GE.AND P0, PT, R10, RZ, PT ;  /* 0x000000ff0a00720c */ /* 0x000fe20003f06270 */
[----:B------:R-:W-:Y:S01]  /*6100*/  IMAD.HI.U32 R3, R2, R5, RZ ;  /* 0x0000000502037227 */ /* 0x000fe200078e00ff */
[----:B------:R-:W-:Y:S03]  /*6110*/  STL [R1+0x3c], R7 ;  /* 0x00003c0701007387 */ /* 0x000fe60000100800 */
[----:B------:R-:W-:Y:S01]  /*6120*/  @!P3 IMAD.IADD R9, R9, 0x1, -R240 ;  /* 0x000000010909b824 */ /* 0x000fe200078e0af0 */
[----:B------:R3:W-:Y:S01]  /*6130*/  STL [R1+0x38], R4 ;  /* 0x0000380401007387 */ /* 0x0007e20000100800 */
[----:B------:R-:W-:Y:S01]  /*6140*/  IMAD.MOV R0, RZ, RZ, -R0 ;  /* 0x000000ffff007224 */ /* 0x000fe200078e0a00 */
[----:B------:R-:W-:Y:S01]  /*6150*/  ISETP.GE.AND P3, PT, R12, RZ, PT ;  /* 0x000000ff0c00720c */ /* 0x000fe20003f66270 */
[----:B------:R-:W-:Y:S01]  /*6160*/  @!P4 IMAD.IADD R11, R11, 0x1, -R240 ;  /* 0x000000010b0bc824 */ /* 0x000fe200078e0af0 */
[----:B------:R-:W-:Y:S01]  /*6170*/  ISETP.GE.AND P4, PT, R6, RZ, PT ;  /* 0x000000ff0600720c */ /* 0x000fe20003f86270 */
[----:B-1----:R-:W-:-:S02]  /*6180*/  IMAD.MOV.U32 R16, RZ, RZ, R9 ;  /* 0x000000ffff107224 */ /* 0x002fc400078e0009 */
[----:B--2---:R-:W-:Y:S02]  /*6190*/  IMAD.MOV.U32 R14, RZ, RZ, R11 ;  /* 0x000000ffff0e7224 */ /* 0x004fe400078e000b */
[----:B------:R-:W-:Y:S02]  /*61a0*/  @!P5 IMAD.MOV R16, RZ, RZ, -R16 ;  /* 0x000000ffff10d224 */ /* 0x000fe400078e0a10 */
[----:B---3--:R-:W-:Y:S02]  /*61b0*/  IMAD.MOV R4, RZ, RZ, -R3 ;  /* 0x000000ffff047224 */ /* 0x008fe400078e0a03 */
[C---:B------:R-:W-:Y:S01]  /*61c0*/  IMAD R3, R240.reuse, R0, R13 ;  /* 0x00000000f0037224 */ /* 0x040fe200078e020d */
[----:B------:R1:W-:Y:S01]  /*61d0*/  STL [R1+0x34], R16 ;  /* 0x0000341001007387 */ /* 0x0003e20000100800 */
[C---:B------:R-:W-:Y:S02]  /*61e0*/  IMAD R5, R240.reuse, R4, R5 ;  /* 0x00000004f0057224 */ /* 0x040fe400078e0205 */
[----:B------:R-:W-:Y:S01]  /*61f0*/  @!P1 IMAD.IADD R17, R17, 0x1, -R240 ;  /* 0x0000000111119824 */ /* 0x000fe200078e0af0 */
[C---:B------:R-:W-:Y:S01]  /*6200*/  ISETP.GT.U32.AND P5, PT, R240.reuse, R3, PT ;  /* 0x00000003f000720c */ /* 0x040fe20003fa4070 */
[----:B------:R-:W-:Y:S01]  /*6210*/  @!P6 IMAD.MOV R14, RZ, RZ, -R14 ;  /* 0x000000ffff0ee224 */ /* 0x000fe200078e0a0e */
[C---:B------:R-:W-:Y:S01]  /*6220*/  ISETP.GT.U32.AND P6, PT, R240.reuse, R5, PT ;  /* 0x00000005f000720c */ /* 0x040fe20003fc4070 */
[--C-:B------:R-:W-:Y:S01]  /*6230*/  @!P2 IMAD.IADD R15, R15, 0x1, -R240.reuse ;  /* 0x000000010f0fa824 */ /* 0x100fe200078e0af0 */
[----:B------:R-:W-:Y:S01]  /*6240*/  ISETP.GT.U32.AND P1, PT, R240, R17, PT ;  /* 0x00000011f000720c */ /* 0x000fe20003f24070 */
[C---:B------:R-:W-:Y:S01]  /*6250*/  VIADD R4, R32.reuse, 0x67 ;  /* 0x0000006720047836 */ /* 0x040fe20000000000 */
[----:B------:R2:W-:Y:S01]  /*6260*/  STL [R1+0x30], R14 ;  /* 0x0000300e01007387 */ /* 0x0005e20000100800 */
[----:B------:R-:W-:Y:S01]  /*6270*/  VIADD R6, R32, 0x68 ;  /* 0x0000006820067836 */ /* 0x000fe20000000000 */
[----:B------:R-:W-:Y:S01]  /*6280*/  ISETP.GT.U32.AND P2, PT, R240, R15, PT ;  /* 0x0000000ff000720c */ /* 0x000fe20003f44070 */
[C---:B------:R-:W-:Y:S01]  /*6290*/  VIADD R12, R32.reuse, 0x6b ;  /* 0x0000006b200c7836 */ /* 0x040fe20000000000 */
[----:B------:R-:W-:Y:S01]  /*62a0*/  IABS R7, R4 ;  /* 0x0000000400077213 */ /* 0x000fe20000000000 */
[----:B-1----:R-:W-:Y:S01]  /*62b0*/  VIADD R16, R32, 0x6d ;  /* 0x0000006d20107836 */ /* 0x002fe20000000000 */
[----:B------:R-:W-:Y:S01]  /*62c0*/  IABS R9, R6 ;  /* 0x0000000600097213 */ /* 0x000fe20000000000 */
[----:B------:R-:W-:-:S02]  /*62d0*/  @!P5 IMAD.IADD R3, R3, 0x1, -R240 ;  /* 0x000000010303d824 */ /* 0x000fc400078e0af0 */
[--C-:B------:R-:W-:Y:S01]  /*62e0*/  @!P6 IMAD.IADD R5, R5, 0x1, -R240.reuse ;  /* 0x000000010505e824 */ /* 0x100fe200078e0af0 */
[----:B------:R-:W-:Y:S01]  /*62f0*/  IABS R19, R16 ;  /* 0x0000001000137213 */ /* 0x000fe20000000000 */
[----:B------:R-:W-:Y:S01]  /*6300*/  IMAD.HI.U32 R0, R2, R7, RZ ;  /* 0x0000000702007227 */ /* 0x000fe200078e00ff */
[C---:B------:R-:W-:Y:S02]  /*6310*/  ISETP.GT.U32.AND P5, PT, R240.reuse, R3, PT ;  /* 0x00000003f000720c */ /* 0x040fe40003fa4070 */
[----:B------:R-:W-:Y:S01]  /*6320*/  ISETP.GT.U32.AND P6, PT, R240, R5, PT ;  /* 0x00000005f000720c */ /* 0x000fe20003fc4070 */
[----:B------:R-:W-:Y:S01]  /*6330*/  @!P1 IMAD.IADD R17, R17, 0x1, -R240 ;  /* 0x0000000111119824 */ /* 0x000fe200078e0af0 */
[----:B------:R-:W-:Y:S01]  /*6340*/  ISETP.GE.AND P1, PT, R4, RZ, PT ;  /* 0x000000ff0400720c */ /* 0x000fe20003f26270 */
[----:B------:R-:W-:-:S04]  /*6350*/  IMAD.HI.U32 R4, R2, R9, RZ ;  /* 0x0000000902047227 */ /* 0x000fc800078e00ff */
[----:B------:R-:W-:Y:S02]  /*6360*/  IMAD.MOV R0, RZ, RZ, -R0 ;  /* 0x000000ffff007224 */ /* 0x000fe400078e0a00 */
[----:B------:R-:W-:Y:S01]  /*6370*/  @!P2 IMAD.IADD R15, R15, 0x1, -R240 ;  /* 0x000000010f0fa824 */ /* 0x000fe200078e0af0 */
[----:B------:R-:W-:Y:S01]  /*6380*/  ISETP.GE.AND P2, PT, R8, RZ, PT ;  /* 0x000000ff0800720c */ /* 0x000fe20003f46270 */
[----:B------:R-:W-:Y:S02]  /*6390*/  IMAD.MOV R4, RZ, RZ, -R4 ;  /* 0x000000ffff047224 */ /* 0x000fe400078e0a04 */
[C---:B------:R-:W-:Y:S02]  /*63a0*/  IMAD R7, R240.reuse, R0, R7 ;  /* 0x00000000f0077224 */ /* 0x040fe400078e0207 */
[----:B------:R-:W-:Y:S01]  /*63b0*/  IMAD.MOV.U32 R10, RZ, RZ, R15 ;  /* 0x000000ffff0a7224 */ /* 0x000fe200078e000f */
[----:B------:R-:W-:Y:S01]  /*63c0*/  IABS R15, R12 ;  /* 0x0000000c000f7213 */ /* 0x000fe20000000000 */
[----:B------:R-:W-:-:S02]  /*63d0*/  IMAD R9, R240, R4, R9 ;  /* 0x00000004f0097224 */ /* 0x000fc400078e0209 */
[----:B------:R-:W-:Y:S01]  /*63e0*/  @!P5 IMAD.IADD R3, R3, 0x1, -R240 ;  /* 0x000000010303d824 */ /* 0x000fe200078e0af0 */
[----:B------:R-:W-:Y:S01]  /*63f0*/  ISETP.GT.U32.AND P5, PT, R240, R7, PT ;  /* 0x00000007f000720c */ /* 0x000fe20003fa4070 */
[----:B------:R-:W-:Y:S02]  /*6400*/  VIADD R8, R32, 0x69 ;  /* 0x0000006920087836 */ /* 0x000fe40000000000 */
[----:B------:R-:W-:Y:S01]  /*6410*/  @!P0 IMAD.MOV R10, RZ, RZ, -R10 ;  /* 0x000000ffff0a8224 */ /* 0x000fe200078e0a0a */
[----:B------:R-:W-:Y:S01]  /*6420*/  ISETP.GE.AND P0, PT, R6, RZ, PT ;  /* 0x000000ff0600720c */ /* 0x000fe20003f06270 */
[--C-:B------:R-:W-:Y:S01]  /*6430*/  @!P6 IMAD.IADD R5, R5, 0x1, -R240.reuse ;  /* 0x000000010505e824 */ /* 0x100fe200078e0af0 */
[----:B------:R-:W-:Y:S01]  /*6440*/  ISETP.GT.U32.AND P6, PT, R240, R9, PT ;  /* 0x00000009f000720c */ /* 0x000fe20003fc4070 */
[----:B--2---:R-:W-:Y:S01]  /*6450*/  VIADD R14, R32, 0x6c ;  /* 0x0000006c200e7836 */ /* 0x004fe20000000000 */
[----:B------:R-:W-:Y:S01]  /*6460*/  IABS R11, R8 ;  /* 0x00000008000b7213 */ /* 0x000fe20000000000 */
[----:B------:R1:W-:Y:S01]  /*6470*/  STL [R1+0x2c], R10 ;  /* 0x00002c0a01007387 */ /* 0x0003e20000100800 */
[----:B------:R-:W-:Y:S01]  /*6480*/  @!P3 IMAD.MOV R17, RZ, RZ, -R17 ;  /* 0x000000ffff11b224 */ /* 0x000fe200078e0a11 */
[----:B------:R-:W-:Y:S01]  /*6490*/  ISETP.GE.AND P3, PT, R8, RZ, PT ;  /* 0x000000ff0800720c */ /* 0x000fe20003f66270 */
[----:B------:R-:W-:Y:S01]  /*64a0*/  @!P4 IMAD.MOV R3, RZ, RZ, -R3 ;  /* 0x000000ffff03c224 */ /* 0x000fe200078e0a03 */
[----:B------:R-:W-:Y:S01]  /*64b0*/  IABS R6, R14 ;  /* 0x0000000e00067213 */ /* 0x000fe20000000000 */
[----:B------:R-:W-:Y:S01]  /*64c0*/  IMAD.HI.U32 R0, R2, R11, RZ ;  /* 0x0000000b02007227 */ /* 0x000fe200078e00ff */
[----:B------:R2:W-:Y:S03]  /*64d0*/  STL [R1+0x28], R17 ;  /* 0x0000281101007387 */ /* 0x0005e60000100800 */
[----:B------:R-:W-:Y:S01]  /*64e0*/  @!P5 IMAD.IADD R7, R7, 0x1, -R240 ;  /* 0x000000010707d824 */ /* 0x000fe200078e0af0 */
[----:B------:R3:W-:Y:S01]  /*64f0*/  STL [R1+0x24], R3 ;  /* 0x0000240301007387 */ /* 0x0007e20000100800 */
[----:B-1----:R-:W-:-:S02]  /*6500*/  VIADD R10, R32, 0x6a ;  /* 0x0000006a200a7836 */ /* 0x002fc40000000000 */
[----:B------:R-:W-:Y:S02]  /*6510*/  IMAD.MOV R0, RZ, RZ, -R0 ;  /* 0x000000ffff007224 */ /* 0x000fe400078e0a00 */
[----:B------:R-:W-:Y:S01]  /*6520*/  @!P6 IMAD.IADD R9, R9, 0x1, -R240 ;  /* 0x000000010909e824 */ /* 0x000fe200078e0af0 */
[----:B------:R-:W-:Y:S01]  /*6530*/  IABS R13, R10 ;  /* 0x0000000a000d7213 */ /* 0x000fe20000000000 */
[C---:B------:R-:W-:Y:S01]  /*6540*/  IMAD R11, R240.reuse, R0, R11 ;  /* 0x00000000f00b7224 */ /* 0x040fe200078e020b */
[C---:B------:R-:W-:Y:S01]  /*6550*/  ISETP.GT.U32.AND P6, PT, R240.reuse, R7, PT ;  /* 0x00000007f000720c */ /* 0x040fe20003fc4070 */
[----:B--2---:R-:W-:Y:S01]  /*6560*/  IMAD.MOV.U32 R17, RZ, RZ, R6 ;  /* 0x000000ffff117224 */ /* 0x004fe200078e0006 */
[----:B------:R-:W-:Y:S01]  /*6570*/  ISETP.GT.U32.AND P4, PT, R240, R9, PT ;  /* 0x00000009f000720c */ /* 0x000fe20003f84070 */
[----:B------:R-:W-:Y:S01]  /*6580*/  IMAD.HI.U32 R0, R2, R13, RZ ;  /* 0x0000000d02007227 */ /* 0x000fe200078e00ff */
[----:B------:R-:W-:-:S03]  /*6590*/  ISETP.GT.U32.AND P5, PT, R240, R11, PT ;  /* 0x0000000bf000720c */ /* 0x000fc60003fa4070 */
[----:B------:R-:W-:Y:S02]  /*65a0*/  IMAD.MOV R0, RZ, RZ, -R0 ;  /* 0x000000ffff007224 */ /* 0x000fe400078e0a00 */
[----:B------:R-:W-:Y:S01]  /*65b0*/  @!P2 IMAD.MOV R5, RZ, RZ, -R5 ;  /* 0x000000ffff05a224 */ /* 0x000fe200078e0a05 */
[----:B------:R-:W-:Y:S01]  /*65c0*/  ISETP.GE.AND P2, PT, R10, RZ, PT ;  /* 0x000000ff0a00720c */ /* 0x000fe20003f46270 */
[----:B------:R-:W-:Y:S02]  /*65d0*/  IMAD R13, R240, R0, R13 ;  /* 0x00000000f00d7224 */ /* 0x000fe400078e020d */
[----:B------:R-:W-:Y:S01]  /*65e0*/  @!P6 IMAD.IADD R7, R7, 0x1, -R240 ;  /* 0x000000010707e824 */ /* 0x000fe200078e0af0 */
[----:B------:R1:W-:Y:S01]  /*65f0*/  STL [R1+0x20], R5 ;  /* 0x0000200501007387 */ /* 0x0003e20000100800 */
[----:B------:R-:W-:Y:S01]  /*6600*/  IMAD.HI.U32 R0, R2, R17, RZ ;  /* 0x0000001102007227 */ /* 0x000fe200078e00ff */
[----:B------:R-:W-:-:S03]  /*6610*/  ISETP.GT.U32.AND P6, PT, R240, R13, PT ;  /* 0x0000000df000720c */ /* 0x000fc60003fc4070 */
[----:B------:R-:W-:-:S04]  /*6620*/  IMAD.HI.U32 R4, R2, R15, RZ ;  /* 0x0000000f02047227 */ /* 0x000fc800078e00ff */
[----:B---3--:R-:W-:-:S04]  /*6630*/  IMAD.HI.U32 R3, R2, R19, RZ ;  /* 0x0000001302037227 */ /* 0x008fc800078e00ff */
[----:B------:R-:W-:Y:S02]  /*6640*/  IMAD.MOV R0, RZ, RZ, -R0 ;  /* 0x000000ffff007224 */ /* 0x000fe400078e0a00 */
[----:B------:R-:W-:Y:S02]  /*6650*/  IMAD.MOV R4, RZ, RZ, -R4 ;  /* 0x000000ffff047224 */ /* 0x000fe400078e0a04 */
[----:B-1----:R-:W-:Y:S02]  /*6660*/  IMAD.MOV R5, RZ, RZ, -R3 ;  /* 0x000000ffff057224 */ /* 0x002fe400078e0a03 */
[C---:B------:R-:W-:Y:S02]  /*6670*/  IMAD R3, R240.reuse, R0, R17 ;  /* 0x00000000f0037224 */ /* 0x040fe400078e0211 */
[----:B------:R-:W-:Y:S02]  /*6680*/  IMAD R15, R240, R4, R15 ;  /* 0x00000004f00f7224 */ /* 0x000fe400078e020f */
[----:B------:R-:W-:-:S02]  /*6690*/  IMAD.MOV.U32 R4, RZ, RZ, R7 ;  /* 0x000000ffff047224 */ /* 0x000fc400078e0007 */
[----:B------:R-:W-:Y:S01]  /*66a0*/  @!P6 IMAD.IADD R13, R13, 0x1, -R240 ;  /* 0x000000010d0de824 */ /* 0x000fe200078e0af0 */
[C---:B------:R-:W-:Y:S01]  /*66b0*/  ISETP.GT.U32.AND P6, PT, R240.reuse, R3, PT ;  /* 0x00000003f000720c */ /* 0x040fe20003fc4070 */
[----:B------:R-:W-:Y:S01]  /*66c0*/  @!P1 IMAD.MOV R4, RZ, RZ, -R4 ;  /* 0x000000ffff049224 */ /* 0x000fe200078e0a04 */
[----:B------:R-:W-:Y:S01]  /*66d0*/  ISETP.GT.U32.AND P1, PT, R240, R15, PT ;  /* 0x0000000ff000720c */ /* 0x000fe20003f24070 */
[--C-:B------:R-:W-:Y:S01]  /*66e0*/  @!P4 IMAD.IADD R9, R9, 0x1, -R240.reuse ;  /* 0x000000010909c824 */ /* 0x100fe200078e0af0 */
[----:B------:R-:W-:Y:S01]  /*66f0*/  ISETP.GE.AND P4, PT, R12, RZ, PT ;  /* 0x000000ff0c00720c */ /* 0x000fe20003f86270 */
[----:B------:R-:W-:Y:S01]  /*6700*/  VIADD R8, R32, 0x6e ;  /* 0x0000006e20087836 */ /* 0x000fe20000000000 */
[----:B------:R1:W-:Y:S01]  /*6710*/  STL [R1+0x1c], R4 ;  /* 0x00001c0401007387 */ /* 0x0003e20000100800 */
[--C-:B------:R-:W-:Y:S02]  /*6720*/  @!P5 IMAD.IADD R11, R11, 0x1, -R240.reuse ;  /* 0x000000010b0bd824 */ /* 0x100fe400078e0af0 */
[----:B------:R-:W-:Y:S01]  /*6730*/  IMAD R5, R240, R5, R19 ;  /* 0x00000005f0057224 */ /* 0x000fe200078e0213 */
[----:B------:R-:W-:Y:S01]  /*6740*/  IABS R7, R8 ;  /* 0x0000000800077213 */ /* 0x000fe20000000000 */
[----:B------:R-:W-:Y:S01]  /*6750*/  VIADD R10, R32, 0x6f ;  /* 0x0000006f200a7836 */ /* 0x000fe20000000000 */
[----:B------:R-:W-:Y:S01]  /*6760*/  ISETP.GT.U32.AND P5, PT, R240, R11, PT ;  /* 0x0000000bf000720c */ /* 0x000fe20003fa4070 */
[----:B------:R-:W-:-:S02]  /*6770*/  @!P6 IMAD.IADD R3, R3, 0x1, -R240 ;  /* 0x000000010303e824 */ /* 0x000fc400078e0af0 */
[----:B------:R-:W-:-:S03]  /*6780*/  IMAD.HI.U32 R0, R2, R7, RZ ;  /* 0x0000000702007227 */ /* 0x000fc600078e00ff */
[C---:B------:R-:W-:Y:S01]  /*6790*/  ISETP.GT.U32.AND P6, PT, R240.reuse, R3, PT ;  /* 0x00000003f000720c */ /* 0x040fe20003fc4070 */
[----:B-1----:R-:W-:Y:S01]  /*67a0*/  IMAD.MOV.U32 R4, RZ, RZ, R9 ;  /* 0x000000ffff047224 */ /* 0x002fe200078e0009 */
[----:B------:R-:W-:Y:S01]  /*67b0*/  IABS R9, R10 ;  /* 0x0000000a00097213 */ /* 0x000fe20000000000 */
[----:B------:R-:W-:Y:S02]  /*67c0*/  IMAD.MOV R0, RZ, RZ, -R0 ;  /* 0x000000ffff007224 */ /* 0x000fe400078e0a00 */
[----:B------:R-:W-:Y:S01]  /*67d0*/  @!P0 IMAD.MOV R4, RZ, RZ, -R4 ;  /* 0x000000ffff048224 */ /* 0x000fe200078e0a04 */
[C---:B------:R-:W-:Y:S01]  /*67e0*/  ISETP.GT.U32.AND P0, PT, R240.reuse, R13, PT ;  /* 0x0000000df000720c */ /* 0x040fe20003f04070 */
[----:B------:R-:W-:Y:S02]  /*67f0*/  IMAD R7, R240, R0, R7 ;  /* 0x00000000f0077224 */ /* 0x000fe400078e0207 */
[----:B------:R-:W-:Y:S01]  /*6800*/  @!P1 IMAD.IADD R15, R15, 0x1, -R240 ;  /* 0x000000010f0f9824 */ /* 0x000fe200078e0af0 */
[----:B------:R1:W-:Y:S01]  /*6810*/  STL [R1+0x18], R4 ;  /* 0x0000180401007387 */ /* 0x0003e20000100800 */
[----:B------:R-:W-:-:S02]  /*6820*/  VIADD R12, R32, 0x70 ;  /* 0x00000070200c7836 */ /* 0x000fc40000000000 */
[--C-:B------:R-:W-:Y:S01]  /*6830*/  @!P6 IMAD.IADD R3, R3, 0x1, -R240.reuse ;  /* 0x000000010303e824 */ /* 0x100fe200078e0af0 */
[----:B------:R-:W-:Y:S01]  /*6840*/  ISETP.GT.U32.AND P6, PT, R240, R7, PT ;  /* 0x00000007f000720c */ /* 0x000fe20003fc4070 */
[--C-:B------:R-:W-:Y:S01]  /*6850*/  @!P5 IMAD.IADD R11, R11, 0x1, -R240.reuse ;  /* 0x000000010b0bd824 */ /* 0x100fe200078e0af0 */
[----:B------:R-:W-:Y:S01]  /*6860*/  ISETP.GE.AND P5, PT, R14, RZ, PT ;  /* 0x000000ff0e00720c */ /* 0x000fe20003fa6270 */
[----:B------:R-:W-:Y:S01]  /*6870*/  VIADD R14, R32, 0x71 ;  /* 0x00000071200e7836 */ /* 0x000fe20000000000 */
[C---:B------:R-:W-:Y:S01]  /*6880*/  ISETP.GT.U32.AND P1, PT, R240.reuse, R15, PT ;  /* 0x0000000ff000720c */ /* 0x040fe20003f24070 */
[----:B------:R-:W-:Y:S01]  /*6890*/  @!P0 IMAD.IADD R13, R13, 0x1, -R240 ;  /* 0x000000010d0d8824 */ /* 0x000fe200078e0af0 */
[----:B------:R-:W-:Y:S01]  /*68a0*/  ISETP.GT.U32.AND P0, PT, R240, R5, PT ;  /* 0x00000005f000720c */ /* 0x000fe20003f04070 */
[----:B------:R-:W-:Y:S01]  /*68b0*/  IMAD.HI.U32 R0, R2, R9, RZ ;  /* 0x0000000902007227 */ /* 0x000fe200078e00ff */
[----:B------:R-:W-:Y:S02]  /*68c0*/  IABS R17, R12 ;  /* 0x0000000c00117213 */ /* 0x000fe40000000000 */
[----:B------:R-:W-:Y:S01]  /*68d0*/  IABS R19, R14 ;  /* 0x0000000e00137213 */ /* 0x000fe20000000000 */
[----:B------:R-:W-:-:S02]  /*68e0*/  IMAD.MOV R0, RZ, RZ, -R0 ;  /* 0x000000ffff007224 */ /* 0x000fc400078e0a00 */
[----:B-1----:R-:W-:-:S04]  /*68f0*/  IMAD.HI.U32 R4, R2, R17, RZ ;  /* 0x0000001102047227 */ /* 0x002fc800078e00ff */
[--C-:B------:R-:W-:Y:S02]  /*6900*/  @!P6 IMAD.IADD R7, R7, 0x1, -R240.reuse ;  /* 0x000000010707e824 */ /* 0x100fe400078e0af0 */
[----:B------:R-:W-:Y:S01]  /*6910*/  @!P0 IMAD.IADD R5, R5, 0x1, -R240 ;  /* 0x0000000105058824 */ /* 0x000fe200078e0af0 */
[----:B------:R-:W-:Y:S01]  /*6920*/  ISETP.GE.AND P0, PT, R8, RZ, PT ;  /* 0x000000ff0800720c */ /* 0x000fe20003f06270 */
[----:B------:R-:W-:-:S03]  /*6930*/  IMAD.HI.U32 R6, R2, R19, RZ ;  /* 0x0000001302067227 */ /* 0x000fc600078e00ff */
[----:B------:R-:W-:Y:S01]  /*6940*/  ISETP.GT.U32.AND P6, PT, R240, R5, PT ;  /* 0x00000005f000720c */ /* 0x000fe20003fc4070 */
[----:B------:R-:W-:Y:S02]  /*6950*/  IMAD.MOV R4, RZ, RZ, -R4 ;  /* 0x000000ffff047224 */ /* 0x000fe400078e0a04 */
[----:B------:R-:W-:Y:S01]  /*6960*/  @!P1 IMAD.IADD R15, R15, 0x1, -R240 ;  /* 0x000000010f0f9824 */ /* 0x000fe200078e0af0 */
[----:B------:R-:W-:Y:S01]  /*6970*/  ISETP.GE.AND P1, PT, R16, RZ, PT ;  /* 0x000000ff1000720c */ /* 0x000fe20003f26270 */
[----:B------:R-:W-:Y:S02]  /*6980*/  IMAD R9, R240, R0, R9 ;  /* 0x00000000f0097224 */ /* 0x000fe400078e0209 */
[----:B------:R-:W-:Y:S02]  /*6990*/  IMAD.MOV.U32 R20, RZ, RZ, R11 ;  /* 0x000000ffff147224 */ /* 0x000fe400078e000b */
[----:B------:R-:W-:Y:S02]  /*69a0*/  IMAD.MOV.U32 R18, RZ, RZ, R13 ;  /* 0x000000ffff127224 */ /* 0x000fe400078e000d */
[----:B------:R-:W-:-:S02]  /*69b0*/  IMAD.MOV R6, RZ, RZ, -R6 ;  /* 0x000000ffff067224 */ /* 0x000fc400078e0a06 */
[----:B------:R-:W-:Y:S02]  /*69c0*/  IMAD R17, R240, R4, R17 ;  /* 0x00000004f0117224 */ /* 0x000fe400078e0211 */
[----:B------:R-:W-:Y:S02]  /*69d0*/  VIADD R4, R32, 0x72 ;  /* 0x0000007220047836 */ /* 0x000fe40000000000 */
[----:B------:R-:W-:Y:S01]  /*69e0*/  @!P3 IMAD.MOV R20, RZ, RZ, -R20 ;  /* 0x000000ffff14b224 */ /* 0x000fe200078e0a14 */
[C---:B------:R-:W-:Y:S01]  /*69f0*/  ISETP.GT.U32.AND P3, PT, R240.reuse, R9, PT ;  /* 0x00000009f000720c */ /* 0x040fe20003f64070 */
[----:B------:R-:W-:Y:S01]  /*6a00*/  @!P2 IMAD.MOV R18, RZ, RZ, -R18 ;  /* 0x000000ffff12a224 */ /* 0x000fe200078e0a12 */
[C---:B------:R-:W-:Y:S01]  /*6a10*/  ISETP.GT.U32.AND P2, PT, R240.reuse, R7, PT ;  /* 0x00000007f000720c */ /* 0x040fe20003f44070 */
[----:B------:R-:W-:Y:S01]  /*6a20*/  IMAD.MOV.U32 R8, RZ, RZ, R15 ;  /* 0x000000ffff087224 */ /* 0x000fe200078e000f */
[----:B------:R-:W-:Y:S01]  /*6a30*/  IABS R11, R4 ;  /* 0x00000004000b7213 */ /* 0x000fe20000000000 */
[C---:B------:R-:W-:Y:S01]  /*6a40*/  IMAD R19, R240.reuse, R6, R19 ;  /* 0x00000006f0137224 */ /* 0x040fe200078e0213 */
[----:B------:R-:W-:Y:S01]  /*6a50*/  STL [R1+0x14], R20 ;  /* 0x0000141401007387 */ /* 0x000fe20000100800 */
[----:B------:R-:W-:Y:S01]  /*6a60*/  @!P4 IMAD.MOV R8, RZ, RZ, -R8 ;  /* 0x000000ffff08c224 */ /* 0x000fe200078e0a08 */
[C---:B------:R-:W-:Y:S01]  /*6a70*/  ISETP.GT.U32.AND P4, PT, R240.reuse, R17, PT ;  /* 0x00000011f000720c */ /* 0x040fe20003f84070 */
[----:B------:R-:W-:Y:S01]  /*6a80*/  @!P6 IMAD.IADD R5, R5, 0x1, -R240 ;  /* 0x000000010505e824 */ /* 0x000fe200078e0af0 */
[----:B------:R-:W-:Y:S01]  /*6a90*/  ISETP.GT.U32.AND P6, PT, R240, R19, PT ;  /* 0x00000013f000720c */ /* 0x000fe20003fc4070 */
[----:B------:R-:W-:Y:S01]  /*6aa0*/  @!P5 IMAD.MOV R3, RZ, RZ, -R3 ;  /* 0x000000ffff03d224 */ /* 0x000fe200078e0a03 */
[----:B------:R-:W-:Y:S01]  /*6ab0*/  STL [R1+0x10], R18 ;  /* 0x0000101201007387 */ /* 0x000fe20000100800 */
[----:B------:R-:W-:Y:S01]  /*6ac0*/  IMAD.HI.U32 R0, R2, R11, RZ ;  /* 0x0000000b02007227 */ /* 0x000fe200078e00ff */
[----:B------:R-:W-:-:S02]  /*6ad0*/  ISETP.GE.AND P5, PT, R10, RZ, PT ;  /* 0x000000ff0a00720c */ /* 0x000fc40003fa6270 */
[----:B------:R1:W-:Y:S01]  /*6ae0*/  STL [R1+0xc], R8 ;  /* 0x00000c0801007387 */ /* 0x0003e20000100800 */
[--C-:B------:R-:W-:Y:S01]  /*6af0*/  @!P2 IMAD.IADD R7, R7, 0x1, -R240.reuse ;  /* 0x000000010707a824 */ /* 0x100fe200078e0af0 */
[----:B------:R-:W-:Y:S01]  /*6b00*/  ISETP.GE.AND P2, PT, R12, RZ, PT ;  /* 0x000000ff0c00720c */ /* 0x000fe20003f46270 */
[--C-:B------:R-:W-:Y:S01]  /*6b10*/  @!P3 IMAD.IADD R9, R9, 0x1, -R240.reuse ;  /* 0x000000010909b824 */ /* 0x100fe200078e0af0 */
[----:B------:R2:W-:Y:S01]  /*6b20*/  STL [R1+0x8], R3 ;  /* 0x0000080301007387 */ /* 0x0005e20000100800 */
[----:B------:R-:W-:Y:S01]  /*6b30*/  VIADD R6, R32, 0x73 ;  /* 0x0000007320067836 */ /* 0x000fe20000000000 */
[----:B------:R-:W-:Y:S01]  /*6b40*/  ISETP.GE.AND P3, PT, R14, RZ, PT ;  /* 0x000000ff0e00720c */ /* 0x000fe20003f66270 */
[--C-:B------:R-:W-:Y:S01]  /*6b50*/  @!P4 IMAD.IADD R17, R17, 0x1, -R240.reuse ;  /* 0x000000011111c824 */ /* 0x100fe200078e0af0 */
[C---:B------:R-:W-:Y:S01]  /*6b60*/  ISETP.GT.U32.AND P4, PT, R240.reuse, R9, PT ;  /* 0x00000009f000720c */ /* 0x040fe20003f84070 */
[----:B------:R-:W-:Y:S01]  /*6b70*/  @!P6 IMAD.IADD R19, R19, 0x1, -R240 ;  /* 0x000000011313e824 */ /* 0x000fe200078e0af0 */
[----:B------:R-:W-:Y:S01]  /*6b80*/  IABS R13, R6 ;  /* 0x00000006000d7213 */ /* 0x000fe20000000000 */
[----:B-1----:R-:W-:Y:S01]  /*6b90*/  IMAD.MOV.U32 R8, RZ, RZ, R5 ;  /* 0x000000ffff087224 */ /* 0x002fe200078e0005 */
[----:B------:R-:W-:Y:S01]  /*6ba0*/  ISETP.GT.U32.AND P6, PT, R240, R17, PT ;  /* 0x00000011f000720c */ /* 0x000fe20003fc4070 */
[----:B------:R-:W-:-:S02]  /*6bb0*/  VIADD R10, R32, 0x75 ;  /* 0x00000075200a7836 */ /* 0x000fc40000000000 */
[----:B--2---:R-:W-:Y:S02]  /*6bc0*/  IMAD.MOV R3, RZ, RZ, -R0 ;  /* 0x000000ffff037224 */ /* 0x004fe400078e0a00 */
[----:B------:R-:W-:Y:S01]  /*6bd0*/  @!P1 IMAD.MOV R8, RZ, RZ, -R8 ;  /* 0x000000ffff089224 */ /* 0x000fe200078e0a08 */
[C---:B------:R-:W-:Y:S01]  /*6be0*/  ISETP.GT.U32.AND P1, PT, R240.reuse, R19, PT ;  /* 0x00000013f000720c */ /* 0x040fe20003f24070 */
[----:B------:R-:W-:Y:S02]  /*6bf0*/  IMAD R3, R240, R3, R11 ;  /* 0x00000003f0037224 */ /* 0x000fe400078e020b */
[----:B------:R-:W-:Y:S01]  /*6c00*/  IMAD.MOV.U32 R11, RZ, RZ, R7 ;  /* 0x000000ffff0b7224 */ /* 0x000fe200078e0007 */
[----:B------:R1:W-:Y:S01]  /*6c10*/  STL [R1+0x4], R8 ;  /* 0x0000040801007387 */ /* 0x0003e20000100800 */
[----:B------:R-:W-:-:S04]  /*6c20*/  IMAD.HI.U32 R0, R2, R13, RZ ;  /* 0x0000000d02007227 */ /* 0x000fc800078e00ff */
[----:B------:R-:W-:Y:S01]  /*6c30*/  @!P0 IMAD.MOV R11, RZ, RZ, -R11 ;  /* 0x000000ffff0b8224 */ /* 0x000fe200078e0a0b */
[----:B------:R-:W-:Y:S01]  /*6c40*/  ISETP.GT.U32.AND P0, PT, R240, R3, PT ;  /* 0x00000003f000720c */ /* 0x000fe20003f04070 */
[----:B------:R-:W-:Y:S02]  /*6c50*/  IMAD.MOV R0, RZ, RZ, -R0 ;  /* 0x000000ffff007224 */ /* 0x000fe400078e0a00 */
[--C-:B------:R-:W-:Y:S01]  /*6c60*/  @!P4 IMAD.IADD R9, R9, 0x1, -R240.reuse ;  /* 0x000000010909c824 */ /* 0x100fe200078e0af0 */
[----:B------:R2:W-:Y:S01]  /*6c70*/  STL [R1], R11 ;  /* 0x0000000b01007387 */ /* 0x0005e20000100800 */
[----:B-1----:R-:W-:Y:S01]  /*6c80*/  VIADD R8, R32, 0x74 ;  /* 0x0000007420087836 */ /* 0x002fe20000000000 */
[----:B------:R-:W-:Y:S01]  /*6c90*/  ISETP.GE.AND P4, PT, R4, RZ, PT ;  /* 0x000000ff0400720c */ /* 0x000fe20003f86270 */
[C---:B------:R-:W-:Y:S02]  /*6ca0*/  IMAD R5, R240.reuse, R0, R13 ;  /* 0x00000000f0057224 */ /* 0x040fe400078e020d */
[----:B------:R-:W-:Y:S01]  /*6cb0*/  IMAD.MOV.U32 R12, RZ, RZ, R9 ;  /* 0x000000ffff0c7224 */ /* 0x000fe200078e0009 */
[----:B------:R-:W-:Y:S01]  /*6cc0*/  IABS R7, R8 ;  /* 0x0000000800077213 */ /* 0x000fe20000000000 */
[--C-:B------:R-:W-:Y:S01]  /*6cd0*/  @!P6 IMAD.IADD R17, R17, 0x1, -R240.reuse ;  /* 0x000000011111e824 */ /* 0x100fe200078e0af0 */
[----:B------:R-:W-:Y:S01]  /*6ce0*/  ISETP.GT.U32.AND P6, PT, R240, R5, PT ;  /* 0x00000005f000720c */ /* 0x000fe20003fc4070 */
[--C-:B------:R-:W-:Y:S01]  /*6cf0*/  @!P0 IMAD.IADD R3, R3, 0x1, -R240.reuse ;  /* 0x0000000103038824 */ /* 0x100fe200078e0af0 */
[----:B--2---:R-:W-:Y:S01]  /*6d00*/  IABS R11, R10 ;  /* 0x0000000a000b7213 */ /* 0x004fe20000000000 */
[----:B------:R-:W-:Y:S01]  /*6d10*/  @!P1 IMAD.IADD R19, R19, 0x1, -R240 ;  /* 0x0000000113139824 */ /* 0x000fe200078e0af0 */
[----:B------:R-:W-:Y:S01]  /*6d20*/  ISETP.GE.AND P1, PT, R6, RZ, PT ;  /* 0x000000ff0600720c */ /* 0x000fe20003f26270 */
[----:B------:R-:W-:Y:S01]  /*6d30*/  VIADD R6, R32, 0x76 ;  /* 0x0000007620067836 */ /* 0x000fe20000000000 */
[----:B------:R-:W-:Y:S01]  /*6d40*/  ISETP.GE.AND P0, PT, R8, RZ, PT ;  /* 0x000000ff0800720c */ /* 0x000fe20003f06270 */
[----:B------:R-:W-:Y:S01]  /*6d50*/  @!P5 IMAD.MOV R12, RZ, RZ, -R12 ;  /* 0x000000ffff0cd224 */ /* 0x000fe200078e0a0c */
[----:B------:R-:W-:Y:S01]  /*6d60*/  ISETP.GT.U32.AND P5, PT, R240, R3, PT ;  /* 0x00000003f000720c */ /* 0x000fe20003fa4070 */
[----:B------:R-:W-:Y:S01]  /*6d70*/  IMAD.HI.U32 R0, R2, R7, RZ ;  /* 0x0000000702007227 */ /* 0x000fe200078e00ff */
[----:B------:R-:W-:-:S02]  /*6d80*/  IABS R13, R6 ;  /* 0x00000006000d7213 */ /* 0x000fc40000000000 */
[----:B------:R1:W-:Y:S01]  /*6d90*/  STL [R1+0x1c4], R12 ;  /* 0x0001c40c01007387 */ /* 0x0003e20000100800 */
[----:B------:R-:W-:Y:S02]  /*6da0*/  IMAD.MOV R0, RZ, RZ, -R0 ;  /* 0x000000ffff007224 */ /* 0x000fe400078e0a00 */
[----:B------:R-:W-:-:S04]  /*6db0*/  IMAD.HI.U32 R4, R2, R11, RZ ;  /* 0x0000000b02047227 */ /* 0x000fc800078e00ff */
[----:B------:R-:W-:Y:S02]  /*6dc0*/  IMAD R7, R240, R0, R7 ;  /* 0x00000000f0077224 */ /* 0x000fe400078e0207 */
[----:B------:R-:W-:-:S04]  /*6dd0*/  IMAD.HI.U32 R0, R2, R13, RZ ;  /* 0x0000000d02007227 */ /* 0x000fc800078e00ff */
[----:B------:R-:W-:Y:S02]  /*6de0*/  @!P6 IMAD.IADD R5, R5, 0x1, -R240 ;  /* 0x000000010505e824 */ /* 0x000fe400078e0af0 */
[----:B------:R-:W-:Y:S02]  /*6df0*/  IMAD.MOV R4, RZ, RZ, -R4 ;  /* 0x000000ffff047224 */ /* 0x000fe400078e0a04 */
[----:B------:R-:W-:Y:S01]  /*6e00*/  IMAD.MOV R0, RZ, RZ, -R0 ;  /* 0x000000ffff007224 */ /* 0x000fe200078e0a00 */
[C---:B------:R-:W-:Y:S01]  /*6e10*/  ISETP.GT.U32.AND P6, PT, R240.reuse, R5, PT ;  /* 0x00000005f000720c */ /* 0x040fe20003fc4070 */
[----:B------:R-:W-:Y:S02]  /*6e20*/  @!P5 IMAD.IADD R3, R3, 0x1, -R240 ;  /* 0x000000010303d824 */ /* 0x000fe400078e0af0 */
[----:B-1----:R-:W-:Y:S02]  /*6e30*/  IMAD.MOV.U32 R12, RZ, RZ, R17 ;  /* 0x000000ffff0c7224 */ /* 0x002fe400078e0011 */
[----:B------:R-:W-:-:S02]  /*6e40*/  IMAD R9, R240, R4, R11 ;  /* 0x00000004f0097224 */ /* 0x000fc400078e020b */
[C---:B------:R-:W-:Y:S02]  /*6e50*/  IMAD R11, R240.reuse, R0, R13 ;  /* 0x00000000f00b7224 */ /* 0x040fe400078e020d */
[----:B------:R-:W-:Y:S01]  /*6e60*/  IMAD.MOV.U32 R14, RZ, RZ, R3 ;  /* 0x000000ffff0e7224 */ /* 0x000fe200078e0003 */
[C---:B------:R-:W-:Y:S01]  /*6e70*/  ISETP.GT.U32.AND P5, PT, R240.reuse, R9, PT ;  /* 0x00000009f000720c */ /* 0x040fe20003fa4070 */
[----:B------:R-:W-:Y:S01]  /*6e80*/  @!P2 IMAD.MOV R12, RZ, RZ, -R12 ;  /* 0x000000ffff0ca224 */ /* 0x000fe200078e0a0c */
[C---:B------:R-:W-:Y:S01]  /*6e90*/  ISETP.GT.U32.AND P2, PT, R240.reuse, R7, PT ;  /* 0x00000007f000720c */ /* 0x040fe20003f44070 */
[----:B------:R-:W-:Y:S01]  /*6ea0*/  @!P4 IMAD.MOV R14, RZ, RZ, -R14 ;  /* 0x000000ffff0ec224 */ /* 0x000fe200078e0a0e */
[----:B------:R-:W-:Y:S01]  /*6eb0*/  ISETP.GT.U32.AND P4, PT, R240, R11, PT ;  /* 0x0000000bf000720c */ /* 0x000fe20003f84070 */
[----:B------:R-:W-:Y:S01]  /*6ec0*/  @!P6 IMAD.IADD R5, R5, 0x1, -R240 ;  /* 0x000000010505e824 */ /* 0x000fe200078e0af0 */
[----:B------:R-:W-:Y:S01]  /*6ed0*/  ISETP.GE.AND P6, PT, R6, RZ, PT ;  /* 0x000000ff0600720c */ /* 0x000fe20003fc6270 */
[----:B------:R-:W-:Y:S01]  /*6ee0*/  VIADD R6, R32, 0x78 ;  /* 0x0000007820067836 */ /* 0x000fe20000000000 */
[----:B------:R1:W-:Y:S01]  /*6ef0*/  STL [R1+0x1c8], R12 ;  /* 0x0001c80c01007387 */ /* 0x0003e20000100800 */
[----:B------:R-:W-:-:S02]  /*6f00*/  IMAD.MOV.U32 R8, RZ, RZ, R19 ;  /* 0x000000ffff087224 */ /* 0x000fc400078e0013 */
[----:B------:R-:W-:Y:S01]  /*6f10*/  VIADD R4, R32, 0x77 ;  /* 0x0000007720047836 */ /* 0x000fe20000000000 */
[----:B------:R-:W-:Y:S01]  /*6f20*/  IABS R15, R6 ;  /* 0x00000006000f7213 */ /* 0x000fe20000000000 */
[--C-:B------:R-:W-:Y:S02]  /*6f30*/  @!P5 IMAD.IADD R9, R9, 0x1, -R240.reuse ;  /* 0x000000010909d824 */ /* 0x100fe400078e0af0 */
[--C-:B------:R-:W-:Y:S01]  /*6f40*/  @!P2 IMAD.IADD R7, R7, 0x1, -R240.reuse ;  /* 0x000000010707a824 */ /* 0x100fe200078e0af0 */
[----:B------:R-:W-:Y:S01]  /*6f50*/  IABS R13, R4 ;  /* 0x00000004000d7213 */ /* 0x000fe20000000000 */
[----:B------:R-:W-:Y:S01]  /*6f60*/  @!P4 IMAD.IADD R11, R11, 0x1, -R240 ;  /* 0x000000010b0bc824 */ /* 0x000fe200078e0af0 */
[----:B------:R-:W-:Y:S01]  /*6f70*/  ISETP.GT.U32.AND P5, PT, R240, R9, PT ;  /* 0x00000009f000720c */ /* 0x000fe20003fa4070 */
[----:B------:R-:W-:Y:S01]  /*6f80*/  IMAD.HI.U32 R3, R2, R15, RZ ;  /* 0x0000000f02037227 */ /* 0x000fe200078e00ff */
[C---:B------:R-:W-:Y:S02]  /*6f90*/  ISETP.GT.U32.AND P2, PT, R240.reuse, R7, PT ;  /* 0x00000007f000720c */ /* 0x040fe40003f44070 */
[----:B------:R-:W-:Y:S01]  /*6fa0*/  ISETP.GT.U32.AND P4, PT, R240, R11, PT ;  /* 0x0000000bf000720c */ /* 0x000fe20003f84070 */
[----:B------:R-:W-:Y:S01]  /*6fb0*/  @!P3 IMAD.MOV R8, RZ, RZ, -R8 ;  /* 0x000000ffff08b224 */ /* 0x000fe200078e0a08 */
[----:B------:R-:W-:Y:S01]  /*6fc0*/  ISETP.GE.AND P3, PT, R10, RZ, PT ;  /* 0x000000ff0a00720c */ /* 0x000fe20003f66270 */
[----:B-1----:R-:W-:-:S02]  /*6fd0*/  IMAD.MOV.U32 R12, RZ, RZ, R5 ;  /* 0x000000ffff0c7224 */ /* 0x002fc400078e0005 */
[----:B------:R-:W-:Y:S01]  /*6fe0*/  IMAD.MOV R5, RZ, RZ, -R3 ;  /* 0x000000ffff057224 */ /* 0x000fe200078e0a03 */
[----:B------:R1:W-:Y:S01]  /*6ff0*/  STL [R1+0x1cc], R8 ;  /* 0x0001cc0801007387 */ /* 0x0003e20000100800 */
[----:B------:R-:W-:Y:S01]  /*7000*/  @!P1 IMAD.MOV R12, RZ, RZ, -R12 ;  /* 0x000000ffff0c9224 */ /* 0x000fe200078e0a0c */
[----:B------:R-:W-:Y:S01]  /*7010*/  ISETP.GE.AND P1, PT, R4, RZ, PT ;  /* 0x000000ff0400720c */ /* 0x000fe20003f26270 */
[----:B------:R-:W-:Y:S01]  /*7020*/  IMAD R5, R240, R5, R15 ;  /* 0x00000005f0057224 */ /* 0x000fe200078e020f */
[----:B------:R-:W-:Y:S01]  /*7030*/  STL [R1+0x1d0], R14 ;  /* 0x0001d00e01007387 */ /* 0x000fe20000100800 */
[----:B------:R-:W-:-:S03]  /*7040*/  IMAD.HI.U32 R0, R2, R13, RZ ;  /* 0x0000000d02007227 */ /* 0x000fc600078e00ff */
[----:B------:R2:W-:Y:S01]  /*7050*/  STL [R1+0x1d4], R12 ;  /* 0x0001d40c01007387 */ /* 0x0005e20000100800 */
[--C-:B------:R-:W-:Y:S01]  /*7060*/  @!P2 IMAD.IADD R7, R7, 0x1, -R240.reuse ;  /* 0x000000010707a824 */ /* 0x100fe200078e0af0 */
[----:B------:R-:W-:Y:S01]  /*7070*/  ISETP.GE.AND P2, PT, R6, RZ, PT ;  /* 0x000000ff0600720c */ /* 0x000fe20003f46270 */
[----:B-1----:R-:W-:Y:S02]  /*7080*/  VIADD R8, R32, 0x79 ;  /* 0x0000007920087836 */ /* 0x002fe40000000000 */
[--C-:B------:R-:W-:Y:S02]  /*7090*/  @!P5 IMAD.IADD R9, R9, 0x1, -R240.reuse ;  /* 0x000000010909d824 */ /* 0x100fe400078e0af0 */
[----:B------:R-:W-:Y:S01]  /*70a0*/  @!P4 IMAD.IADD R11, R11, 0x1, -R240 ;  /* 0x000000010b0bc824 */ /* 0x000fe200078e0af0 */
[----:B------:R-:W-:Y:S01]  /*70b0*/  IABS R17, R8 ;  /* 0x0000000800117213 */ /* 0x000fe20000000000 */
[----:B------:R-:W-:Y:S01]  /*70c0*/  IMAD.MOV R0, RZ, RZ, -R0 ;  /* 0x000000ffff007224 */ /* 0x000fe200078e0a00 */
[----:B------:R-:W-:Y:S01]  /*70d0*/  ISETP.GT.U32.AND P4, PT, R240, R5, PT ;  /* 0x00000005f000720c */ /* 0x000fe20003f84070 */
[----:B--2---:R-:W-:Y:S01]  /*70e0*/  IMAD.MOV.U32 R12, RZ, RZ, R7 ;  /* 0x000000ffff0c7224 */ /* 0x004fe200078e0007 */
[----:B------:R-:W-:Y:S01]  /*70f0*/  ISETP.GE.AND P5, PT, R8, RZ, PT ;  /* 0x000000ff0800720c */ /* 0x000fe20003fa6270 */
[----:B------:R-:W-:-:S02]  /*7100*/  IMAD.MOV.U32 R16, RZ, RZ, R9 ;  /* 0x000000ffff107224 */ /* 0x000fc400078e0009 */
[----:B------:R-:W-:-:S04]  /*7110*/  IMAD.HI.U32 R4, R2, R17, RZ ;  /* 0x0000001102047227 */ /* 0x000fc800078e00ff */
[C---:B------:R-:W-:Y:S02]  /*7120*/  IMAD R3, R240.reuse, R0, R13 ;  /* 0x00000000f0037224 */ /* 0x040fe400078e020d */
[----:B------:R-:W-:Y:S02]  /*7130*/  @!P0 IMAD.MOV R12, RZ, RZ, -R12 ;  /* 0x000000ffff0c8224 */ /* 0x000fe400078e0a0c */
[----:B------:R-:W-:Y:S01]  /*7140*/  @!P3 IMAD.MOV R16, RZ, RZ, -R16 ;  /* 0x000000ffff10b224 */ /* 0x000fe200078e0a10 */
[----:B------:R-:W-:Y:S01]  /*7150*/  ISETP.GT.U32.AND P0, PT, R240, R3, PT ;  /* 0x00000003f000720c */ /* 0x000fe20003f04070 */
[C---:B------:R-:W-:Y:S01]  /*7160*/  VIADD R0, R32.reuse, 0x7a ;  /* 0x0000007a20007836 */ /* 0x040fe20000000000 */
[----:B------:R1:W-:Y:S01]  /*7170*/  STL [R1+0x1d8], R12 ;  /* 0x0001d80c01007387 */ /* 0x0003e20000100800 */
[----:B------:R-:W-:Y:S02]  /*7180*/  IMAD.MOV R4, RZ, RZ, -R4 ;  /* 0x000000ffff047224 */ /* 0x000fe400078e0a04 */
[C---:B------:R-:W-:Y:S01]  /*7190*/  VIADD R10, R32.reuse, 0x7b ;  /* 0x0000007b200a7836 */ /* 0x040fe20000000000 */
[----:B------:R2:W-:Y:S01]  /*71a0*/  STL [R1+0x1dc], R16 ;  /* 0x0001dc1001007387 */ /* 0x0005e20000100800 */
[----:B------:R-:W-:Y:S01]  /*71b0*/  VIADD R14, R32, 0x7d ;  /* 0x0000007d200e7836 */ /* 0x000fe20000000000 */
[----:B------:R-:W-:Y:S01]  /*71c0*/  IABS R9, R0 ;  /* 0x0000000000097213 */ /* 0x000fe20000000000 */
[----:B------:R-:W-:Y:S01]  /*71d0*/  IMAD R13, R240, R4, R17 ;  /* 0x00000004f00d7224 */ /* 0x000fe200078e0211 */
[----:B------:R-:W-:Y:S01]  /*71e0*/  IABS R15, R10 ;  /* 0x0000000a000f7213 */ /* 0x000fe20000000000 */
[----:B------:R-:W-:Y:S01]  /*71f0*/  @!P4 IMAD.IADD R5, R5, 0x1, -R240 ;  /* 0x000000010505c824 */ /* 0x000fe200078e0af0 */
[----:B------:R-:W-:Y:S01]  /*7200*/  IABS R19, R14 ;  /* 0x0000000e00137213 */ /* 0x000fe20000000000 */
[----:B-1----:R-:W-:Y:S01]  /*7210*/  VIADD R12, R32, 0x7c ;  /* 0x0000007c200c7836 */ /* 0x002fe20000000000 */
[----:B------:R-:W-:Y:S01]  /*7220*/  ISETP.GE.AND P3, PT, R0, RZ, PT ;  /* 0x000000ff0000720c */ /* 0x000fe20003f66270 */
[----:B------:R-:W-:Y:S01]  /*7230*/  IMAD.HI.U32 R0, R2, R9, RZ ;  /* 0x0000000902007227 */ /* 0x000fe200078e00ff */
[----:B------:R-:W-:-:S02]  /*7240*/  ISETP.GT.U32.AND P4, PT, R240, R5, PT ;  /* 0x00000005f000720c */ /* 0x000fc40003f84070 */
[----:B------:R-:W-:Y:S01]  /*7250*/  IABS R17, R12 ;  /* 0x0000000c00117213 */ /* 0x000fe20000000000 */
[----:B--2---:R-:W-:Y:S02]  /*7260*/  IMAD.MOV.U32 R16, RZ, RZ, R11 ;  /* 0x000000ffff107224 */ /* 0x004fe400078e000b */
[----:B------:R-:W-:-:S04]  /*7270*/  IMAD.HI.U32 R4, R2, R15, RZ ;  /* 0x0000000f02047227 */ /* 0x000fc800078e00ff */
[----:B------:R-:W-:Y:S01]  /*7280*/  @!P6 IMAD.MOV R16, RZ, RZ, -R16 ;  /* 0x000000ffff10e224 */ /* 0x000fe200078e0a10 */
[----:B------:R-:W-:Y:S01]  /*7290*/  ISETP.GT.U32.AND P6, PT, R240, R13, PT ;  /* 0x0000000df000720c */ /* 0x000fe20003fc4070 */
[----:B------:R-:W-:-:S03]  /*72a0*/  IMAD.HI.U32 R7, R2, R19, RZ ;  /* 0x0000001302077227 */ /* 0x000fc600078e00ff */
[----:B------:R1:W-:Y:S01]  /*72b0*/  STL [R1+0x1e0], R16 ;  /* 0x0001e01001007387 */ /* 0x0003e20000100800 */
[----:B------:R-:W-:Y:S02]  /*72c0*/  IMAD.MOV R0, RZ, RZ, -R0 ;  /* 0x000000ffff007224 */ /* 0x000fe400078e0a00 */
[----:B------:R-:W-:Y:S02]  /*72d0*/  @!P0 IMAD.IADD R3, R3, 0x1, -R240 ;  /* 0x0000000103038824 */ /* 0x000fe400078e0af0 */
[----:B------:R-:W-:Y:S02]  /*72e0*/  IMAD.MOV R4, RZ, RZ, -R4 ;  /* 0x000000ffff047224 */ /* 0x000fe400078e0a04 */
[----:B------:R-:W-:Y:S01]  /*72f0*/  IMAD.MOV R8, RZ, RZ, -R7 ;  /* 0x000000ffff087224 */ /* 0x000fe200078e0a07 */
[C---:B------:R-:W-:Y:S01]  /*7300*/  ISETP.GT.U32.AND P0, PT, R240.reuse, R3, PT ;  /* 0x00000003f000720c */ /* 0x040fe20003f04070 */
[C---:B------:R-:W-:Y:S02]  /*7310*/  IMAD R7, R240.reuse, R0, R9 ;  /* 0x00000000f0077224 */ /* 0x040fe400078e0209 */
[----:B------:R-:W-:-:S02]  /*7320*/  IMAD R9, R240, R4, R15 ;  /* 0x00000004f0097224 */ /* 0x000fc400078e020f */
[--C-:B------:R-:W-:Y:S01]  /*7330*/  @!P4 IMAD.IADD R5, R5, 0x1, -R240.reuse ;  /* 0x000000010505c824 */ /* 0x100fe200078e0af0 */
[C---:B------:R-:W-:Y:S01]  /*7340*/  ISETP.GT.U32.AND P4, PT, R240.reuse, R7, PT ;  /* 0x00000007f000720c */ /* 0x040fe20003f84070 */
[----:B------:R-:W-:Y:S01]  /*7350*/  @!P6 IMAD.IADD R13, R13, 0x1, -R240 ;  /* 0x000000010d0de824 */ /* 0x000fe200078e0af0 */
[----:B------:R-:W-:Y:S01]  /*7360*/  ISETP.GT.U32.AND P6, PT, R240, R9, PT ;  /* 0x00000009f000720c */ /* 0x000fe20003fc4070 */
[----:B------:R-:W-:-:S04]  /*7370*/  IMAD.HI.U32 R6, R2, R17, RZ ;  /* 0x0000001102067227 */ /* 0x000fc800078e00ff */
[----:B------:R-:W-:Y:S02]  /*7380*/  IMAD.MOV R6, RZ, RZ, -R6 ;  /* 0x000000ffff067224 */ /* 0x000fe400078e0a06 */
[C---:B------:R-:W-:Y:S02]  /*7390*/  IMAD R15, R240.reuse, R8, R19 ;  /* 0x00000008f00f7224 */ /* 0x040fe400078e0213 */
[----:B------:R-:W-:Y:S02]  /*73a0*/  IMAD R11, R240, R6, R17 ;  /* 0x00000006f00b7224 */ /* 0x000fe400078e0211 */
[----:B------:R-:W-:Y:S01]  /*73b0*/  @!P0 IMAD.IADD R3, R3, 0x1, -R240 ;  /* 0x0000000103038824 */ /* 0x000fe200078e0af0 */
[----:B------:R-:W-:Y:S01]  /*73c0*/  ISETP.GE.AND P0, PT, R10, RZ, PT ;  /* 0x000000ff0a00720c */ /* 0x000fe20003f06270 */
[C---:B------:R-:W-:Y:S02]  /*73d0*/  VIADD R6, R32.reuse, 0x7e ;  /* 0x0000007e20067836 */ /* 0x040fe40000000000 */
[----:B------:R-:W-:-:S02]  /*73e0*/  VIADD R8, R32, 0x7f ;  /* 0x0000007f20087836 */ /* 0x000fc40000000000 */
[--C-:B------:R-:W-:Y:S01]  /*73f0*/  @!P4 IMAD.IADD R7, R7, 0x1, -R240.reuse ;  /* 0x000000010707c824 */ /* 0x100fe200078e0af0 */
[----:B------:R-:W-:Y:S01]  /*7400*/  IABS R17, R6 ;  /* 0x0000000600117213 */ /* 0x000fe20000000000 */
[----:B------:R-:W-:Y:S01]  /*7410*/  IMAD.MOV.U32 R18, RZ, RZ, R3 ;  /* 0x000000ffff127224 */ /* 0x000fe200078e0003 */
[----:B------:R-:W-:Y:S01]  /*7420*/  IABS R19, R8 ;  /* 0x0000000800137213 */ /* 0x000fe20000000000 */
[----:B------:R-:W-:Y:S01]  /*7430*/  @!P6 IMAD.IADD R9, R9, 0x1, -R240 ;  /* 0x000000010909e824 */ /* 0x000fe200078e0af0 */
[C---:B------:R-:W-:Y:S01]  /*7440*/  ISETP.GT.U32.AND P4, PT, R240.reuse, R13, PT ;  /* 0x0000000df000720c */ /* 0x040fe20003f84070 */
[----:B------:R-:W-:Y:S01]  /*7450*/  @!P1 IMAD.MOV R18, RZ, RZ, -R18 ;  /* 0x000000ffff129224 */ /* 0x000fe200078e0a12 */
[----:B------:R-:W-:Y:S01]  /*7460*/  ISETP.GT.U32.AND P1, PT, R240, R7, PT ;  /* 0x00000007f000720c */ /* 0x000fe20003f24070 */
[----:B------:R-:W-:Y:S01]  /*7470*/  IMAD.HI.U32 R0, R2, R17, RZ ;  /* 0x0000001102007227 */ /* 0x000fe200078e00ff */
[----:B------:R-:W-:Y:S02]  /*7480*/  ISETP.GT.U32.AND P6, PT, R240, R9, PT ;  /* 0x00000009f000720c */ /* 0x000fe40003fc4070 */
[----:B------:R-:W-:Y:S01]  /*7490*/  STL [R1+0x1e4], R18 ;  /* 0x0001e41201007387 */ /* 0x000fe20000100800 */
[----:B------:R-:W-:-:S04]  /*74a0*/  IMAD.HI.U32 R3, R2, R19, RZ ;  /* 0x0000001302037227 */ /* 0x000fc800078e00ff */
[----:B------:R-:W-:Y:S02]  /*74b0*/  IMAD.MOV.U32 R4, RZ, RZ, R5 ;  /* 0x000000ffff047224 */ /* 0x000fe400078e0005 */
[----:B------:R-:W-:Y:S02]  /*74c0*/  IMAD.MOV R0, RZ, RZ, -R0 ;  /* 0x000000ffff007224 */ /* 0x000fe400078e0a00 */
[----:B------:R-:W-:Y:S02]  /*74d0*/  IMAD.MOV R5, RZ, RZ, -R3 ;  /* 0x000000ffff057224 */ /* 0x000fe400078e0a03 */
[----:B------:R-:W-:Y:S01]  /*74e0*/  @!P2 IMAD.MOV R4, RZ, RZ, -R4 ;  /* 0x000000ffff04a224 */ /* 0x000fe200078e0a04 */
[C---:B------:R-:W-:Y:S01]  /*74f0*/  ISETP.GT.U32.AND P2, PT, R240.reuse, R11, PT ;  /* 0x0000000bf000720c */ /* 0x040fe20003f44070 */
[----:B------:R-:W-:Y:S01]  /*7500*/  @!P4 IMAD.IADD R13, R13, 0x1, -R240 ;  /* 0x000000010d0dc824 */ /* 0x000fe200078e0af0 */
[C---:B------:R-:W-:Y:S01]  /*7510*/  ISETP.GT.U32.AND P4, PT, R240.reuse, R15, PT ;  /* 0x0000000ff000720c */ /* 0x040fe20003f84070 */
[C---:B------:R-:W-:Y:S01]  /*7520*/  IMAD R3, R240.reuse, R0, R17 ;  /* 0x00000000f0037224 */ /* 0x040fe200078e0211 */
[----:B------:R2:W-:Y:S01]  /*7530*/  STL [R1+0x1e8], R4 ;  /* 0x0001e80401007387 */ /* 0x0005e20000100800 */
[----:B------:R-:W-:-:S02]  /*7540*/  IMAD R5, R240, R5, R19 ;  /* 0x00000005f0057224 */ /* 0x000fc400078e0213 */
[--C-:B------:R-:W-:Y:S01]  /*7550*/  @!P1 IMAD.IADD R7, R7, 0x1, -R240.reuse ;  /* 0x0000000107079824 */ /* 0x100fe200078e0af0 */
[C---:B------:R-:W-:Y:S01]  /*7560*/  ISETP.GT.U32.AND P1, PT, R240.reuse, R3, PT ;  /* 0x00000003f000720c */ /* 0x040fe20003f24070 */
[--C-:B------:R-:W-:Y:S01]  /*7570*/  @!P6 IMAD.IADD R9, R9, 0x1, -R240.reuse ;  /* 0x000000010909e824 */ /* 0x100fe200078e0af0 */
[----:B------:R-:W-:Y:S01]  /*7580*/  ISETP.GT.U32.AND P6, PT, R240, R5, PT ;  /* 0x00000005f000720c */ /* 0x000fe20003fc4070 */
[C---:B------:R-:W-:Y:S02]  /*7590*/  VIADD R10, R32.reuse, 0x80 ;  /* 0x00000080200a7836 */ /* 0x040fe40000000000 */
[----:B-1----:R-:W-:Y:S02]  /*75a0*/  VIADD R16, R32, 0x81 ;  /* 0x0000008120107836 */ /* 0x002fe40000000000 */
[--C-:B------:R-:W-:Y:S01]  /*75b0*/  @!P2 IMAD.IADD R11, R11, 0x1, -R240.reuse ;  /* 0x000000010b0ba824 */ /* 0x100fe200078e0af0 */
[----:B------:R-:W-:Y:S01]  /*75c0*/  IABS R21, R10 ;  /* 0x0000000a00157213 */ /* 0x000fe20000000000 */
[----:B------:R-:W-:Y:S01]  /*75d0*/  @!P4 IMAD.IADD R15, R15, 0x1, -R240 ;  /* 0x000000010f0fc824 */ /* 0x000fe200078e0af0 */
[----:B------:R-:W-:Y:S01]  /*75e0*/  IABS R23, R16 ;  /* 0x0000001000177213 */ /* 0x000fe20000000000 */
[----:B------:R-:W-:Y:S01]  /*75f0*/  IMAD.MOV.U32 R20, RZ, RZ, R13 ;  /* 0x000000ffff147224 */ /* 0x000fe200078e000d */
[----:B------:R-:W-:Y:S01]  /*7600*/  ISETP.GE.AND P2, PT, R12, RZ, PT ;  /* 0x000000ff0c00720c */ /* 0x000fe20003f46270 */
[----:B------:R-:W-:Y:S01]  /*7610*/  IMAD.HI.U32 R0, R2, R21, RZ ;  /* 0x0000001502007227 */ /* 0x000fe200078e00ff */
[----:B------:R-:W-:-:S03]  /*7620*/  ISETP.GE.AND P4, PT, R14, RZ, PT ;  /* 0x000000ff0e00720c */ /* 0x000fc60003f86270 */
[--C-:B------:R-:W-:Y:S01]  /*7630*/  @!P1 IMAD.IADD R3, R3, 0x1, -R240.reuse ;  /* 0x0000000103039824 */ /* 0x100fe200078e0af0 */
[C---:B------:R-:W-:Y:S01]  /*7640*/  ISETP.GT.U32.AND P1, PT, R240.reuse, R11, PT ;  /* 0x0000000bf000720c */ /* 0x040fe20003f24070 */
[----:B------:R-:W-:Y:S01]  /*7650*/  @!P6 IMAD.IADD R5, R5, 0x1, -R240 ;  /* 0x000000010505e824 */ /* 0x000fe200078e0af0 */
[----:B------:R-:W-:Y:S01]  /*7660*/  ISETP.GT.U32.AND P6, PT, R240, R15, PT ;  /* 0x0000000ff000720c */ /* 0x000fe20003fc4070 */
[----:B------:R-:W-:Y:S02]  /*7670*/  IMAD.MOV R0, RZ, RZ, -R0 ;  /* 0x000000ffff007224 */ /* 0x000fe400078e0a00 */
[----:B--2---:R-:W-:-:S04]  /*7680*/  IMAD.HI.U32 R4, R2, R23, RZ ;  /* 0x0000001702047227 */ /* 0x004fc800078e00ff */
[----:B------:R-:W-:Y:S01]  /*7690*/  @!P5 IMAD.MOV R20, RZ, RZ, -R20 ;  /* 0x000000ffff14d224 */ /* 0x000fe200078e0a14 */
[C---:B------:R-:W-:Y:S01]  /*76a0*/  ISETP.GT.U32.AND P5, PT, R240.reuse, R3, PT ;  /* 0x00000003f000720c */ /* 0x040fe20003fa4070 */
[----:B------:R-:W-:Y:S02]  /*76b0*/  IMAD R17, R240, R0, R21 ;  /* 0x00000000f0117224 */ /* 0x000fe400078e0215 */
[----:B------:R-:W-:Y:S01]  /*76c0*/  IMAD.MOV.U32 R18, RZ, RZ, R7 ;  /* 0x000000ffff127224 */ /* 0x000fe200078e0007 */
[----:B------:R-:W-:Y:S01]  /*76d0*/  STL [R1+0x1ec], R20 ;  /* 0x0001ec1401007387 */ /* 0x000fe20000100800 */
[----:B------:R-:W-:Y:S02]  /*76e0*/  IMAD.MOV R4, RZ, RZ, -R4 ;  /* 0x000000ffff047224 */ /* 0x000fe400078e0a04 */
[----:B------:R-:W-:Y:S02]  /*76f0*/  VIADD R12, R32, 0x82 ;  /* 0x00000082200c7836 */ /* 0x000fe40000000000 */
[----:B------:R-:W-:-:S02]  /*7700*/  IMAD.MOV.U32 R0, RZ, RZ, R9 ;  /* 0x000000ffff007224 */ /* 0x000fc400078e0009 */
[----:B------:R-:W-:Y:S01]  /*7710*/  @!P3 IMAD.MOV R18, RZ, RZ, -R18 ;  /* 0x000000ffff12b224 */ /* 0x000fe200078e0a12 */
[----:B------:R-:W-:Y:S01]  /*7720*/  IABS R7, R12 ;  /* 0x0000000c00077213 */ /* 0x000fe20000000000 */
[C---:B------:R-:W-:Y:S01]  /*7730*/  IMAD R19, R240.reuse, R4, R23 ;  /* 0x00000004f0137224 */ /* 0x040fe200078e0217 */
[----:B------:R-:W-:Y:S01]  /*7740*/  ISETP.GT.U32.AND P3, PT, R240, R5, PT ;  /* 0x00000005f000720c */ /* 0x000fe20003f64070 */
[----:B------:R-:W-:Y:S01]  /*7750*/  VIADD R14, R32, 0x83 ;  /* 0x00000083200e7836 */ /* 0x000fe20000000000 */
[----:B------:R-:W-:Y:S01]  /*7760*/  STL [R1+0x1f0], R18 ;  /* 0x0001f01201007387 */ /* 0x000fe20000100800 */
[----:B------:R-:W-:Y:S01]  /*7770*/  @!P0 IMAD.MOV R0, RZ, RZ, -R0 ;  /* 0x000000ffff008224 */ /* 0x000fe200078e0a00 */
[----:B------:R-:W-:Y:S01]  /*7780*/  ISETP.GT.U32.AND P0, PT, R240, R17, PT ;  /* 0x00000011f000720c */ /* 0x000fe20003f04070 */
[--C-:B------:R-:W-:Y:S01]  /*7790*/  @!P1 IMAD.IADD R11, R11, 0x1, -R240.reuse ;  /* 0x000000010b0b9824 */ /* 0x100fe200078e0af0 */
[----:B------:R-:W-:Y:S01]  /*77a0*/  IABS R9, R14 ;  /* 0x0000000e00097213 */ /* 0x000fe20000000000 */
[--C-:B------:R-:W-:Y:S01]  /*77b0*/  @!P6 IMAD.IADD R15, R15, 0x1, -R240.reuse ;  /* 0x000000010f0fe824 */ /* 0x100fe200078e0af0 */
[----:B------:R-:W-:Y:S01]  /*77c0*/  ISETP.GE.AND P1, PT, R6, RZ, PT ;  /* 0x000000ff0600720c */ /* 0x000fe20003f26270 */
[----:B------:R1:W-:Y:S01]  /*77d0*/  STL [R1+0x1f4], R0 ;  /* 0x0001f40001007387 */ /* 0x0003e20000100800 */
[----:B------:R-:W-:Y:S01]  /*77e0*/  ISETP.GT.U32.AND P6, PT, R240, R19, PT ;  /* 0x00000013f000720c */ /* 0x000fe20003fc4070 */
[----:B------:R-:W-:Y:S01]  /*77f0*/  @!P5 IMAD.IADD R3, R3, 0x1, -R240 ;  /* 0x000000010303d824 */ /* 0x000fe200078e0af0 */
[----:B------:R-:W-:Y:S01]  /*7800*/  ISETP.GE.AND P5, PT, R8, RZ, PT ;  /* 0x000000ff0800720c */ /* 0x000fe20003fa6270 */
[----:B------:R-:W-:-:S04]  /*7810*/  IMAD.HI.U32 R4, R2, R9, RZ ;  /* 0x0000000902047227 */ /* 0x000fc800078e00ff */
[----:B------:R-:W-:Y:S02]  /*7820*/  IMAD.MOV R4, RZ, RZ, -R4 ;  /* 0x000000ffff047224 */ /* 0x000fe400078e0a04 */
[----:B-1----:R-:W-:-:S04]  /*7830*/  IMAD.HI.U32 R0, R2, R7, RZ ;  /* 0x0000000702007227 */ /* 0x002fc800078e00ff */
[----:B------:R-:W-:Y:S02]  /*7840*/  IMAD.MOV R0, RZ, RZ, -R0 ;  /* 0x000000ffff007224 */ /* 0x000fe400078e0a00 */
[----:B------:R-:W-:Y:S02]  /*7850*/  IMAD.MOV.U32 R6, RZ, RZ, R3 ;  /* 0x000000ffff067224 */ /* 0x000fe400078e0003 */
[----:B------:R-:W-:Y:S02]  /*7860*/  IMAD R7, R240, R0, R7 ;  /* 0x00000000f0077224 */ /* 0x000fe400078e0207 */
[--C-:B------:R-:W-:Y:S01]  /*7870*/  @!P3 IMAD.IADD R5, R5, 0x1, -R240.reuse ;  /* 0x000000010505b824 */ /* 0x100fe200078e0af0 */
[----:B------:R-:W-:Y:S01]  /*7880*/  ISETP.GE.AND P3, PT, R10, RZ, PT ;  /* 0x000000ff0a00720c */ /* 0x000fe20003f66270 */
[----:B------:R-:W-:Y:S02]  /*7890*/  IMAD.MOV.U32 R13, RZ, RZ, R15 ;  /* 0x000000ffff0d7224 */ /* 0x000fe400078e000f */
[----:B------:R-:W-:Y:S01]  /*78a0*/  @!P6 IMAD.IADD R19, R19, 0x1, -R240 ;  /* 0x000000011313e824 */ /* 0x000fe200078e0af0 */
[----:B------:R-:W-:Y:S01]  /*78b0*/  ISETP.GE.AND P6, PT, R12, RZ, PT ;  /* 0x000000ff0c00720c */ /* 0x000fe20003fc6270 */
[----:B------:R-:W-:-:S02]  /*78c0*/  IMAD R3, R240, R4, R9 ;  /* 0x00000004f0037224 */ /* 0x000fc400078e0209 */
[----:B------:R-:W-:Y:S01]  /*78d0*/  @!P1 IMAD.MOV R6, RZ, RZ, -R6 ;  /* 0x000000ffff069224 */ /* 0x000fe200078e0a06 */
[----:B------:R-:W-:Y:S01]  /*78e0*/  ISETP.GT.U32.AND P1, PT, R240, R7, PT ;  /* 0x00000007f000720c */ /* 0x000fe20003f24070 */
[----:B------:R-:W-:Y:S02]  /*78f0*/  IMAD.MOV.U32 R18, RZ, RZ, R11 ;  /* 0x000000ffff127224 */ /* 0x000fe400078e000b */
        /* <DEDUP_REMOVED lines=9> */
[--C-:B------:R-:W-:Y:S01]  /*7990*/  @!P1 IMAD.IADD R7, R7, 0x1, -R240.reuse ;  /* 0x0000000107079824 */ /* 0x100fe200078e0af0 */
[----:B------:R-:W-:Y:S01]  /*79a0*/  STL [R1+0x1f8], R18 ;  /* 0x0001f81201007387 */ /* 0x000fe20000100800 */
[C---:B------:R-:W-:Y:S02]  /*79b0*/  VIADD R4, R32.reuse, 0x85 ;  /* 0x0000008520047836 */ /* 0x040fe40000000000 */
        /* <DEDUP_REMOVED lines=14> */
[----:B------:R-:W-:-:S03]  /*7aa0*/  IABS R22, R23 ;  /* 0x0000001700167213 */ /* 0x000fc60000000000 */
[----:B-1----:R-:W-:Y:S01]  /*7ab0*/  IMAD.MOV.U32 R6, RZ, RZ, R17 ;  /* 0x000000ffff067224 */ /* 0x002fe200078e0011 */
[----:B--2---:R-:W-:Y:S01]  /*7ac0*/  IABS R5, R0 ;  /* 0x0000000000057213 */ /* 0x004fe20000000000 */
[----:B------:R-:W-:Y:S02]  /*7ad0*/  @!P5 IMAD.IADD R7, R7, 0x1, -R240 ;  /* 0x000000010707d824 */ /* 0x000fe400078e0af0 */
[----:B------:R-:W-:Y:S01]  /*7ae0*/  @!P3 IMAD.MOV R6, RZ, RZ, -R6 ;  /* 0x000000ffff06b224 */ /* 0x000fe200078e0a06 */
[----:B------:R-:W-:Y:S01]  /*7af0*/  ISETP.GT.U32.AND P3, PT, R240, R3, PT ;  /* 0x00000003f000720c */ /* 0x000fe20003f64070 */
[----:B------:R-:W-:-:S03]  /*7b00*/  IMAD.HI.U32 R0, R2, R5, RZ ;  /* 0x0000000502007227 */ /* 0x000fc600078e00ff */
[----:B------:R1:W-:Y:S01]  /*7b10*/  STL [R1+0x208], R6 ;  /* 0x0002080601007387 */ /* 0x0003e20000100800 */
[----:B------:R-:W-:Y:S02]  /*7b20*/  IMAD.MOV R0, RZ, RZ, -R0 ;  /* 0x000000ffff007224 */ /* 0x000fe400078e0a00 */
[----:B------:R-:W-:Y:S02]  /*7b30*/  IMAD.MOV R4, RZ, RZ, -R4 ;  /* 0x000000ffff047224 */ /* 0x000fe400078e0a04 */
[C---:B------:R-:W-:Y:S02]  /*7b40*/  IMAD R5, R240.reuse, R0, R5 ;  /* 0x00000000f0057224 */ /* 0x040fe400078e0205 */
[C---:B------:R-:W-:Y:S02]  /*7b50*/  IMAD R9, R240.reuse, R4, R9 ;  /* 0x00000004f0097224 */ /* 0x040fe400078e0209 */
[----:B------:R-:W-:Y:S01]  /*7b60*/  IMAD.MOV.U32 R12, RZ, RZ, R7 ;  /* 0x000000ffff0c7224 */ /* 0x000fe200078e0007 */
[----:B------:R-:W-:Y:S01]  /*7b70*/  ISETP.GT.U32.AND P5, PT, R240, R5, PT ;  /* 0x00000005f000720c */ /* 0x000fe20003fa4070 */
[----:B-1----:R-:W-:-:S02]  /*7b80*/  VIADD R6, R32, 0x86 ;  /* 0x0000008620067836 */ /* 0x002fc40000000000 */
[----:B------:R-:W-:Y:S02]  /*7b90*/  VIADD R0, R32, 0x87 ;  /* 0x0000008720007836 */ /* 0x000fe40000000000 */
[----:B------:R-:W-:Y:S01]  /*7ba0*/  @!P6 IMAD.MOV R12, RZ, RZ, -R12 ;  /* 0x000000ffff0ce224 */ /* 0x000fe200078e0a0c */
[----:B------:R-:W-:Y:S01]  /*7bb0*/  IABS R11, R6 ;  /* 0x00000006000b7213 */ /* 0x000fe20000000000 */
[----:B------:R-:W-:Y:S01]  /*7bc0*/  @!P3 IMAD.IADD R3, R3, 0x1, -R240 ;  /* 0x000000010303b824 */ /* 0x000fe200078e0af0 */
[----:B------:R-:W-:Y:S01]  /*7bd0*/  ISETP.GT.U32.AND P6, PT, R240, R9, PT ;  /* 0x00000009f000720c */ /* 0x000fe20003fc4070 */
[----:B------:R-:W-:Y:S01]  /*7be0*/  @!P0 IMAD.MOV R8, RZ, RZ, -R8 ;  /* 0x000000ffff088224 */ /* 0x000fe200078e0a08 */
[----:B------:R-:W-:Y:S01]  /*7bf0*/  IABS R4, R0 ;  /* 0x0000000000047213 */ /* 0x000fe20000000000 */
[----:B------:R-:W-:Y:S01]  /*7c00*/  IMAD.MOV.U32 R10, RZ, RZ, R3 ;  /* 0x000000ffff0a7224 */ /* 0x000fe200078e0003 */
[----:B------:R-:W-:Y:S01]  /*7c10*/  ISETP.GE.AND P0, PT, R6, RZ, PT ;  /* 0x000000ff0600720c */ /* 0x000fe20003f06270 */
[----:B------:R-:W-:Y:S01]  /*7c20*/  @!P5 IMAD.IADD R5, R5, 0x1, -R240 ;  /* 0x000000010505d824 */ /* 0x000fe200078e0af0 */
[----:B------:R-:W-:Y:S01]  /*7c30*/  ISETP.GE.AND P3, PT, R0, RZ, PT ;  /* 0x000000ff0000720c */ /* 0x000fe20003f66270 */
[----:B------:R-:W-:Y:S01]  /*7c40*/  VIADD R6, R32, 0x88 ;  /* 0x0000008820067836 */ /* 0x000fe20000000000 */
[----:B------:R1:W-:Y:S01]  /*7c50*/  STL [R1+0x20c], R8 ;  /* 0x00020c0801007387 */ /* 0x0003e20000100800 */
[----:B------:R-:W-:Y:S01]  /*7c60*/  IMAD.HI.U32 R0, R2, R11, RZ ;  /* 0x0000000b02007227 */ /* 0x000fe200078e00ff */
[----:B------:R-:W-:-:S02]  /*7c70*/  ISETP.GT.U32.AND P5, PT, R240, R5, PT ;  /* 0x00000005f000720c */ /* 0x000fc40003fa4070 */
[----:B------:R-:W-:Y:S01]  /*7c80*/  STL [R1+0x210], R12 ;  /* 0x0002100c01007387 */ /* 0x000fe20000100800 */
[----:B------:R-:W-:Y:S02]  /*7c90*/  IMAD.MOV.U32 R7, RZ, RZ, R4 ;  /* 0x000000ffff077224 */ /* 0x000fe400078e0004 */
[----:B------:R-:W-:Y:S01]  /*7ca0*/  @!P2 IMAD.MOV R10, RZ, RZ, -R10 ;  /* 0x000000ffff0aa224 */ /* 0x000fe200078e0a0a */
[----:B------:R-:W-:Y:S01]  /*7cb0*/  ISETP.GE.AND P2, PT, R6, RZ, PT ;  /* 0x000000ff0600720c */ /* 0x000fe20003f46270 */
[----:B------:R-:W-:Y:S01]  /*7cc0*/  IMAD.MOV R4, RZ, RZ, -R0 ;  /* 0x000000ffff047224 */ /* 0x000fe200078e0a00 */
[----:B------:R-:W-:Y:S01]  /*7cd0*/  IABS R6, R6 ;  /* 0x0000000600067213 */ /* 0x000fe20000000000 */
[----:B------:R-:W-:Y:S01]  /*7ce0*/  IMAD.HI.U32 R0, R2, R7, RZ ;  /* 0x0000000702007227 */ /* 0x000fe200078e00ff */
[----:B------:R2:W-:Y:S03]  /*7cf0*/  STL [R1+0x214], R10 ;  /* 0x0002140a01007387 */ /* 0x0005e60000100800 */
[----:B-1----:R-:W-:-:S02]  /*7d00*/  VIADD R8, R32, 0x89 ;  /* 0x0000008920087836 */ /* 0x002fc40000000000 */
        /* <DEDUP_REMOVED lines=13> */
[----:B------:R-:W-:Y:S02]  /*7de0*/  VIADD R6, R32, 0x8a ;  /* 0x0000008a20067836 */ /* 0x000fe40000000000 */
[----:B------:R-:W-:Y:S02]  /*7df0*/  IMAD.MOV R4, RZ, RZ, -R4 ;  /* 0x000000ffff047224 */ /* 0x000fe400078e0a04 */
[C---:B------:R-:W-:Y:S01]  /*7e00*/  IMAD R5, R240.reuse, R0, R11 ;  /* 0x00000000f0057224 */ /* 0x040fe200078e020b */
[----:B------:R-:W-:Y:S01]  /*7e10*/  IABS R15, R6 ;  /* 0x00000006000f7213 */ /* 0x000fe20000000000 */
[----:B------:R-:W-:-:S02]  /*7e20*/  IMAD R11, R240, R4, R13 ;  /* 0x00000004f00b7224 */ /* 0x000fc400078e020d */
[----:B------:R-:W-:Y:S01]  /*7e30*/  @!P6 IMAD.IADD R9, R9, 0x1, -R240 ;  /* 0x000000010909e824 */ /* 0x000fe200078e0af0 */
[C---:B------:R-:W-:Y:S01]  /*7e40*/  ISETP.GT.U32.AND P6, PT, R240.reuse, R5, PT ;  /* 0x00000005f000720c */ /* 0x040fe20003fc4070 */
[----:B------:R-:W-:Y:S01]  /*7e50*/  @!P4 IMAD.MOV R10, RZ, RZ, -R10 ;  /* 0x000000ffff0ac224 */ /* 0x000fe200078e0a0a */
[C---:B------:R-:W-:Y:S01]  /*7e60*/  ISETP.GT.U32.AND P4, PT, R240.reuse, R7, PT ;  /* 0x00000007f000720c */ /* 0x040fe20003f84070 */
[----:B------:R-:W-:Y:S01]  /*7e70*/  @!P5 IMAD.IADD R3, R3, 0x1, -R240 ;  /* 0x000000010303d824 */ /* 0x000fe200078e0af0 */
[----:B------:R-:W-:Y:S01]  /*7e80*/  ISETP.GT.U32.AND P5, PT, R240, R11, PT ;  /* 0x0000000bf000720c */ /* 0x000fe20003fa4070 */
[----:B------:R-:W-:Y:S01]  /*7e90*/  IMAD.HI.U32 R0, R2, R15, RZ ;  /* 0x0000000f02007227 */ /* 0x000fe200078e00ff */
[----:B------:R1:W-:Y:S03]  /*7ea0*/  STL [R1+0x218], R10 ;  /* 0x0002180a01007387 */ /* 0x0003e60000100800 */
[----:B------:R-:W-:-:S02]  /*7eb0*/  IMAD.MOV R0, RZ, RZ, -R0 ;  /* 0x000000ffff007224 */ /* 0x000fc400078e0a00 */
[----:B------:R-:W-:Y:S02]  /*7ec0*/  IMAD.MOV.U32 R16, RZ, RZ, R9 ;  /* 0x000000ffff107224 */ /* 0x000fe400078e0009 */
[----:B------:R-:W-:Y:S02]  /*7ed0*/  IMAD R13, R240, R0, R15 ;  /* 0x00000000f00d7224 */ /* 0x000fe400078e020f */
[--C-:B------:R-:W-:Y:S02]  /*7ee0*/  @!P6 IMAD.IADD R5, R5, 0x1, -R240.reuse ;  /* 0x000000010505e824 */ /* 0x100fe400078e0af0 */
[----:B-1----:R-:W-:Y:S02]  /*7ef0*/  VIADD R10, R32, 0x8b ;  /* 0x0000008b200a7836 */ /* 0x002fe40000000000 */
[--C-:B------:R-:W-:Y:S01]  /*7f00*/  @!P5 IMAD.IADD R11, R11, 0x1, -R240.reuse ;  /* 0x000000010b0bd824 */ /* 0x100fe200078e0af0 */
[----:B------:R-:W-:Y:S01]  /*7f10*/  ISETP.GT.U32.AND P5, PT, R240, R5, PT ;  /* 0x00000005f000720c */ /* 0x000fe20003fa4070 */
[----:B------:R-:W-:Y:S01]  /*7f20*/  @!P4 IMAD.IADD R7, R7, 0x1, -R240 ;  /* 0x000000010707c824 */ /* 0x000fe200078e0af0 */
[----:B------:R-:W-:Y:S01]  /*7f30*/  IABS R15, R10 ;  /* 0x0000000a000f7213 */ /* 0x000fe20000000000 */
[----:B------:R-:W-:Y:S01]  /*7f40*/  VIADD R12, R32, 0x8c ;  /* 0x0000008c200c7836 */ /* 0x000fe20000000000 */
[C---:B------:R-:W-:Y:S01]  /*7f50*/  ISETP.GT.U32.AND P4, PT, R240.reuse, R3, PT ;  /* 0x00000003f000720c */ /* 0x040fe20003f84070 */
[----:B------:R-:W-:Y:S01]  /*7f60*/  @!P1 IMAD.MOV R16, RZ, RZ, -R16 ;  /* 0x000000ffff109224 */ /* 0x000fe200078e0a10 */
[----:B------:R-:W-:Y:S01]  /*7f70*/  ISETP.GT.U32.AND P6, PT, R240, R7, PT ;  /* 0x00000007f000720c */ /* 0x000fe20003fc4070 */
[----:B------:R-:W-:Y:S01]  /*7f80*/  IMAD.HI.U32 R0, R2, R15, RZ ;  /* 0x0000000f02007227 */ /* 0x000fe200078e00ff */
[----:B------:R-:W-:-:S02]  /*7f90*/  IABS R17, R12 ;  /* 0x0000000c00117213 */ /* 0x000fc40000000000 */
[C---:B------:R-:W-:Y:S01]  /*7fa0*/  ISETP.GT.U32.AND P1, PT, R240.reuse, R11, PT ;  /* 0x0000000bf000720c */ /* 0x040fe20003f24070 */
[----:B------:R-:W-:Y:S01]  /*7fb0*/  IMAD.MOV R0, RZ, RZ, -R0 ;  /* 0x000000ffff007224 */ /* 0x000fe200078e0a00 */
[----:B------:R1:W-:Y:S01]  /*7fc0*/  STL [R1+0x21c], R16 ;  /* 0x00021c1001007387 */ /* 0x0003e20000100800 */
[--C-:B------:R-:W-:Y:S02]  /*7fd0*/  @!P5 IMAD.IADD R5, R5, 0x1, -R240.reuse ;  /* 0x000000010505d824 */ /* 0x100fe400078e0af0 */
[C---:B------:R-:W-:Y:S02]  /*7fe0*/  IMAD R9, R240.reuse, R0, R15 ;  /* 0x00000000f0097224 */ /* 0x040fe400078e020f */
[--C-:B------:R-:W-:Y:S01]  /*7ff0*/  @!P4 IMAD.IADD R3, R3, 0x1, -R240.reuse ;  /* 0x000000010303c824 */ /* 0x100fe200078e0af0 */
[C---:B------:R-:W-:Y:S01]  /*8000*/  ISETP.GT.U32.AND P4, PT, R240.reuse, R13, PT ;  /* 0x0000000df000720c */ /* 0x040fe20003f84070 */
[----:B------:R-:W-:Y:S01]  /*8010*/  @!P6 IMAD.IADD R7, R7, 0x1, -R240 ;  /* 0x000000010707e824 */ /* 0x000fe200078e0af0 */
[----:B------:R-:W-:Y:S01]  /*8020*/  ISETP.GT.U32.AND P5, PT, R240, R9, PT ;  /* 0x00000009f000720c */ /* 0x000fe20003fa4070 */
[----:B------:R-:W-:Y:S01]  /*8030*/  IMAD.HI.U32 R0, R2, R17, RZ ;  /* 0x0000001102007227 */ /* 0x000fe200078e00ff */
[----:B------:R-:W-:-:S03]  /*8040*/  ISETP.GE.AND P6, PT, R8, RZ, PT ;  /* 0x000000ff0800720c */ /* 0x000fc60003fc6270 */
[C---:B------:R-:W-:Y:S02]  /*8050*/  VIADD R8, R32.reuse, 0x8e ;  /* 0x0000008e20087836 */ /* 0x040fe40000000000 */
[----:B------:R-:W-:Y:S02]  /*8060*/  VIADD R14, R32, 0x8d ;  /* 0x0000008d200e7836 */ /* 0x000fe40000000000 */
[----:B------:R-:W-:Y:S01]  /*8070*/  IMAD.MOV R0, RZ, RZ, -R0 ;  /* 0x000000ffff007224 */ /* 0x000fe200078e0a00 */
[----:B------:R-:W-:Y:S01]  /*8080*/  IABS R21, R8 ;  /* 0x0000000800157213 */ /* 0x000fe20000000000 */
[----:B------:R-:W-:Y:S01]  /*8090*/  IMAD.MOV.U32 R18, RZ, RZ, R3 ;  /* 0x000000ffff127224 */ /* 0x000fe200078e0003 */
[----:B------:R-:W-:Y:S01]  /*80a0*/  IABS R19, R14 ;  /* 0x0000000e00137213 */ /* 0x000fe20000000000 */
[----:B------:R-:W-:Y:S02]  /*80b0*/  @!P5 IMAD.IADD R9, R9, 0x1, -R240 ;  /* 0x000000010909d824 */ /* 0x000fe400078e0af0 */
[----:B-1----:R-:W-:-:S02]  /*80c0*/  IMAD.MOV.U32 R16, RZ, RZ, R7 ;  /* 0x000000ffff107224 */ /* 0x002fc400078e0007 */
[----:B------:R-:W-:Y:S01]  /*80d0*/  IMAD.MOV.U32 R3, RZ, RZ, R5 ;  /* 0x000000ffff037224 */ /* 0x000fe200078e0005 */
[----:B------:R-:W-:Y:S01]  /*80e0*/  ISETP.GT.U32.AND P5, PT, R240, R9, PT ;  /* 0x00000009f000720c */ /* 0x000fe20003fa4070 */
[----:B------:R-:W-:Y:S01]  /*80f0*/  @!P4 IMAD.IADD R13, R13, 0x1, -R240 ;  /* 0x000000010d0dc824 */ /* 0x000fe200078e0af0 */
[----:B------:R-:W-:Y:S01]  /*8100*/  ISETP.GE.AND P4, PT, R10, RZ, PT ;  /* 0x000000ff0a00720c */ /* 0x000fe20003f86270 */
[----:B------:R-:W-:Y:S02]  /*8110*/  IMAD R15, R240, R0, R17 ;  /* 0x00000000f00f7224 */ /* 0x000fe400078e0211 */
[----:B------:R-:W-:-:S04]  /*8120*/  IMAD.HI.U32 R0, R2, R21, RZ ;  /* 0x0000001502007227 */ /* 0x000fc800078e00ff */
[----:B------:R-:W-:Y:S01]  /*8130*/  @!P0 IMAD.MOV R18, RZ, RZ, -R18 ;  /* 0x000000ffff128224 */ /* 0x000fe200078e0a12 */
[C---:B------:R-:W-:Y:S01]  /*8140*/  ISETP.GT.U32.AND P0, PT, R240.reuse, R13, PT ;  /* 0x0000000df000720c */ /* 0x040fe20003f04070 */
[----:B------:R-:W-:Y:S01]  /*8150*/  @!P3 IMAD.MOV R16, RZ, RZ, -R16 ;  /* 0x000000ffff10b224 */ /* 0x000fe200078e0a10 */
[----:B------:R-:W-:Y:S01]  /*8160*/  ISETP.GT.U32.AND P3, PT, R240, R15, PT ;  /* 0x0000000ff000720c */ /* 0x000fe20003f64070 */
[----:B------:R-:W-:Y:S01]  /*8170*/  IMAD.HI.U32 R4, R2, R19, RZ ;  /* 0x0000001302047227 */ /* 0x000fe200078e00ff */
[----:B------:R-:W-:Y:S03]  /*8180*/  STL [R1+0x220], R18 ;  /* 0x0002201201007387 */ /* 0x000fe60000100800 */
[----:B------:R-:W-:Y:S01]  /*8190*/  @!P2 IMAD.MOV R3, RZ, RZ, -R3 ;  /* 0x000000ffff03a224 */ /* 0x000fe200078e0a03 */
[----:B------:R-:W-:Y:S01]  /*81a0*/  STL [R1+0x224], R16 ;  /* 0x0002241001007387 */ /* 0x000fe20000100800 */
[----:B------:R-:W-:Y:S01]  /*81b0*/  IMAD.MOV R0, RZ, RZ, -R0 ;  /* 0x000000ffff007224 */ /* 0x000fe200078e0a00 */
[----:B------:R-:W-:Y:S01]  /*81c0*/  ISETP.GE.AND P2, PT, R12, RZ, PT ;  /* 0x000000ff0c00720c */ /* 0x000fe20003f46270 */
[----:B------:R-:W-:Y:S01]  /*81d0*/  IMAD.MOV R4, RZ, RZ, -R4 ;  /* 0x000000ffff047224 */ /* 0x000fe200078e0a04 */
[----:B------:R1:W-:Y:S01]  /*81e0*/  STL [R1+0x228], R3 ;  /* 0x0002280301007387 */ /* 0x0003e20000100800 */
[----:B------:R-:W-:Y:S01]  /*81f0*/  @!P1 IMAD.IADD R11, R11, 0x1, -R240 ;  /* 0x000000010b0b9824 */ /* 0x000fe200078e0af0 */
[----:B------:R-:W-:Y:S01]  /*8200*/  ISETP.GE.AND P1, PT, R6, RZ, PT ;  /* 0x000000ff0600720c */ /* 0x000fe20003f26270 */
[----:B------:R-:W-:-:S02]  /*8210*/  IMAD R17, R240, R4, R19 ;  /* 0x00000004f0117224 */ /* 0x000fc400078e0213 */
[----:B------:R-:W-:Y:S02]  /*8220*/  IMAD.MOV.U32 R4, RZ, RZ, R11 ;  /* 0x000000ffff047224 */ /* 0x000fe400078e000b */
[----:B------:R-:W-:Y:S02]  /*8230*/  @!P5 IMAD.IADD R9, R9, 0x1, -R240 ;  /* 0x000000010909d824 */ /* 0x000fe400078e0af0 */
[----:B------:R-:W-:Y:S01]  /*8240*/  @!P6 IMAD.MOV R4, RZ, RZ, -R4 ;  /* 0x000000ffff04e224 */ /* 0x000fe200078e0a04 */
[C---:B------:R-:W-:Y:S01]  /*8250*/  ISETP.GT.U32.AND P6, PT, R240.reuse, R17, PT ;  /* 0x00000011f000720c */ /* 0x040fe20003fc4070 */
[----:B-1----:R-:W-:Y:S02]  /*8260*/  IMAD R3, R240, R0, R21 ;  /* 0x00000000f0037224 */ /* 0x002fe400078e0215 */
[----:B------:R-:W-:Y:S01]  /*8270*/  VIADD R6, R32, 0x8f ;  /* 0x0000008f20067836 */ /* 0x000fe20000000000 */
[----:B------:R1:W-:Y:S01]  /*8280*/  STL [R1+0x22c], R4 ;  /* 0x00022c0401007387 */ /* 0x0003e20000100800 */
[--C-:B------:R-:W-:Y:S01]  /*8290*/  @!P0 IMAD.IADD R13, R13, 0x1, -R240.reuse ;  /* 0x000000010d0d8824 */ /* 0x100fe200078e0af0 */
[----:B------:R-:W-:Y:S01]  /*82a0*/  ISETP.GT.U32.AND P5, PT, R240, R3, PT ;  /* 0x00000003f000720c */ /* 0x000fe20003fa4070 */
[----:B------:R-:W-:Y:S01]  /*82b0*/  VIADD R10, R32, 0x90 ;  /* 0x00000090200a7836 */ /* 0x000fe20000000000 */
[----:B------:R-:W-:Y:S01]  /*82c0*/  IABS R5, R6 ;  /* 0x0000000600057213 */ /* 0x000fe20000000000 */
[----:B------:R-:W-:Y:S01]  /*82d0*/  @!P3 IMAD.IADD R15, R15, 0x1, -R240 ;  /* 0x000000010f0fb824 */ /* 0x000fe200078e0af0 */
[----:B------:R-:W-:Y:S01]  /*82e0*/  ISETP.GE.AND P3, PT, R8, RZ, PT ;  /* 0x000000ff0800720c */ /* 0x000fe20003f66270 */
[----:B------:R-:W-:Y:S01]  /*82f0*/  VIADD R8, R32, 0x91 ;  /* 0x0000009120087836 */ /* 0x000fe20000000000 */
[----:B------:R-:W-:Y:S01]  /*8300*/  IABS R7, R10 ;  /* 0x0000000a00077213 */ /* 0x000fe20000000000 */
[----:B------:R-:W-:Y:S01]  /*8310*/  IMAD.HI.U32 R0, R2, R5, RZ ;  /* 0x0000000502007227 */ /* 0x000fe200078e00ff */
[----:B------:R-:W-:-:S02]  /*8320*/  ISETP.GE.AND P0, PT, R14, RZ, PT ;  /* 0x000000ff0e00720c */ /* 0x000fc40003f06270 */
[----:B------:R-:W-:Y:S01]  /*8330*/  IABS R11, R8 ;  /* 0x00000008000b7213 */ /* 0x000fe20000000000 */
[----:B-1----:R-:W-:Y:S02]  /*8340*/  IMAD.MOV.U32 R4, RZ, RZ, R13 ;  /* 0x000000ffff047224 */ /* 0x002fe400078e000d */
[----:B------:R-:W-:Y:S02]  /*8350*/  @!P5 IMAD.IADD R3, R3, 0x1, -R240 ;  /* 0x000000010303d824 */ /* 0x000fe400078e0af0 */
[----:B------:R-:W-:Y:S02]  /*8360*/  @!P1 IMAD.MOV R4, RZ, RZ, -R4 ;  /* 0x000000ffff049224 */ /* 0x000fe400078e0a04 */
[----:B------:R-:W-:Y:S01]  /*8370*/  @!P6 IMAD.IADD R17, R17, 0x1, -R240 ;  /* 0x000000011111e824 */ /* 0x000fe200078e0af0 */
[----:B------:R-:W-:Y:S01]  /*8380*/  ISETP.GT.U32.AND P5, PT, R240, R3, PT ;  /* 0x00000003f000720c */ /* 0x000fe20003fa4070 */
[----:B------:R-:W-:Y:S01]  /*8390*/  VIADD R12, R32, 0x92 ;  /* 0x00000092200c7836 */ /* 0x000fe20000000000 */
[----:B------:R1:W-:Y:S01]  /*83a0*/  STL [R1+0x2c8], R4 ;  /* 0x0002c80401007387 */ /* 0x0003e20000100800 */
[C---:B------:R-:W-:Y:S01]  /*83b0*/  ISETP.GT.U32.AND P6, PT, R240.reuse, R15, PT ;  /* 0x0000000ff000720c */ /* 0x040fe20003fc4070 */
[----:B------:R-:W-:Y:S01]  /*83c0*/  @!P4 IMAD.MOV R9, RZ, RZ, -R9 ;  /* 0x000000ffff09c224 */ /* 0x000fe200078e0a09 */
[----:B------:R-:W-:Y:S01]  /*83d0*/  ISETP.GT.U32.AND P1, PT, R240, R17, PT ;  /* 0x00000011f000720c */ /* 0x000fe20003f24070 */
[C---:B------:R-:W-:Y:S01]  /*83e0*/  VIADD R18, R32.reuse, 0xab ;  /* 0x000000ab20127836 */ /* 0x040fe20000000000 */
[----:B------:R-:W-:Y:S01]  /*83f0*/  IABS R13, R12 ;  /* 0x0000000c000d7213 */ /* 0x000fe20000000000 */
[C---:B------:R-:W-:Y:S01]  /*8400*/  VIADD R27, R32.reuse, 0xfb ;  /* 0x000000fb201b7836 */ /* 0x040fe20000000000 */
        /* <DEDUP_REMOVED lines=13> */
[----:B------:R-:W-:-:S03]  /*84e0*/  IMAD.HI.U32 R0, R2, R11, RZ ;  /* 0x0000000b02007227 */ /* 0x000fc600078e00ff */
[----:B------:R-:W-:Y:S01]  /*84f0*/  IABS R19, R6 ;  /* 0x0000000600137213 */ /* 0x000fe20000000000 */
[----:B------:R-:W-:Y:S01]  /*8500*/  @!P6 IMAD.IADD R15, R15, 0x1, -R240 ;  /* 0x000000010f0fe824 */ /* 0x000fe200078e0af0 */
[C---:B------:R-:W-:Y:S01]  /*8510*/  ISETP.GT.U32.AND P6, PT, R240.reuse, R5, PT ;  /* 0x00000005f000720c */ /* 0x040fe20003fc4070 */
[----:B------:R-:W-:Y:S02]  /*8520*/  IMAD.MOV R0, RZ, RZ, -R0 ;  /* 0x000000ffff007224 */ /* 0x000fe400078e0a00 */
[----:B------:R-:W-:Y:S02]  /*8530*/  IMAD.MOV.U32 R14, RZ, RZ, R15 ;  /* 0x000000ffff0e7224 */ /* 0x000fe400078e000f */
[----:B------:R-:W-:Y:S02]  /*8540*/  @!P5 IMAD.IADD R7, R7, 0x1, -R240 ;  /* 0x000000010707d824 */ /* 0x000fe400078e0af0 */
[----:B------:R-:W-:Y:S02]  /*8550*/  IMAD R11, R240, R0, R11 ;  /* 0x00000000f00b7224 */ /* 0x000fe400078e020b */
[----:B------:R-:W-:Y:S01]  /*8560*/  IMAD.HI.U32 R0, R2, R19, RZ ;  /* 0x0000001302007227 */ /* 0x000fe200078e00ff */
[----:B------:R-:W-:-:S03]  /*8570*/  ISETP.GT.U32.AND P5, PT, R240, R7, PT ;  /* 0x00000007f000720c */ /* 0x000fc60003fa4070 */
        /* <DEDUP_REMOVED lines=26> */
[----:B------:R-:W-:Y:S01]  /*8720*/  STL [R1+0x308], R14 ;  /* 0x0003080e01007387 */ /* 0x000fe20000100800 */
[----:B------:R-:W-:Y:S01]  /*8730*/  IMAD.MOV.U32 R8, RZ, RZ, R5 ;  /* 0x000000ffff087224 */ /* 0x000fe200078e0005 */
[----:B------:R-:W-:Y:S01]  /*8740*/  ISETP.GE.AND P4, PT, R12, RZ, PT ;  /* 0x000000ff0c00720c */ /* 0x000fe20003f86270 */
[----:B------:R-:W-:Y:S01]  /*8750*/  @!P5 IMAD.IADD R3, R3, 0x1, -R240 ;  /* 0x000000010303d824 */ /* 0x000fe200078e0af0 */
[----:B------:R-:W-:Y:S01]  /*8760*/  ISETP.GE.AND P6, PT, R10, RZ, PT ;  /* 0x000000ff0a00720c */ /* 0x000fe20003fc6270 */
[----:B------:R-:W-:-:S02]  /*8770*/  @!P1 IMAD.MOV R8, RZ, RZ, -R8 ;  /* 0x000000ffff089224 */ /* 0x000fc400078e0a08 */
[----:B-1----:R-:W-:Y:S01]  /*8780*/  IMAD.MOV.U32 R9, RZ, RZ, R4 ;  /* 0x000000ffff097224 */ /* 0x002fe200078e0004 */
[----:B------:R-:W-:Y:S01]  /*8790*/  ISETP.GT.U32.AND P5, PT, R240, R3, PT ;  /* 0x00000003f000720c */ /* 0x000fe20003fa4070 */
[----:B------:R-:W-:Y:S01]  /*87a0*/  VIADD R4, R32, 0x95 ;  /* 0x0000009520047836 */ /* 0x000fe20000000000 */
[----:B------:R-:W-:Y:S01]  /*87b0*/  STL [R1+0x310], R8 ;  /* 0x0003100801007387 */ /* 0x000fe20000100800 */
[----:B------:R-:W-:-:S03]  /*87c0*/  IMAD.HI.U32 R0, R2, R9, RZ ;  /* 0x0000000902007227 */ /* 0x000fc600078e00ff */
[----:B------:R-:W-:Y:S01]  /*87d0*/  IABS R15, R4 ;  /* 0x00000004000f7213 */ /* 0x000fe20000000000 */
[----:B------:R-:W-:Y:S01]  /*87e0*/  IMAD.MOV R0, RZ, RZ, -R0 ;  /* 0x000000ffff007224 */ /* 0x000fe200078e0a00 */
[----:B------:R1:W-:Y:S01]  /*87f0*/  STL [R1+0x318], R7 ;  /* 0x0003180701007387 */ /* 0x0003e20000100800 */
[----:B------:R-:W-:Y:S01]  /*8800*/  @!P3 IMAD.IADD R13, R13, 0x1, -R240 ;  /* 0x000000010d0db824 */ /* 0x000fe200078e0af0 */
[C---:B------:R-:W-:Y:S01]  /*8810*/  ISETP.GT.U32.AND P3, PT, R240.reuse, R11, PT ;  /* 0x0000000bf000720c */ /* 0x040fe20003f64070 */
[----:B------:R-:W-:Y:S02]  /*8820*/  IMAD R5, R240, R0, R9 ;  /* 0x00000000f0057224 */ /* 0x000fe400078e0209 */
[----:B------:R-:W-:Y:S01]  /*8830*/  IMAD.HI.U32 R0, R2, R15, RZ ;  /* 0x0000000f02007227 */ /* 0x000fe200078e00ff */
[----:B------:R-:W-:-:S03]  /*8840*/  ISETP.GT.U32.AND P1, PT, R240, R13, PT ;  /* 0x0000000df000720c */ /* 0x000fc60003f24070 */
[----:B------:R-:W-:Y:S02]  /*8850*/  IMAD.MOV R0, RZ, RZ, -R0 ;  /* 0x000000ffff007224 */ /* 0x000fe400078e0a00 */
[----:B------:R-:W-:Y:S02]  /*8860*/  VIADD R6, R32, 0x96 ;  /* 0x0000009620067836 */ /* 0x000fe40000000000 */
[C---:B-1----:R-:W-:Y:S02]  /*8870*/  IMAD R7, R240.reuse, R0, R15 ;  /* 0x00000000f0077224 */ /* 0x042fe400078e020f */
[--C-:B------:R-:W-:Y:S01]  /*8880*/  @!P3 IMAD.IADD R11, R11, 0x1, -R240.reuse ;  /* 0x000000010b0bb824 */ /* 0x100fe200078e0af0 */
[C---:B------:R-:W-:Y:S01]  /*8890*/  ISETP.GT.U32.AND P3, PT, R240.reuse, R5, PT ;  /* 0x00000005f000720c */ /* 0x040fe20003f64070 */
[----:B------:R-:W-:Y:S01]  /*88a0*/  @!P5 IMAD.IADD R3, R3, 0x1, -R240 ;  /* 0x000000010303d824 */ /* 0x000fe200078e0af0 */
[----:B------:R-:W-:Y:S01]  /*88b0*/  ISETP.GT.U32.AND P5, PT, R240, R7, PT ;  /* 0x00000007f000720c */ /* 0x000fe20003fa4070 */
[----:B------:R-:W-:Y:S01]  /*88c0*/  VIADD R8, R32, 0x97 ;  /* 0x0000009720087836 */ /* 0x000fe20000000000 */
[----:B------:R-:W-:Y:S01]  /*88d0*/  IABS R9, R6 ;  /* 0x0000000600097213 */ /* 0x000fe20000000000 */
[----:B------:R-:W-:-:S02]  /*88e0*/  IMAD.MOV.U32 R12, RZ, RZ, R11 ;  /* 0x000000ffff0c7224 */ /* 0x000fc400078e000b */
[----:B------:R-:W-:Y:S01]  /*88f0*/  @!P1 IMAD.IADD R13, R13, 0x1, -R240 ;  /* 0x000000010d0d9824 */ /* 0x000fe200078e0af0 */
[----:B------:R-:W-:Y:S01]  /*8900*/  ISETP.GE.AND P1, PT, R4, RZ, PT ;  /* 0x000000ff0400720c */ /* 0x000fe20003f26270 */
[----:B------:R-:W-:Y:S01]  /*8910*/  IMAD.HI.U32 R0, R2, R9, RZ ;  /* 0x0000000902007227 */ /* 0x000fe200078e00ff */
[----:B------:R-:W-:-:S03]  /*8920*/  IABS R4, R8 ;  /* 0x0000000800047213 */ /* 0x000fc60000000000 */
[----:B------:R-:W-:Y:S02]  /*8930*/  @!P0 IMAD.MOV R12, RZ, RZ, -R12 ;  /* 0x000000ffff0c8224 */ /* 0x000fe400078e0a0c */
[----:B------:R-:W-:Y:S01]  /*8940*/  @!P3 IMAD.IADD R5, R5, 0x1, -R240 ;  /* 0x000000010505b824 */ /* 0x000fe200078e0af0 */
[----:B------:R-:W-:Y:S01]  /*8950*/  ISETP.GE.AND P3, PT, R6, RZ, PT ;  /* 0x000000ff0600720c */ /* 0x000fe20003f66270 */
[----:B------:R-:W-:Y:S01]  /*8960*/  IMAD.MOV R0, RZ, RZ, -R0 ;  /* 0x000000ffff007224 */ /* 0x000fe200078e0a00 */
[----:B------:R1:W-:Y:S01]  /*8970*/  STL [R1+0x32c], R12 ;  /* 0x00032c0c01007387 */ /* 0x0003e20000100800 */
[----:B------:R-:W-:Y:S01]  /*8980*/  @!P5 IMAD.IADD R7, R7, 0x1, -R240 ;  /* 0x000000010707d824 */ /* 0x000fe200078e0af0 */
[----:B------:R-:W-:Y:S01]  /*8990*/  ISETP.GT.U32.AND P0, PT, R240, R5, PT ;  /* 0x00000005f000720c */ /* 0x000fe20003f04070 */
[----:B------:R-:W-:Y:S02]  /*89a0*/  VIADD R10, R32, 0x98 ;  /* 0x00000098200a7836 */ /* 0x000fe40000000000 */
[----:B------:R-:W-:Y:S01]  /*89b0*/  IMAD.MOV.U32 R11, RZ, RZ, R4 ;  /* 0x000000ffff0b7224 */ /* 0x000fe200078e0004 */
[C---:B------:R-:W-:Y:S01]  /*89c0*/  ISETP.GT.U32.AND P5, PT, R240.reuse, R7, PT ;  /* 0x00000007f000720c */ /* 0x040fe20003fa4070 */
[----:B------:R-:W-:Y:S01]  /*89d0*/  IMAD R9, R240, R0, R9 ;  /* 0x00000000f0097224 */ /* 0x000fe200078e0209 */
[----:B------:R-:W-:Y:S01]  /*89e0*/  IABS R15, R10 ;  /* 0x0000000a000f7213 */ /* 0x000fe20000000000 */
[----:B------:R-:W-:-:S04]  /*89f0*/  IMAD.HI.U32 R0, R2, R11, RZ ;  /* 0x0000000b02007227 */ /* 0x000fc800078e00ff */
[----:B-1----:R-:W-:Y:S02]  /*8a00*/  IMAD.MOV.U32 R12, RZ, RZ, R13 ;  /* 0x000000ffff0c7224 */ /* 0x002fe400078e000d */
[----:B------:R-:W-:Y:S01]  /*8a10*/  @!P2 IMAD.MOV R3, RZ, RZ, -R3 ;  /* 0x000000ffff03a224 */ /* 0x000fe200078e0a03 */
[----:B------:R-:W-:Y:S01]  /*8a20*/  ISETP.GE.AND P2, PT, R8, RZ, PT ;  /* 0x000000ff0800720c */ /* 0x000fe20003f46270 */
[----:B------:R-:W-:Y:S01]  /*8a30*/  @!P4 IMAD.MOV R12, RZ, RZ, -R12 ;  /* 0x000000ffff0cc224 */ /* 0x000fe200078e0a0c */
[----:B------:R-:W-:Y:S01]  /*8a40*/  ISETP.GT.U32.AND P4, PT, R240, R9, PT ;  /* 0x00000009f000720c */ /* 0x000fe20003f84070 */
[----:B------:R-:W-:Y:S02]  /*8a50*/  IMAD.MOV R0, RZ, RZ, -R0 ;  /* 0x000000ffff007224 */ /* 0x000fe400078e0a00 */
[----:B------:R-:W-:Y:S01]  /*8a60*/  IMAD.HI.U32 R4, R2, R15, RZ ;  /* 0x0000000f02047227 */ /* 0x000fe200078e00ff */
[----:B------:R-:W-:Y:S03]  /*8a70*/  STL [R1+0x330], R12 ;  /* 0x0003300c01007387 */ /* 0x000fe60000100800 */
[----:B------:R-:W-:Y:S01]  /*8a80*/  IMAD.MOV R4, RZ, RZ, -R4 ;  /* 0x000000ffff047224 */ /* 0x000fe200078e0a04 */
[----:B------:R1:W-:Y:S01]  /*8a90*/  STL [R1+0x340], R3 ;  /* 0x0003400301007387 */ /* 0x0003e20000100800 */
[--C-:B------:R-:W-:Y:S01]  /*8aa0*/  @!P0 IMAD.IADD R5, R5, 0x1, -R240.reuse ;  /* 0x0000000105058824 */ /* 0x100fe200078e0af0 */
[----:B------:R-:W-:Y:S01]  /*8ab0*/  ISETP.GE.AND P0, PT, R10, RZ, PT ;  /* 0x000000ff0a00720c */ /* 0x000fe20003f06270 */
[----:B------:R-:W-:-:S02]  /*8ac0*/  @!P5 IMAD.IADD R7, R7, 0x1, -R240 ;  /* 0x000000010707d824 */ /* 0x000fc400078e0af0 */
[----:B------:R-:W-:Y:S02]  /*8ad0*/  IMAD.MOV.U32 R14, RZ, RZ, R5 ;  /* 0x000000ffff0e7224 */ /* 0x000fe400078e0005 */
[----:B------:R-:W-:Y:S02]  /*8ae0*/  @!P4 IMAD.IADD R9, R9, 0x1, -R240 ;  /* 0x000000010909c824 */ /* 0x000fe400078e0af0 */
[----:B------:R-:W-:Y:S02]  /*8af0*/  @!P6 IMAD.MOV R14, RZ, RZ, -R14 ;  /* 0x000000ffff0ee224 */ /* 0x000fe400078e0a0e */
[C---:B-1----:R-:W-:Y:S01]  /*8b00*/  IMAD R3, R240.reuse, R0, R11 ;  /* 0x00000000f0037224 */ /* 0x042fe200078e020b */
[C---:B------:R-:W-:Y:S01]  /*8b10*/  ISETP.GT.U32.AND P4, PT, R240.reuse, R9, PT ;  /* 0x00000009f000720c */ /* 0x040fe20003f84070 */
[----:B------:R-:W-:Y:S01]  /*8b20*/  IMAD R11, R240, R4, R15 ;  /* 0x00000004f00b7224 */ /* 0x000fe200078e020f */
[----:B------:R-:W-:Y:S01]  /*8b30*/  STL [R1+0x348], R14 ;  /* 0x0003480e01007387 */ /* 0x000fe20000100800 */
[----:B------:R-:W-:Y:S01]  /*8b40*/  VIADD R6, R32, 0x99 ;  /* 0x0000009920067836 */ /* 0x000fe20000000000 */
[----:B------:R-:W-:Y:S01]  /*8b50*/  ISETP.GT.U32.AND P5, PT, R240, R3, PT ;  /* 0x00000003f000720c */ /* 0x000fe20003fa4070 */
[----:B------:R-:W-:Y:S01]  /*8b60*/  VIADD R8, R32, 0x9a ;  /* 0x0000009a20087836 */ /* 0x000fe20000000000 */
[----:B------:R-:W-:Y:S01]  /*8b70*/  ISETP.GT.U32.AND P6, PT, R240, R11, PT ;  /* 0x0000000bf000720c */ /* 0x000fe20003fc4070 */
[----:B------:R-:W-:Y:S01]  /*8b80*/  IMAD.MOV.U32 R12, RZ, RZ, R7 ;  /* 0x000000ffff0c7224 */ /* 0x000fe200078e0007 */
[----:B------:R-:W-:Y:S01]  /*8b90*/  IABS R13, R6 ;  /* 0x00000006000d7213 */ /* 0x000fe20000000000 */
[----:B------:R-:W-:Y:S01]  /*8ba0*/  VIADD R10, R32, 0x9b ;  /* 0x0000009b200a7836 */ /* 0x000fe20000000000 */
[----:B------:R-:W-:Y:S01]  /*8bb0*/  IABS R4, R8 ;  /* 0x0000000800047213 */ /* 0x000fe20000000000 */
[----:B------:R-:W-:Y:S01]  /*8bc0*/  @!P1 IMAD.MOV R12, RZ, RZ, -R12 ;  /* 0x000000ffff0c9224 */ /* 0x000fe200078e0a0c */
[----:B------:R-:W-:Y:S01]  /*8bd0*/  ISETP.GE.AND P1, PT, R6, RZ, PT ;  /* 0x000000ff0600720c */ /* 0x000fe20003f26270 */
[----:B------:R-:W-:Y:S01]  /*8be0*/  @!P4 IMAD.IADD R9, R9, 0x1, -R240 ;  /* 0x000000010909c824 */ /* 0x000fe200078e0af0 */
[----:B------:R-:W-:Y:S01]  /*8bf0*/  IABS R15, R10 ;  /* 0x0000000a000f7213 */ /* 0x000fe20000000000 */
[----:B------:R-:W-:Y:S01]  /*8c00*/  IMAD.HI.U32 R0, R2, R13, RZ ;  /* 0x0000000d02007227 */ /* 0x000fe200078e00ff */
[----:B------:R1:W-:Y:S01]  /*8c10*/  STL [R1+0x384], R12 ;  /* 0x0003840c01007387 */ /* 0x0003e20000100800 */
[----:B------:R-:W-:-:S02]  /*8c20*/  ISETP.GE.AND P4, PT, R8, RZ, PT ;  /* 0x000000ff0800720c */ /* 0x000fc40003f86270 */
[--C-:B------:R-:W-:Y:S02]  /*8c30*/  @!P5 IMAD.IADD R3, R3, 0x1, -R240.reuse ;  /* 0x000000010303d824 */ /* 0x100fe400078e0af0 */
[----:B------:R-:W-:Y:S02]  /*8c40*/  @!P6 IMAD.IADD R11, R11, 0x1, -R240 ;  /* 0x000000010b0be824 */ /* 0x000fe400078e0af0 */
[----:B------:R-:W-:Y:S01]  /*8c50*/  IMAD.MOV.U32 R7, RZ, RZ, R4 ;  /* 0x000000ffff077224 */ /* 0x000fe200078e0004 */
[C---:B------:R-:W-:Y:S01]  /*8c60*/  ISETP.GT.U32.AND P5, PT, R240.reuse, R3, PT ;  /* 0x00000003f000720c */ /* 0x040fe20003fa4070 */
[----:B------:R-:W-:Y:S01]  /*8c70*/  IMAD.MOV R5, RZ, RZ, -R0 ;  /* 0x000000ffff057224 */ /* 0x000fe200078e0a00 */
[----:B------:R-:W-:Y:S01]  /*8c80*/  ISETP.GT.U32.AND P6, PT, R240, R11, PT ;  /* 0x0000000bf000720c */ /* 0x000fe20003fc4070 */
[----:B-1----:R-:W-:Y:S02]  /*8c90*/  IMAD.MOV.U32 R12, RZ, RZ, R9 ;  /* 0x000000ffff0c7224 */ /* 0x002fe400078e0009 */
        /* <DEDUP_REMOVED lines=184> */
[C---:B------:R-:W-:Y:S01]  /*9820*/  ISETP.GT.U32.AND P3, PT, R240.reuse, R3, PT ;  /* 0x00000003f000720c */ /* 0x040fe20003f64070 */
[----:B------:R-:W-:Y:S02]  /*9830*/  IMAD.MOV.U32 R20, RZ, RZ, R11 ;  /* 0x000000ffff147224 */ /* 0x000fe400078e000b */
[----:B------:R-:W-:Y:S02]  /*9840*/  IMAD.MOV R6, RZ, RZ, -R6 ;  /* 0x000000ffff067224 */ /* 0x000fe400078e0a06 */
[----:B------:R-:W-:Y:S02]  /*9850*/  IMAD R17, R240, R4, R17 ;  /* 0x00000004f0117224 */ /* 0x000fe400078e0211 */
[----:B------:R-:W-:-:S02]  /*9860*/  IMAD.MOV.U32 R11, RZ, RZ, R7 ;  /* 0x000000ffff0b7224 */ /* 0x000fc400078e0007 */
[----:B------:R-:W-:-:S04]  /*9870*/  IMAD.HI.U32 R0, R2, R21, RZ ;  /* 0x0000001502007227 */ /* 0x000fc800078e00ff */
[----:B------:R-:W-:Y:S01]  /*9880*/  @!P6 IMAD.IADD R15, R15, 0x1, -R240 ;  /* 0x000000010f0fe824 */ /* 0x000fe200078e0af0 */
[C---:B------:R-:W-:Y:S01]  /*9890*/  ISETP.GT.U32.AND P6, PT, R240.reuse, R13, PT ;  /* 0x0000000df000720c */ /* 0x040fe20003fc4070 */
[----:B------:R-:W-:Y:S01]  /*98a0*/  @!P0 IMAD.MOV R20, RZ, RZ, -R20 ;  /* 0x000000ffff148224 */ /* 0x000fe200078e0a14 */
[C---:B------:R-:W-:Y:S01]  /*98b0*/  ISETP.GT.U32.AND P0, PT, R240.reuse, R9, PT ;  /* 0x00000009f000720c */ /* 0x040fe20003f04070 */
[----:B------:R-:W-:Y:S02]  /*98c0*/  IMAD R19, R240, R6, R19 ;  /* 0x00000006f0137224 */ /* 0x000fe400078e0213 */
[----:B------:R-:W-:Y:S01]  /*98d0*/  VIADD R8, R32, 0xad ;  /* 0x000000ad20087836 */ /* 0x000fe20000000000 */
[----:B------:R-:W-:Y:S01]  /*98e0*/  STL [R1+0x42c], R20 ;  /* 0x00042c1401007387 */ /* 0x000fe20000100800 */
[----:B------:R-:W-:Y:S01]  /*98f0*/  @!P2 IMAD.MOV R11, RZ, RZ, -R11 ;  /* 0x000000ffff0ba224 */ /* 0x000fe200078e0a0b */
[----:B------:R-:W-:Y:S01]  /*9900*/  ISETP.GT.U32.AND P2, PT, R240, R17, PT ;  /* 0x00000011f000720c */ /* 0x000fe20003f44070 */
[----:B------:R-:W-:Y:S01]  /*9910*/  IMAD.MOV R0, RZ, RZ, -R0 ;  /* 0x000000ffff007224 */ /* 0x000fe200078e0a00 */
[----:B------:R-:W-:Y:S01]  /*9920*/  IABS R4, R8 ;  /* 0x0000000800047213 */ /* 0x000fe20000000000 */
[----:B------:R-:W-:-:S02]  /*9930*/  VIADD R6, R32, 0xac ;  /* 0x000000ac20067836 */ /* 0x000fc40000000000 */
[C---:B------:R-:W-:Y:S02]  /*9940*/  IMAD R21, R240.reuse, R0, R21 ;  /* 0x00000000f0157224 */ /* 0x040fe400078e0215 */
[----:B------:R-:W-:Y:S01]  /*9950*/  @!P4 IMAD.MOV R5, RZ, RZ, -R5 ;  /* 0x000000ffff05c224 */ /* 0x000fe200078e0a05 */
[----:B------:R-:W-:Y:S01]  /*9960*/  IABS R0, R6 ;  /* 0x0000000600007213 */ /* 0x000fe20000000000 */
[----:B------:R-:W-:Y:S01]  /*9970*/  IMAD.MOV.U32 R7, RZ, RZ, R4 ;  /* 0x000000ffff077224 */ /* 0x000fe200078e0004 */
[C---:B------:R-:W-:Y:S01]  /*9980*/  ISETP.GT.U32.AND P4, PT, R240.reuse, R15, PT ;  /* 0x0000000ff000720c */ /* 0x040fe20003f84070 */
        /* <DEDUP_REMOVED lines=15> */
[----:B------:R-:W-:Y:S01]  /*9a80*/  @!P5 IMAD.MOV R20, RZ, RZ, -R20 ;  /* 0x000000ffff14d224 */ /* 0x000fe200078e0a14 */
[----:B------:R-:W-:Y:S01]  /*9a90*/  ISETP.GT.U32.AND P5, PT, R240, R17, PT ;  /* 0x00000011f000720c */ /* 0x000fe20003fa4070 */
[----:B------:R-:W-:Y:S02]  /*9aa0*/  IMAD.MOV R0, RZ, RZ, -R0 ;  /* 0x000000ffff007224 */ /* 0x000fe400078e0a00 */
        /* <DEDUP_REMOVED lines=15> */
[C---:B------:R-:W-:Y:S01]  /*9ba0*/  ISETP.GT.U32.AND P1, PT, R240.reuse, R19, PT ;  /* 0x00000013f000720c */ /* 0x040fe20003f24070 */
[----:B------:R-:W-:Y:S01]  /*9bb0*/  IMAD.MOV.U32 R0, RZ, RZ, R15 ;  /* 0x000000ffff007224 */ /* 0x000fe200078e000f */
[----:B------:R-:W-:Y:S01]  /*9bc0*/  IABS R9, R3 ;  /* 0x0000000300097213 */ /* 0x000fe20000000000 */
[----:B------:R-:W-:Y:S01]  /*9bd0*/  @!P5 IMAD.IADD R17, R17, 0x1, -R240 ;  /* 0x000000011111d824 */ /* 0x000fe200078e0af0 */
[----:B------:R-:W-:Y:S01]  /*9be0*/  ISETP.GT.U32.AND P5, PT, R240, R7, PT ;  /* 0x00000007f000720c */ /* 0x000fe20003fa4070 */
[----:B------:R-:W-:Y:S01]  /*9bf0*/  VIADD R10, R32, 0xaf ;  /* 0x000000af200a7836 */ /* 0x000fe20000000000 */
[----:B------:R1:W-:Y:S01]  /*9c00*/  STL [R1+0x440], R11 ;  /* 0x0004400b01007387 */ /* 0x0003e20000100800 */
[----:B------:R-:W-:Y:S01]  /*9c10*/  @!P4 IMAD.MOV R0, RZ, RZ, -R0 ;  /* 0x000000ffff00c224 */ /* 0x000fe200078e0a00 */
[----:B------:R-:W-:Y:S01]  /*9c20*/  ISETP.GE.AND P4, PT, R18, RZ, PT ;  /* 0x000000ff1200720c */ /* 0x000fe20003f86270 */
[--C-:B------:R-:W-:Y:S01]  /*9c30*/  @!P0 IMAD.IADD R5, R5, 0x1, -R240.reuse ;  /* 0x0000000105058824 */ /* 0x100fe200078e0af0 */
        /* <DEDUP_REMOVED lines=9> */
[----:B------:R-:W-:-:S02]  /*9cd0*/  IMAD.MOV.U32 R6, RZ, RZ, R21 ;  /* 0x000000ffff067224 */ /* 0x000fc400078e0015 */
[----:B--2---:R-:W-:Y:S01]  /*9ce0*/  IMAD.MOV.U32 R4, RZ, RZ, R17 ;  /* 0x000000ffff047224 */ /* 0x004fe200078e0011 */
[----:B------:R-:W-:Y:S01]  /*9cf0*/  ISETP.GT.U32.AND P5, PT, R240, R7, PT ;  /* 0x00000007f000720c */ /* 0x000fe20003fa4070 */
[----:B------:R-:W-:-:S04]  /*9d00*/  IMAD.HI.U32 R3, R2, R11, RZ ;  /* 0x0000000b02037227 */ /* 0x000fc800078e00ff */
[----:B---3--:R-:W-:-:S04]  /*9d10*/  IMAD.HI.U32 R0, R2, R9, RZ ;  /* 0x0000000902007227 */ /* 0x008fc800078e00ff */
[----:B------:R-:W-:Y:S01]  /*9d20*/  @!P2 IMAD.MOV R4, RZ, RZ, -R4 ;  /* 0x000000ffff04a224 */ /* 0x000fe200078e0a04 */
[----:B------:R-:W-:Y:S01]  /*9d30*/  ISETP.GT.U32.AND P2, PT, R240, R5, PT ;  /* 0x00000005f000720c */ /* 0x000fe20003f44070 */
[----:B------:R-:W-:Y:S02]  /*9d40*/  IMAD.MOV R0, RZ, RZ, -R0 ;  /* 0x000000ffff007224 */ /* 0x000fe400078e0a00 */
[----:B------:R-:W-:Y:S01]  /*9d50*/  @!P4 IMAD.MOV R6, RZ, RZ, -R6 ;  /* 0x000000ffff06c224 */ /* 0x000fe200078e0a06 */
[----:B------:R1:W-:Y:S01]  /*9d60*/  STL [R1+0x464], R4 ;  /* 0x0004640401007387 */ /* 0x0003e20000100800 */
[----:B------:R-:W-:Y:S02]  /*9d70*/  IMAD.MOV.U32 R12, RZ, RZ, R19 ;  /* 0x000000ffff0c7224 */ /* 0x000fe400078e0013 */
[----:B------:R-:W-:Y:S02]  /*9d80*/  @!P5 IMAD.IADD R7, R7, 0x1, -R240 ;  /* 0x000000010707d824 */ /* 0x000fe400078e0af0 */
[----:B------:R-:W-:Y:S01]  /*9d90*/  @!P3 IMAD.MOV R12, RZ, RZ, -R12 ;  /* 0x000000ffff0cb224 */ /* 0x000fe200078e0a0c */
[----:B------:R-:W-:Y:S01]  /*9da0*/  ISETP.GE.AND P3, PT, R10, RZ, PT ;  /* 0x000000ff0a00720c */ /* 0x000fe20003f66270 */
[----:B------:R-:W-:-:S02]  /*9db0*/  VIADD R8, R32, 0xb2 ;  /* 0x000000b220087836 */ /* 0x000fc40000000000 */
[----:B------:R-:W-:Y:S01]  /*9dc0*/  @!P2 IMAD.IADD R5, R5, 0x1, -R240 ;  /* 0x000000010505a824 */ /* 0x000fe200078e0af0 */
[----:B------:R2:W-:Y:S01]  /*9dd0*/  STL [R1+0x478], R12 ;  /* 0x0004780c01007387 */ /* 0x0005e20000100800 */
[----:B-1----:R-:W-:Y:S01]  /*9de0*/  IMAD.MOV R4, RZ, RZ, -R3 ;  /* 0x000000ffff047224 */ /* 0x002fe200078e0a03 */
[----:B------:R-:W-:Y:S01]  /*9df0*/  IABS R15, R8 ;  /* 0x00000008000f7213 */ /* 0x000fe20000000000 */
[C---:B------:R-:W-:Y:S01]  /*9e00*/  IMAD R3, R240.reuse, R0, R9 ;  /* 0x00000000f0037224 */ /* 0x040fe200078e0209 */
[----:B------:R1:W-:Y:S01]  /*9e10*/  STL [R1+0x47c], R6 ;  /* 0x00047c0601007387 */ /* 0x0003e20000100800 */
[----:B------:R-:W-:Y:S02]  /*9e20*/  IMAD R9, R240, R4, R11 ;  /* 0x00000004f0097224 */ /* 0x000fe400078e020b */
[----:B------:R-:W-:Y:S01]  /*9e30*/  VIADD R0, R32, 0xb0 ;  /* 0x000000b020007836 */ /* 0x000fe20000000000 */
[----:B------:R-:W-:Y:S01]  /*9e40*/  ISETP.GT.U32.AND P4, PT, R240, R3, PT ;  /* 0x00000003f000720c */ /* 0x000fe20003f84070 */
[----:B------:R-:W-:Y:S01]  /*9e50*/  VIADD R4, R32, 0xb1 ;  /* 0x000000b120047836 */ /* 0x000fe20000000000 */
[----:B------:R-:W-:Y:S01]  /*9e60*/  ISETP.GT.U32.AND P5, PT, R240, R9, PT ;  /* 0x00000009f000720c */ /* 0x000fe20003fa4070 */
[C---:B------:R-:W-:Y:S01]  /*9e70*/  VIADD R10, R32.reuse, 0xb5 ;  /* 0x000000b5200a7836 */ /* 0x040fe20000000000 */
[----:B------:R-:W-:Y:S01]  /*9e80*/  IABS R11, R0 ;  /* 0x00000000000b7213 */ /* 0x000fe20000000000 */
[----:B--2---:R-:W-:Y:S01]  /*9e90*/  VIADD R12, R32, 0xb6 ;  /* 0x000000b6200c7836 */ /* 0x004fe20000000000 */
[----:B------:R-:W-:Y:S01]  /*9ea0*/  ISETP.GE.AND P2, PT, R0, RZ, PT ;  /* 0x000000ff0000720c */ /* 0x000fe20003f46270 */
[----:B-1----:R-:W-:Y:S01]  /*9eb0*/  IMAD.MOV.U32 R6, RZ, RZ, R5 ;  /* 0x000000ffff067224 */ /* 0x002fe200078e0005 */
[----:B------:R-:W-:Y:S01]  /*9ec0*/  IABS R13, R4 ;  /* 0x00000004000d7213 */ /* 0x000fe20000000000 */
[----:B------:R-:W-:Y:S01]  /*9ed0*/  IMAD.MOV.U32 R5, RZ, RZ, R7 ;  /* 0x000000ffff057224 */ /* 0x000fe200078e0007 */
[----:B------:R-:W-:Y:S01]  /*9ee0*/  IABS R17, R10 ;  /* 0x0000000a00117213 */ /* 0x000fe20000000000 */
[----:B------:R-:W-:Y:S01]  /*9ef0*/  IMAD.HI.U32 R0, R2, R11, RZ ;  /* 0x0000000b02007227 */ /* 0x000fe200078e00ff */
[----:B------:R-:W-:-:S03]  /*9f00*/  IABS R19, R12 ;  /* 0x0000000c00137213 */ /* 0x000fc60000000000 */
[----:B------:R-:W-:Y:S02]  /*9f10*/  @!P4 IMAD.IADD R3, R3, 0x1, -R240 ;  /* 0x000000010303c824 */ /* 0x000fe400078e0af0 */
[----:B------:R-:W-:Y:S01]  /*9f20*/  @!P1 IMAD.MOV R6, RZ, RZ, -R6 ;  /* 0x000000ffff069224 */ /* 0x000fe200078e0a06 */
[----:B------:R-:W-:Y:S01]  /*9f30*/  ISETP.GE.AND P1, PT, R4, RZ, PT ;  /* 0x000000ff0400720c */ /* 0x000fe20003f26270 */
[----:B------:R-:W-:Y:S01]  /*9f40*/  @!P6 IMAD.MOV R5, RZ, RZ, -R5 ;  /* 0x000000ffff05e224 */ /* 0x000fe200078e0a05 */
[----:B------:R-:W-:Y:S01]  /*9f50*/  ISETP.GT.U32.AND P4, PT, R240, R3, PT ;  /* 0x00000003f000720c */ /* 0x000fe20003f84070 */
[----:B------:R-:W-:Y:S01]  /*9f60*/  IMAD.MOV R0, RZ, RZ, -R0 ;  /* 0x000000ffff007224 */ /* 0x000fe200078e0a00 */
[----:B------:R1:W-:Y:S01]  /*9f70*/  STL [R1+0x480], R6 ;  /* 0x0004800601007387 */ /* 0x0003e20000100800 */
[----:B------:R-:W-:Y:S01]  /*9f80*/  @!P5 IMAD.IADD R9, R9, 0x1, -R240 ;  /* 0x000000010909d824 */ /* 0x000fe200078e0af0 */
[----:B------:R-:W-:Y:S01]  /*9f90*/  ISETP.GE.AND P6, PT, R8, RZ, PT ;  /* 0x000000ff0800720c */ /* 0x000fe20003fc6270 */
[----:B------:R-:W-:Y:S01]  /*9fa0*/  IMAD.HI.U32 R4, R2, R13, RZ ;  /* 0x0000000d02047227 */ /* 0x000fe200078e00ff */
[----:B------:R2:W-:Y:S02]  /*9fb0*/  STL [R1+0x484], R5 ;  /* 0x0004840501007387 */ /* 0x0005e40000100800 */
[----:B------:R-:W-:Y:S01]  /*9fc0*/  ISETP.GT.U32.AND P5, PT, R240, R9, PT ;  /* 0x00000009f000720c */ /* 0x000fe20003fa4070 */
[----:B------:R-:W-:-:S02]  /*9fd0*/  IMAD.MOV R4, RZ, RZ, -R4 ;  /* 0x000000ffff047224 */ /* 0x000fc400078e0a04 */
[----:B------:R-:W-:Y:S02]  /*9fe0*/  VIADD R8, R32, 0xb4 ;  /* 0x000000b420087836 */ /* 0x000fe40000000000 */
[----:B-1----:R-:W-:-:S04]  /*9ff0*/  IMAD.HI.U32 R6, R2, R15, RZ ;  /* 0x0000000f02067227 */ /* 0x002fc800078e00ff */
[C---:B--2---:R-:W-:Y:S02]  /*a000*/  IMAD R5, R240.reuse, R0, R11 ;  /* 0x00000000f0057224 */ /* 0x044fe400078e020b */
[----:B------:R-:W-:Y:S02]  /*a010*/  @!P4 IMAD.IADD R3, R3, 0x1, -R240 ;  /* 0x000000010303c824 */ /* 0x000fe400078e0af0 */
[----:B------:R-:W-:Y:S01]  /*a020*/  IMAD.MOV R6, RZ, RZ, -R6 ;  /* 0x000000ffff067224 */ /* 0x000fe200078e0a06 */
[C---:B------:R-:W-:Y:S01]  /*a030*/  ISETP.GT.U32.AND P4, PT, R240.reuse, R5, PT ;  /* 0x00000005f000720c */ /* 0x040fe20003f84070 */
[C---:B------:R-:W-:Y:S02]  /*a040*/  IMAD R7, R240.reuse, R4, R13 ;  /* 0x00000004f0077224 */ /* 0x040fe400078e020d */
[----:B------:R-:W-:Y:S01]  /*a050*/  IMAD R11, R240, R6, R15 ;  /* 0x00000006f00b7224 */ /* 0x000fe200078e020f */
[----:B------:R-:W-:Y:S01]  /*a060*/  IABS R15, R8 ;  /* 0x00000008000f7213 */ /* 0x000fe20000000000 */
[----:B------:R-:W-:-:S02]  /*a070*/  IMAD.MOV.U32 R14, RZ, RZ, R3 ;  /* 0x000000ffff0e7224 */ /* 0x000fc400078e0003 */
[----:B------:R-:W-:Y:S02]  /*a080*/  VIADD R4, R32, 0xb3 ;  /* 0x000000b320047836 */ /* 0x000fe40000000000 */
[----:B------:R-:W-:Y:S01]  /*a090*/  @!P5 IMAD.IADD R9, R9, 0x1, -R240 ;  /* 0x000000010909d824 */ /* 0x000fe200078e0af0 */
[C---:B------:R-:W-:Y:S01]  /*a0a0*/  ISETP.GT.U32.AND P5, PT, R240.reuse, R7, PT ;  /* 0x00000007f000720c */ /* 0x040fe20003fa4070 */
[----:B------:R-:W-:Y:S01]  /*a0b0*/  @!P0 IMAD.MOV R14, RZ, RZ, -R14 ;  /* 0x000000ffff0e8224 */ /* 0x000fe200078e0a0e */
[----:B------:R-:W-:Y:S01]  /*a0c0*/  ISETP.GT.U32.AND P0, PT, R240, R11, PT ;  /* 0x0000000bf000720c */ /* 0x000fe20003f04070 */
[----:B------:R-:W-:Y:S01]  /*a0d0*/  @!P4 IMAD.IADD R5, R5, 0x1, -R240 ;  /* 0x000000010505c824 */ /* 0x000fe200078e0af0 */
[----:B------:R-:W-:Y:S01]  /*a0e0*/  IABS R13, R4 ;  /* 0x00000004000d7213 */ /* 0x000fe20000000000 */
[----:B------:R-:W-:Y:S01]  /*a0f0*/  IMAD.MOV.U32 R3, RZ, RZ, R9 ;  /* 0x000000ffff037224 */ /* 0x000fe200078e0009 */
[----:B------:R-:W-:Y:S01]  /*a100*/  STL [R1+0x494], R14 ;  /* 0x0004940e01007387 */ /* 0x000fe20000100800 */
[----:B------:R-:W-:Y:S01]  /*a110*/  IMAD.HI.U32 R6, R2, R19, RZ ;  /* 0x0000001302067227 */ /* 0x000fe200078e00ff */
[----:B------:R-:W-:-:S03]  /*a120*/  ISETP.GT.U32.AND P4, PT, R240, R5, PT ;  /* 0x00000005f000720c */ /* 0x000fc60003f84070 */
[----:B------:R-:W-:-:S04]  /*a130*/  IMAD.HI.U32 R0, R2, R13, RZ ;  /* 0x0000000d02007227 */ /* 0x000fc800078e00ff */
[----:B------:R-:W-:Y:S01]  /*a140*/  @!P3 IMAD.MOV R3, RZ, RZ, -R3 ;  /* 0x000000ffff03b224 */ /* 0x000fe200078e0a03 */
[----:B------:R-:W-:Y:S01]  /*a150*/  ISETP.GE.AND P3, PT, R4, RZ, PT ;  /* 0x000000ff0400720c */ /* 0x000fe20003f66270 */
[----:B------:R-:W-:Y:S02]  /*a160*/  IMAD.MOV R0, RZ, RZ, -R0 ;  /* 0x000000ffff007224 */ /* 0x000fe400078e0a00 */
[--C-:B------:R-:W-:Y:S01]  /*a170*/  @!P5 IMAD.IADD R7, R7, 0x1, -R240.reuse ;  /* 0x000000010707d824 */ /* 0x100fe200078e0af0 */
[----:B------:R1:W-:Y:S01]  /*a180*/  STL [R1+0x498], R3 ;  /* 0x0004980301007387 */ /* 0x0003e20000100800 */
[--C-:B------:R-:W-:Y:S02]  /*a190*/  @!P0 IMAD.IADD R11, R11, 0x1, -R240.reuse ;  /* 0x000000010b0b8824 */ /* 0x100fe400078e0af0 */
[----:B------:R-:W-:Y:S01]  /*a1a0*/  @!P4 IMAD.IADD R5, R5, 0x1, -R240 ;  /* 0x000000010505c824 */ /* 0x000fe200078e0af0 */
[----:B------:R-:W-:Y:S01]  /*a1b0*/  ISETP.GT.U32.AND P5, PT, R240, R7, PT ;  /* 0x00000007f000720c */ /* 0x000fe20003fa4070 */
[----:B------:R-:W-:Y:S01]  /*a1c0*/  IMAD.HI.U32 R4, R2, R17, RZ ;  /* 0x0000001102047227 */ /* 0x000fe200078e00ff */
[----:B------:R-:W-:-:S03]  /*a1d0*/  ISETP.GT.U32.AND P0, PT, R240, R11, PT ;  /* 0x0000000bf000720c */ /* 0x000fc60003f04070 */
[----:B------:R-:W-:Y:S02]  /*a1e0*/  IMAD.MOV R4, RZ, RZ, -R4 ;  /* 0x000000ffff047224 */ /* 0x000fe400078e0a04 */
[----:B-1----:R-:W-:Y:S02]  /*a1f0*/  IMAD R3, R240, R0, R13 ;  /* 0x00000000f0037224 */ /* 0x002fe400078e020d */
[----:B------:R-:W-:-:S03]  /*a200*/  IMAD.HI.U32 R0, R2, R15, RZ ;  /* 0x0000000f02007227 */ /* 0x000fc600078e00ff */
[----:B------:R-:W-:Y:S01]  /*a210*/  ISETP.GT.U32.AND P4, PT, R240, R3, PT ;  /* 0x00000003f000720c */ /* 0x000fe20003f84070 */
[----:B------:R-:W-:Y:S02]  /*a220*/  IMAD.MOV R6, RZ, RZ, -R6 ;  /* 0x000000ffff067224 */ /* 0x000fe400078e0a06 */
[--C-:B------:R-:W-:Y:S01]  /*a230*/  @!P5 IMAD.IADD R7, R7, 0x1, -R240.reuse ;  /* 0x000000010707d824 */ /* 0x100fe200078e0af0 */
[----:B------:R-:W-:Y:S01]  /*a240*/  ISETP.GE.AND P5, PT, R8, RZ, PT ;  /* 0x000000ff0800720c */ /* 0x000fe20003fa6270 */
[C---:B------:R-:W-:Y:S02]  /*a250*/  IMAD R13, R240.reuse, R4, R17 ;  /* 0x00000004f00d7224 */ /* 0x040fe400078e0211 */
[----:B------:R-:W-:Y:S02]  /*a260*/  @!P0 IMAD.IADD R11, R11, 0x1, -R240 ;  /* 0x000000010b0b8824 */ /* 0x000fe400078e0af0 */
[----:B------:R-:W-:Y:S01]  /*a270*/  IMAD.MOV R0, RZ, RZ, -R0 ;  /* 0x000000ffff007224 */ /* 0x000fe200078e0a00 */
[----:B------:R-:W-:Y:S01]  /*a280*/  ISETP.GT.U32.AND P0, PT, R240, R13, PT ;  /* 0x0000000df000720c */ /* 0x000fe20003f04070 */
[----:B------:R-:W-:-:S02]  /*a290*/  VIADD R4, R32, 0xb7 ;  /* 0x000000b720047836 */ /* 0x000fc40000000000 */
[----:B------:R-:W-:Y:S02]  /*a2a0*/  IMAD.MOV.U32 R14, RZ, RZ, R5 ;  /* 0x000000ffff0e7224 */ /* 0x000fe400078e0005 */
[----:B------:R-:W-:Y:S02]  /*a2b0*/  @!P4 IMAD.IADD R3, R3, 0x1, -R240 ;  /* 0x000000010303c824 */ /* 0x000fe400078e0af0 */
[C---:B------:R-:W-:Y:S02]  /*a2c0*/  IMAD R5, R240.reuse, R6, R19 ;  /* 0x00000006f0057224 */ /* 0x040fe400078e0213 */
[----:B------:R-:W-:Y:S01]  /*a2d0*/  IMAD.MOV.U32 R6, RZ, RZ, R7 ;  /* 0x000000ffff067224 */ /* 0x000fe200078e0007 */
[C---:B------:R-:W-:Y:S01]  /*a2e0*/  ISETP.GT.U32.AND P4, PT, R240.reuse, R3, PT ;  /* 0x00000003f000720c */ /* 0x040fe20003f84070 */
        /* <DEDUP_REMOVED lines=13> */
[----:B------:R1:W-:Y:S03]  /*a3c0*/  STL [R1+0x4a4], R6 ;  /* 0x0004a40601007387 */ /* 0x0003e60000100800 */
[----:B------:R-:W-:Y:S01]  /*a3d0*/  IMAD.MOV R0, RZ, RZ, -R0 ;  /* 0x000000ffff007224 */ /* 0x000fe200078e0a00 */
[----:B------:R2:W-:Y:S01]  /*a3e0*/  STL [R1+0x4b0], R8 ;  /* 0x0004b00801007387 */ /* 0x0005e20000100800 */
[--C-:B------:R-:W-:Y:S01]  /*a3f0*/  @!P4 IMAD.IADD R3, R3, 0x1, -R240.reuse ;  /* 0x000000010303c824 */ /* 0x100fe200078e0af0 */
[----:B------:R-:W-:Y:S01]  /*a400*/  ISETP.GE.AND P4, PT, R12, RZ, PT ;  /* 0x000000ff0c00720c */ /* 0x000fe20003f86270 */
[----:B------:R-:W-:Y:S01]  /*a410*/  @!P6 IMAD.IADD R5, R5, 0x1, -R240 ;  /* 0x000000010505e824 */ /* 0x000fe200078e0af0 */
[C---:B------:R-:W-:Y:S01]  /*a420*/  ISETP.GT.U32.AND P6, PT, R240.reuse, R13, PT ;  /* 0x0000000df000720c */ /* 0x040fe20003fc4070 */
[----:B------:R-:W-:-:S02]  /*a430*/  IMAD R7, R240, R0, R7 ;  /* 0x00000000f0077224 */ /* 0x000fc400078e0207 */
[----:B-1----:R-:W-:Y:S02]  /*a440*/  VIADD R6, R32, 0xb8 ;  /* 0x000000b820067836 */ /* 0x002fe40000000000 */
[----:B------:R-:W-:Y:S01]  /*a450*/  @!P2 IMAD.IADD R9, R9, 0x1, -R240 ;  /* 0x000000010909a824 */ /* 0x000fe200078e0af0 */
[----:B------:R-:W-:Y:S01]  /*a460*/  ISETP.GE.AND P2, PT, R4, RZ, PT ;  /* 0x000000ff0400720c */ /* 0x000fe20003f46270 */
[----:B--2---:R-:W-:Y:S01]  /*a470*/  IMAD.MOV.U32 R8, RZ, RZ, R3 ;  /* 0x000000ffff087224 */ /* 0x004fe200078e0003 */
[----:B------:R-:W-:Y:S01]  /*a480*/  IABS R11, R6 ;  /* 0x00000006000b7213 */ /* 0x000fe20000000000 */
[----:B------:R-:W-:Y:S01]  /*a490*/  VIADD R10, R32, 0xba ;  /* 0x000000ba200a7836 */ /* 0x000fe20000000000 */
[C---:B------:R-:W-:Y:S01]  /*a4a0*/  ISETP.GT.U32.AND P0, PT, R240.reuse, R9, PT ;  /* 0x00000009f000720c */ /* 0x040fe20003f04070 */
[----:B------:R-:W-:Y:S01]  /*a4b0*/  @!P3 IMAD.MOV R8, RZ, RZ, -R8 ;  /* 0x000000ffff08b224 */ /* 0x000fe200078e0a08 */
[----:B------:R-:W-:Y:S01]  /*a4c0*/  ISETP.GT.U32.AND P3, PT, R240, R5, PT ;  /* 0x00000005f000720c */ /* 0x000fe20003f64070 */
[----:B------:R-:W-:Y:S01]  /*a4d0*/  IMAD.HI.U32 R0, R2, R11, RZ ;  /* 0x0000000b02007227 */ /* 0x000fe200078e00ff */
[----:B------:R-:W-:-:S02]  /*a4e0*/  IABS R15, R10 ;  /* 0x0000000a000f7213 */ /* 0x000fc40000000000 */
        /* <DEDUP_REMOVED lines=44> */
[----:B------:R-:W-:Y:S01]  /*a7b0*/  IMAD.MOV.U32 R16, RZ, RZ, R3 ;  /* 0x000000ffff107224 */ /* 0x000fe200078e0003 */
        /* <DEDUP_REMOVED lines=16> */
[----:B------:R-:W-:-:S04]  /*a8c0*/  IMAD.HI.U32 R0, R2, R15, RZ ;  /* 0x0000000f02007227 */ /* 0x000fc800078e00ff */
[C---:B------:R-:W-:Y:S02]  /*a8d0*/  IMAD R7, R240.reuse, R7, R13 ;  /* 0x00000007f0077224 */ /* 0x040fe400078e020d */
[----:B------:R-:W-:Y:S02]  /*a8e0*/  IMAD.MOV R0, RZ, RZ, -R0 ;  /* 0x000000ffff007224 */ /* 0x000fe400078e0a00 */
[--C-:B------:R-:W-:Y:S01]  /*a8f0*/  @!P4 IMAD.IADD R9, R9, 0x1, -R240.reuse ;  /* 0x000000010909c824 */ /* 0x100fe200078e0af0 */
[C---:B------:R-:W-:Y:S01]  /*a900*/  ISETP.GT.U32.AND P4, PT, R240.reuse, R7, PT ;  /* 0x00000007f000720c */ /* 0x040fe20003f84070 */
[----:B------:R-:W-:Y:S02]  /*a910*/  IMAD R13, R240, R0, R15 ;  /* 0x00000000f00d7224 */ /* 0x000fe400078e020f */
[----:B------:R-:W-:Y:S02]  /*a920*/  @!P6 IMAD.IADD R11, R11, 0x1, -R240 ;  /* 0x000000010b0be824 */ /* 0x000fe400078e0af0 */
[----:B---3--:R-:W-:Y:S01]  /*a930*/  VIADD R8, R32, 0xbe ;  /* 0x000000be20087836 */ /* 0x008fe20000000000 */
[----:B------:R-:W-:Y:S01]  /*a940*/  ISETP.GT.U32.AND P6, PT, R240, R13, PT ;  /* 0x0000000df000720c */ /* 0x000fe20003fc4070 */
[----:B------:R-:W-:-:S02]  /*a950*/  VIADD R12, R32, 0xc0 ;  /* 0x000000c0200c7836 */ /* 0x000fc40000000000 */
[--C-:B------:R-:W-:Y:S01]  /*a960*/  @!P2 IMAD.IADD R5, R5, 0x1, -R240.reuse ;  /* 0x000000010505a824 */ /* 0x100fe200078e0af0 */
[----:B------:R-:W-:Y:S01]  /*a970*/  IABS R17, R8 ;  /* 0x0000000800117213 */ /* 0x000fe20000000000 */
[----:B-1----:R-:W-:Y:S01]  /*a980*/  IMAD.MOV.U32 R14, RZ, RZ, R9 ;  /* 0x000000ffff0e7224 */ /* 0x002fe200078e0009 */
[----:B------:R-:W-:Y:S01]  /*a990*/  ISETP.GE.AND P2, PT, R4, RZ, PT ;  /* 0x000000ff0400720c */ /* 0x000fe20003f46270 */
[----:B------:R-:W-:Y:S01]  /*a9a0*/  @!P4 IMAD.IADD R7, R7, 0x1, -R240 ;  /* 0x000000010707c824 */ /* 0x000fe200078e0af0 */
[----:B------:R-:W-:Y:S01]  /*a9b0*/  IABS R4, R12 ;  /* 0x0000000c00047213 */ /* 0x000fe20000000000 */
[----:B------:R-:W-:Y:S01]  /*a9c0*/  IMAD.HI.U32 R0, R2, R17, RZ ;  /* 0x0000001102007227 */ /* 0x000fe200078e00ff */
[----:B------:R-:W-:-:S03]  /*a9d0*/  ISETP.GE.AND P4, PT, R6, RZ, PT ;  /* 0x000000ff0600720c */ /* 0x000fc60003f86270 */
[----:B------:R-:W-:Y:S01]  /*a9e0*/  @!P6 IMAD.IADD R13, R13, 0x1, -R240 ;  /* 0x000000010d0de824 */ /* 0x000fe200078e0af0 */
[----:B------:R-:W-:Y:S01]  /*a9f0*/  ISETP.GT.U32.AND P6, PT, R240, R7, PT ;  /* 0x00000007f000720c */ /* 0x000fe20003fc4070 */
[----:B------:R-:W-:Y:S02]  /*aa00*/  IMAD.MOV R15, RZ, RZ, -R0 ;  /* 0x000000ffff0f7224 */ /* 0x000fe400078e0a00 */
[----:B------:R-:W-:-:S04]  /*aa10*/  IMAD.HI.U32 R0, R2, R19, RZ ;  /* 0x0000001302007227 */ /* 0x000fc800078e00ff */
[C---:B------:R-:W-:Y:S02]  /*aa20*/  IMAD R15, R240.reuse, R15, R17 ;  /* 0x0000000ff00f7224 */ /* 0x040fe400078e0211 */
[----:B------:R-:W-:Y:S02]  /*aa30*/  IMAD.MOV R3, RZ, RZ, -R0 ;  /* 0x000000ffff037224 */ /* 0x000fe400078e0a00 */
[----:B------:R-:W-:Y:S02]  /*aa40*/  IMAD.MOV.U32 R0, RZ, RZ, R11 ;  /* 0x000000ffff007224 */ /* 0x000fe400078e000b */
[----:B------:R-:W-:Y:S01]  /*aa50*/  @!P3 IMAD.MOV R16, RZ, RZ, -R16 ;  /* 0x000000ffff10b224 */ /* 0x000fe200078e0a10 */
[C---:B------:R-:W-:Y:S01]  /*aa60*/  ISETP.GT.U32.AND P3, PT, R240.reuse, R15, PT ;  /* 0x0000000ff000720c */ /* 0x040fe20003f64070 */
[C---:B------:R-:W-:Y:S02]  /*aa70*/  IMAD R11, R240.reuse, R3, R19 ;  /* 0x00000003f00b7224 */ /* 0x040fe400078e0213 */
[----:B------:R-:W-:Y:S01]  /*aa80*/  IMAD.MOV.U32 R17, RZ, RZ, R4 ;  /* 0x000000ffff117224 */ /* 0x000fe200078e0004 */
[----:B------:R-:W-:Y:S01]  /*aa90*/  STL [R1+0x52c], R16 ;  /* 0x00052c1001007387 */ /* 0x000fe20000100800 */
[----:B------:R-:W-:Y:S01]  /*aaa0*/  @!P0 IMAD.MOV R14, RZ, RZ, -R14 ;  /* 0x000000ffff0e8224 */ /* 0x000fe200078e0a0e */
[----:B------:R-:W-:Y:S01]  /*aab0*/  ISETP.GT.U32.AND P0, PT, R240, R13, PT ;  /* 0x0000000df000720c */ /* 0x000fe20003f04070 */
[----:B------:R-:W-:-:S02]  /*aac0*/  IMAD.MOV.U32 R4, RZ, RZ, R5 ;  /* 0x000000ffff047224 */ /* 0x000fc400078e0005 */
[----:B------:R-:W-:Y:S01]  /*aad0*/  @!P6 IMAD.IADD R7, R7, 0x1, -R240 ;  /* 0x000000010707e824 */ /* 0x000fe200078e0af0 */
[----:B------:R-:W-:Y:S01]  /*aae0*/  ISETP.GT.U32.AND P6, PT, R240, R11, PT ;  /* 0x0000000bf000720c */ /* 0x000fe20003fc4070 */
[----:B------:R-:W-:Y:S01]  /*aaf0*/  @!P5 IMAD.MOV R0, RZ, RZ, -R0 ;  /* 0x000000ffff00d224 */ /* 0x000fe200078e0a00 */
[----:B------:R-:W-:Y:S01]  /*ab00*/  STL [R1+0x530], R14 ;  /* 0x0005300e01007387 */ /* 0x000fe20000100800 */
[----:B------:R-:W-:Y:S01]  /*ab10*/  @!P1 IMAD.MOV R4, RZ, RZ, -R4 ;  /* 0x000000ffff049224 */ /* 0x000fe200078e0a04 */
[----:B------:R-:W-:Y:S01]  /*ab20*/  ISETP.GE.AND P5, PT, R8, RZ, PT ;  /* 0x000000ff0800720c */ /* 0x000fe20003fa6270 */
[----:B------:R-:W-:Y:S01]  /*ab30*/  VIADD R3, R32, 0xc1 ;  /* 0x000000c120037836 */ /* 0x000fe20000000000 */
[----:B------:R1:W-:Y:S01]  /*ab40*/  STL [R1+0x534], R0 ;  /* 0x0005340001007387 */ /* 0x0003e20000100800 */
[--C-:B------:R-:W-:Y:S01]  /*ab50*/  @!P3 IMAD.IADD R15, R15, 0x1, -R240.reuse ;  /* 0x000000010f0fb824 */ /* 0x100fe200078e0af0 */
[----:B------:R-:W-:Y:S01]  /*ab60*/  ISETP.GE.AND P1, PT, R10, RZ, PT ;  /* 0x000000ff0a00720c */ /* 0x000fe20003f26270 */
[--C-:B------:R-:W-:Y:S01]  /*ab70*/  @!P0 IMAD.IADD R13, R13, 0x1, -R240.reuse ;  /* 0x000000010d0d8824 */ /* 0x100fe200078e0af0 */
[----:B------:R2:W-:Y:S01]  /*ab80*/  STL [R1+0x538], R4 ;  /* 0x0005380401007387 */ /* 0x0005e20000100800 */
[----:B------:R-:W-:Y:S01]  /*ab90*/  IABS R5, R3 ;  /* 0x0000000300057213 */ /* 0x000fe20000000000 */
[----:B------:R-:W-:Y:S01]  /*aba0*/  VIADD R8, R32, 0xc3 ;  /* 0x000000c320087836 */ /* 0x000fe20000000000 */
[----:B------:R-:W-:Y:S01]  /*abb0*/  ISETP.GE.AND P3, PT, R3, RZ, PT ;  /* 0x000000ff0300720c */ /* 0x000fe20003f66270 */
[----:B------:R-:W-:Y:S01]  /*abc0*/  @!P6 IMAD.IADD R11, R11, 0x1, -R240 ;  /* 0x000000010b0be824 */ /* 0x000fe200078e0af0 */
[----:B------:R-:W-:Y:S01]  /*abd0*/  ISETP.GT.U32.AND P6, PT, R240, R15, PT ;  /* 0x0000000ff000720c */ /* 0x000fe20003fc4070 */
[----:B-1----:R-:W-:Y:S01]  /*abe0*/  IMAD.HI.U32 R0, R2, R17, RZ ;  /* 0x0000001102007227 */ /* 0x002fe200078e00ff */
[----:B------:R-:W-:-:S02]  /*abf0*/  IABS R9, R8 ;  /* 0x0000000800097213 */ /* 0x000fc40000000000 */
[----:B------:R-:W-:Y:S01]  /*ac00*/  ISETP.GE.AND P0, PT, R12, RZ, PT ;  /* 0x000000ff0c00720c */ /* 0x000fe20003f06270 */
[----:B--2---:R-:W-:Y:S02]  /*ac10*/  IMAD.MOV.U32 R4, RZ, RZ, R7 ;  /* 0x000000ffff047224 */ /* 0x004fe400078e0007 */
[----:B------:R-:W-:Y:S02]  /*ac20*/  IMAD.MOV R0, RZ, RZ, -R0 ;  /* 0x000000ffff007224 */ /* 0x000fe400078e0a00 */
[----:B------:R-:W-:Y:S01]  /*ac30*/  @!P2 IMAD.MOV R4, RZ, RZ, -R4 ;  /* 0x000000ffff04a224 */ /* 0x000fe200078e0a04 */
[C---:B------:R-:W-:Y:S01]  /*ac40*/  ISETP.GT.U32.AND P2, PT, R240.reuse, R11, PT ;  /* 0x0000000bf000720c */ /* 0x040fe20003f44070 */
[----:B------:R-:W-:Y:S02]  /*ac50*/  IMAD R3, R240, R0, R17 ;  /* 0x00000000f0037224 */ /* 0x000fe400078e0211 */
[----:B------:R-:W-:Y:S01]  /*ac60*/  IMAD.HI.U32 R0, R2, R5, RZ ;  /* 0x0000000502007227 */ /* 0x000fe200078e00ff */
[----:B------:R1:W-:Y:S03]  /*ac70*/  STL [R1+0x53c], R4 ;  /* 0x00053c0401007387 */ /* 0x0003e60000100800 */
[----:B------:R-:W-:-:S02]  /*ac80*/  IMAD.MOV R0, RZ, RZ, -R0 ;  /* 0x000000ffff007224 */ /* 0x000fc400078e0a00 */
[--C-:B------:R-:W-:Y:S02]  /*ac90*/  @!P6 IMAD.IADD R15, R15, 0x1, -R240.reuse ;  /* 0x000000010f0fe824 */ /* 0x100fe400078e0af0 */
[----:B------:R-:W-:Y:S02]  /*aca0*/  VIADD R6, R32, 0xc2 ;  /* 0x000000c220067836 */ /* 0x000fe40000000000 */
[----:B------:R-:W-:Y:S02]  /*acb0*/  @!P2 IMAD.IADD R11, R11, 0x1, -R240 ;  /* 0x000000010b0ba824 */ /* 0x000fe400078e0af0 */
[----:B-1----:R-:W-:Y:S01]  /*acc0*/  IMAD.MOV.U32 R4, RZ, RZ, R13 ;  /* 0x000000ffff047224 */ /* 0x002fe200078e000d */
[----:B------:R-:W-:Y:S01]  /*acd0*/  IABS R7, R6 ;  /* 0x0000000600077213 */ /* 0x000fe20000000000 */
[----:B------:R-:W-:Y:S01]  /*ace0*/  IMAD R13, R240, R0, R5 ;  /* 0x00000000f00d7224 */ /* 0x000fe200078e0205 */
[----:B------:R-:W-:Y:S01]  /*acf0*/  ISETP.GE.AND P2, PT, R6, RZ, PT ;  /* 0x000000ff0600720c */ /* 0x000fe20003f46270 */
[----:B------:R-:W-:Y:S01]  /*ad00*/  @!P4 IMAD.MOV R4, RZ, RZ, -R4 ;  /* 0x000000ffff04c224 */ /* 0x000fe200078e0a04 */
[----:B------:R-:W-:Y:S01]  /*ad10*/  ISETP.GT.U32.AND P4, PT, R240, R3, PT ;  /* 0x00000003f000720c */ /* 0x000fe20003f84070 */
[----:B------:R-:W-:Y:S01]  /*ad20*/  IMAD.HI.U32 R0, R2, R7, RZ ;  /* 0x0000000702007227 */ /* 0x000fe200078e00ff */
[----:B------:R-:W-:-:S02]  /*ad30*/  ISETP.GT.U32.AND P6, PT, R240, R13, PT ;  /* 0x0000000df000720c */ /* 0x000fc40003fc4070 */
[----:B------:R1:W-:Y:S01]  /*ad40*/  STL [R1+0x544], R4 ;  /* 0x0005440401007387 */ /* 0x0003e20000100800 */
[----:B------:R-:W-:Y:S02]  /*ad50*/  IMAD.MOV R5, RZ, RZ, -R0 ;  /* 0x000000ffff057224 */ /* 0x000fe400078e0a00 */
[----:B------:R-:W-:Y:S02]  /*ad60*/  VIADD R12, R32, 0xc4 ;  /* 0x000000c4200c7836 */ /* 0x000fe40000000000 */
[----:B------:R-:W-:Y:S02]  /*ad70*/  IMAD R5, R240, R5, R7 ;  /* 0x00000005f0057224 */ /* 0x000fe400078e0207 */
[----:B------:R-:W-:Y:S01]  /*ad80*/  IMAD.MOV.U32 R10, RZ, RZ, R15 ;  /* 0x000000ffff0a7224 */ /* 0x000fe200078e000f */
[----:B------:R-:W-:Y:S01]  /*ad90*/  IABS R17, R12 ;  /* 0x0000000c00117213 */ /* 0x000fe20000000000 */
[----:B------:R-:W-:Y:S01]  /*ada0*/  @!P4 IMAD.IADD R3, R3, 0x1, -R240 ;  /* 0x000000010303c824 */ /* 0x000fe200078e0af0 */
[----:B------:R-:W-:Y:S01]  /*adb0*/  ISETP.GE.AND P4, PT, R8, RZ, PT ;  /* 0x000000ff0800720c */ /* 0x000fe20003f86270 */
[----:B-1----:R-:W-:-:S04]  /*adc0*/  IMAD.HI.U32 R4, R2, R9, RZ ;  /* 0x0000000902047227 */ /* 0x002fc800078e00ff */
[----:B------:R-:W-:Y:S01]  /*add0*/  @!P6 IMAD.IADD R13, R13, 0x1, -R240 ;  /* 0x000000010d0de824 */ /* 0x000fe200078e0af0 */
[C---:B------:R-:W-:Y:S01]  /*ade0*/  ISETP.GT.U32.AND P6, PT, R240.reuse, R3, PT ;  /* 0x00000003f000720c */ /* 0x040fe20003fc4070 */
[----:B------:R-:W-:Y:S02]  /*adf0*/  IMAD.MOV R4, RZ, RZ, -R4 ;  /* 0x000000ffff047224 */ /* 0x000fe400078e0a04 */
[----:B------:R-:W-:Y:S01]  /*ae00*/  @!P5 IMAD.MOV R10, RZ, RZ, -R10 ;  /* 0x000000ffff0ad224 */ /* 0x000fe200078e0a0a */
[C---:B------:R-:W-:Y:S01]  /*ae10*/  ISETP.GT.U32.AND P5, PT, R240.reuse, R13, PT ;  /* 0x0000000df000720c */ /* 0x040fe20003fa4070 */
[----:B------:R-:W-:Y:S02]  /*ae20*/  IMAD R9, R240, R4, R9 ;  /* 0x00000004f0097224 */ /* 0x000fe400078e0209 */
[----:B------:R-:W-:Y:S01]  /*ae30*/  IMAD.MOV.U32 R4, RZ, RZ, R11 ;  /* 0x000000ffff047224 */ /* 0x000fe200078e000b */
[----:B------:R-:W-:Y:S01]  /*ae40*/  STL [R1+0x548], R10 ;  /* 0x0005480a01007387 */ /* 0x000fe20000100800 */
[----:B------:R-:W-:-:S04]  /*ae50*/  IMAD.HI.U32 R0, R2, R17, RZ ;  /* 0x0000001102007227 */ /* 0x000fc800078e00ff */
[----:B------:R-:W-:Y:S01]  /*ae60*/  @!P1 IMAD.MOV R4, RZ, RZ, -R4 ;  /* 0x000000ffff049224 */ /* 0x000fe200078e0a04 */
[C---:B------:R-:W-:Y:S01]  /*ae70*/  ISETP.GT.U32.AND P1, PT, R240.reuse, R5, PT ;  /* 0x00000005f000720c */ /* 0x040fe20003f24070 */
[----:B------:R-:W-:Y:S01]  /*ae80*/  @!P6 IMAD.IADD R3, R3, 0x1, -R240 ;  /* 0x000000010303e824 */ /* 0x000fe200078e0af0 */
[----:B------:R-:W-:Y:S01]  /*ae90*/  ISETP.GT.U32.AND P6, PT, R240, R9, PT ;  /* 0x00000009f000720c */ /* 0x000fe20003fc4070 */
[----:B------:R-:W-:Y:S01]  /*aea0*/  IMAD.MOV R0, RZ, RZ, -R0 ;  /* 0x000000ffff007224 */ /* 0x000fe200078e0a00 */
[----:B------:R1:W-:Y:S01]  /*aeb0*/  STL [R1+0x54c], R4 ;  /* 0x00054c0401007387 */ /* 0x0003e20000100800 */
[----:B------:R-:W-:Y:S02]  /*aec0*/  VIADD R6, R32, 0xc5 ;  /* 0x000000c520067836 */ /* 0x000fe40000000000 */
[----:B------:R-:W-:Y:S02]  /*aed0*/  IMAD R7, R240, R0, R17 ;  /* 0x00000000f0077224 */ /* 0x000fe400078e0211 */
[--C-:B------:R-:W-:Y:S01]  /*aee0*/  @!P5 IMAD.IADD R13, R13, 0x1, -R240.reuse ;  /* 0x000000010d0dd824 */ /* 0x100fe200078e0af0 */
[----:B------:R-:W-:Y:S01]  /*aef0*/  IABS R11, R6 ;  /* 0x00000006000b7213 */ /* 0x000fe20000000000 */
[----:B------:R-:W-:Y:S01]  /*af00*/  VIADD R14, R32, 0xc6 ;  /* 0x000000c6200e7836 */ /* 0x000fe20000000000 */
[----:B------:R-:W-:Y:S01]  /*af10*/  ISETP.GT.U32.AND P5, PT, R240, R7, PT ;  /* 0x00000007f000720c */ /* 0x000fe20003fa4070 */
[--C-:B------:R-:W-:Y:S01]  /*af20*/  @!P1 IMAD.IADD R5, R5, 0x1, -R240.reuse ;  /* 0x0000000105059824 */ /* 0x100fe200078e0af0 */
[----:B------:R-:W-:Y:S01]  /*af30*/  ISETP.GE.AND P1, PT, R12, RZ, PT ;  /* 0x000000ff0c00720c */ /* 0x000fe20003f26270 */
[----:B------:R-:W-:Y:S01]  /*af40*/  @!P6 IMAD.IADD R9, R9, 0x1, -R240 ;  /* 0x000000010909e824 */ /* 0x000fe200078e0af0 */
[----:B------:R-:W-:Y:S01]  /*af50*/  IABS R15, R14 ;  /* 0x0000000e000f7213 */ /* 0x000fe20000000000 */
[----:B------:R-:W-:Y:S01]  /*af60*/  IMAD.HI.U32 R0, R2, R11, RZ ;  /* 0x0000000b02007227 */ /* 0x000fe200078e00ff */
[----:B------:R-:W-:-:S03]  /*af70*/  ISETP.GT.U32.AND P6, PT, R240, R5, PT ;  /* 0x00000005f000720c */ /* 0x000fc60003fc4070 */
        /* <DEDUP_REMOVED lines=10> */
[----:B------:R-:W-:Y:S02]  /*b020*/  VIADD R10, R32, 0xc7 ;  /* 0x000000c7200a7836 */ /* 0x000fe40000000000 */
[----:B------:R-:W-:Y:S02]  /*b030*/  IMAD.MOV R4, RZ, RZ, -R4 ;  /* 0x000000ffff047224 */ /* 0x000fe400078e0a04 */
[----:B------:R-:W-:Y:S01]  /*b040*/  IMAD.MOV.U32 R16, RZ, RZ, R13 ;  /* 0x000000ffff107224 */ /* 0x000fe200078e000d */
[----:B------:R-:W-:Y:S01]  /*b050*/  IABS R17, R10 ;  /* 0x0000000a00117213 */ /* 0x000fe20000000000 */
[----:B------:R-:W-:Y:S01]  /*b060*/  @!P0 IMAD.MOV R18, RZ, RZ, -R18 ;  /* 0x000000ffff128224 */ /* 0x000fe200078e0a12 */
[----:B------:R-:W-:Y:S01]  /*b070*/  ISETP.GT.U32.AND P0, PT, R240, R7, PT ;  /* 0x00000007f000720c */ /* 0x000fe20003f04070 */
[----:B------:R-:W-:Y:S01]  /*b080*/  @!P3 IMAD.MOV R16, RZ, RZ, -R16 ;  /* 0x000000ffff10b224 */ /* 0x000fe200078e0a10 */
[----:B------:R-:W-:Y:S01]  /*b090*/  ISETP.GE.AND P3, PT, R6, RZ, PT ;  /* 0x000000ff0600720c */ /* 0x000fe20003f66270 */
[----:B------:R-:W-:Y:S01]  /*b0a0*/  IMAD R11, R240, R4, R15 ;  /* 0x00000004f00b7224 */ /* 0x000fe200078e020f */
[----:B------:R-:W-:Y:S01]  /*b0b0*/  STL [R1+0x550], R18 ;  /* 0x0005501201007387 */ /* 0x000fe20000100800 */
[----:B------:R-:W-:-:S03]  /*b0c0*/  IMAD.HI.U32 R4, R2, R19, RZ ;  /* 0x0000001302047227 */ /* 0x000fc600078e00ff */
[----:B------:R1:W-:Y:S01]  /*b0d0*/  STL [R1+0x554], R16 ;  /* 0x0005541001007387 */ /* 0x0003e20000100800 */
[----:B------:R-:W-:-:S04]  /*b0e0*/  IMAD.HI.U32 R0, R2, R17, RZ ;  /* 0x0000001102007227 */ /* 0x000fc800078e00ff */
[----:B------:R-:W-:Y:S01]  /*b0f0*/  @!P5 IMAD.IADD R9, R9, 0x1, -R240 ;  /* 0x000000010909d824 */ /* 0x000fe200078e0af0 */
[----:B------:R-:W-:Y:S01]  /*b100*/  ISETP.GT.U32.AND P5, PT, R240, R11, PT ;  /* 0x0000000bf000720c */ /* 0x000fe20003fa4070 */
[----:B------:R-:W-:Y:S02]  /*b110*/  IMAD.MOV R4, RZ, RZ, -R4 ;  /* 0x000000ffff047224 */ /* 0x000fe400078e0a04 */
[----:B------:R-:W-:Y:S02]  /*b120*/  @!P6 IMAD.IADD R3, R3, 0x1, -R240 ;  /* 0x000000010303e824 */ /* 0x000fe400078e0af0 */
[----:B-1----:R-:W-:Y:S02]  /*b130*/  IMAD.MOV.U32 R16, RZ, RZ, R5 ;  /* 0x000000ffff107224 */ /* 0x002fe400078e0005 */
[----:B------:R-:W-:Y:S02]  /*b140*/  VIADD R12, R32, 0xc9 ;  /* 0x000000c9200c7836 */ /* 0x000fe40000000000 */
[----:B------:R-:W-:-:S02]  /*b150*/  IMAD.MOV R0, RZ, RZ, -R0 ;  /* 0x000000ffff007224 */ /* 0x000fc400078e0a00 */
[C---:B------:R-:W-:Y:S01]  /*b160*/  IMAD R15, R240.reuse, R4, R19 ;  /* 0x00000004f00f7224 */ /* 0x040fe200078e0213 */
[----:B------:R-:W-:Y:S01]  /*b170*/  IABS R6, R12 ;  /* 0x0000000c00067213 */ /* 0x000fe20000000000 */
[----:B------:R-:W-:Y:S01]  /*b180*/  @!P2 IMAD.MOV R16, RZ, RZ, -R16 ;  /* 0x000000ffff10a224 */ /* 0x000fe200078e0a10 */
[C---:B------:R-:W-:Y:S01]  /*b190*/  ISETP.GT.U32.AND P2, PT, R240.reuse, R3, PT ;  /* 0x00000003f000720c */ /* 0x040fe20003f44070 */
[C---:B------:R-:W-:Y:S02]  /*b1a0*/  IMAD R13, R240.reuse, R0, R17 ;  /* 0x00000000f00d7224 */ /* 0x040fe400078e0211 */
[----:B------:R-:W-:Y:S01]  /*b1b0*/  @!P0 IMAD.IADD R7, R7, 0x1, -R240 ;  /* 0x0000000107078824 */ /* 0x000fe200078e0af0 */
[----:B------:R-:W-:Y:S01]  /*b1c0*/  STL [R1+0x564], R16 ;  /* 0x0005641001007387 */ /* 0x000fe20000100800 */
[----:B------:R-:W-:Y:S01]  /*b1d0*/  @!P4 IMAD.MOV R9, RZ, RZ, -R9 ;  /* 0x000000ffff09c224 */ /* 0x000fe200078e0a09 */
[C---:B------:R-:W-:Y:S01]  /*b1e0*/  ISETP.GT.U32.AND P4, PT, R240.reuse, R15, PT ;  /* 0x0000000ff000720c */ /* 0x040fe20003f84070 */
[----:B------:R-:W-:Y:S01]  /*b1f0*/  IMAD.MOV.U32 R17, RZ, RZ, R6 ;  /* 0x000000ffff117224 */ /* 0x000fe200078e0006 */
[----:B------:R-:W-:Y:S01]  /*b200*/  ISETP.GT.U32.AND P6, PT, R240, R13, PT ;  /* 0x0000000df000720c */ /* 0x000fe20003fc4070 */
[----:B------:R-:W-:Y:S01]  /*b210*/  @!P5 IMAD.IADD R11, R11, 0x1, -R240 ;  /* 0x000000010b0bd824 */ /* 0x000fe200078e0af0 */
[----:B------:R-:W-:Y:S01]  /*b220*/  STL [R1+0x568], R9 ;  /* 0x0005680901007387 */ /* 0x000fe20000100800 */
[----:B------:R-:W-:Y:S01]  /*b230*/  IMAD.MOV.U32 R6, RZ, RZ, R7 ;  /* 0x000000ffff067224 */ /* 0x000fe200078e0007 */
[----:B------:R-:W-:Y:S01]  /*b240*/  ISETP.GE.AND P0, PT, R14, RZ, PT ;  /* 0x000000ff0e00720c */ /* 0x000fe20003f06270 */
        /* <DEDUP_REMOVED lines=10> */
[--C-:B------:R-:W-:Y:S01]  /*b2f0*/  @!P4 IMAD.IADD R15, R15, 0x1, -R240.reuse ;  /* 0x000000010f0fc824 */ /* 0x100fe200078e0af0 */
[----:B------:R-:W-:Y:S01]  /*b300*/  ISETP.GE.AND P4, PT, R12, RZ, PT ;  /* 0x000000ff0c00720c */ /* 0x000fe20003f86270 */
[----:B------:R-:W-:Y:S02]  /*b310*/  @!P6 IMAD.IADD R13, R13, 0x1, -R240 ;  /* 0x000000010d0de824 */ /* 0x000fe400078e0af0 */
[C---:B------:R-:W-:Y:S02]  /*b320*/  IMAD R7, R240.reuse, R0, R17 ;  /* 0x00000000f0077224 */ /* 0x040fe400078e0211 */
[----:B-1----:R-:W-:Y:S01]  /*b330*/  IMAD.MOV.U32 R6, RZ, RZ, R3 ;  /* 0x000000ffff067224 */ /* 0x002fe200078e0003 */
[----:B------:R-:W-:Y:S01]  /*b340*/  ISETP.GT.U32.AND P6, PT, R240, R13, PT ;  /* 0x0000000df000720c */ /* 0x000fe20003fc4070 */
[----:B------:R-:W-:-:S04]  /*b350*/  IMAD.HI.U32 R0, R2, R5, RZ ;  /* 0x0000000502007227 */ /* 0x000fc800078e00ff */
[----:B------:R-:W-:Y:S01]  /*b360*/  @!P3 IMAD.MOV R6, RZ, RZ, -R6 ;  /* 0x000000ffff06b224 */ /* 0x000fe200078e0a06 */
[C---:B------:R-:W-:Y:S01]  /*b370*/  ISETP.GT.U32.AND P3, PT, R240.reuse, R15, PT ;  /* 0x0000000ff000720c */ /* 0x040fe20003f64070 */
[----:B------:R-:W-:Y:S01]  /*b380*/  @!P5 IMAD.IADD R11, R11, 0x1, -R240 ;  /* 0x000000010b0bd824 */ /* 0x000fe200078e0af0 */
[C---:B------:R-:W-:Y:S01]  /*b390*/  ISETP.GT.U32.AND P5, PT, R240.reuse, R7, PT ;  /* 0x00000007f000720c */ /* 0x040fe20003fa4070 */
[----:B------:R-:W-:Y:S01]  /*b3a0*/  IMAD.MOV R0, RZ, RZ, -R0 ;  /* 0x000000ffff007224 */ /* 0x000fe200078e0a00 */
[----:B------:R1:W-:Y:S01]  /*b3b0*/  STL [R1+0x578], R6 ;  /* 0x0005780601007387 */ /* 0x0003e20000100800 */
[----:B------:R-:W-:Y:S02]  /*b3c0*/  IMAD.MOV.U32 R8, RZ, RZ, R11 ;  /* 0x000000ffff087224 */ /* 0x000fe400078e000b */
[----:B------:R-:W-:Y:S02]  /*b3d0*/  IMAD R5, R240, R0, R5 ;  /* 0x00000000f0057224 */ /* 0x000fe400078e0205 */
[----:B------:R-:W-:Y:S01]  /*b3e0*/  @!P6 IMAD.IADD R13, R13, 0x1, -R240 ;  /* 0x000000010d0de824 */ /* 0x000fe200078e0af0 */
[----:B------:R-:W-:Y:S01]  /*b3f0*/  ISETP.GE.AND P6, PT, R4, RZ, PT ;  /* 0x000000ff0400720c */ /* 0x000fe20003fc6270 */
[----:B------:R-:W-:-:S02]  /*b400*/  VIADD R0, R32, 0xcb ;  /* 0x000000cb20007836 */ /* 0x000fc40000000000 */
[--C-:B------:R-:W-:Y:S01]  /*b410*/  @!P3 IMAD.IADD R15, R15, 0x1, -R240.reuse ;  /* 0x000000010f0fb824 */ /* 0x100fe200078e0af0 */
[C---:B------:R-:W-:Y:S01]  /*b420*/  ISETP.GT.U32.AND P3, PT, R240.reuse, R5, PT ;  /* 0x00000005f000720c */ /* 0x040fe20003f64070 */
[----:B------:R-:W-:Y:S02]  /*b430*/  @!P5 IMAD.IADD R7, R7, 0x1, -R240 ;  /* 0x000000010707d824 */ /* 0x000fe400078e0af0 */
[----:B------:R-:W-:Y:S02]  /*b440*/  IMAD.MOV.U32 R9, RZ, RZ, R13 ;  /* 0x000000ffff097224 */ /* 0x000fe400078e000d */
[----:B------:R-:W-:Y:S01]  /*b450*/  @!P0 IMAD.MOV R8, RZ, RZ, -R8 ;  /* 0x000000ffff088224 */ /* 0x000fe200078e0a08 */
[----:B------:R-:W-:Y:S01]  /*b460*/  ISETP.GT.U32.AND P5, PT, R240, R7, PT ;  /* 0x00000007f000720c */ /* 0x000fe20003fa4070 */
[----:B------:R-:W-:Y:S01]  /*b470*/  @!P1 IMAD.MOV R9, RZ, RZ, -R9 ;  /* 0x000000ffff099224 */ /* 0x000fe200078e0a09 */
[----:B------:R-:W-:Y:S01]  /*b480*/  ISETP.GE.AND P0, PT, R0, RZ, PT ;  /* 0x000000ff0000720c */ /* 0x000fe20003f06270 */
[C---:B------:R-:W-:Y:S01]  /*b490*/  VIADD R3, R32.reuse, 0xcc ;  /* 0x000000cc20037836 */ /* 0x040fe20000000000 */
[----:B------:R-:W-:Y:S01]  /*b4a0*/  IABS R0, R0 ;  /* 0x0000000000007213 */ /* 0x000fe20000000000 */
[----:B------:R2:W-:Y:S01]  /*b4b0*/  STL [R1+0x57c], R8 ;  /* 0x00057c0801007387 */ /* 0x0005e20000100800 */
[----:B------:R-:W-:-:S02]  /*b4c0*/  VIADD R4, R32, 0xcd ;  /* 0x000000cd20047836 */ /* 0x000fc40000000000 */
[--C-:B------:R-:W-:Y:S01]  /*b4d0*/  @!P3 IMAD.IADD R5, R5, 0x1, -R240.reuse ;  /* 0x000000010505b824 */ /* 0x100fe200078e0af0 */
[----:B------:R3:W-:Y:S01]  /*b4e0*/  STL [R1+0x580], R9 ;  /* 0x0005800901007387 */ /* 0x0007e20000100800 */
[----:B------:R-:W-:Y:S01]  /*b4f0*/  ISETP.GE.AND P1, PT, R3, RZ, PT ;  /* 0x000000ff0300720c */ /* 0x000fe20003f26270 */
[----:B-1----:R-:W-:Y:S01]  /*b500*/  VIADD R6, R32, 0xce ;  /* 0x000000ce20067836 */ /* 0x002fe20000000000 */
[----:B------:R-:W-:Y:S01]  /*b510*/  IABS R11, R4 ;  /* 0x00000004000b7213 */ /* 0x000fe20000000000 */
[----:B------:R-:W-:Y:S01]  /*b520*/  @!P5 IMAD.IADD R7, R7, 0x1, -R240 ;  /* 0x000000010707d824 */ /* 0x000fe200078e0af0 */
[----:B------:R-:W-:Y:S01]  /*b530*/  ISETP.GT.U32.AND P3, PT, R240, R5, PT ;  /* 0x00000005f000720c */ /* 0x000fe20003f64070 */
[----:B--2---:R-:W-:Y:S01]  /*b540*/  IMAD.MOV.U32 R8, RZ, RZ, R15 ;  /* 0x000000ffff087224 */ /* 0x004fe200078e000f */
[----:B------:R-:W-:Y:S01]  /*b550*/  ISETP.GE.AND P5, PT, R6, RZ, PT ;  /* 0x000000ff0600720c */ /* 0x000fe20003fa6270 */
[----:B------:R-:W-:Y:S01]  /*b560*/  VIADD R14, R32, 0xd0 ;  /* 0x000000d0200e7836 */ /* 0x000fe20000000000 */
[----:B------:R-:W-:Y:S01]  /*b570*/  IABS R13, R6 ;  /* 0x00000006000d7213 */ /* 0x000fe20000000000 */
[----:B------:R-:W-:Y:S01]  /*b580*/  @!P2 IMAD.MOV R8, RZ, RZ, -R8 ;  /* 0x000000ffff08a224 */ /* 0x000fe200078e0a08 */
[----:B---3--:R-:W-:Y:S01]  /*b590*/  IABS R9, R3 ;  /* 0x0000000300097213 */ /* 0x008fe20000000000 */
[----:B------:R-:W-:Y:S01]  /*b5a0*/  IMAD.MOV.U32 R3, RZ, RZ, R0 ;  /* 0x000000ffff037224 */ /* 0x000fe200078e0000 */
[----:B------:R-:W-:Y:S01]  /*b5b0*/  ISETP.GE.AND P2, PT, R4, RZ, PT ;  /* 0x000000ff0400720c */ /* 0x000fe20003f46270 */
[C---:B------:R-:W-:Y:S01]  /*b5c0*/  IMAD.HI.U32 R4, R2.reuse, R11, RZ ;  /* 0x0000000b02047227 */ /* 0x040fe200078e00ff */
[----:B------:R1:W-:Y:S03]  /*b5d0*/  STL [R1+0x584], R8 ;  /* 0x0005840801007387 */ /* 0x0003e60000100800 */
[----:B------:R-:W-:-:S04]  /*b5e0*/  IMAD.HI.U32 R0, R2, R3, RZ ;  /* 0x0000000302007227 */ /* 0x000fc800078e00ff */
[----:B------:R-:W-:Y:S02]  /*b5f0*/  IMAD.MOV R6, RZ, RZ, -R0 ;  /* 0x000000ffff067224 */ /* 0x000fe400078e0a00 */
[----:B------:R-:W-:Y:S02]  /*b600*/  IMAD.MOV R4, RZ, RZ, -R4 ;  /* 0x000000ffff047224 */ /* 0x000fe400078e0a04 */
[----:B-1----:R-:W-:Y:S02]  /*b610*/  IMAD.MOV.U32 R8, RZ, RZ, R7 ;  /* 0x000000ffff087224 */ /* 0x002fe400078e0007 */
[C---:B------:R-:W-:Y:S02]  /*b620*/  IMAD R3, R240.reuse, R6, R3 ;  /* 0x00000006f0037224 */ /* 0x040fe400078e0203 */
[----:B------:R-:W-:Y:S02]  /*b630*/  @!P4 IMAD.MOV R8, RZ, RZ, -R8 ;  /* 0x000000ffff08c224 */ /* 0x000fe400078e0a08 */
[----:B------:R-:W-:Y:S01]  /*b640*/  @!P3 IMAD.IADD R5, R5, 0x1, -R240 ;  /* 0x000000010505b824 */ /* 0x000fe200078e0af0 */
[C---:B------:R-:W-:Y:S01]  /*b650*/  ISETP.GT.U32.AND P4, PT, R240.reuse, R3, PT ;  /* 0x00000003f000720c */ /* 0x040fe20003f84070 */
[----:B------:R-:W-:Y:S01]  /*b660*/  IMAD R7, R240, R4, R11 ;  /* 0x00000004f0077224 */ /* 0x000fe200078e020b */
[----:B------:R1:W-:Y:S01]  /*b670*/  STL [R1+0x588], R8 ;  /* 0x0005880801007387 */ /* 0x0003e20000100800 */
[----:B------:R-:W-:-:S04]  /*b680*/  IMAD.HI.U32 R0, R2, R9, RZ ;  /* 0x0000000902007227 */ /* 0x000fc800078e00ff */
[----:B------:R-:W-:Y:S02]  /*b690*/  IMAD.MOV R6, RZ, RZ, -R0 ;  /* 0x000000ffff067224 */ /* 0x000fe400078e0a00 */
[----:B------:R-:W-:-:S04]  /*b6a0*/  IMAD.HI.U32 R0, R2, R13, RZ ;  /* 0x0000000d02007227 */ /* 0x000fc800078e00ff */
[----:B-1----:R-:W-:Y:S01]  /*b6b0*/  IMAD.MOV.U32 R8, RZ, RZ, R5 ;  /* 0x000000ffff087224 */ /* 0x002fe200078e0005 */
[----:B------:R-:W-:Y:S01]  /*b6c0*/  IABS R5, R14 ;  /* 0x0000000e00057213 */ /* 0x000fe20000000000 */
[C---:B------:R-:W-:Y:S02]  /*b6d0*/  IMAD R9, R240.reuse, R6, R9 ;  /* 0x00000006f0097224 */ /* 0x040fe400078e0209 */
[----:B------:R-:W-:Y:S01]  /*b6e0*/  @!P6 IMAD.MOV R8, RZ, RZ, -R8 ;  /* 0x000000ffff08e224 */ /* 0x000fe200078e0a08 */
[C---:B------:R-:W-:Y:S01]  /*b6f0*/  ISETP.GT.U32.AND P6, PT, R240.reuse, R7, PT ;  /* 0x00000007f000720c */ /* 0x040fe20003fc4070 */
[----:B------:R-:W-:Y:S01]  /*b700*/  @!P4 IMAD.IADD R3, R3, 0x1, -R240 ;  /* 0x000000010303c824 */ /* 0x000fe200078e0af0 */
[----:B------:R-:W-:Y:S01]  /*b710*/  ISETP.GT.U32.AND P3, PT, R240, R9, PT ;  /* 0x00000009f000720c */ /* 0x000fe20003f64070 */
[----:B------:R-:W-:Y:S01]  /*b720*/  IMAD.MOV R0, RZ, RZ, -R0 ;  /* 0x000000ffff007224 */ /* 0x000fe200078e0a00 */
[----:B------:R1:W-:Y:S01]  /*b730*/  STL [R1+0x598], R8 ;  /* 0x0005980801007387 */ /* 0x0003e20000100800 */
[----:B------:R-:W-:Y:S01]  /*b740*/  VIADD R12, R32, 0xcf ;  /* 0x000000cf200c7836 */ /* 0x000fe20000000000 */
[C---:B------:R-:W-:Y:S01]  /*b750*/  ISETP.GT.U32.AND P4, PT, R240.reuse, R3, PT ;  /* 0x00000003f000720c */ /* 0x040fe20003f84070 */
[----:B------:R-:W-:-:S02]  /*b760*/  IMAD R13, R240, R0, R13 ;  /* 0x00000000f00d7224 */ /* 0x000fc400078e020d */
[----:B------:R-:W-:Y:S01]  /*b770*/  IMAD.HI.U32 R4, R2, R5, RZ ;  /* 0x0000000502047227 */ /* 0x000fe200078e00ff */
[----:B------:R-:W-:-:S03]  /*b780*/  IABS R15, R12 ;  /* 0x0000000c000f7213 */ /* 0x000fc60000000000 */
[--C-:B------:R-:W-:Y:S02]  /*b790*/  @!P6 IMAD.IADD R7, R7, 0x1, -R240.reuse ;  /* 0x000000010707e824 */ /* 0x100fe400078e0af0 */
[----:B------:R-:W-:Y:S02]  /*b7a0*/  @!P3 IMAD.IADD R9, R9, 0x1, -R240 ;  /* 0x000000010909b824 */ /* 0x000fe400078e0af0 */
[----:B------:R-:W-:Y:S01]  /*b7b0*/  IMAD.MOV R4, RZ, RZ, -R4 ;  /* 0x000000ffff047224 */ /* 0x000fe200078e0a04 */
[C---:B------:R-:W-:Y:S01]  /*b7c0*/  ISETP.GT.U32.AND P6, PT, R240.reuse, R7, PT ;  /* 0x00000007f000720c */ /* 0x040fe20003fc4070 */
[----:B------:R-:W-:Y:S01]  /*b7d0*/  @!P4 IMAD.IADD R3, R3, 0x1, -R240 ;  /* 0x000000010303c824 */ /* 0x000fe200078e0af0 */
[C---:B------:R-:W-:Y:S01]  /*b7e0*/  ISETP.GT.U32.AND P4, PT, R240.reuse, R13, PT ;  /* 0x0000000df000720c */ /* 0x040fe20003f84070 */
[C---:B------:R-:W-:Y:S01]  /*b7f0*/  IMAD R5, R240.reuse, R4, R5 ;  /* 0x00000004f0057224 */ /* 0x040fe200078e0205 */
[----:B------:R-:W-:Y:S01]  /*b800*/  ISETP.GT.U32.AND P3, PT, R240, R9, PT ;  /* 0x00000009f000720c */ /* 0x000fe20003f64070 */
[----:B------:R-:W-:-:S04]  /*b810*/  IMAD.HI.U32 R0, R2, R15, RZ ;  /* 0x0000000f02007227 */ /* 0x000fc800078e00ff */
[----:B-1----:R-:W-:Y:S02]  /*b820*/  VIADD R8, R32, 0xd1 ;  /* 0x000000d120087836 */ /* 0x002fe40000000000 */
[----:B------:R-:W-:Y:S02]  /*b830*/  IMAD.MOV R0, RZ, RZ, -R0 ;  /* 0x000000ffff007224 */ /* 0x000fe400078e0a00 */
[--C-:B------:R-:W-:Y:S01]  /*b840*/  @!P6 IMAD.IADD R7, R7, 0x1, -R240.reuse ;  /* 0x000000010707e824 */ /* 0x100fe200078e0af0 */
[C---:B------:R-:W-:Y:S01]  /*b850*/  ISETP.GT.U32.AND P6, PT, R240.reuse, R5, PT ;  /* 0x00000005f000720c */ /* 0x040fe20003fc4070 */
[----:B------:R-:W-:Y:S01]  /*b860*/  IMAD R15, R240, R0, R15 ;  /* 0x00000000f00f7224 */ /* 0x000fe200078e020f */
[----:B------:R-:W-:Y:S01]  /*b870*/  IABS R11, R8 ;  /* 0x00000008000b7213 */ /* 0x000fe20000000000 */
[----:B------:R-:W-:Y:S02]  /*b880*/  IMAD.MOV.U32 R16, RZ, RZ, R3 ;  /* 0x000000ffff107224 */ /* 0x000fe400078e0003 */
[----:B------:R-:W-:Y:S01]  /*b890*/  @!P4 IMAD.IADD R13, R13, 0x1, -R240 ;  /* 0x000000010d0dc824 */ /* 0x000fe200078e0af0 */
[----:B------:R-:W-:Y:S01]  /*b8a0*/  ISETP.GE.AND P4, PT, R12, RZ, PT ;  /* 0x000000ff0c00720c */ /* 0x000fe20003f86270 */
[----:B------:R-:W-:-:S02]  /*b8b0*/  VIADD R6, R32, 0xd2 ;  /* 0x000000d220067836 */ /* 0x000fc40000000000 */
[----:B------:R-:W-:Y:S02]  /*b8c0*/  VIADD R10, R32, 0xd3 ;  /* 0x000000d3200a7836 */ /* 0x000fe40000000000 */
[----:B------:R-:W-:Y:S01]  /*b8d0*/  @!P3 IMAD.IADD R9, R9, 0x1, -R240 ;  /* 0x000000010909b824 */ /* 0x000fe200078e0af0 */
[C---:B------:R-:W-:Y:S01]  /*b8e0*/  ISETP.GT.U32.AND P3, PT, R240.reuse, R15, PT ;  /* 0x0000000ff000720c */ /* 0x040fe20003f64070 */
[----:B------:R-:W-:Y:S01]  /*b8f0*/  @!P0 IMAD.MOV R16, RZ, RZ, -R16 ;  /* 0x000000ffff108224 */ /* 0x000fe200078e0a10 */
[----:B------:R-:W-:Y:S01]  /*b900*/  ISETP.GT.U32.AND P0, PT, R240, R13, PT ;  /* 0x0000000df000720c */ /* 0x000fe20003f04070 */
[----:B------:R-:W-:Y:S01]  /*b910*/  IMAD.HI.U32 R0, R2, R11, RZ ;  /* 0x0000000b02007227 */ /* 0x000fe200078e00ff */
[----:B------:R-:W-:Y:S02]  /*b920*/  IABS R17, R6 ;  /* 0x0000000600117213 */ /* 0x000fe40000000000 */
[----:B------:R-:W-:Y:S01]  /*b930*/  IABS R3, R10 ;  /* 0x0000000a00037213 */ /* 0x000fe20000000000 */
[----:B------:R-:W-:Y:S01]  /*b940*/  @!P6 IMAD.IADD R5, R5, 0x1, -R240 ;  /* 0x000000010505e824 */ /* 0x000fe200078e0af0 */
[----:B------:R1:W-:Y:S01]  /*b950*/  STL [R1+0x5a4], R16 ;  /* 0x0005a41001007387 */ /* 0x0003e20000100800 */
[----:B------:R-:W-:-:S02]  /*b960*/  IMAD.MOV R0, RZ, RZ, -R0 ;  /* 0x000000ffff007224 */ /* 0x000fc400078e0a00 */
[----:B------:R-:W-:Y:S01]  /*b970*/  IMAD.HI.U32 R4, R2, R17, RZ ;  /* 0x0000001102047227 */ /* 0x000fe200078e00ff */
[----:B------:R-:W-:-:S03]  /*b980*/  ISETP.GT.U32.AND P6, PT, R240, R5, PT ;  /* 0x00000005f000720c */ /* 0x000fc60003fc4070 */
[----:B------:R-:W-:Y:S02]  /*b990*/  IMAD R11, R240, R0, R11 ;  /* 0x00000000f00b7224 */ /* 0x000fe400078e020b */
[----:B------:R-:W-:-:S04]  /*b9a0*/  IMAD.HI.U32 R0, R2, R3, RZ ;  /* 0x0000000302007227 */ /* 0x000fc800078e00ff */
[----:B-1----:R-:W-:Y:S02]  /*b9b0*/  IMAD.MOV.U32 R16, RZ, RZ, R9 ;  /* 0x000000ffff107224 */ /* 0x002fe400078e0009 */
[----:B------:R-:W-:Y:S01]  /*b9c0*/  @!P2 IMAD.MOV R7, RZ, RZ, -R7 ;  /* 0x000000ffff07a224 */ /* 0x000fe200078e0a07 */
[----:B------:R-:W-:Y:S01]  /*b9d0*/  ISETP.GE.AND P2, PT, R8, RZ, PT ;  /* 0x000000ff0800720c */ /* 0x000fe20003f46270 */
[----:B------:R-:W-:Y:S02]  /*b9e0*/  @!P1 IMAD.MOV R16, RZ, RZ, -R16 ;  /* 0x000000ffff109224 */ /* 0x000fe400078e0a10 */
[----:B------:R-:W-:Y:S02]  /*b9f0*/  IMAD.MOV R4, RZ, RZ, -R4 ;  /* 0x000000ffff047224 */ /* 0x000fe400078e0a04 */
[--C-:B------:R-:W-:Y:S01]  /*ba00*/  @!P3 IMAD.IADD R15, R15, 0x1, -R240.reuse ;  /* 0x000000010f0fb824 */ /* 0x100fe200078e0af0 */
[----:B------:R-:W-:Y:S01]  /*ba10*/  STL [R1+0x5ac], R16 ;  /* 0x0005ac1001007387 */ /* 0x000fe20000100800 */
[----:B------:R-:W-:Y:S01]  /*ba20*/  @!P0 IMAD.IADD R13, R13, 0x1, -R240 ;  /* 0x000000010d0d8824 */ /* 0x000fe200078e0af0 */
[C---:B------:R-:W-:Y:S01]  /*ba30*/  ISETP.GT.U32.AND P0, PT, R240.reuse, R11, PT ;  /* 0x0000000bf000720c */ /* 0x040fe20003f04070 */
[----:B------:R-:W-:Y:S01]  /*ba40*/  IMAD.MOV R0, RZ, RZ, -R0 ;  /* 0x000000ffff007224 */ /* 0x000fe200078e0a00 */
[----:B------:R1:W-:Y:S01]  /*ba50*/  STL [R1+0x5b0], R7 ;  /* 0x0005b00701007387 */ /* 0x0003e20000100800 */
[C---:B------:R-:W-:Y:S01]  /*ba60*/  IMAD R9, R240.reuse, R4, R17 ;  /* 0x00000004f0097224 */ /* 0x040fe200078e0211 */
[----:B------:R-:W-:Y:S01]  /*ba70*/  ISETP.GT.U32.AND P1, PT, R240, R15, PT ;  /* 0x0000000ff000720c */ /* 0x000fe20003f24070 */
[----:B------:R-:W-:Y:S01]  /*ba80*/  IMAD.MOV.U32 R4, RZ, RZ, R13 ;  /* 0x000000ffff047224 */ /* 0x000fe200078e000d */
[----:B------:R-:W-:Y:S01]  /*ba90*/  ISETP.GE.AND P3, PT, R14, RZ, PT ;  /* 0x000000ff0e00720c */ /* 0x000fe20003f66270 */
[----:B------:R-:W-:-:S02]  /*baa0*/  @!P6 IMAD.IADD R5, R5, 0x1, -R240 ;  /* 0x000000010505e824 */ /* 0x000fc400078e0af0 */
[----:B------:R-:W-:Y:S01]  /*bab0*/  @!P5 IMAD.MOV R4, RZ, RZ, -R4 ;  /* 0x000000ffff04d224 */ /* 0x000fe200078e0a04 */
[----:B------:R-:W-:Y:S01]  /*bac0*/  ISETP.GT.U32.AND P5, PT, R240, R9, PT ;  /* 0x00000009f000720c */ /* 0x000fe20003fa4070 */
[----:B------:R-:W-:Y:S02]  /*bad0*/  VIADD R12, R32, 0xd4 ;  /* 0x000000d4200c7836 */ /* 0x000fe40000000000 */
[C---:B-1----:R-:W-:Y:S01]  /*bae0*/  IMAD R7, R240.reuse, R0, R3 ;  /* 0x00000000f0077224 */ /* 0x042fe200078e0203 */
[----:B------:R1:W-:Y:S01]  /*baf0*/  STL [R1+0x5b4], R4 ;  /* 0x0005b40401007387 */ /* 0x0003e20000100800 */
[--C-:B------:R-:W-:Y:S01]  /*bb00*/  @!P0 IMAD.IADD R11, R11, 0x1, -R240.reuse ;  /* 0x000000010b0b8824 */ /* 0x100fe200078e0af0 */
[----:B------:R-:W-:Y:S01]  /*bb10*/  IABS R13, R12 ;  /* 0x0000000c000d7213 */ /* 0x000fe20000000000 */
[--C-:B------:R-:W-:Y:S01]  /*bb20*/  @!P1 IMAD.IADD R15, R15, 0x1, -R240.reuse ;  /* 0x000000010f0f9824 */ /* 0x100fe200078e0af0 */
[----:B------:R-:W-:Y:S01]  /*bb30*/  ISETP.GT.U32.AND P6, PT, R240, R7, PT ;  /* 0x00000007f000720c */ /* 0x000fe20003fc4070 */
[----:B------:R-:W-:Y:S01]  /*bb40*/  IMAD.MOV.U32 R18, RZ, RZ, R5 ;  /* 0x000000ffff127224 */ /* 0x000fe200078e0005 */
[----:B------:R-:W-:Y:S01]  /*bb50*/  ISETP.GE.AND P1, PT, R6, RZ, PT ;  /* 0x000000ff0600720c */ /* 0x000fe20003f26270 */
[----:B------:R-:W-:Y:S01]  /*bb60*/  IMAD.MOV.U32 R8, RZ, RZ, R15 ;  /* 0x000000ffff087224 */ /* 0x000fe200078e000f */
[----:B------:R-:W-:Y:S01]  /*bb70*/  ISETP.GE.AND P0, PT, R10, RZ, PT ;  /* 0x000000ff0a00720c */ /* 0x000fe20003f06270 */
[----:B------:R-:W-:Y:S01]  /*bb80*/  @!P5 IMAD.IADD R9, R9, 0x1, -R240 ;  /* 0x000000010909d824 */ /* 0x000fe200078e0af0 */
[----:B------:R-:W-:Y:S01]  /*bb90*/  ISETP.GT.U32.AND P5, PT, R240, R11, PT ;  /* 0x0000000bf000720c */ /* 0x000fe20003fa4070 */
[----:B-1----:R-:W-:-:S02]  /*bba0*/  VIADD R4, R32, 0xd5 ;  /* 0x000000d520047836 */ /* 0x002fc40000000000 */
[----:B------:R-:W-:-:S03]  /*bbb0*/  IMAD.HI.U32 R0, R2, R13, RZ ;  /* 0x0000000d02007227 */ /* 0x000fc600078e00ff */
[----:B------:R-:W-:Y:S01]  /*bbc0*/  IABS R3, R4 ;  /* 0x0000000400037213 */ /* 0x000fe20000000000 */
[----:B------:R-:W-:Y:S01]  /*bbd0*/  @!P6 IMAD.IADD R7, R7, 0x1, -R240 ;  /* 0x000000010707e824 */ /* 0x000fe200078e0af0 */
[C---:B------:R-:W-:Y:S01]  /*bbe0*/  ISETP.GT.U32.AND P6, PT, R240.reuse, R9, PT ;  /* 0x00000009f000720c */ /* 0x040fe20003fc4070 */
[----:B------:R-:W-:Y:S02]  /*bbf0*/  @!P4 IMAD.MOV R8, RZ, RZ, -R8 ;  /* 0x000000ffff08c224 */ /* 0x000fe400078e0a08 */
[----:B------:R-:W-:Y:S01]  /*bc00*/  IMAD.MOV.U32 R15, RZ, RZ, R3 ;  /* 0x000000ffff0f7224 */ /* 0x000fe200078e0003 */
[----:B------:R-:W-:Y:S01]  /*bc10*/  ISETP.GT.U32.AND P4, PT, R240, R7, PT ;  /* 0x00000007f000720c */ /* 0x000fe20003f84070 */
[----:B------:R-:W-:Y:S01]  /*bc20*/  IMAD.MOV R3, RZ, RZ, -R0 ;  /* 0x000000ffff037224 */ /* 0x000fe200078e0a00 */
[----:B------:R1:W-:Y:S01]  /*bc30*/  STL [R1+0x5b8], R8 ;  /* 0x0005b80801007387 */ /* 0x0003e20000100800 */
[----:B------:R-:W-:-:S04]  /*bc40*/  IMAD.HI.U32 R0, R2, R15, RZ ;  /* 0x0000000f02007227 */ /* 0x000fc800078e00ff */
[----:B------:R-:W-:Y:S02]  /*bc50*/  IMAD R13, R240, R3, R13 ;  /* 0x00000003f00d7224 */ /* 0x000fe400078e020d */
[----:B------:R-:W-:Y:S02]  /*bc60*/  IMAD.MOV R0, RZ, RZ, -R0 ;  /* 0x000000ffff007224 */ /* 0x000fe400078e0a00 */
[----:B------:R-:W-:Y:S02]  /*bc70*/  VIADD R6, R32, 0xd6 ;  /* 0x000000d620067836 */ /* 0x000fe40000000000 */
[----:B------:R-:W-:Y:S01]  /*bc80*/  @!P5 IMAD.IADD R11, R11, 0x1, -R240 ;  /* 0x000000010b0bd824 */ /* 0x000fe200078e0af0 */
[C---:B------:R-:W-:Y:S01]  /*bc90*/  ISETP.GT.U32.AND P5, PT, R240.reuse, R13, PT ;  /* 0x0000000df000720c */ /* 0x040fe20003fa4070 */
[----:B------:R-:W-:Y:S01]  /*bca0*/  IMAD R15, R240, R0, R15 ;  /* 0x00000000f00f7224 */ /* 0x000fe200078e020f */
[----:B------:R-:W-:Y:S01]  /*bcb0*/  IABS R17, R6 ;  /* 0x0000000600117213 */ /* 0x000fe20000000000 */
[----:B-1----:R-:W-:-:S02]  /*bcc0*/  VIADD R8, R32, 0xd7 ;  /* 0x000000d720087836 */ /* 0x002fc40000000000 */
[----:B------:R-:W-:Y:S01]  /*bcd0*/  @!P4 IMAD.IADD R7, R7, 0x1, -R240 ;  /* 0x000000010707c824 */ /* 0x000fe200078e0af0 */
[----:B------:R-:W-:Y:S01]  /*bce0*/  ISETP.GT.U32.AND P4, PT, R240, R15, PT ;  /* 0x0000000ff000720c */ /* 0x000fe20003f84070 */
[----:B------:R-:W-:Y:S01]  /*bcf0*/  IMAD.HI.U32 R0, R2, R17, RZ ;  /* 0x0000001102007227 */ /* 0x000fe200078e00ff */
[----:B------:R-:W-:-:S03]  /*bd00*/  IABS R19, R8 ;  /* 0x0000000800137213 */ /* 0x000fc60000000000 */
[----:B------:R-:W-:Y:S01]  /*bd10*/  @!P6 IMAD.IADD R9, R9, 0x1, -R240 ;  /* 0x000000010909e824 */ /* 0x000fe200078e0af0 */
[----:B------:R-:W-:Y:S01]  /*bd20*/  ISETP.GE.AND P6, PT, R12, RZ, PT ;  /* 0x000000ff0c00720c */ /* 0x000fe20003fc6270 */
[----:B------:R-:W-:-:S04]  /*bd30*/  IMAD.HI.U32 R3, R2, R19, RZ ;  /* 0x0000001302037227 */ /* 0x000fc800078e00ff */
[----:B------:R-:W-:Y:S02]  /*bd40*/  VIADD R12, R32, 0xd8 ;  /* 0x000000d8200c7836 */ /* 0x000fe40000000000 */
[----:B------:R-:W-:Y:S02]  /*bd50*/  IMAD.MOV R0, RZ, RZ, -R0 ;  /* 0x000000ffff007224 */ /* 0x000fe400078e0a00 */
[--C-:B------:R-:W-:Y:S01]  /*bd60*/  @!P5 IMAD.IADD R13, R13, 0x1, -R240.reuse ;  /* 0x000000010d0dd824 */ /* 0x100fe200078e0af0 */
[----:B------:R-:W-:Y:S01]  /*bd70*/  ISETP.GE.AND P5, PT, R4, RZ, PT ;  /* 0x000000ff0400720c */ /* 0x000fe20003fa6270 */
[----:B------:R-:W-:Y:S02]  /*bd80*/  IMAD.MOV R14, RZ, RZ, -R3 ;  /* 0x000000ffff0e7224 */ /* 0x000fe400078e0a03 */
[----:B------:R-:W-:Y:S02]  /*bd90*/  VIADD R10, R32, 0xd9 ;  /* 0x000000d9200a7836 */ /* 0x000fe40000000000 */
[C---:B------:R-:W-:Y:S01]  /*bda0*/  IMAD R3, R240.reuse, R0, R17 ;  /* 0x00000000f0037224 */ /* 0x040fe200078e0211 */
[----:B------:R-:W-:Y:S01]  /*bdb0*/  IABS R0, R12 ;  /* 0x0000000c00007213 */ /* 0x000fe20000000000 */
[----:B------:R-:W-:Y:S01]  /*bdc0*/  @!P4 IMAD.IADD R15, R15, 0x1, -R240 ;  /* 0x000000010f0fc824 */ /* 0x000fe200078e0af0 */
[----:B------:R-:W-:Y:S01]  /*bdd0*/  IABS R4, R10 ;  /* 0x0000000a00047213 */ /* 0x000fe20000000000 */
[----:B------:R-:W-:Y:S01]  /*bde0*/  IMAD.MOV.U32 R16, RZ, RZ, R11 ;  /* 0x000000ffff107224 */ /* 0x000fe200078e000b */
[C---:B------:R-:W-:Y:S01]  /*bdf0*/  ISETP.GT.U32.AND P4, PT, R240.reuse, R3, PT ;  /* 0x00000003f000720c */ /* 0x040fe20003f84070 */
[----:B------:R-:W-:Y:S01]  /*be00*/  @!P3 IMAD.MOV R18, RZ, RZ, -R18 ;  /* 0x000000ffff12b224 */ /* 0x000fe200078e0a12 */
[C---:B------:R-:W-:Y:S01]  /*be10*/  ISETP.GT.U32.AND P3, PT, R240.reuse, R13, PT ;  /* 0x0000000df000720c */ /* 0x040fe20003f64070 */
[----:B------:R-:W-:Y:S01]  /*be20*/  @!P2 IMAD.MOV R16, RZ, RZ, -R16 ;  /* 0x000000ffff10a224 */ /* 0x000fe200078e0a10 */
[C---:B------:R-:W-:Y:S01]  /*be30*/  ISETP.GT.U32.AND P2, PT, R240.reuse, R15, PT ;  /* 0x0000000ff000720c */ /* 0x040fe20003f44070 */
[----:B------:R-:W-:Y:S01]  /*be40*/  IMAD.MOV.U32 R5, RZ, RZ, R0 ;  /* 0x000000ffff057224 */ /* 0x000fe200078e0000 */
[----:B------:R-:W-:Y:S01]  /*be50*/  STL [R1+0x5c0], R18 ;  /* 0x0005c01201007387 */ /* 0x000fe20000100800 */
[----:B------:R-:W-:-:S02]  /*be60*/  IMAD R17, R240, R14, R19 ;  /* 0x0000000ef0117224 */ /* 0x000fc400078e0213 */
[----:B------:R-:W-:Y:S01]  /*be70*/  IMAD.MOV.U32 R11, RZ, RZ, R4 ;  /* 0x000000ffff0b7224 */ /* 0x000fe200078e0004 */
[----:B------:R-:W-:Y:S01]  /*be80*/  STL [R1+0x5c4], R16 ;  /* 0x0005c41001007387 */ /* 0x000fe20000100800 */
[----:B------:R-:W-:-:S04]  /*be90*/  IMAD.HI.U32 R0, R2, R5, RZ ;  /* 0x0000000502007227 */ /* 0x000fc800078e00ff */
[----:B------:R-:W-:Y:S01]  /*bea0*/  @!P1 IMAD.MOV R9, RZ, RZ, -R9 ;  /* 0x000000ffff099224 */ /* 0x000fe200078e0a09 */
[----:B------:R-:W-:Y:S01]  /*beb0*/  ISETP.GT.U32.AND P1, PT, R240, R17, PT ;  /* 0x00000011f000720c */ /* 0x000fe20003f24070 */
[----:B------:R-:W-:-:S03]  /*bec0*/  IMAD.HI.U32 R4, R2, R11, RZ ;  /* 0x0000000b02047227 */ /* 0x000fc600078e00ff */
[----:B------:R1:W-:Y:S01]  /*bed0*/  STL [R1+0x5c8], R9 ;  /* 0x0005c80901007387 */ /* 0x0003e20000100800 */
[----:B------:R-:W-:Y:S01]  /*bee0*/  @!P3 IMAD.IADD R13, R13, 0x1, -R240 ;  /* 0x000000010d0db824 */ /* 0x000fe200078e0af0 */
[----:B------:R-:W-:Y:S01]  /*bef0*/  ISETP.GE.AND P3, PT, R8, RZ, PT ;  /* 0x000000ff0800720c */ /* 0x000fe20003f66270 */
[----:B------:R-:W-:Y:S02]  /*bf00*/  IMAD.MOV R0, RZ, RZ, -R0 ;  /* 0x000000ffff007224 */ /* 0x000fe400078e0a00 */
[----:B------:R-:W-:Y:S01]  /*bf10*/  @!P0 IMAD.MOV R7, RZ, RZ, -R7 ;  /* 0x000000ffff078224 */ /* 0x000fe200078e0a07 */
[----:B------:R-:W-:Y:S01]  /*bf20*/  ISETP.GE.AND P0, PT, R6, RZ, PT ;  /* 0x000000ff0600720c */ /* 0x000fe20003f06270 */
[----:B------:R-:W-:Y:S02]  /*bf30*/  IMAD.MOV R4, RZ, RZ, -R4 ;  /* 0x000000ffff047224 */ /* 0x000fe400078e0a04 */
[----:B------:R-:W-:Y:S01]  /*bf40*/  @!P2 IMAD.IADD R15, R15, 0x1, -R240 ;  /* 0x000000010f0fa824 */ /* 0x000fe200078e0af0 */
[----:B------:R2:W-:Y:S01]  /*bf50*/  STL [R1+0x5d0], R7 ;  /* 0x0005d00701007387 */ /* 0x0005e20000100800 */
[----:B-1----:R-:W-:Y:S01]  /*bf60*/  IMAD R9, R240, R0, R5 ;  /* 0x00000000f0097224 */ /* 0x002fe200078e0205 */
[----:B------:R-:W-:Y:S01]  /*bf70*/  ISETP.GE.AND P2, PT, R12, RZ, PT ;  /* 0x000000ff0c00720c */ /* 0x000fe20003f46270 */
[----:B------:R-:W-:-:S02]  /*bf80*/  IMAD.MOV.U32 R14, RZ, RZ, R13 ;  /* 0x000000ffff0e7224 */ /* 0x000fc400078e000d */
[C---:B------:R-:W-:Y:S02]  /*bf90*/  IMAD R11, R240.reuse, R4, R11 ;  /* 0x00000004f00b7224 */ /* 0x040fe400078e020b */
[----:B------:R-:W-:Y:S01]  /*bfa0*/  @!P6 IMAD.MOV R14, RZ, RZ, -R14 ;  /* 0x000000ffff0ee224 */ /* 0x000fe200078e0a0e */
[C---:B------:R-:W-:Y:S01]  /*bfb0*/  ISETP.GT.U32.AND P6, PT, R240.reuse, R9, PT ;  /* 0x00000009f000720c */ /* 0x040fe20003fc4070 */
[--C-:B------:R-:W-:Y:S02]  /*bfc0*/  @!P1 IMAD.IADD R17, R17, 0x1, -R240.reuse ;  /* 0x0000000111119824 */ /* 0x100fe400078e0af0 */
[----:B--2---:R-:W-:Y:S01]  /*bfd0*/  IMAD.MOV.U32 R7, RZ, RZ, R15 ;  /* 0x000000ffff077224 */ /* 0x004fe200078e000f */
[----:B------:R-:W-:Y:S01]  /*bfe0*/  STL [R1+0x5d4], R14 ;  /* 0x0005d40e01007387 */ /* 0x000fe20000100800 */
[--C-:B------:R-:W-:Y:S01]  /*bff0*/  @!P4 IMAD.IADD R3, R3, 0x1, -R240.reuse ;  /* 0x000000010303c824 */ /* 0x100fe200078e0af0 */
[C---:B------:R-:W-:Y:S01]  /*c000*/  ISETP.GT.U32.AND P1, PT, R240.reuse, R17, PT ;  /* 0x00000011f000720c */ /* 0x040fe20003f24070 */
[----:B------:R-:W-:Y:S01]  /*c010*/  @!P5 IMAD.MOV R7, RZ, RZ, -R7 ;  /* 0x000000ffff07d224 */ /* 0x000fe200078e0a07 */
[----:B------:R-:W-:Y:S01]  /*c020*/  ISETP.GT.U32.AND P5, PT, R240, R11, PT ;  /* 0x0000000bf000720c */ /* 0x000fe20003fa4070 */
[----:B------:R-:W-:Y:S01]  /*c030*/  VIADD R4, R32, 0xda ;  /* 0x000000da20047836 */ /* 0x000fe20000000000 */
[----:B------:R-:W-:Y:S01]  /*c040*/  ISETP.GT.U32.AND P4, PT, R240, R3, PT ;  /* 0x00000003f000720c */ /* 0x000fe20003f84070 */
[C---:B------:R-:W-:Y:S01]  /*c050*/  VIADD R6, R32.reuse, 0xdb ;  /* 0x000000db20067836 */ /* 0x040fe20000000000 */
[----:B------:R1:W-:Y:S01]  /*c060*/  STL [R1+0x5d8], R7 ;  /* 0x0005d80701007387 */ /* 0x0003e20000100800 */
[----:B------:R-:W-:Y:S01]  /*c070*/  @!P6 IMAD.IADD R9, R9, 0x1, -R240 ;  /* 0x000000010909e824 */ /* 0x000fe200078e0af0 */
[----:B------:R-:W-:Y:S01]  /*c080*/  IABS R13, R4 ;  /* 0x00000004000d7213 */ /* 0x000fe20000000000 */
[C---:B------:R-:W-:Y:S01]  /*c090*/  VIADD R21, R32.reuse, 0xfc ;  /* 0x000000fc20157836 */ /* 0x040fe20000000000 */
[----:B------:R-:W-:Y:S01]  /*c0a0*/  IABS R5, R6 ;  /* 0x0000000600057213 */ /* 0x000fe20000000000 */
[----:B------:R-:W-:Y:S01]  /*c0b0*/  VIADD R20, R32, 0xfe ;  /* 0x000000fe20147836 */ /* 0x000fe20000000000 */
[----:B------:R-:W-:Y:S01]  /*c0c0*/  ISETP.GT.U32.AND P6, PT, R240, R9, PT ;  /* 0x00000009f000720c */ /* 0x000fe20003fc4070 */
[----:B------:R-:W-:-:S04]  /*c0d0*/  IMAD.HI.U32 R0, R2, R13, RZ ;  /* 0x0000000d02007227 */ /* 0x000fc800078e00ff */
[--C-:B------:R-:W-:Y:S02]  /*c0e0*/  @!P5 IMAD.IADD R11, R11, 0x1, -R240.reuse ;  /* 0x000000010b0bd824 */ /* 0x100fe400078e0af0 */
[----:B------:R-:W-:Y:S01]  /*c0f0*/  @!P1 IMAD.IADD R17, R17, 0x1, -R240 ;  /* 0x0000000111119824 */ /* 0x000fe200078e0af0 */
[----:B------:R-:W-:Y:S01]  /*c100*/  ISETP.GE.AND P1, PT, R4, RZ, PT ;  /* 0x000000ff0400720c */ /* 0x000fe20003f26270 */
[----:B-1----:R-:W-:Y:S01]  /*c110*/  VIADD R7, R32, 0xdc ;  /* 0x000000dc20077836 */ /* 0x002fe20000000000 */
[----:B------:R-:W-:Y:S01]  /*c120*/  ISETP.GT.U32.AND P5, PT, R240, R11, PT ;  /* 0x0000000bf000720c */ /* 0x000fe20003fa4070 */
[----:B------:R-:W-:-:S03]  /*c130*/  IMAD.HI.U32 R4, R2, R5, RZ ;  /* 0x0000000502047227 */ /* 0x000fc600078e00ff */
[----:B------:R-:W-:Y:S01]  /*c140*/  IABS R19, R7 ;  /* 0x0000000700137213 */ /* 0x000fe20000000000 */
[----:B------:R-:W-:Y:S02]  /*c150*/  IMAD.MOV R0, RZ, RZ, -R0 ;  /* 0x000000ffff007224 */ /* 0x000fe400078e0a00 */
[----:B------:R-:W-:Y:S01]  /*c160*/  @!P4 IMAD.IADD R3, R3, 0x1, -R240 ;  /* 0x000000010303c824 */ /* 0x000fe200078e0af0 */
[----:B------:R-:W-:Y:S01]  /*c170*/  ISETP.GE.AND P4, PT, R10, RZ, PT ;  /* 0x000000ff0a00720c */ /* 0x000fe20003f86270 */
[----:B------:R-:W-:Y:S02]  /*c180*/  IMAD.MOV R4, RZ, RZ, -R4 ;  /* 0x000000ffff047224 */ /* 0x000fe400078e0a04 */
[C---:B------:R-:W-:Y:S02]  /*c190*/  IMAD R13, R240.reuse, R0, R13 ;  /* 0x00000000f00d7224 */ /* 0x040fe400078e020d */
[----:B------:R-:W-:Y:S02]  /*c1a0*/  IMAD.MOV.U32 R8, RZ, RZ, R3 ;  /* 0x000000ffff087224 */ /* 0x000fe400078e0003 */
[----:B------:R-:W-:-:S02]  /*c1b0*/  IMAD R3, R240, R4, R5 ;  /* 0x00000004f0037224 */ /* 0x000fc400078e0205 */
[----:B------:R-:W-:Y:S01]  /*c1c0*/  @!P6 IMAD.IADD R9, R9, 0x1, -R240 ;  /* 0x000000010909e824 */ /* 0x000fe200078e0af0 */
[----:B------:R-:W-:Y:S01]  /*c1d0*/  ISETP.GT.U32.AND P6, PT, R240, R13, PT ;  /* 0x0000000df000720c */ /* 0x000fe20003fc4070 */
[----:B------:R-:W-:-:S04]  /*c1e0*/  IMAD.HI.U32 R0, R2, R19, RZ ;  /* 0x0000001302007227 */ /* 0x000fc800078e00ff */
[----:B------:R-:W-:Y:S01]  /*c1f0*/  @!P5 IMAD.IADD R11, R11, 0x1, -R240 ;  /* 0x000000010b0bd824 */ /* 0x000fe200078e0af0 */
[----:B------:R-:W-:Y:S01]  /*c200*/  ISETP.GT.U32.AND P5, PT, R240, R3, PT ;  /* 0x00000003f000720c */ /* 0x000fe20003fa4070 */
[----:B------:R-:W-:Y:S02]  /*c210*/  IMAD.MOV R0, RZ, RZ, -R0 ;  /* 0x000000ffff007224 */ /* 0x000fe400078e0a00 */
[----:B------:R-:W-:Y:S01]  /*c220*/  @!P0 IMAD.MOV R8, RZ, RZ, -R8 ;  /* 0x000000ffff088224 */ /* 0x000fe200078e0a08 */
[----:B------:R-:W-:Y:S01]  /*c230*/  ISETP.GE.AND P0, PT, R6, RZ, PT ;  /* 0x000000ff0600720c */ /* 0x000fe20003f06270 */
[----:B------:R-:W-:Y:S02]  /*c240*/  VIADD R6, R32, 0xdd ;  /* 0x000000dd20067836 */ /* 0x000fe40000000000 */
[----:B------:R-:W-:Y:S01]  /*c250*/  IMAD R10, R240, R0, R19 ;  /* 0x00000000f00a7224 */ /* 0x000fe200078e0213 */
[----:B------:R1:W-:Y:S01]  /*c260*/  STL [R1+0x5e0], R8 ;  /* 0x0005e00801007387 */ /* 0x0003e20000100800 */
[--C-:B------:R-:W-:Y:S01]  /*c270*/  @!P6 IMAD.IADD R13, R13, 0x1, -R240.reuse ;  /* 0x000000010d0de824 */ /* 0x100fe200078e0af0 */
[----:B------:R-:W-:Y:S01]  /*c280*/  IABS R5, R6 ;  /* 0x0000000600057213 */ /* 0x000fe20000000000 */
[----:B------:R-:W-:Y:S01]  /*c290*/  VIADD R4, R32, 0xdf ;  /* 0x000000df20047836 */ /* 0x000fe20000000000 */
[C---:B------:R-:W-:Y:S01]  /*c2a0*/  ISETP.GT.U32.AND P6, PT, R240.reuse, R10, PT ;  /* 0x0000000af000720c */ /* 0x040fe20003fc4070 */
[----:B------:R-:W-:Y:S01]  /*c2b0*/  @!P5 IMAD.IADD R3, R3, 0x1, -R240 ;  /* 0x000000010303d824 */ /* 0x000fe200078e0af0 */
[----:B------:R-:W-:Y:S01]  /*c2c0*/  ISETP.GT.U32.AND P5, PT, R240, R13, PT ;  /* 0x0000000df000720c */ /* 0x000fe20003fa4070 */
[----:B------:R-:W-:Y:S01]  /*c2d0*/  IMAD.HI.U32 R16, R2, R5, RZ ;  /* 0x0000000502107227 */ /* 0x000fe200078e00ff */
[----:B------:R-:W-:-:S03]  /*c2e0*/  IABS R12, R4 ;  /* 0x00000004000c7213 */ /* 0x000fc60000000000 */
[----:B-1----:R-:W-:Y:S02]  /*c2f0*/  VIADD R8, R32, 0xde ;  /* 0x000000de20087836 */ /* 0x002fe40000000000 */
[----:B------:R-:W-:Y:S02]  /*c300*/  IMAD.MOV R16, RZ, RZ, -R16 ;  /* 0x000000ffff107224 */ /* 0x000fe400078e0a10 */
[----:B------:R-:W-:Y:S01]  /*c310*/  @!P3 IMAD.MOV R17, RZ, RZ, -R17 ;  /* 0x000000ffff11b224 */ /* 0x000fe200078e0a11 */
[----:B------:R-:W-:Y:S01]  /*c320*/  IABS R15, R8 ;  /* 0x00000008000f7213 */ /* 0x000fe20000000000 */
[----:B------:R-:W-:Y:S01]  /*c330*/  IMAD R5, R240, R16, R5 ;  /* 0x00000010f0057224 */ /* 0x000fe200078e0205 */
[----:B------:R-:W-:Y:S01]  /*c340*/  ISETP.GE.AND P3, PT, R7, RZ, PT ;  /* 0x000000ff0700720c */ /* 0x000fe20003f66270 */
[--C-:B------:R-:W-:Y:S01]  /*c350*/  @!P6 IMAD.IADD R10, R10, 0x1, -R240.reuse ;  /* 0x000000010a0ae824 */ /* 0x100fe200078e0af0 */
[C---:B------:R-:W-:Y:S01]  /*c360*/  ISETP.GT.U32.AND P6, PT, R240.reuse, R3, PT ;  /* 0x00000003f000720c */ /* 0x040fe20003fc4070 */
[----:B------:R-:W-:Y:S01]  /*c370*/  @!P5 IMAD.IADD R13, R13, 0x1, -R240 ;  /* 0x000000010d0dd824 */ /* 0x000fe200078e0af0 */
[----:B------:R-:W-:Y:S01]  /*c380*/  ISETP.GT.U32.AND P5, PT, R240, R5, PT ;  /* 0x00000005f000720c */ /* 0x000fe20003fa4070 */
[----:B------:R-:W-:Y:S01]  /*c390*/  IMAD.HI.U32 R14, R2, R15, RZ ;  /* 0x0000000f020e7227 */ /* 0x000fe200078e00ff */
[----:B------:R1:W-:Y:S03]  /*c3a0*/  STL [R1+0x5e4], R17 ;  /* 0x0005e41101007387 */ /* 0x0003e60000100800 */
[----:B------:R-:W-:-:S02]  /*c3b0*/  IMAD.MOV R14, RZ, RZ, -R14 ;  /* 0x000000ffff0e7224 */ /* 0x000fc400078e0a0e */
[----:B------:R-:W-:Y:S02]  /*c3c0*/  VIADD R0, R32, 0xe0 ;  /* 0x000000e020007836 */ /* 0x000fe40000000000 */
[----:B------:R-:W-:Y:S02]  /*c3d0*/  IMAD R15, R240, R14, R15 ;  /* 0x0000000ef00f7224 */ /* 0x000fe400078e020f */
[----:B------:R-:W-:Y:S01]  /*c3e0*/  IMAD.MOV.U32 R14, RZ, RZ, R13 ;  /* 0x000000ffff0e7224 */ /* 0x000fe200078e000d */
[----:B------:R-:W-:Y:S01]  /*c3f0*/  IABS R7, R0 ;  /* 0x0000000000077213 */ /* 0x000fe20000000000 */
[----:B-1----:R-:W-:Y:S02]  /*c400*/  IMAD.MOV.U32 R17, RZ, RZ, R9 ;  /* 0x000000ffff117224 */ /* 0x002fe400078e0009 */
[----:B------:R-:W-:-:S04]  /*c410*/  IMAD.HI.U32 R9, R2, R12, RZ ;  /* 0x0000000c02097227 */ /* 0x000fc800078e00ff */
[----:B------:R-:W-:Y:S02]  /*c420*/  IMAD.MOV R9, RZ, RZ, -R9 ;  /* 0x000000ffff097224 */ /* 0x000fe400078e0a09 */
[----:B------:R-:W-:Y:S01]  /*c430*/  @!P6 IMAD.IADD R3, R3, 0x1, -R240 ;  /* 0x000000010303e824 */ /* 0x000fe200078e0af0 */
[----:B------:R-:W-:Y:S01]  /*c440*/  ISETP.GE.AND P6, PT, R8, RZ, PT ;  /* 0x000000ff0800720c */ /* 0x000fe20003fc6270 */
[C---:B------:R-:W-:Y:S02]  /*c450*/  IMAD R12, R240.reuse, R9, R12 ;  /* 0x00000009f00c7224 */ /* 0x040fe400078e020c */
[----:B------:R-:W-:Y:S01]  /*c460*/  @!P1 IMAD.MOV R14, RZ, RZ, -R14 ;  /* 0x000000ffff0e9224 */ /* 0x000fe200078e0a0e */
[C---:B------:R-:W-:Y:S01]  /*c470*/  ISETP.GT.U32.AND P1, PT, R240.reuse, R15, PT ;  /* 0x0000000ff000720c */ /* 0x040fe20003f24070 */
[----:B------:R-:W-:Y:S01]  /*c480*/  @!P5 IMAD.IADD R5, R5, 0x1, -R240 ;  /* 0x000000010505d824 */ /* 0x000fe200078e0af0 */
[----:B------:R-:W-:Y:S01]  /*c490*/  ISETP.GT.U32.AND P5, PT, R240, R12, PT ;  /* 0x0000000cf000720c */ /* 0x000fe20003fa4070 */
[----:B------:R-:W-:-:S02]  /*c4a0*/  IMAD.MOV.U32 R13, RZ, RZ, R3 ;  /* 0x000000ffff0d7224 */ /* 0x000fc400078e0003 */
[----:B------:R-:W-:Y:S02]  /*c4b0*/  IMAD.MOV.U32 R16, RZ, RZ, R11 ;  /* 0x000000ffff107224 */ /* 0x000fe400078e000b */
[----:B------:R-:W-:Y:S01]  /*c4c0*/  @!P0 IMAD.MOV R13, RZ, RZ, -R13 ;  /* 0x000000ffff0d8224 */ /* 0x000fe200078e0a0d */
[C---:B------:R-:W-:Y:S01]  /*c4d0*/  ISETP.GT.U32.AND P0, PT, R240.reuse, R5, PT ;  /* 0x00000005f000720c */ /* 0x040fe20003f04070 */
[----:B------:R-:W-:Y:S01]  /*c4e0*/  @!P2 IMAD.MOV R17, RZ, RZ, -R17 ;  /* 0x000000ffff11a224 */ /* 0x000fe200078e0a11 */
[----:B------:R-:W-:Y:S01]  /*c4f0*/  ISETP.GT.U32.AND P2, PT, R240, R10, PT ;  /* 0x0000000af000720c */ /* 0x000fe20003f44070 */
[----:B------:R-:W-:-:S03]  /*c500*/  IMAD.HI.U32 R11, R2, R7, RZ ;  /* 0x00000007020b7227 */ /* 0x000fc600078e00ff */
[----:B------:R-:W-:Y:S01]  /*c510*/  STL [R1+0x5e8], R17 ;  /* 0x0005e81101007387 */ /* 0x000fe20000100800 */
[----:B------:R-:W-:Y:S01]  /*c520*/  @!P4 IMAD.MOV R16, RZ, RZ, -R16 ;  /* 0x000000ffff10c224 */ /* 0x000fe200078e0a10 */
[----:B------:R-:W-:Y:S01]  /*c530*/  ISETP.GE.AND P4, PT, R6, RZ, PT ;  /* 0x000000ff0600720c */ /* 0x000fe20003f86270 */
[----:B------:R-:W-:Y:S02]  /*c540*/  IMAD.MOV R11, RZ, RZ, -R11 ;  /* 0x000000ffff0b7224 */ /* 0x000fe400078e0a0b */
[--C-:B------:R-:W-:Y:S01]  /*c550*/  @!P1 IMAD.IADD R15, R15, 0x1, -R240.reuse ;  /* 0x000000010f0f9824 */ /* 0x100fe200078e0af0 */
[----:B------:R1:W-:Y:S01]  /*c560*/  STL [R1+0x5ec], R16 ;  /* 0x0005ec1001007387 */ /* 0x0003e20000100800 */
[----:B------:R-:W-:Y:S02]  /*c570*/  IMAD R7, R240, R11, R7 ;  /* 0x0000000bf0077224 */ /* 0x000fe400078e0207 */
[--C-:B------:R-:W-:Y:S01]  /*c580*/  @!P5 IMAD.IADD R12, R12, 0x1, -R240.reuse ;  /* 0x000000010c0cd824 */ /* 0x100fe200078e0af0 */
[C---:B------:R-:W-:Y:S01]  /*c590*/  ISETP.GT.U32.AND P1, PT, R240.reuse, R15, PT ;  /* 0x0000000ff000720c */ /* 0x040fe20003f24070 */
[--C-:B------:R-:W-:Y:S01]  /*c5a0*/  @!P0 IMAD.IADD R5, R5, 0x1, -R240.reuse ;  /* 0x0000000105058824 */ /* 0x100fe200078e0af0 */
[----:B------:R-:W-:Y:S01]  /*c5b0*/  ISETP.GT.U32.AND P0, PT, R240, R7, PT ;  /* 0x00000007f000720c */ /* 0x000fe20003f04070 */
[----:B------:R-:W-:Y:S01]  /*c5c0*/  @!P2 IMAD.IADD R10, R10, 0x1, -R240 ;  /* 0x000000010a0aa824 */ /* 0x000fe200078e0af0 */
[----:B------:R-:W-:Y:S01]  /*c5d0*/  ISETP.GE.AND P2, PT, R4, RZ, PT ;  /* 0x000000ff0400720c */ /* 0x000fe20003f46270 */
[----:B------:R-:W-:Y:S01]  /*c5e0*/  VIADD R6, R32, 0xe3 ;  /* 0x000000e320067836 */ /* 0x000fe20000000000 */
[----:B------:R-:W-:Y:S01]  /*c5f0*/  ISETP.GT.U32.AND P5, PT, R240, R12, PT ;  /* 0x0000000cf000720c */ /* 0x000fe20003fa4070 */
[C---:B-1----:R-:W-:Y:S01]  /*c600*/  VIADD R16, R32.reuse, 0xe1 ;  /* 0x000000e120107836 */ /* 0x042fe20000000000 */
[----:B------:R1:W-:Y:S01]  /*c610*/  STL [R1+0x654], R14 ;  /* 0x0006540e01007387 */ /* 0x0003e20000100800 */
[----:B------:R-:W-:Y:S01]  /*c620*/  VIADD R8, R32, 0xe4 ;  /* 0x000000e420087836 */ /* 0x000fe20000000000 */
[----:B------:R-:W-:Y:S01]  /*c630*/  IABS R11, R6 ;  /* 0x00000006000b7213 */ /* 0x000fe20000000000 */
[----:B------:R-:W-:Y:S01]  /*c640*/  IMAD.MOV.U32 R19, RZ, RZ, R10 ;  /* 0x000000ffff137224 */ /* 0x000fe200078e000a */
[----:B------:R-:W-:Y:S01]  /*c650*/  IABS R3, R16 ;  /* 0x0000001000037213 */ /* 0x000fe20000000000 */
[----:B------:R2:W-:Y:S01]  /*c660*/  STL [R1+0x658], R13 ;  /* 0x0006580d01007387 */ /* 0x0005e20000100800 */
[--C-:B------:R-:W-:Y:S01]  /*c670*/  @!P1 IMAD.IADD R15, R15, 0x1, -R240.reuse ;  /* 0x000000010f0f9824 */ /* 0x100fe200078e0af0 */
[----:B------:R-:W-:Y:S01]  /*c680*/  IABS R9, R8 ;  /* 0x0000000800097213 */ /* 0x000fe20000000000 */
[----:B------:R-:W-:Y:S01]  /*c690*/  @!P0 IMAD.IADD R7, R7, 0x1, -R240 ;  /* 0x0000000107078824 */ /* 0x000fe200078e0af0 */
[----:B------:R-:W-:Y:S01]  /*c6a0*/  ISETP.GE.AND P1, PT, R0, RZ, PT ;  /* 0x000000ff0000720c */ /* 0x000fe20003f26270 */
[----:B------:R-:W-:Y:S01]  /*c6b0*/  IMAD.HI.U32 R4, R2, R3, RZ ;  /* 0x0000000302047227 */ /* 0x000fe200078e00ff */
[----:B------:R-:W-:-:S03]  /*c6c0*/  ISETP.GE.AND P0, PT, R16, RZ, PT ;  /* 0x000000ff1000720c */ /* 0x000fc60003f06270 */
[----:B------:R-:W-:Y:S02]  /*c6d0*/  IMAD.MOV R4, RZ, RZ, -R4 ;  /* 0x000000ffff047224 */ /* 0x000fe400078e0a04 */
[----:B-1----:R-:W-:Y:S02]  /*c6e0*/  VIADD R14, R32, 0xe2 ;  /* 0x000000e2200e7836 */ /* 0x002fe40000000000 */
[----:B------:R-:W-:Y:S02]  /*c6f0*/  IMAD R3, R240, R4, R3 ;  /* 0x00000004f0037224 */ /* 0x000fe400078e0203 */
[----:B------:R-:W-:Y:S01]  /*c700*/  IMAD.HI.U32 R0, R2, R11, RZ ;  /* 0x0000000b02007227 */ /* 0x000fe200078e00ff */
[----:B--2---:R-:W-:-:S03]  /*c710*/  IABS R13, R14 ;  /* 0x0000000e000d7213 */ /* 0x004fc60000000000 */
[----:B------:R-:W-:Y:S01]  /*c720*/  @!P5 IMAD.IADD R12, R12, 0x1, -R240 ;  /* 0x000000010c0cd824 */ /* 0x000fe200078e0af0 */
[C---:B------:R-:W-:Y:S01]  /*c730*/  ISETP.GT.U32.AND P5, PT, R240.reuse, R3, PT ;  /* 0x00000003f000720c */ /* 0x040fe20003fa4070 */
[----:B------:R-:W-:Y:S01]  /*c740*/  @!P3 IMAD.MOV R19, RZ, RZ, -R19 ;  /* 0x000000ffff13b224 */ /* 0x000fe200078e0a13 */
[----:B------:R-:W-:Y:S01]  /*c750*/  ISETP.GT.U32.AND P3, PT, R240, R7, PT ;  /* 0x00000007f000720c */ /* 0x000fe20003f64070 */
[----:B------:R-:W-:-:S03]  /*c760*/  IMAD.HI.U32 R17, R2, R13, RZ ;  /* 0x0000000d02117227 */ /* 0x000fc600078e00ff */
[----:B------:R-:W-:Y:S01]  /*c770*/  STL [R1+0x5f0], R19 ;  /* 0x0005f01301007387 */ /* 0x000fe20000100800 */
[----:B------:R-:W-:-:S04]  /*c780*/  IMAD.HI.U32 R4, R2, R9, RZ ;  /* 0x0000000902047227 */ /* 0x000fc800078e00ff */
[----:B------:R-:W-:Y:S02]  /*c790*/  IMAD.MOV R0, RZ, RZ, -R0 ;  /* 0x000000ffff007224 */ /* 0x000fe400078e0a00 */
[----:B------:R-:W-:Y:S02]  /*c7a0*/  IMAD.MOV R17, RZ, RZ, -R17 ;  /* 0x000000ffff117224 */ /* 0x000fe400078e0a11 */
[----:B------:R-:W-:Y:S02]  /*c7b0*/  IMAD.MOV R4, RZ, RZ, -R4 ;  /* 0x000000ffff047224 */ /* 0x000fe400078e0a04 */
[C---:B------:R-:W-:Y:S02]  /*c7c0*/  IMAD R11, R240.reuse, R0, R11 ;  /* 0x00000000f00b7224 */ /* 0x040fe400078e020b */
[C---:B------:R-:W-:Y:S02]  /*c7d0*/  IMAD R13, R240.reuse, R17, R13 ;  /* 0x00000011f00d7224 */ /* 0x040fe400078e020d */
[----:B------:R-:W-:-:S02]  /*c7e0*/  IMAD R9, R240, R4, R9 ;  /* 0x00000004f0097224 */ /* 0x000fc400078e0209 */
[----:B------:R-:W-:Y:S01]  /*c7f0*/  @!P6 IMAD.MOV R15, RZ, RZ, -R15 ;  /* 0x000000ffff0fe224 */ /* 0x000fe200078e0a0f */
[C---:B------:R-:W-:Y:S01]  /*c800*/  ISETP.GT.U32.AND P6, PT, R240.reuse, R11, PT ;  /* 0x0000000bf000720c */ /* 0x040fe20003fc4070 */
[--C-:B------:R-:W-:Y:S01]  /*c810*/  @!P5 IMAD.IADD R3, R3, 0x1, -R240.reuse ;  /* 0x000000010303d824 */ /* 0x100fe200078e0af0 */
[C---:B------:R-:W-:Y:S01]  /*c820*/  ISETP.GT.U32.AND P5, PT, R240.reuse, R13, PT ;  /* 0x0000000df000720c */ /* 0x040fe20003fa4070 */
[----:B------:R-:W-:Y:S02]  /*c830*/  IMAD.MOV.U32 R18, RZ, RZ, R5 ;  /* 0x000000ffff127224 */ /* 0x000fe400078e0005 */
[----:B------:R-:W-:Y:S01]  /*c840*/  @!P3 IMAD.IADD R7, R7, 0x1, -R240 ;  /* 0x000000010707b824 */ /* 0x000fe200078e0af0 */
[----:B------:R-:W-:Y:S01]  /*c850*/  ISETP.GT.U32.AND P3, PT, R240, R9, PT ;  /* 0x00000009f000720c */ /* 0x000fe20003f64070 */
[----:B------:R-:W-:Y:S02]  /*c860*/  VIADD R0, R32, 0xe5 ;  /* 0x000000e520007836 */ /* 0x000fe40000000000 */
[----:B------:R-:W-:Y:S01]  /*c870*/  @!P4 IMAD.MOV R18, RZ, RZ, -R18 ;  /* 0x000000ffff12c224 */ /* 0x000fe200078e0a12 */
[----:B------:R-:W-:Y:S01]  /*c880*/  ISETP.GT.U32.AND P4, PT, R240, R3, PT ;  /* 0x00000003f000720c */ /* 0x000fe20003f84070 */
[----:B------:R-:W-:Y:S01]  /*c890*/  VIADD R4, R32, 0xe6 ;  /* 0x000000e620047836 */ /* 0x000fe20000000000 */
[----:B------:R-:W-:Y:S01]  /*c8a0*/  IABS R10, R0 ;  /* 0x00000000000a7213 */ /* 0x000fe20000000000 */
[----:B------:R-:W-:Y:S01]  /*c8b0*/  IMAD.MOV.U32 R16, RZ, RZ, R12 ;  /* 0x000000ffff107224 */ /* 0x000fe200078e000c */
[----:B------:R-:W-:Y:S01]  /*c8c0*/  STL [R1+0x620], R18 ;  /* 0x0006201201007387 */ /* 0x000fe20000100800 */
[--C-:B------:R-:W-:Y:S01]  /*c8d0*/  @!P6 IMAD.IADD R11, R11, 0x1, -R240.reuse ;  /* 0x000000010b0be824 */ /* 0x100fe200078e0af0 */
[----:B------:R-:W-:Y:S01]  /*c8e0*/  IABS R5, R4 ;  /* 0x0000000400057213 */ /* 0x000fe20000000000 */
[----:B------:R-:W-:Y:S01]  /*c8f0*/  IMAD.HI.U32 R12, R2, R10, RZ ;  /* 0x0000000a020c7227 */ /* 0x000fe200078e00ff */
[----:B------:R1:W-:Y:S03]  /*c900*/  STL [R1+0x628], R15 ;  /* 0x0006280f01007387 */ /* 0x0003e60000100800 */
[--C-:B------:R-:W-:Y:S01]  /*c910*/  @!P5 IMAD.IADD R13, R13, 0x1, -R240.reuse ;  /* 0x000000010d0dd824 */ /* 0x100fe200078e0af0 */
[----:B------:R-:W-:Y:S01]  /*c920*/  ISETP.GE.AND P5, PT, R8, RZ, PT ;  /* 0x000000ff0800720c */ /* 0x000fe20003fa6270 */
[----:B------:R-:W-:Y:S01]  /*c930*/  @!P3 IMAD.IADD R9, R9, 0x1, -R240 ;  /* 0x000000010909b824 */ /* 0x000fe200078e0af0 */
[C---:B------:R-:W-:Y:S01]  /*c940*/  ISETP.GT.U32.AND P3, PT, R240.reuse, R11, PT ;  /* 0x0000000bf000720c */ /* 0x040fe20003f64070 */
[----:B------:R-:W-:Y:S01]  /*c950*/  IMAD.MOV R12, RZ, RZ, -R12 ;  /* 0x000000ffff0c7224 */ /* 0x000fe200078e0a0c */
[----:B------:R-:W-:Y:S01]  /*c960*/  ISETP.GT.U32.AND P6, PT, R240, R13, PT ;  /* 0x0000000df000720c */ /* 0x000fe20003fc4070 */
[----:B------:R-:W-:Y:S01]  /*c970*/  @!P4 IMAD.IADD R3, R3, 0x1, -R240 ;  /* 0x000000010303c824 */ /* 0x000fe200078e0af0 */
[----:B------:R-:W-:Y:S01]  /*c980*/  ISETP.GE.AND P4, PT, R6, RZ, PT ;  /* 0x000000ff0600720c */ /* 0x000fe20003f86270 */
[----:B------:R-:W-:-:S04]  /*c990*/  IMAD.HI.U32 R8, R2, R5, RZ ;  /* 0x0000000502087227 */ /* 0x000fc800078e00ff */
[C---:B------:R-:W-:Y:S02]  /*c9a0*/  IMAD R6, R240.reuse, R12, R10 ;  /* 0x0000000cf0067224 */ /* 0x040fe400078e020a */
[----:B-1----:R-:W-:Y:S02]  /*c9b0*/  IMAD.MOV.U32 R15, RZ, RZ, R7 ;  /* 0x000000ffff0f7224 */ /* 0x002fe400078e0007 */
[----:B------:R-:W-:Y:S02]  /*c9c0*/  IMAD.MOV R7, RZ, RZ, -R8 ;  /* 0x000000ffff077224 */ /* 0x000fe400078e0a08 */
[----:B------:R-:W-:Y:S02]  /*c9d0*/  IMAD.MOV.U32 R10, RZ, RZ, R3 ;  /* 0x000000ffff0a7224 */ /* 0x000fe400078e0003 */
[C---:B------:R-:W-:Y:S02]  /*c9e0*/  IMAD R5, R240.reuse, R7, R5 ;  /* 0x00000007f0057224 */ /* 0x040fe400078e0205 */
[----:B------:R-:W-:Y:S01]  /*c9f0*/  @!P0 IMAD.MOV R10, RZ, RZ, -R10 ;  /* 0x000000ffff0a8224 */ /* 0x000fe200078e0a0a */
[----:B------:R-:W-:Y:S01]  /*ca00*/  ISETP.GT.U32.AND P0, PT, R240, R6, PT ;  /* 0x00000006f000720c */ /* 0x000fe20003f04070 */
[----:B------:R-:W-:Y:S01]  /*ca10*/  @!P2 IMAD.MOV R16, RZ, RZ, -R16 ;  /* 0x000000ffff10a224 */ /* 0x000fe200078e0a10 */
[----:B------:R-:W-:Y:S01]  /*ca20*/  ISETP.GE.AND P2, PT, R14, RZ, PT ;  /* 0x000000ff0e00720c */ /* 0x000fe20003f46270 */
[----:B------:R-:W-:Y:S01]  /*ca30*/  @!P1 IMAD.MOV R15, RZ, RZ, -R15 ;  /* 0x000000ffff0f9224 */ /* 0x000fe200078e0a0f */
[----:B------:R-:W-:Y:S01]  /*ca40*/  ISETP.GT.U32.AND P1, PT, R240, R9, PT ;  /* 0x00000009f000720c */ /* 0x000fe20003f24070 */
[----:B------:R-:W-:Y:S01]  /*ca50*/  VIADD R8, R32, 0xe7 ;  /* 0x000000e720087836 */ /* 0x000fe20000000000 */
[----:B------:R-:W-:Y:S01]  /*ca60*/  STL [R1+0x650], R16 ;  /* 0x0006501001007387 */ /* 0x000fe20000100800 */
[--C-:B------:R-:W-:Y:S01]  /*ca70*/  @!P3 IMAD.IADD R11, R11, 0x1, -R240.reuse ;  /* 0x000000010b0bb824 */ /* 0x100fe200078e0af0 */
[----:B------:R-:W-:Y:S01]  /*ca80*/  ISETP.GT.U32.AND P3, PT, R240, R5, PT ;  /* 0x00000005f000720c */ /* 0x000fe20003f64070 */
[----:B------:R-:W-:Y:S01]  /*ca90*/  VIADD R7, R32, 0xe8 ;  /* 0x000000e820077836 */ /* 0x000fe20000000000 */
[----:B------:R-:W-:Y:S01]  /*caa0*/  STL [R1+0x62c], R15 ;  /* 0x00062c0f01007387 */ /* 0x000fe20000100800 */
[----:B------:R-:W-:Y:S01]  /*cab0*/  IABS R3, R8 ;  /* 0x0000000800037213 */ /* 0x000fe20000000000 */
[--C-:B------:R-:W-:Y:S01]  /*cac0*/  @!P6 IMAD.IADD R13, R13, 0x1, -R240.reuse ;  /* 0x000000010d0de824 */ /* 0x100fe200078e0af0 */
[----:B------:R-:W-:Y:S01]  /*cad0*/  ISETP.GE.AND P6, PT, R0, RZ, PT ;  /* 0x000000ff0000720c */ /* 0x000fe20003fc6270 */
[----:B------:R1:W-:Y:S01]  /*cae0*/  STL [R1+0x64c], R10 ;  /* 0x00064c0a01007387 */ /* 0x0003e20000100800 */
[----:B------:R-:W-:Y:S01]  /*caf0*/  @!P0 IMAD.IADD R6, R6, 0x1, -R240 ;  /* 0x0000000106068824 */ /* 0x000fe200078e0af0 */
[----:B------:R-:W-:Y:S01]  /*cb00*/  ISETP.GE.AND P0, PT, R8, RZ, PT ;  /* 0x000000ff0800720c */ /* 0x000fe20003f06270 */
[----:B------:R-:W-:-:S02]  /*cb10*/  IMAD.MOV.U32 R0, RZ, RZ, R3 ;  /* 0x000000ffff007224 */ /* 0x000fc400078e0003 */
[----:B------:R-:W-:Y:S01]  /*cb20*/  @!P1 IMAD.IADD R9, R9, 0x1, -R240 ;  /* 0x0000000109099824 */ /* 0x000fe200078e0af0 */
[----:B------:R-:W-:Y:S01]  /*cb30*/  ISETP.GE.AND P1, PT, R4, RZ, PT ;  /* 0x000000ff0400720c */ /* 0x000fe20003f26270 */
[----:B------:R-:W-:Y:S01]  /*cb40*/  IMAD.HI.U32 R12, R2, R0, RZ ;  /* 0x00000000020c7227 */ /* 0x000fe200078e00ff */
[----:B-1----:R-:W-:-:S03]  /*cb50*/  IABS R10, R7 ;  /* 0x00000007000a7213 */ /* 0x002fc60000000000 */
[----:B------:R-:W-:Y:S01]  /*cb60*/  @!P3 IMAD.IADD R5, R5, 0x1, -R240 ;  /* 0x000000010505b824 */ /* 0x000fe200078e0af0 */
[----:B------:R-:W-:Y:S01]  /*cb70*/  ISETP.GT.U32.AND P3, PT, R240, R6, PT ;  /* 0x00000006f000720c */ /* 0x000fe20003f64070 */
[----:B------:R-:W-:Y:S02]  /*cb80*/  IMAD.MOV.U32 R14, RZ, RZ, R13 ;  /* 0x000000ffff0e7224 */ /* 0x000fe400078e000d */
[----:B------:R-:W-:Y:S02]  /*cb90*/  IMAD.MOV.U32 R3, RZ, RZ, R10 ;  /* 0x000000ffff037224 */ /* 0x000fe400078e000a */
[----:B------:R-:W-:Y:S02]  /*cba0*/  VIADD R4, R32, 0xe9 ;  /* 0x000000e920047836 */ /* 0x000fe40000000000 */
[----:B------:R-:W-:-:S03]  /*cbb0*/  IMAD.HI.U32 R10, R2, R3, RZ ;  /* 0x00000003020a7227 */ /* 0x000fc600078e00ff */
[----:B------:R-:W-:Y:S01]  /*cbc0*/  IABS R8, R4 ;  /* 0x0000000400087213 */ /* 0x000fe20000000000 */
[----:B------:R-:W-:Y:S02]  /*cbd0*/  IMAD.MOV R12, RZ, RZ, -R12 ;  /* 0x000000ffff0c7224 */ /* 0x000fe400078e0a0c */
[----:B------:R-:W-:Y:S02]  /*cbe0*/  IMAD.MOV R10, RZ, RZ, -R10 ;  /* 0x000000ffff0a7224 */ /* 0x000fe400078e0a0a */
[----:B------:R-:W-:Y:S01]  /*cbf0*/  @!P2 IMAD.MOV R14, RZ, RZ, -R14 ;  /* 0x000000ffff0ea224 */ /* 0x000fe200078e0a0e */
[C---:B------:R-:W-:Y:S01]  /*cc00*/  ISETP.GT.U32.AND P2, PT, R240.reuse, R5, PT ;  /* 0x00000005f000720c */ /* 0x040fe20003f44070 */
[C---:B------:R-:W-:Y:S02]  /*cc10*/  IMAD R0, R240.reuse, R12, R0 ;  /* 0x0000000cf0007224 */ /* 0x040fe400078e0200 */
[C---:B------:R-:W-:Y:S01]  /*cc20*/  IMAD R3, R240.reuse, R10, R3 ;  /* 0x0000000af0037224 */ /* 0x040fe200078e0203 */
[----:B------:R-:W-:Y:S01]  /*cc30*/  STL [R1+0x630], R14 ;  /* 0x0006300e01007387 */ /* 0x000fe20000100800 */
[----:B------:R-:W-:Y:S01]  /*cc40*/  @!P4 IMAD.MOV R11, RZ, RZ, -R11 ;  /* 0x000000ffff0bc224 */ /* 0x000fe200078e0a0b */
[----:B------:R-:W-:Y:S01]  /*cc50*/  ISETP.GT.U32.AND P4, PT, R240, R0, PT ;  /* 0x00000000f000720c */ /* 0x000fe20003f84070 */
[----:B------:R-:W-:-:S02]  /*cc60*/  IMAD.MOV.U32 R13, RZ, RZ, R9 ;  /* 0x000000ffff0d7224 */ /* 0x000fc400078e0009 */
[----:B------:R-:W-:Y:S01]  /*cc70*/  IMAD.HI.U32 R9, R2, R8, RZ ;  /* 0x0000000802097227 */ /* 0x000fe200078e00ff */
[----:B------:R-:W-:Y:S03]  /*cc80*/  STL [R1+0x63c], R11 ;  /* 0x00063c0b01007387 */ /* 0x000fe60000100800 */
[--C-:B------:R-:W-:Y:S01]  /*cc90*/  @!P3 IMAD.IADD R6, R6, 0x1, -R240.reuse ;  /* 0x000000010606b824 */ /* 0x100fe200078e0af0 */
[----:B------:R-:W-:Y:S01]  /*cca0*/  ISETP.GT.U32.AND P3, PT, R240, R3, PT ;  /* 0x00000003f000720c */ /* 0x000fe20003f64070 */
[----:B------:R-:W-:Y:S02]  /*ccb0*/  IMAD.MOV R9, RZ, RZ, -R9 ;  /* 0x000000ffff097224 */ /* 0x000fe400078e0a09 */
[----:B------:R-:W-:Y:S01]  /*ccc0*/  @!P2 IMAD.IADD R5, R5, 0x1, -R240 ;  /* 0x000000010505a824 */ /* 0x000fe200078e0af0 */
[----:B------:R-:W-:Y:S01]  /*ccd0*/  ISETP.GE.AND P2, PT, R4, RZ, PT ;  /* 0x000000ff0400720c */ /* 0x000fe20003f46270 */
[----:B------:R-:W-:-:S02]  /*cce0*/  IMAD R4, R240, R9, R8 ;  /* 0x00000009f0047224 */ /* 0x000fc400078e0208 */
[----:B------:R-:W-:Y:S01]  /*ccf0*/  @!P5 IMAD.MOV R13, RZ, RZ, -R13 ;  /* 0x000000ffff0dd224 */ /* 0x000fe200078e0a0d */
[----:B------:R-:W-:Y:S01]  /*cd00*/  ISETP.GE.AND P5, PT, R7, RZ, PT ;  /* 0x000000ff0700720c */ /* 0x000fe20003fa6270 */
[--C-:B------:R-:W-:Y:S02]  /*cd10*/  @!P4 IMAD.IADD R0, R0, 0x1, -R240.reuse ;  /* 0x000000010000c824 */ /* 0x100fe400078e0af0 */
[----:B------:R-:W-:Y:S01]  /*cd20*/  @!P1 IMAD.MOV R5, RZ, RZ, -R5 ;  /* 0x000000ffff059224 */ /* 0x000fe200078e0a05 */
[C---:B------:R-:W-:Y:S01]  /*cd30*/  ISETP.GT.U32.AND P1, PT, R240.reuse, R4, PT ;  /* 0x00000004f000720c */ /* 0x040fe20003f24070 */
[----:B------:R-:W-:Y:S01]  /*cd40*/  @!P3 IMAD.IADD R3, R3, 0x1, -R240 ;  /* 0x000000010303b824 */ /* 0x000fe200078e0af0 */
[----:B------:R1:W-:Y:S01]  /*cd50*/  STL [R1+0x640], R13 ;  /* 0x0006400d01007387 */ /* 0x0003e20000100800 */
[----:B------:R-:W-:Y:S01]  /*cd60*/  IMAD.MOV.U32 R10, RZ, RZ, R6 ;  /* 0x000000ffff0a7224 */ /* 0x000fe200078e0006 */
[----:B------:R-:W-:Y:S01]  /*cd70*/  ISETP.GT.U32.AND P4, PT, R240, R0, PT ;  /* 0x00000000f000720c */ /* 0x000fe20003f84070 */
[----:B------:R-:W-:Y:S01]  /*cd80*/  VIADD R8, R32, 0xeb ;  /* 0x000000eb20087836 */ /* 0x000fe20000000000 */
[----:B------:R-:W-:Y:S01]  /*cd90*/  ISETP.GT.U32.AND P3, PT, R240, R3, PT ;  /* 0x00000003f000720c */ /* 0x000fe20003f64070 */
[----:B------:R-:W-:-:S02]  /*cda0*/  @!P6 IMAD.MOV R10, RZ, RZ, -R10 ;  /* 0x000000ffff0ae224 */ /* 0x000fc400078e0a0a */
[C---:B------:R-:W-:Y:S01]  /*cdb0*/  VIADD R7, R32.reuse, 0xec ;  /* 0x000000ec20077836 */ /* 0x040fe20000000000 */
[----:B------:R-:W-:Y:S01]  /*cdc0*/  IABS R16, R8 ;  /* 0x0000000800107213 */ /* 0x000fe20000000000 */
[C---:B------:R-:W-:Y:S01]  /*cdd0*/  VIADD R12, R32.reuse, 0xef ;  /* 0x000000ef200c7836 */ /* 0x040fe20000000000 */
[----:B------:R2:W-:Y:S01]  /*cde0*/  STL [R1+0x648], R10 ;  /* 0x0006480a01007387 */ /* 0x0005e20000100800 */
[----:B-1----:R-:W-:Y:S01]  /*cdf0*/  VIADD R13, R32, 0xea ;  /* 0x000000ea200d7836 */ /* 0x002fe20000000000 */
[----:B------:R-:W-:Y:S01]  /*ce00*/  IABS R15, R7 ;  /* 0x00000007000f7213 */ /* 0x000fe20000000000 */
[--C-:B------:R-:W-:Y:S01]  /*ce10*/  @!P1 IMAD.IADD R4, R4, 0x1, -R240.reuse ;  /* 0x0000000104049824 */ /* 0x100fe200078e0af0 */
[----:B------:R1:W-:Y:S01]  /*ce20*/  STL [R1+0x644], R5 ;  /* 0x0006440501007387 */ /* 0x0003e20000100800 */
[----:B------:R-:W-:Y:S01]  /*ce30*/  @!P4 IMAD.IADD R0, R0, 0x1, -R240 ;  /* 0x000000010000c824 */ /* 0x000fe200078e0af0 */
[----:B------:R-:W-:Y:S01]  /*ce40*/  ISETP.GE.AND P6, PT, R13, RZ, PT ;  /* 0x000000ff0d00720c */ /* 0x000fe20003fc6270 */
[----:B------:R-:W-:Y:S01]  /*ce50*/  IMAD.HI.U32 R6, R2, R16, RZ ;  /* 0x0000001002067227 */ /* 0x000fe200078e00ff */
[----:B------:R-:W-:-:S02]  /*ce60*/  IABS R13, R13 ;  /* 0x0000000d000d7213 */ /* 0x000fc40000000000 */
[----:B------:R-:W-:Y:S01]  /*ce70*/  ISETP.GE.AND P4, PT, R8, RZ, PT ;  /* 0x000000ff0800720c */ /* 0x000fe20003f86270 */
[----:B------:R-:W-:Y:S01]  /*ce80*/  @!P3 IMAD.IADD R3, R3, 0x1, -R240 ;  /* 0x000000010303b824 */ /* 0x000fe200078e0af0 */
[----:B------:R-:W-:Y:S01]  /*ce90*/  ISETP.GT.U32.AND P1, PT, R240, R4, PT ;  /* 0x00000004f000720c */ /* 0x000fe20003f24070 */
[----:B------:R-:W-:Y:S01]  /*cea0*/  IMAD.HI.U32 R9, R2, R13, RZ ;  /* 0x0000000d02097227 */ /* 0x000fe200078e00ff */
[----:B------:R-:W-:-:S03]  /*ceb0*/  ISETP.GE.AND P3, PT, R7, RZ, PT ;  /* 0x000000ff0700720c */ /* 0x000fc60003f66270 */
[----:B------:R-:W-:Y:S02]  /*cec0*/  IMAD.MOV R8, RZ, RZ, -R9 ;  /* 0x000000ffff087224 */ /* 0x000fe400078e0a09 */
[----:B------:R-:W-:Y:S02]  /*ced0*/  IMAD.MOV R6, RZ, RZ, -R6 ;  /* 0x000000ffff067224 */ /* 0x000fe400078e0a06 */
[C---:B------:R-:W-:Y:S02]  /*cee0*/  IMAD R13, R240.reuse, R8, R13 ;  /* 0x00000008f00d7224 */ /* 0x040fe400078e020d */
[----:B--2---:R-:W-:Y:S01]  /*cef0*/  IMAD.MOV.U32 R10, RZ, RZ, R3 ;  /* 0x000000ffff0a7224 */ /* 0x004fe200078e0003 */
[----:B------:R-:W-:Y:S01]  /*cf00*/  IABS R3, R12 ;  /* 0x0000000c00037213 */ /* 0x000fe20000000000 */
[C---:B------:R-:W-:Y:S02]  /*cf10*/  IMAD R16, R240.reuse, R6, R16 ;  /* 0x00000006f0107224 */ /* 0x040fe400078e0210 */
[----:B------:R-:W-:Y:S01]  /*cf20*/  @!P5 IMAD.MOV R10, RZ, RZ, -R10 ;  /* 0x000000ffff0ad224 */ /* 0x000fe200078e0a0a */
[----:B------:R-:W-:Y:S01]  /*cf30*/  ISETP.GT.U32.AND P5, PT, R240, R13, PT ;  /* 0x0000000df000720c */ /* 0x000fe20003fa4070 */
[----:B-1----:R-:W-:-:S04]  /*cf40*/  IMAD.HI.U32 R5, R2, R15, RZ ;  /* 0x0000000f02057227 */ /* 0x002fc800078e00ff */
[--C-:B------:R-:W-:Y:S01]  /*cf50*/  @!P1 IMAD.IADD R4, R4, 0x1, -R240.reuse ;  /* 0x0000000104049824 */ /* 0x100fe200078e0af0 */
[----:B------:R-:W-:Y:S01]  /*cf60*/  ISETP.GT.U32.AND P1, PT, R240, R16, PT ;  /* 0x00000010f000720c */ /* 0x000fe20003f24070 */
[----:B------:R-:W-:Y:S02]  /*cf70*/  IMAD.MOV R5, RZ, RZ, -R5 ;  /* 0x000000ffff057224 */ /* 0x000fe400078e0a05 */
[----:B------:R-:W-:Y:S02]  /*cf80*/  VIADD R8, R32, 0xee ;  /* 0x000000ee20087836 */ /* 0x000fe40000000000 */
[----:B------:R-:W-:Y:S02]  /*cf90*/  IMAD R15, R240, R5, R15 ;  /* 0x00000005f00f7224 */ /* 0x000fe400078e020f */
[----:B------:R-:W-:Y:S01]  /*cfa0*/  @!P5 IMAD.IADD R13, R13, 0x1, -R240 ;  /* 0x000000010d0dd824 */ /* 0x000fe200078e0af0 */
[----:B------:R-:W-:Y:S01]  /*cfb0*/  IABS R9, R8 ;  /* 0x0000000800097213 */ /* 0x000fe20000000000 */
[----:B------:R-:W-:Y:S01]  /*cfc0*/  VIADD R11, R32, 0xed ;  /* 0x000000ed200b7836 */ /* 0x000fe20000000000 */
[----:B------:R-:W-:Y:S01]  /*cfd0*/  ISETP.GT.U32.AND P5, PT, R240, R15, PT ;  /* 0x0000000ff000720c */ /* 0x000fe20003fa4070 */
[----:B------:R-:W-:-:S02]  /*cfe0*/  IMAD.MOV.U32 R14, RZ, RZ, R0 ;  /* 0x000000ffff0e7224 */ /* 0x000fc400078e0000 */
[----:B------:R-:W-:Y:S01]  /*cff0*/  @!P1 IMAD.IADD R16, R16, 0x1, -R240 ;  /* 0x0000000110109824 */ /* 0x000fe200078e0af0 */
[----:B------:R-:W-:Y:S01]  /*d000*/  ISETP.GT.U32.AND P1, PT, R240, R13, PT ;  /* 0x0000000df000720c */ /* 0x000fe20003f24070 */
[----:B------:R-:W-:Y:S01]  /*d010*/  @!P0 IMAD.MOV R14, RZ, RZ, -R14 ;  /* 0x000000ffff0e8224 */ /* 0x000fe200078e0a0e */
[----:B------:R-:W-:Y:S01]  /*d020*/  ISETP.GE.AND P0, PT, R11, RZ, PT ;  /* 0x000000ff0b00720c */ /* 0x000fe20003f06270 */
[----:B------:R-:W-:Y:S01]  /*d030*/  VIADD R0, R32, 0xf0 ;  /* 0x000000f020007836 */ /* 0x000fe20000000000 */
[----:B------:R-:W-:Y:S01]  /*d040*/  IABS R11, R11 ;  /* 0x0000000b000b7213 */ /* 0x000fe20000000000 */
[C---:B------:R-:W-:Y:S01]  /*d050*/  IMAD.HI.U32 R5, R2.reuse, R3, RZ ;  /* 0x0000000302057227 */ /* 0x040fe200078e00ff */
[----:B------:R1:W-:Y:S02]  /*d060*/  STL [R1+0x634], R14 ;  /* 0x0006340e01007387 */ /* 0x0003e40000100800 */
[----:B------:R-:W-:Y:S01]  /*d070*/  IABS R7, R0 ;  /* 0x0000000000077213 */ /* 0x000fe20000000000 */
[----:B------:R-:W-:Y:S01]  /*d080*/  IMAD.MOV.U32 R17, RZ, RZ, R4 ;  /* 0x000000ffff117224 */ /* 0x000fe200078e0004 */
[----:B------:R-:W-:Y:S01]  /*d090*/  STL [R1+0x638], R10 ;  /* 0x0006380a01007387 */ /* 0x000fe20000100800 */
[----:B------:R-:W-:-:S04]  /*d0a0*/  IMAD.HI.U32 R6, R2, R9, RZ ;  /* 0x0000000902067227 */ /* 0x000fc800078e00ff */
[----:B------:R-:W-:Y:S02]  /*d0b0*/  @!P5 IMAD.IADD R15, R15, 0x1, -R240 ;  /* 0x000000010f0fd824 */ /* 0x000fe400078e0af0 */
[----:B------:R-:W-:Y:S02]  /*d0c0*/  IMAD.MOV R5, RZ, RZ, -R5 ;  /* 0x000000ffff057224 */ /* 0x000fe400078e0a05 */
[----:B-1----:R-:W-:Y:S01]  /*d0d0*/  IMAD.HI.U32 R14, R2, R11, RZ ;  /* 0x0000000b020e7227 */ /* 0x002fe200078e00ff */
[----:B------:R-:W-:-:S03]  /*d0e0*/  ISETP.GT.U32.AND P5, PT, R240, R15, PT ;  /* 0x0000000ff000720c */ /* 0x000fc60003fa4070 */
[----:B------:R-:W-:Y:S01]  /*d0f0*/  @!P2 IMAD.MOV R17, RZ, RZ, -R17 ;  /* 0x000000ffff11a224 */ /* 0x000fe200078e0a11 */
[C---:B------:R-:W-:Y:S01]  /*d100*/  ISETP.GT.U32.AND P2, PT, R240.reuse, R16, PT ;  /* 0x00000010f000720c */ /* 0x040fe20003f44070 */
[----:B------:R-:W-:Y:S02]  /*d110*/  IMAD.MOV R6, RZ, RZ, -R6 ;  /* 0x000000ffff067224 */ /* 0x000fe400078e0a06 */
[----:B------:R-:W-:Y:S01]  /*d120*/  @!P1 IMAD.IADD R13, R13, 0x1, -R240 ;  /* 0x000000010d0d9824 */ /* 0x000fe200078e0af0 */
[----:B------:R1:W-:Y:S01]  /*d130*/  STL [R1+0x624], R17 ;  /* 0x0006241101007387 */ /* 0x0003e20000100800 */
[----:B------:R-:W-:Y:S02]  /*d140*/  IMAD R3, R240, R5, R3 ;  /* 0x00000005f0037224 */ /* 0x000fe400078e0203 */
[----:B------:R-:W-:Y:S02]  /*d150*/  IMAD.MOV R14, RZ, RZ, -R14 ;  /* 0x000000ffff0e7224 */ /* 0x000fe400078e0a0e */
[----:B------:R-:W-:-:S04]  /*d160*/  IMAD.HI.U32 R5, R2, R7, RZ ;  /* 0x0000000702057227 */ /* 0x000fc800078e00ff */
[C---:B------:R-:W-:Y:S02]  /*d170*/  IMAD R9, R240.reuse, R6, R9 ;  /* 0x00000006f0097224 */ /* 0x040fe400078e0209 */
[----:B-1----:R-:W-:Y:S02]  /*d180*/  IMAD.MOV.U32 R17, RZ, RZ, R13 ;  /* 0x000000ffff117224 */ /* 0x002fe400078e000d */
[C---:B------:R-:W-:Y:S02]  /*d190*/  IMAD R11, R240.reuse, R14, R11 ;  /* 0x0000000ef00b7224 */ /* 0x040fe400078e020b */
[----:B------:R-:W-:Y:S02]  /*d1a0*/  IMAD.MOV R5, RZ, RZ, -R5 ;  /* 0x000000ffff057224 */ /* 0x000fe400078e0a05 */
[----:B------:R-:W-:Y:S01]  /*d1b0*/  @!P6 IMAD.MOV R17, RZ, RZ, -R17 ;  /* 0x000000ffff11e224 */ /* 0x000fe200078e0a11 */
[C---:B------:R-:W-:Y:S01]  /*d1c0*/  ISETP.GT.U32.AND P6, PT, R240.reuse, R9, PT ;  /* 0x00000009f000720c */ /* 0x040fe20003fc4070 */
[C---:B------:R-:W-:Y:S01]  /*d1d0*/  IMAD R7, R240.reuse, R5, R7 ;  /* 0x00000005f0077224 */ /* 0x040fe200078e0207 */
[----:B------:R-:W-:Y:S01]  /*d1e0*/  ISETP.GT.U32.AND P1, PT, R240, R11, PT ;  /* 0x0000000bf000720c */ /* 0x000fe20003f24070 */
[--C-:B------:R-:W-:Y:S01]  /*d1f0*/  @!P2 IMAD.IADD R16, R16, 0x1, -R240.reuse ;  /* 0x000000011010a824 */ /* 0x100fe200078e0af0 */
[----:B------:R-:W-:Y:S01]  /*d200*/  ISETP.GT.U32.AND P2, PT, R240, R3, PT ;  /* 0x00000003f000720c */ /* 0x000fe20003f44070 */
[----:B------:R-:W-:Y:S01]  /*d210*/  VIADD R10, R32, 0xf1 ;  /* 0x000000f1200a7836 */ /* 0x000fe20000000000 */
[----:B------:R1:W-:Y:S01]  /*d220*/  STL [R1+0x61c], R17 ;  /* 0x00061c1101007387 */ /* 0x0003e20000100800 */
[----:B------:R-:W-:Y:S01]  /*d230*/  @!P5 IMAD.IADD R15, R15, 0x1, -R240 ;  /* 0x000000010f0fd824 */ /* 0x000fe200078e0af0 */
[----:B------:R-:W-:Y:S01]  /*d240*/  ISETP.GT.U32.AND P5, PT, R240, R7, PT ;  /* 0x00000007f000720c */ /* 0x000fe20003fa4070 */
[C---:B------:R-:W-:Y:S01]  /*d250*/  VIADD R4, R32.reuse, 0xf2 ;  /* 0x000000f220047836 */ /* 0x040fe20000000000 */
[----:B------:R-:W-:Y:S01]  /*d260*/  IABS R6, R10 ;  /* 0x0000000a00067213 */ /* 0x000fe20000000000 */
[----:B------:R-:W-:-:S02]  /*d270*/  VIADD R5, R32, 0xf3 ;  /* 0x000000f320057836 */ /* 0x000fc40000000000 */
[----:B------:R-:W-:Y:S01]  /*d280*/  @!P6 IMAD.IADD R9, R9, 0x1, -R240 ;  /* 0x000000010909e824 */ /* 0x000fe200078e0af0 */
[----:B------:R-:W-:Y:S01]  /*d290*/  IABS R13, R4 ;  /* 0x00000004000d7213 */ /* 0x000fe20000000000 */
[----:B------:R-:W-:-:S04]  /*d2a0*/  IMAD.HI.U32 R14, R2, R6, RZ ;  /* 0x00000006020e7227 */ /* 0x000fc800078e00ff */
[--C-:B------:R-:W-:Y:S01]  /*d2b0*/  @!P1 IMAD.IADD R11, R11, 0x1, -R240.reuse ;  /* 0x000000010b0b9824 */ /* 0x100fe200078e0af0 */
[----:B------:R-:W-:Y:S01]  /*d2c0*/  ISETP.GE.AND P1, PT, R8, RZ, PT ;  /* 0x000000ff0800720c */ /* 0x000fe20003f26270 */
[----:B------:R-:W-:Y:S01]  /*d2d0*/  @!P2 IMAD.IADD R3, R3, 0x1, -R240 ;  /* 0x000000010303a824 */ /* 0x000fe200078e0af0 */
[C---:B------:R-:W-:Y:S01]  /*d2e0*/  ISETP.GT.U32.AND P2, PT, R240.reuse, R9, PT ;  /* 0x00000009f000720c */ /* 0x040fe20003f44070 */
[----:B------:R-:W-:Y:S01]  /*d2f0*/  IMAD.MOV R14, RZ, RZ, -R14 ;  /* 0x000000ffff0e7224 */ /* 0x000fe200078e0a0e */
[C---:B------:R-:W-:Y:S01]  /*d300*/  ISETP.GT.U32.AND P6, PT, R240.reuse, R11, PT ;  /* 0x0000000bf000720c */ /* 0x040fe20003fc4070 */
[----:B-1----:R-:W-:Y:S01]  /*d310*/  IMAD.MOV.U32 R17, RZ, RZ, R16 ;  /* 0x000000ffff117224 */ /* 0x002fe200078e0010 */
[----:B------:R-:W-:Y:S01]  /*d320*/  IABS R8, R5 ;  /* 0x0000000500087213 */ /* 0x000fe20000000000 */
[----:B------:R-:W-:Y:S01]  /*d330*/  @!P5 IMAD.IADD R7, R7, 0x1, -R240 ;  /* 0x000000010707d824 */ /* 0x000fe200078e0af0 */
[C---:B------:R-:W-:Y:S01]  /*d340*/  ISETP.GT.U32.AND P5, PT, R240.reuse, R3, PT ;  /* 0x00000003f000720c */ /* 0x040fe20003fa4070 */
[----:B------:R-:W-:-:S02]  /*d350*/  IMAD R6, R240, R14, R6 ;  /* 0x0000000ef0067224 */ /* 0x000fc400078e0206 */
[----:B------:R-:W-:Y:S01]  /*d360*/  @!P4 IMAD.MOV R17, RZ, RZ, -R17 ;  /* 0x000000ffff11c224 */ /* 0x000fe200078e0a11 */
[----:B------:R-:W-:Y:S01]  /*d370*/  ISETP.GT.U32.AND P4, PT, R240, R7, PT ;  /* 0x00000007f000720c */ /* 0x000fe20003f84070 */
[----:B------:R-:W-:-:S03]  /*d380*/  IMAD.HI.U32 R14, R2, R13, RZ ;  /* 0x0000000d020e7227 */ /* 0x000fc600078e00ff */
[----:B------:R-:W-:Y:S01]  /*d390*/  STL [R1+0x5f8], R17 ;  /* 0x0005f81101007387 */ /* 0x000fe20000100800 */
[----:B------:R-:W-:Y:S01]  /*d3a0*/  @!P3 IMAD.MOV R15, RZ, RZ, -R15 ;  /* 0x000000ffff0fb224 */ /* 0x000fe200078e0a0f */
[----:B------:R-:W-:Y:S01]  /*d3b0*/  ISETP.GT.U32.AND P3, PT, R240, R6, PT ;  /* 0x00000006f000720c */ /* 0x000fe20003f64070 */
[----:B------:R-:W-:Y:S02]  /*d3c0*/  IMAD.MOV R14, RZ, RZ, -R14 ;  /* 0x000000ffff0e7224 */ /* 0x000fe400078e0a0e */
[--C-:B------:R-:W-:Y:S01]  /*d3d0*/  @!P2 IMAD.IADD R9, R9, 0x1, -R240.reuse ;  /* 0x000000010909a824 */ /* 0x100fe200078e0af0 */
[----:B------:R-:W-:Y:S01]  /*d3e0*/  ISETP.GE.AND P2, PT, R0, RZ, PT ;  /* 0x000000ff0000720c */ /* 0x000fe20003f46270 */
[----:B------:R-:W-:Y:S01]  /*d3f0*/  @!P6 IMAD.IADD R11, R11, 0x1, -R240 ;  /* 0x000000010b0be824 */ /* 0x000fe200078e0af0 */
[----:B------:R-:W-:Y:S01]  /*d400*/  ISETP.GE.AND P6, PT, R12, RZ, PT ;  /* 0x000000ff0c00720c */ /* 0x000fe20003fc6270 */
[----:B------:R-:W-:Y:S01]  /*d410*/  IMAD R0, R240, R14, R13 ;  /* 0x0000000ef0007224 */ /* 0x000fe200078e020d */
[----:B------:R1:W-:Y:S01]  /*d420*/  STL [R1+0x5fc], R15 ;  /* 0x0005fc0f01007387 */ /* 0x0003e20000100800 */
[----:B------:R-:W-:Y:S01]  /*d430*/  IMAD.HI.U32 R12, R2, R8, RZ ;  /* 0x00000008020c7227 */ /* 0x000fe200078e00ff */
[----:B------:R-:W-:-:S03]  /*d440*/  IABS R13, R26 ;  /* 0x0000001a000d7213 */ /* 0x000fc60000000000 */
[----:B------:R-:W-:Y:S01]  /*d450*/  @!P4 IMAD.IADD R7, R7, 0x1, -R240 ;  /* 0x000000010707c824 */ /* 0x000fe200078e0af0 */
[----:B------:R-:W-:Y:S01]  /*d460*/  ISETP.GT.U32.AND P4, PT, R240, R0, PT ;  /* 0x00000000f000720c */ /* 0x000fe20003f84070 */
[----:B------:R-:W-:Y:S02]  /*d470*/  IMAD.MOV.U32 R16, RZ, RZ, R11 ;  /* 0x000000ffff107224 */ /* 0x000fe400078e000b */
[----:B------:R-:W-:Y:S02]  /*d480*/  IMAD.MOV R12, RZ, RZ, -R12 ;  /* 0x000000ffff0c7224 */ /* 0x000fe400078e0a0c */
[----:B------:R-:W-:Y:S02]  /*d490*/  @!P3 IMAD.IADD R6, R6, 0x1, -R240 ;  /* 0x000000010606b824 */ /* 0x000fe400078e0af0 */
[----:B------:R-:W-:Y:S01]  /*d4a0*/  @!P0 IMAD.MOV R16, RZ, RZ, -R16 ;  /* 0x000000ffff108224 */ /* 0x000fe200078e0a10 */
[----:B------:R-:W-:Y:S01]  /*d4b0*/  ISETP.GE.AND P0, PT, R4, RZ, PT ;  /* 0x000000ff0400720c */ /* 0x000fe20003f06270 */
[C---:B------:R-:W-:Y:S01]  /*d4c0*/  IMAD R4, R240.reuse, R12, R8 ;  /* 0x0000000cf0047224 */ /* 0x040fe200078e0208 */
[C---:B------:R-:W-:Y:S01]  /*d4d0*/  ISETP.GT.U32.AND P3, PT, R240.reuse, R6, PT ;  /* 0x00000006f000720c */ /* 0x040fe20003f64070 */
[----:B------:R-:W-:Y:S01]  /*d4e0*/  @!P2 IMAD.MOV R7, RZ, RZ, -R7 ;  /* 0x000000ffff07a224 */ /* 0x000fe200078e0a07 */
[----:B------:R-:W-:Y:S01]  /*d4f0*/  STL [R1+0x600], R16 ;  /* 0x0006001001007387 */ /* 0x000fe20000100800 */
[----:B-1----:R-:W-:Y:S01]  /*d500*/  IMAD.MOV.U32 R15, RZ, RZ, R9 ;  /* 0x000000ffff0f7224 */ /* 0x002fe200078e0009 */
[----:B------:R-:W-:Y:S01]  /*d510*/  ISETP.GT.U32.AND P2, PT, R240, R4, PT ;  /* 0x00000004f000720c */ /* 0x000fe20003f44070 */
[--C-:B------:R-:W-:Y:S01]  /*d520*/  @!P5 IMAD.IADD R3, R3, 0x1, -R240.reuse ;  /* 0x000000010303d824 */ /* 0x100fe200078e0af0 */
[----:B------:R-:W-:Y:S01]  /*d530*/  ISETP.GE.AND P5, PT, R10, RZ, PT ;  /* 0x000000ff0a00720c */ /* 0x000fe20003fa6270 */
[----:B------:R-:W-:-:S02]  /*d540*/  @!P4 IMAD.IADD R0, R0, 0x1, -R240 ;  /* 0x000000010000c824 */ /* 0x000fc400078e0af0 */
[----:B------:R-:W-:Y:S01]  /*d550*/  @!P1 IMAD.MOV R15, RZ, RZ, -R15 ;  /* 0x000000ffff0f9224 */ /* 0x000fe200078e0a0f */
[----:B------:R-:W-:Y:S01]  /*d560*/  ISETP.GE.AND P1, PT, R5, RZ, PT ;  /* 0x000000ff0500720c */ /* 0x000fe20003f26270 */
[----:B------:R-:W-:Y:S01]  /*d570*/  @!P6 IMAD.MOV R3, RZ, RZ, -R3 ;  /* 0x000000ffff03e224 */ /* 0x000fe200078e0a03 */
[----:B------:R-:W-:Y:S01]  /*d580*/  ISETP.GT.U32.AND P4, PT, R240, R0, PT ;  /* 0x00000000f000720c */ /* 0x000fe20003f84070 */
[C---:B------:R-:W-:Y:S01]  /*d590*/  VIADD R9, R32.reuse, 0xf4 ;  /* 0x000000f420097836 */ /* 0x040fe20000000000 */
[----:B------:R-:W-:Y:S01]  /*d5a0*/  STL [R1+0x604], R15 ;  /* 0x0006040f01007387 */ /* 0x000fe20000100800 */
[----:B------:R-:W-:Y:S02]  /*d5b0*/  VIADD R8, R32, 0xf5 ;  /* 0x000000f520087836 */ /* 0x000fe40000000000 */
[--C-:B------:R-:W-:Y:S01]  /*d5c0*/  @!P3 IMAD.IADD R6, R6, 0x1, -R240.reuse ;  /* 0x000000010606b824 */ /* 0x100fe200078e0af0 */
[----:B------:R1:W-:Y:S01]  /*d5d0*/  STL [R1+0x610], R3 ;  /* 0x0006100301007387 */ /* 0x0003e20000100800 */
[----:B------:R-:W-:Y:S01]  /*d5e0*/  @!P2 IMAD.IADD R4, R4, 0x1, -R240 ;  /* 0x000000010404a824 */ /* 0x000fe200078e0af0 */
[----:B------:R-:W-:Y:S01]  /*d5f0*/  ISETP.GE.AND P3, PT, R8, RZ, PT ;  /* 0x000000ff0800720c */ /* 0x000fe20003f66270 */
[----:B------:R-:W-:Y:S01]  /*d600*/  IMAD.MOV.U32 R10, RZ, RZ, R6 ;  /* 0x000000ffff0a7224 */ /* 0x000fe200078e0006 */
[----:B------:R-:W-:Y:S01]  /*d610*/  IABS R8, R8 ;  /* 0x0000000800087213 */ /* 0x000fe20000000000 */
[----:B------:R-:W-:Y:S01]  /*d620*/  VIADD R5, R32, 0xf6 ;  /* 0x000000f620057836 */ /* 0x000fe20000000000 */
[----:B------:R-:W-:Y:S01]  /*d630*/  ISETP.GT.U32.AND P2, PT, R240, R4, PT ;  /* 0x00000004f000720c */ /* 0x000fe20003f44070 */
[----:B------:R-:W-:Y:S01]  /*d640*/  @!P5 IMAD.MOV R10, RZ, RZ, -R10 ;  /* 0x000000ffff0ad224 */ /* 0x000fe200078e0a0a */
[----:B------:R-:W-:Y:S01]  /*d650*/  ISETP.GE.AND P6, PT, R9, RZ, PT ;  /* 0x000000ff0900720c */ /* 0x000fe20003fc6270 */
[----:B------:R-:W-:Y:S01]  /*d660*/  @!P4 IMAD.IADD R0, R0, 0x1, -R240 ;  /* 0x000000010000c824 */ /* 0x000fe200078e0af0 */
[----:B-1----:R-:W-:Y:S01]  /*d670*/  IABS R3, R9 ;  /* 0x0000000900037213 */ /* 0x002fe20000000000 */
[C---:B------:R-:W-:Y:S01]  /*d680*/  IMAD.HI.U32 R9, R2.reuse, R8, RZ ;  /* 0x0000000802097227 */ /* 0x040fe200078e00ff */
[----:B------:R-:W-:Y:S01]  /*d690*/  ISETP.GE.AND P5, PT, R5, RZ, PT ;  /* 0x000000ff0500720c */ /* 0x000fe20003fa6270 */
[----:B------:R1:W-:Y:S01]  /*d6a0*/  STL [R1+0x614], R7 ;  /* 0x0006140701007387 */ /* 0x0003e20000100800 */
[----:B------:R-:W-:Y:S01]  /*d6b0*/  IABS R5, R5 ;  /* 0x0000000500057213 */ /* 0x000fe20000000000 */
[----:B------:R-:W-:Y:S01]  /*d6c0*/  IMAD.HI.U32 R6, R2, R3, RZ ;  /* 0x0000000302067227 */ /* 0x000fe200078e00ff */
[----:B------:R-:W-:Y:S01]  /*d6d0*/  ISETP.GE.AND P4, PT, R29, RZ, PT ;  /* 0x000000ff1d00720c */ /* 0x000fe20003f86270 */
[----:B------:R2:W-:Y:S01]  /*d6e0*/  STL [R1+0x618], R10 ;  /* 0x0006180a01007387 */ /* 0x0005e20000100800 */
[----:B------:R-:W-:Y:S01]  /*d6f0*/  IABS R29, R29 ;  /* 0x0000001d001d7213 */ /* 0x000fe20000000000 */
[----:B------:R-:W-:-:S02]  /*d700*/  IMAD.MOV R6, RZ, RZ, -R6 ;  /* 0x000000ffff067224 */ /* 0x000fc400078e0a06 */
[----:B------:R-:W-:Y:S02]  /*d710*/  IMAD.MOV R9, RZ, RZ, -R9 ;  /* 0x000000ffff097224 */ /* 0x000fe400078e0a09 */
[----:B------:R-:W-:Y:S02]  /*d720*/  IMAD R3, R240, R6, R3 ;  /* 0x00000006f0037224 */ /* 0x000fe400078e0203 */
[----:B-1----:R-:W-:-:S04]  /*d730*/  IMAD.HI.U32 R7, R2, R5, RZ ;  /* 0x0000000502077227 */ /* 0x002fc800078e00ff */
[----:B--2---:R-:W-:Y:S02]  /*d740*/  IMAD.MOV.U32 R10, RZ, RZ, R0 ;  /* 0x000000ffff0a7224 */ /* 0x004fe400078e0000 */
[C---:B------:R-:W-:Y:S02]  /*d750*/  IMAD R8, R240.reuse, R9, R8 ;  /* 0x00000009f0087224 */ /* 0x040fe400078e0208 */
[----:B------:R-:W-:Y:S01]  /*d760*/  @!P0 IMAD.MOV R10, RZ, RZ, -R10 ;  /* 0x000000ffff0a8224 */ /* 0x000fe200078e0a0a */
[----:B------:R-:W-:Y:S01]  /*d770*/  ISETP.GT.U32.AND P0, PT, R240, R3, PT ;  /* 0x00000003f000720c */ /* 0x000fe20003f04070 */
[----:B------:R-:W-:Y:S02]  /*d780*/  IMAD.MOV R7, RZ, RZ, -R7 ;  /* 0x000000ffff077224 */ /* 0x000fe400078e0a07 */
[----:B------:R-:W-:Y:S01]  /*d790*/  @!P2 IMAD.IADD R4, R4, 0x1, -R240 ;  /* 0x000000010404a824 */ /* 0x000fe200078e0af0 */
[C---:B------:R-:W-:Y:S01]  /*d7a0*/  ISETP.GT.U32.AND P2, PT, R240.reuse, R8, PT ;  /* 0x00000008f000720c */ /* 0x040fe20003f44070 */
[----:B------:R-:W-:Y:S01]  /*d7b0*/  IMAD R5, R240, R7, R5 ;  /* 0x00000007f0057224 */ /* 0x000fe200078e0205 */
[----:B------:R1:W-:Y:S01]  /*d7c0*/  STL [R1+0x608], R10 ;  /* 0x0006080a01007387 */ /* 0x0003e20000100800 */
[----:B------:R-:W-:Y:S01]  /*d7d0*/  IMAD.MOV.U32 R9, RZ, RZ, R4 ;  /* 0x000000ffff097224 */ /* 0x000fe200078e0004 */
[----:B------:R-:W-:Y:S01]  /*d7e0*/  IABS R7, R21 ;  /* 0x0000001500077213 */ /* 0x000fe20000000000 */
[----:B------:R-:W-:-:S02]  /*d7f0*/  VIADD R11, R32, 0xf8 ;  /* 0x000000f8200b7836 */ /* 0x000fc40000000000 */
[----:B------:R-:W-:Y:S01]  /*d800*/  @!P1 IMAD.MOV R9, RZ, RZ, -R9 ;  /* 0x000000ffff099224 */ /* 0x000fe200078e0a09 */
[----:B------:R-:W-:Y:S01]  /*d810*/  ISETP.GT.U32.AND P1, PT, R240, R5, PT ;  /* 0x00000005f000720c */ /* 0x000fe20003f24070 */
[--C-:B------:R-:W-:Y:S01]  /*d820*/  @!P0 IMAD.IADD R3, R3, 0x1, -R240.reuse ;  /* 0x0000000103038824 */ /* 0x100fe200078e0af0 */
[----:B------:R-:W-:Y:S01]  /*d830*/  IABS R25, R11 ;  /* 0x0000000b00197213 */ /* 0x000fe20000000000 */
[----:B------:R-:W-:Y:S01]  /*d840*/  IMAD.HI.U32 R6, R2, R29, RZ ;  /* 0x0000001d02067227 */ /* 0x000fe200078e00ff */
[----:B------:R2:W-:Y:S02]  /*d850*/  STL [R1+0x60c], R9 ;  /* 0x00060c0901007387 */ /* 0x0005e40000100800 */
[----:B------:R-:W-:Y:S01]  /*d860*/  ISETP.GT.U32.AND P0, PT, R240, R3, PT ;  /* 0x00000003f000720c */ /* 0x000fe20003f04070 */
[----:B------:R-:W-:Y:S02]  /*d870*/  @!P2 IMAD.IADD R8, R8, 0x1, -R240 ;  /* 0x000000010808a824 */ /* 0x000fe400078e0af0 */
[----:B-1----:R-:W-:-:S02]  /*d880*/  VIADD R10, R32, 0xf9 ;  /* 0x000000f9200a7836 */ /* 0x002fc40000000000 */
[----:B------:R-:W-:Y:S01]  /*d890*/  IMAD.HI.U32 R0, R2, R25, RZ ;  /* 0x0000001902007227 */ /* 0x000fe200078e00ff */
[C---:B------:R-:W-:Y:S02]  /*d8a0*/  ISETP.GT.U32.AND P2, PT, R240.reuse, R8, PT ;  /* 0x00000008f000720c */ /* 0x040fe40003f44070 */
[----:B------:R-:W-:Y:S01]  /*d8b0*/  IABS R24, R10 ;  /* 0x0000000a00187213 */ /* 0x000fe20000000000 */
[----:B------:R-:W-:Y:S02]  /*d8c0*/  IMAD.MOV R6, RZ, RZ, -R6 ;  /* 0x000000ffff067224 */ /* 0x000fe400078e0a06 */
[----:B------:R-:W-:Y:S02]  /*d8d0*/  @!P1 IMAD.IADD R5, R5, 0x1, -R240 ;  /* 0x0000000105059824 */ /* 0x000fe400078e0af0 */
[----:B------:R-:W-:Y:S02]  /*d8e0*/  IMAD.MOV R0, RZ, RZ, -R0 ;  /* 0x000000ffff007224 */ /* 0x000fe400078e0a00 */
[C---:B------:R-:W-:Y:S01]  /*d8f0*/  IMAD R29, R240.reuse, R6, R29 ;  /* 0x00000006f01d7224 */ /* 0x040fe200078e021d */
[C---:B------:R-:W-:Y:S01]  /*d900*/  ISETP.GT.U32.AND P1, PT, R240.reuse, R5, PT ;  /* 0x00000005f000720c */ /* 0x040fe20003f24070 */
[----:B------:R-:W-:Y:S01]  /*d910*/  IMAD R25, R240, R0, R25 ;  /* 0x00000000f0197224 */ /* 0x000fe200078e0219 */
[----:B------:R-:W-:Y:S01]  /*d920*/  IABS R6, R27 ;  /* 0x0000001b00067213 */ /* 0x000fe20000000000 */
[----:B------:R-:W-:-:S04]  /*d930*/  IMAD.HI.U32 R0, R2, R24, RZ ;  /* 0x0000001802007227 */ /* 0x000fc800078e00ff */
[----:B------:R-:W-:Y:S01]  /*d940*/  @!P0 IMAD.IADD R3, R3, 0x1, -R240 ;  /* 0x0000000103038824 */ /* 0x000fe200078e0af0 */
[----:B------:R-:W-:Y:S01]  /*d950*/  ISETP.GT.U32.AND P0, PT, R240, R29, PT ;  /* 0x0000001df000720c */ /* 0x000fe20003f04070 */
[----:B------:R-:W-:Y:S02]  /*d960*/  IMAD.MOV R0, RZ, RZ, -R0 ;  /* 0x000000ffff007224 */ /* 0x000fe400078e0a00 */
[----:B------:R-:W-:Y:S01]  /*d970*/  @!P2 IMAD.IADD R8, R8, 0x1, -R240 ;  /* 0x000000010808a824 */ /* 0x000fe200078e0af0 */
[C---:B------:R-:W-:Y:S01]  /*d980*/  ISETP.GT.U32.AND P2, PT, R240.reuse, R25, PT ;  /* 0x00000019f000720c */ /* 0x040fe20003f44070 */
[----:B------:R-:W-:Y:S02]  /*d990*/  IMAD R24, R240, R0, R24 ;  /* 0x00000000f0187224 */ /* 0x000fe400078e0218 */
[----:B------:R-:W-:Y:S02]  /*d9a0*/  @!P1 IMAD.IADD R5, R5, 0x1, -R240 ;  /* 0x0000000105059824 */ /* 0x000fe400078e0af0 */
[----:B--2---:R-:W-:Y:S01]  /*d9b0*/  IMAD.HI.U32 R9, R2, R22, RZ ;  /* 0x0000001602097227 */ /* 0x004fe200078e00ff */
[----:B------:R-:W-:-:S03]  /*d9c0*/  ISETP.GT.U32.AND P1, PT, R240, R24, PT ;  /* 0x00000018f000720c */ /* 0x000fc60003f24070 */
[----:B------:R-:W-:Y:S02]  /*d9d0*/  @!P0 IMAD.IADD R29, R29, 0x1, -R240 ;  /* 0x000000011d1d8824 */ /* 0x000fe400078e0af0 */
[----:B------:R-:W-:-:S03]  /*d9e0*/  IMAD.HI.U32 R4, R2, R6, RZ ;  /* 0x0000000602047227 */ /* 0x000fc600078e00ff */
[----:B------:R-:W-:Y:S01]  /*d9f0*/  ISETP.GT.U32.AND P0, PT, R240, R29, PT ;  /* 0x0000001df000720c */ /* 0x000fe20003f04070 */
[--C-:B------:R-:W-:Y:S02]  /*da00*/  @!P2 IMAD.IADD R25, R25, 0x1, -R240.reuse ;  /* 0x000000011919a824 */ /* 0x100fe400078e0af0 */
[----:B------:R-:W-:Y:S02]  /*da10*/  IMAD.MOV R9, RZ, RZ, -R9 ;  /* 0x000000ffff097224 */ /* 0x000fe400078e0a09 */
[----:B------:R-:W-:Y:S01]  /*da20*/  @!P1 IMAD.IADD R24, R24, 0x1, -R240 ;  /* 0x0000000118189824 */ /* 0x000fe200078e0af0 */
[C---:B------:R-:W-:Y:S01]  /*da30*/  ISETP.GT.U32.AND P2, PT, R240.reuse, R25, PT ;  /* 0x00000019f000720c */ /* 0x040fe20003f44070 */
[----:B------:R-:W-:Y:S02]  /*da40*/  IMAD.MOV R4, RZ, RZ, -R4 ;  /* 0x000000ffff047224 */ /* 0x000fe400078e0a04 */
[C---:B------:R-:W-:Y:S01]  /*da50*/  IMAD R22, R240.reuse, R9, R22 ;  /* 0x00000009f0167224 */ /* 0x040fe200078e0216 */
[----:B------:R-:W-:Y:S01]  /*da60*/  ISETP.GT.U32.AND P1, PT, R240, R24, PT ;  /* 0x00000018f000720c */ /* 0x000fe20003f24070 */
[----:B------:R-:W-:-:S04]  /*da70*/  IMAD.HI.U32 R0, R2, R7, RZ ;  /* 0x0000000702007227 */ /* 0x000fc800078e00ff */
[C---:B------:R-:W-:Y:S02]  /*da80*/  IMAD R6, R240.reuse, R4, R6 ;  /* 0x00000004f0067224 */ /* 0x040fe400078e0206 */
[----:B------:R-:W-:Y:S01]  /*da90*/  @!P0 IMAD.IADD R29, R29, 0x1, -R240 ;  /* 0x000000011d1d8824 */ /* 0x000fe200078e0af0 */
[C---:B------:R-:W-:Y:S01]  /*daa0*/  ISETP.GT.U32.AND P0, PT, R240.reuse, R22, PT ;  /* 0x00000016f000720c */ /* 0x040fe20003f04070 */
[----:B------:R-:W-:Y:S02]  /*dab0*/  IMAD.MOV R0, RZ, RZ, -R0 ;  /* 0x000000ffff007224 */ /* 0x000fe400078e0a00 */
[--C-:B------:R-:W-:Y:S01]  /*dac0*/  @!P2 IMAD.IADD R25, R25, 0x1, -R240.reuse ;  /* 0x000000011919a824 */ /* 0x100fe200078e0af0 */
[C---:B------:R-:W-:Y:S01]  /*dad0*/  ISETP.GT.U32.AND P2, PT, R240.reuse, R6, PT ;  /* 0x00000006f000720c */ /* 0x040fe20003f44070 */
[----:B------:R-:W-:Y:S01]  /*dae0*/  IMAD R7, R240, R0, R7 ;  /* 0x00000000f0077224 */ /* 0x000fe200078e0207 */
[----:B------:R-:W-:Y:S01]  /*daf0*/  IABS R0, R20 ;  /* 0x0000001400007213 */ /* 0x000fe20000000000 */
[----:B------:R-:W-:-:S02]  /*db00*/  @!P1 IMAD.IADD R24, R24, 0x1, -R240 ;  /* 0x0000000118189824 */ /* 0x000fc400078e0af0 */
[----:B------:R-:W-:Y:S01]  /*db10*/  VIADD R12, R32, 0xff ;  /* 0x000000ff200c7836 */ /* 0x000fe20000000000 */
[----:B------:R-:W-:Y:S01]  /*db20*/  ISETP.GT.U32.AND P1, PT, R240, R7, PT ;  /* 0x00000007f000720c */ /* 0x000fe20003f24070 */
[----:B------:R-:W-:-:S03]  /*db30*/  IMAD.HI.U32 R14, R2, R13, RZ ;  /* 0x0000000d020e7227 */ /* 0x000fc600078e00ff */
[----:B------:R-:W-:Y:S01]  /*db40*/  IABS R17, R12 ;  /* 0x0000000c00117213 */ /* 0x000fe20000000000 */
[--C-:B------:R-:W-:Y:S01]  /*db50*/  @!P0 IMAD.IADD R22, R22, 0x1, -R240.reuse ;  /* 0x0000000116168824 */ /* 0x100fe200078e0af0 */
[----:B------:R-:W-:Y:S01]  /*db60*/  ISETP.GE.AND P0, PT, R11, RZ, PT ;  /* 0x000000ff0b00720c */ /* 0x000fe20003f06270 */
[----:B------:R-:W-:Y:S02]  /*db70*/  @!P2 IMAD.IADD R6, R6, 0x1, -R240 ;  /* 0x000000010606a824 */ /* 0x000fe400078e0af0 */
[----:B------:R-:W-:Y:S01]  /*db80*/  VIADD R18, R32, 0x100 ;  /* 0x0000010020127836 */ /* 0x000fe20000000000 */
[----:B------:R-:W-:Y:S01]  /*db90*/  ISETP.GT.U32.AND P2, PT, R240, R22, PT ;  /* 0x00000016f000720c */ /* 0x000fe20003f44070 */
[----:B------:R-:W-:Y:S02]  /*dba0*/  IMAD.MOV R14, RZ, RZ, -R14 ;  /* 0x000000ffff0e7224 */ /* 0x000fe400078e0a0e */
[----:B------:R-:W-:Y:S01]  /*dbb0*/  @!P1 IMAD.IADD R7, R7, 0x1, -R240 ;  /* 0x0000000107079824 */ /* 0x000fe200078e0af0 */
[----:B------:R-:W-:Y:S01]  /*dbc0*/  IABS R16, R18 ;  /* 0x0000001200107213 */ /* 0x000fe20000000000 */
[----:B------:R-:W-:-:S03]  /*dbd0*/  IMAD.HI.U32 R9, R2, R0, RZ ;  /* 0x0000000002097227 */ /* 0x000fc600078e00ff */
[C---:B------:R-:W-:Y:S01]  /*dbe0*/  ISETP.GT.U32.AND P1, PT, R240.reuse, R7, PT ;  /* 0x00000007f000720c */ /* 0x040fe20003f24070 */
[----:B------:R-:W-:Y:S02]  /*dbf0*/  IMAD.MOV.U32 R15, RZ, RZ, R3 ;  /* 0x000000ffff0f7224 */ /* 0x000fe400078e0003 */
[----:B------:R-:W-:Y:S02]  /*dc00*/  IMAD R11, R240, R14, R13 ;  /* 0x0000000ef00b7224 */ /* 0x000fe400078e020d */
[----:B------:R-:W-:Y:S02]  /*dc10*/  IMAD.MOV R9, RZ, RZ, -R9 ;  /* 0x000000ffff097224 */ /* 0x000fe400078e0a09 */
[----:B------:R-:W-:-:S04]  /*dc20*/  IMAD.HI.U32 R4, R2, R17, RZ ;  /* 0x0000001102047227 */ /* 0x000fc800078e00ff */
[----:B------:R-:W-:Y:S01]  /*dc30*/  @!P6 IMAD.MOV R15, RZ, RZ, -R15 ;  /* 0x000000ffff0fe224 */ /* 0x000fe200078e0a0f */
[----:B------:R-:W-:Y:S01]  /*dc40*/  ISETP.GT.U32.AND P6, PT, R240, R6, PT ;  /* 0x00000006f000720c */ /* 0x000fe20003fc4070 */
[----:B------:R-:W-:Y:S01]  /*dc50*/  @!P2 IMAD.IADD R22, R22, 0x1, -R240 ;  /* 0x000000011616a824 */ /* 0x000fe200078e0af0 */
[C---:B------:R-:W-:Y:S01]  /*dc60*/  ISETP.GT.U32.AND P2, PT, R240.reuse, R11, PT ;  /* 0x0000000bf000720c */ /* 0x040fe20003f44070 */
[----:B------:R-:W-:Y:S01]  /*dc70*/  IMAD R0, R240, R9, R0 ;  /* 0x00000009f0007224 */ /* 0x000fe200078e0200 */
[----:B------:R1:W-:Y:S01]  /*dc80*/  STL [R1+0x5f4], R15 ;  /* 0x0005f40f01007387 */ /* 0x0003e20000100800 */
[----:B------:R-:W-:-:S04]  /*dc90*/  IMAD.HI.U32 R9, R2, R16, RZ ;  /* 0x0000001002097227 */ /* 0x000fc800078e00ff */
[----:B------:R-:W-:Y:S02]  /*dca0*/  IMAD.MOV R4, RZ, RZ, -R4 ;  /* 0x000000ffff047224 */ /* 0x000fe400078e0a04 */
[----:B------:R-:W-:Y:S02]  /*dcb0*/  IMAD.MOV R9, RZ, RZ, -R9 ;  /* 0x000000ffff097224 */ /* 0x000fe400078e0a09 */
[C---:B------:R-:W-:Y:S02]  /*dcc0*/  IMAD R17, R240.reuse, R4, R17 ;  /* 0x00000004f0117224 */ /* 0x040fe400078e0211 */
[C---:B------:R-:W-:Y:S02]  /*dcd0*/  IMAD R16, R240.reuse, R9, R16 ;  /* 0x00000009f0107224 */ /* 0x040fe400078e0210 */
[--C-:B------:R-:W-:Y:S01]  /*dce0*/  @!P1 IMAD.IADD R7, R7, 0x1, -R240.reuse ;  /* 0x0000000107079824 */ /* 0x100fe200078e0af0 */
[----:B------:R-:W-:Y:S01]  /*dcf0*/  ISETP.GT.U32.AND P1, PT, R240, R17, PT ;  /* 0x00000011f000720c */ /* 0x000fe20003f24070 */
[--C-:B------:R-:W-:Y:S01]  /*dd00*/  @!P6 IMAD.IADD R6, R6, 0x1, -R240.reuse ;  /* 0x000000010606e824 */ /* 0x100fe200078e0af0 */
[C---:B------:R-:W-:Y:S01]  /*dd10*/  ISETP.GT.U32.AND P6, PT, R240.reuse, R0, PT ;  /* 0x00000000f000720c */ /* 0x040fe20003fc4070 */
[----:B------:R-:W-:Y:S01]  /*dd20*/  @!P2 IMAD.IADD R11, R11, 0x1, -R240 ;  /* 0x000000010b0ba824 */ /* 0x000fe200078e0af0 */
[----:B------:R-:W-:Y:S01]  /*dd30*/  ISETP.GT.U32.AND P2, PT, R240, R16, PT ;  /* 0x00000010f000720c */ /* 0x000fe20003f44070 */
[----:B------:R-:W-:-:S02]  /*dd40*/  VIADD R3, R32, 0x102 ;  /* 0x0000010220037836 */ /* 0x000fc40000000000 */
[----:B------:R-:W-:Y:S02]  /*dd50*/  VIADD R19, R32, 0x101 ;  /* 0x0000010120137836 */ /* 0x000fe40000000000 */
[----:B------:R-:W-:Y:S01]  /*dd60*/  IMAD.HI.U32 R14, R2, R30, RZ ;  /* 0x0000001e020e7227 */ /* 0x000fe200078e00ff */
[----:B------:R-:W-:Y:S02]  /*dd70*/  IABS R9, R3 ;  /* 0x0000000300097213 */ /* 0x000fe40000000000 */
[----:B-1----:R-:W-:Y:S01]  /*dd80*/  IABS R15, R19 ;  /* 0x00000013000f7213 */ /* 0x002fe20000000000 */
[--C-:B------:R-:W-:Y:S02]  /*dd90*/  @!P1 IMAD.IADD R17, R17, 0x1, -R240.reuse ;  /* 0x0000000111119824 */ /* 0x100fe400078e0af0 */
[--C-:B------:R-:W-:Y:S01]  /*dda0*/  @!P6 IMAD.IADD R0, R0, 0x1, -R240.reuse ;  /* 0x000000010000e824 */ /* 0x100fe200078e0af0 */
[----:B------:R-:W-:Y:S01]  /*ddb0*/  ISETP.GT.U32.AND P6, PT, R240, R11, PT ;  /* 0x0000000bf000720c */ /* 0x000fe20003fc4070 */
[----:B------:R-:W-:Y:S01]  /*ddc0*/  @!P2 IMAD.IADD R16, R16, 0x1, -R240 ;  /* 0x000000011010a824 */ /* 0x000fe200078e0af0 */
[----:B------:R-:W-:Y:S01]  /*ddd0*/  ISETP.GT.U32.AND P2, PT, R240, R17, PT ;  /* 0x00000011f000720c */ /* 0x000fe20003f44070 */
[----:B------:R-:W-:Y:S01]  /*dde0*/  IMAD.HI.U32 R4, R2, R9, RZ ;  /* 0x0000000902047227 */ /* 0x000fe200078e00ff */
[----:B------:R-:W-:-:S03]  /*ddf0*/  ISETP.GT.U32.AND P1, PT, R240, R0, PT ;  /* 0x00000000f000720c */ /* 0x000fc60003f24070 */
[----:B------:R-:W-:Y:S02]  /*de00*/  IMAD.MOV R14, RZ, RZ, -R14 ;  /* 0x000000ffff0e7224 */ /* 0x000fe400078e0a0e */
[----:B------:R-:W-:Y:S02]  /*de10*/  IMAD.MOV R4, RZ, RZ, -R4 ;  /* 0x000000ffff047224 */ /* 0x000fe400078e0a04 */
[----:B------:R-:W-:-:S04]  /*de20*/  IMAD.HI.U32 R13, R2, R15, RZ ;  /* 0x0000000f020d7227 */ /* 0x000fc800078e00ff */
[C---:B------:R-:W-:Y:S02]  /*de30*/  IMAD R30, R240.reuse, R14, R30 ;  /* 0x0000000ef01e7224 */ /* 0x040fe400078e021e */
[C---:B------:R-:W-:Y:S02]  /*de40*/  IMAD R9, R240.reuse, R4, R9 ;  /* 0x00000004f0097224 */ /* 0x040fe400078e0209 */
[----:B------:R-:W-:Y:S02]  /*de50*/  IMAD.MOV R13, RZ, RZ, -R13 ;  /* 0x000000ffff0d7224 */ /* 0x000fe400078e0a0d */
[--C-:B------:R-:W-:Y:S01]  /*de60*/  @!P2 IMAD.IADD R17, R17, 0x1, -R240.reuse ;  /* 0x000000011111a824 */ /* 0x100fe200078e0af0 */
[----:B------:R-:W-:Y:S01]  /*de70*/  ISETP.GT.U32.AND P2, PT, R240, R30, PT ;  /* 0x0000001ef000720c */ /* 0x000fe20003f44070 */
[----:B------:R-:W-:Y:S01]  /*de80*/  @!P1 IMAD.IADD R0, R0, 0x1, -R240 ;  /* 0x0000000100009824 */ /* 0x000fe200078e0af0 */
[C---:B------:R-:W-:Y:S01]  /*de90*/  ISETP.GT.U32.AND P1, PT, R240.reuse, R9, PT ;  /* 0x00000009f000720c */ /* 0x040fe20003f24070 */
[----:B------:R-:W-:-:S02]  /*dea0*/  IMAD R15, R240, R13, R15 ;  /* 0x0000000df00f7224 */ /* 0x000fc400078e020f */
[----:B------:R-:W-:Y:S01]  /*deb0*/  @!P3 IMAD.MOV R8, RZ, RZ, -R8 ;  /* 0x000000ffff08b224 */ /* 0x000fe200078e0a08 */
[C---:B------:R-:W-:Y:S01]  /*dec0*/  ISETP.GT.U32.AND P3, PT, R240.reuse, R16, PT ;  /* 0x00000010f000720c */ /* 0x040fe20003f64070 */
[--C-:B------:R-:W-:Y:S01]  /*ded0*/  @!P6 IMAD.IADD R11, R11, 0x1, -R240.reuse ;  /* 0x000000010b0be824 */ /* 0x100fe200078e0af0 */
[----:B------:R-:W-:Y:S01]  /*dee0*/  ISETP.GT.U32.AND P6, PT, R240, R15, PT ;  /* 0x0000000ff000720c */ /* 0x000fe20003fc4070 */
[C---:B------:R-:W-:Y:S01]  /*def0*/  VIADD R14, R32.reuse, 0x104 ;  /* 0x00000104200e7836 */ /* 0x040fe20000000000 */
[----:B------:R1:W-:Y:S01]  /*df00*/  STL [R1+0x5dc], R8 ;  /* 0x0005dc0801007387 */ /* 0x0003e20000100800 */
[----:B------:R-:W-:Y:S02]  /*df10*/  VIADD R4, R32, 0x103 ;  /* 0x0000010320047836 */ /* 0x000fe40000000000 */
[----:B------:R-:W-:Y:S01]  /*df20*/  IMAD.MOV.U32 R33, RZ, RZ, R5 ;  /* 0x000000ffff217224 */ /* 0x000fe200078e0005 */
[----:B------:R-:W-:Y:S01]  /*df30*/  IABS R68, R14 ;  /* 0x0000000e00447213 */ /* 0x000fe20000000000 */
[--C-:B------:R-:W-:Y:S01]  /*df40*/  @!P2 IMAD.IADD R30, R30, 0x1, -R240.reuse ;  /* 0x000000011e1ea824 */ /* 0x100fe200078e0af0 */
[----:B------:R-:W-:Y:S01]  /*df50*/  ISETP.GE.AND P2, PT, R23, RZ, PT ;  /* 0x000000ff1700720c */ /* 0x000fe20003f46270 */
[----:B------:R-:W-:-:S02]  /*df60*/  @!P1 IMAD.IADD R9, R9, 0x1, -R240 ;  /* 0x0000000109099824 */ /* 0x000fc400078e0af0 */
[--C-:B------:R-:W-:Y:S01]  /*df70*/  @!P3 IMAD.IADD R16, R16, 0x1, -R240.reuse ;  /* 0x000000011010b824 */ /* 0x100fe200078e0af0 */
[----:B-1----:R-:W-:Y:S01]  /*df80*/  IABS R8, R4 ;  /* 0x0000000400087213 */ /* 0x002fe20000000000 */
[----:B------:R-:W-:Y:S01]  /*df90*/  @!P5 IMAD.MOV R33, RZ, RZ, -R33 ;  /* 0x000000ffff21d224 */ /* 0x000fe200078e0a21 */
[----:B------:R-:W-:Y:S01]  /*dfa0*/  ISETP.GE.AND P3, PT, R10, RZ, PT ;  /* 0x000000ff0a00720c */ /* 0x000fe20003f66270 */
[----:B------:R-:W-:Y:S01]  /*dfb0*/  IMAD.HI.U32 R10, R2, R68, RZ ;  /* 0x00000044020a7227 */ /* 0x000fe200078e00ff */
[C---:B------:R-:W-:Y:S02]  /*dfc0*/  ISETP.GT.U32.AND P5, PT, R240.reuse, R30, PT ;  /* 0x0000001ef000720c */ /* 0x040fe40003fa4070 */
[----:B------:R-:W-:Y:S01]  /*dfd0*/  ISETP.GT.U32.AND P1, PT, R240, R9, PT ;  /* 0x00000009f000720c */ /* 0x000fe20003f24070 */
[----:B------:R-:W-:Y:S01]  /*dfe0*/  @!P6 IMAD.IADD R15, R15, 0x1, -R240 ;  /* 0x000000010f0fe824 */ /* 0x000fe200078e0af0 */
[----:B------:R-:W-:Y:S01]  /*dff0*/  STL [R1+0x5cc], R33 ;  /* 0x0005cc2101007387 */ /* 0x000fe20000100800 */
[----:B------:R-:W-:-:S03]  /*e000*/  IMAD.HI.U32 R28, R2, R8, RZ ;  /* 0x00000008021c7227 */ /* 0x000fc600078e00ff */
[C---:B------:R-:W-:Y:S01]  /*e010*/  ISETP.GT.U32.AND P6, PT, R240.reuse, R15, PT ;  /* 0x0000000ff000720c */ /* 0x040fe20003fc4070 */
[----:B------:R-:W-:Y:S02]  /*e020*/  IMAD.MOV R10, RZ, RZ, -R10 ;  /* 0x000000ffff0a7224 */ /* 0x000fe400078e0a0a */
[----:B------:R-:W-:Y:S02]  /*e030*/  IMAD.MOV R28, RZ, RZ, -R28 ;  /* 0x000000ffff1c7224 */ /* 0x000fe400078e0a1c */
[C---:B------:R-:W-:Y:S02]  /*e040*/  IMAD R68, R240.reuse, R10, R68 ;  /* 0x0000000af0447224 */ /* 0x040fe400078e0244 */
[----:B------:R-:W-:Y:S02]  /*e050*/  IMAD R8, R240, R28, R8 ;  /* 0x0000001cf0087224 */ /* 0x000fe400078e0208 */
[----:B------:R-:W-:Y:S02]  /*e060*/  VIADD R13, R32, 0x105 ;  /* 0x00000105200d7836 */ /* 0x000fe40000000000 */
[--C-:B------:R-:W-:Y:S01]  /*e070*/  @!P5 IMAD.IADD R30, R30, 0x1, -R240.reuse ;  /* 0x000000011e1ed824 */ /* 0x100fe200078e0af0 */
[C---:B------:R-:W-:Y:S01]  /*e080*/  ISETP.GT.U32.AND P5, PT, R240.reuse, R68, PT ;  /* 0x00000044f000720c */ /* 0x040fe20003fa4070 */
[--C-:B------:R-:W-:Y:S01]  /*e090*/  @!P1 IMAD.IADD R9, R9, 0x1, -R240.reuse ;  /* 0x0000000109099824 */ /* 0x100fe200078e0af0 */
[----:B------:R-:W-:Y:S01]  /*e0a0*/  ISETP.GT.U32.AND P1, PT, R240, R8, PT ;  /* 0x00000008f000720c */ /* 0x000fe20003f24070 */
[----:B------:R-:W-:Y:S01]  /*e0b0*/  @!P6 IMAD.IADD R15, R15, 0x1, -R240 ;  /* 0x000000010f0fe824 */ /* 0x000fe200078e0af0 */
[----:B------:R-:W-:Y:S01]  /*e0c0*/  IABS R64, R13 ;  /* 0x0000000d00407213 */ /* 0x000fe20000000000 */
[C---:B------:R-:W-:Y:S01]  /*e0d0*/  VIADD R23, R32.reuse, 0x107 ;  /* 0x0000010720177836 */ /* 0x040fe20000000000 */
[C---:B------:R-:W-:Y:S01]  /*e0e0*/  ISETP.GE.AND P6, PT, R32.reuse, RZ, PT ;  /* 0x000000ff2000720c */ /* 0x040fe20003fc6270 */
[----:B------:R-:W-:-:S02]  /*e0f0*/  VIADD R10, R32, 0x106 ;  /* 0x00000106200a7836 */ /* 0x000fc40000000000 */
[----:B------:R-:W-:Y:S01]  /*e100*/  IMAD.HI.U32 R31, R2, R64, RZ ;  /* 0x00000040021f7227 */ /* 0x000fe200078e00ff */
[----:B------:R-:W-:Y:S02]  /*e110*/  IABS R60, R23 ;  /* 0x00000017003c7213 */ /* 0x000fe40000000000 */
[----:B------:R-:W-:Y:S01]  /*e120*/  IABS R63, R10 ;  /* 0x0000000a003f7213 */ /* 0x000fe20000000000 */
[----:B------:R-:W-:Y:S02]  /*e130*/  IMAD.MOV R5, RZ, RZ, -R31 ;  /* 0x000000ffff057224 */ /* 0x000fe400078e0a1f */
[--C-:B------:R-:W-:Y:S02]  /*e140*/  @!P5 IMAD.IADD R68, R68, 0x1, -R240.reuse ;  /* 0x000000014444d824 */ /* 0x100fe400078e0af0 */
[----:B------:R-:W-:Y:S02]  /*e150*/  @!P1 IMAD.IADD R8, R8, 0x1, -R240 ;  /* 0x0000000108089824 */ /* 0x000fe400078e0af0 */
[C---:B------:R-:W-:Y:S01]  /*e160*/  IMAD R64, R240.reuse, R5, R64 ;  /* 0x00000005f0407224 */ /* 0x040fe200078e0240 */
[C---:B------:R-:W-:Y:S01]  /*e170*/  ISETP.GT.U32.AND P5, PT, R240.reuse, R68, PT ;  /* 0x00000044f000720c */ /* 0x040fe20003fa4070 */
[----:B------:R-:W-:Y:S01]  /*e180*/  IMAD.MOV.U32 R31, RZ, RZ, R30 ;  /* 0x000000ffff1f7224 */ /* 0x000fe200078e001e */
[----:B------:R-:W-:Y:S01]  /*e190*/  ISETP.GT.U32.AND P1, PT, R240, R8, PT ;  /* 0x00000008f000720c */ /* 0x000fe20003f24070 */
[----:B------:R-:W-:-:S04]  /*e1a0*/  IMAD.HI.U32 R5, R2, R60, RZ ;  /* 0x0000003c02057227 */ /* 0x000fc800078e00ff */
[----:B------:R-:W-:Y:S01]  /*e1b0*/  @!P6 IMAD.MOV R31, RZ, RZ, -R31 ;  /* 0x000000ffff1fe224 */ /* 0x000fe200078e0a1f */
[----:B------:R-:W-:Y:S01]  /*e1c0*/  ISETP.GT.U32.AND P6, PT, R240, R64, PT ;  /* 0x00000040f000720c */ /* 0x000fe20003fc4070 */
[----:B------:R-:W-:-:S03]  /*e1d0*/  IMAD.HI.U32 R28, R2, R63, RZ ;  /* 0x0000003f021c7227 */ /* 0x000fc600078e00ff */
[----:B------:R-:W-:Y:S01]  /*e1e0*/  STL [R1+0x1c0], R31 ;  /* 0x0001c01f01007387 */ /* 0x000fe20000100800 */
[----:B------:R-:W-:Y:S02]  /*e1f0*/  IMAD.MOV R5, RZ, RZ, -R5 ;  /* 0x000000ffff057224 */ /* 0x000fe400078e0a05 */
[----:B------:R-:W-:Y:S02]  /*e200*/  IMAD.MOV R28, RZ, RZ, -R28 ;  /* 0x000000ffff1c7224 */ /* 0x000fe400078e0a1c */
[C---:B------:R-:W-:Y:S02]  /*e210*/  IMAD R60, R240.reuse, R5, R60 ;  /* 0x00000005f03c7224 */ /* 0x040fe400078e023c */
[----:B------:R-:W-:Y:S02]  /*e220*/  IMAD R63, R240, R28, R63 ;  /* 0x0000001cf03f7224 */ /* 0x000fe400078e023f */
[----:B------:R-:W-:Y:S02]  /*e230*/  VIADD R65, R32, 0x108 ;  /* 0x0000010820417836 */ /* 0x000fe40000000000 */
[--C-:B------:R-:W-:Y:S01]  /*e240*/  @!P5 IMAD.IADD R68, R68, 0x1, -R240.reuse ;  /* 0x000000014444d824 */ /* 0x100fe200078e0af0 */
[----:B------:R-:W-:Y:S01]  /*e250*/  ISETP.GT.U32.AND P5, PT, R240, R60, PT ;  /* 0x0000003cf000720c */ /* 0x000fe20003fa4070 */
[--C-:B------:R-:W-:Y:S01]  /*e260*/  @!P1 IMAD.IADD R8, R8, 0x1, -R240.reuse ;  /* 0x0000000108089824 */ /* 0x100fe200078e0af0 */
[----:B------:R-:W-:Y:S01]  /*e270*/  ISETP.GT.U32.AND P1, PT, R240, R63, PT ;  /* 0x0000003ff000720c */ /* 0x000fe20003f24070 */
[----:B------:R-:W-:Y:S01]  /*e280*/  @!P6 IMAD.IADD R64, R64, 0x1, -R240 ;  /* 0x000000014040e824 */ /* 0x000fe200078e0af0 */
[----:B------:R-:W-:Y:S01]  /*e290*/  IABS R53, R65 ;  /* 0x0000004100357213 */ /* 0x000fe20000000000 */
[----:B------:R-:W-:-:S02]  /*e2a0*/  VIADD R49, R32, 0x10a ;  /* 0x0000010a20317836 */ /* 0x000fc40000000000 */
[----:B------:R-:W-:Y:S01]  /*e2b0*/  VIADD R62, R32, 0x109 ;  /* 0x00000109203e7836 */ /* 0x000fe20000000000 */
[----:B------:R-:W-:Y:S01]  /*e2c0*/  ISETP.GT.U32.AND P6, PT, R240, R64, PT ;  /* 0x00000040f000720c */ /* 0x000fe20003fc4070 */
[----:B------:R-:W-:Y:S01]  /*e2d0*/  IMAD.HI.U32 R28, R2, R53, RZ ;  /* 0x00000035021c7227 */ /* 0x000fe200078e00ff */
[----:B------:R-:W-:Y:S02]  /*e2e0*/  IABS R58, R49 ;  /* 0x00000031003a7213 */ /* 0x000fe40000000000 */
[----:B------:R-:W-:Y:S01]  /*e2f0*/  IABS R54, R62 ;  /* 0x0000003e00367213 */ /* 0x000fe20000000000 */
[----:B------:R-:W-:Y:S02]  /*e300*/  IMAD.MOV R28, RZ, RZ, -R28 ;  /* 0x000000ffff1c7224 */ /* 0x000fe400078e0a1c */
[--C-:B------:R-:W-:Y:S02]  /*e310*/  @!P5 IMAD.IADD R60, R60, 0x1, -R240.reuse ;  /* 0x000000013c3cd824 */ /* 0x100fe400078e0af0 */
[----:B------:R-:W-:-:S02]  /*e320*/  @!P1 IMAD.IADD R63, R63, 0x1, -R240 ;  /* 0x000000013f3f9824 */ /* 0x000fc400078e0af0 */
[C---:B------:R-:W-:Y:S01]  /*e330*/  IMAD R53, R240.reuse, R28, R53 ;  /* 0x0000001cf0357224 */ /* 0x040fe200078e0235 */
[----:B------:R-:W-:Y:S01]  /*e340*/  ISETP.GT.U32.AND P5, PT, R240, R60, PT ;  /* 0x0000003cf000720c */ /* 0x000fe20003fa4070 */
[----:B------:R-:W-:Y:S01]  /*e350*/  IMAD.HI.U32 R5, R2, R58, RZ ;  /* 0x0000003a02057227 */ /* 0x000fe200078e00ff */
[----:B------:R-:W-:-:S03]  /*e360*/  ISETP.GT.U32.AND P1, PT, R240, R63, PT ;  /* 0x0000003ff000720c */ /* 0x000fc60003f24070 */
[----:B------:R-:W-:Y:S01]  /*e370*/  @!P6 IMAD.IADD R64, R64, 0x1, -R240 ;  /* 0x000000014040e824 */ /* 0x000fe200078e0af0 */
[----:B------:R-:W-:Y:S01]  /*e380*/  ISETP.GT.U32.AND P6, PT, R240, R53, PT ;  /* 0x00000035f000720c */ /* 0x000fe20003fc4070 */
[----:B------:R-:W-:-:S04]  /*e390*/  IMAD.HI.U32 R30, R2, R54, RZ ;  /* 0x00000036021e7227 */ /* 0x000fc800078e00ff */
[----:B------:R-:W-:Y:S02]  /*e3a0*/  VIADD R52, R32, 0x10b ;  /* 0x0000010b20347836 */ /* 0x000fe40000000000 */
[----:B------:R-:W-:Y:S02]  /*e3b0*/  IMAD.MOV R5, RZ, RZ, -R5 ;  /* 0x000000ffff057224 */ /* 0x000fe400078e0a05 */
[----:B------:R-:W-:Y:S01]  /*e3c0*/  @!P4 IMAD.MOV R29, RZ, RZ, -R29 ;  /* 0x000000ffff1dc224 */ /* 0x000fe200078e0a1d */
[----:B------:R-:W-:Y:S01]  /*e3d0*/  ISETP.GE.AND P4, PT, R27, RZ, PT ;  /* 0x000000ff1b00720c */ /* 0x000fe20003f86270 */
[----:B------:R-:W-:Y:S01]  /*e3e0*/  IMAD.MOV R27, RZ, RZ, -R30 ;  /* 0x000000ffff1b7224 */ /* 0x000fe200078e0a1e */
[----:B------:R-:W-:Y:S01]  /*e3f0*/  IABS R67, R52 ;  /* 0x0000003400437213 */ /* 0x000fe20000000000 */
[C---:B------:R-:W-:Y:S01]  /*e400*/  IMAD R58, R240.reuse, R5, R58 ;  /* 0x00000005f03a7224 */ /* 0x040fe200078e023a */
[----:B------:R-:W-:Y:S01]  /*e410*/  STL [R1+0x5bc], R29 ;  /* 0x0005bc1d01007387 */ /* 0x000fe20000100800 */
[----:B------:R-:W-:-:S02]  /*e420*/  IMAD R54, R240, R27, R54 ;  /* 0x0000001bf0367224 */ /* 0x000fc400078e0236 */
[----:B------:R-:W-:Y:S02]  /*e430*/  VIADD R61, R32, 0x10c ;  /* 0x0000010c203d7836 */ /* 0x000fe40000000000 */
[----:B------:R-:W-:Y:S01]  /*e440*/  @!P5 IMAD.IADD R60, R60, 0x1, -R240 ;  /* 0x000000013c3cd824 */ /* 0x000fe200078e0af0 */
[----:B------:R-:W-:Y:S01]  /*e450*/  ISETP.GT.U32.AND P5, PT, R240, R58, PT ;  /* 0x0000003af000720c */ /* 0x000fe20003fa4070 */
[----:B------:R-:W-:Y:S01]  /*e460*/  IMAD.HI.U32 R27, R2, R67, RZ ;  /* 0x00000043021b7227 */ /* 0x000fe200078e00ff */
[----:B------:R-:W-:-:S03]  /*e470*/  IABS R66, R61 ;  /* 0x0000003d00427213 */ /* 0x000fc60000000000 */
[--C-:B------:R-:W-:Y:S01]  /*e480*/  @!P1 IMAD.IADD R63, R63, 0x1, -R240.reuse ;  /* 0x000000013f3f9824 */ /* 0x100fe200078e0af0 */
[C---:B------:R-:W-:Y:S01]  /*e490*/  ISETP.GT.U32.AND P1, PT, R240.reuse, R54, PT ;  /* 0x00000036f000720c */ /* 0x040fe20003f24070 */
[----:B------:R-:W-:Y:S01]  /*e4a0*/  @!P6 IMAD.IADD R53, R53, 0x1, -R240 ;  /* 0x000000013535e824 */ /* 0x000fe200078e0af0 */
[----:B------:R-:W-:Y:S01]  /*e4b0*/  ISETP.GE.AND P6, PT, R21, RZ, PT ;  /* 0x000000ff1500720c */ /* 0x000fe20003fc6270 */
[----:B------:R-:W-:Y:S02]  /*e4c0*/  IMAD.MOV R27, RZ, RZ, -R27 ;  /* 0x000000ffff1b7224 */ /* 0x000fe400078e0a1b */
[----:B------:R-:W-:Y:S01]  /*e4d0*/  @!P0 IMAD.MOV R25, RZ, RZ, -R25 ;  /* 0x000000ffff198224 */ /* 0x000fe200078e0a19 */
[C---:B------:R-:W-:Y:S01]  /*e4e0*/  ISETP.GT.U32.AND P0, PT, R240.reuse, R53, PT ;  /* 0x00000035f000720c */ /* 0x040fe20003f04070 */
[----:B------:R-:W-:Y:S02]  /*e4f0*/  IMAD R67, R240, R27, R67 ;  /* 0x0000001bf0437224 */ /* 0x000fe400078e0243 */
[----:B------:R-:W-:Y:S01]  /*e500*/  VIADD R57, R32, 0x10d ;  /* 0x0000010d20397836 */ /* 0x000fe20000000000 */
[----:B------:R-:W-:Y:S01]  /*e510*/  STL [R1+0x5a8], R25 ;  /* 0x0005a81901007387 */ /* 0x000fe20000100800 */
[----:B------:R-:W-:-:S03]  /*e520*/  IMAD.HI.U32 R27, R2, R66, RZ ;  /* 0x00000042021b7227 */ /* 0x000fc600078e00ff */
[----:B------:R-:W-:Y:S01]  /*e530*/  IABS R96, R57 ;  /* 0x0000003900607213 */ /* 0x000fe20000000000 */
[----:B------:R-:W-:Y:S02]  /*e540*/  VIADD R59, R32, 0x10e ;  /* 0x0000010e203b7836 */ /* 0x000fe40000000000 */
[----:B------:R-:W-:Y:S02]  /*e550*/  IMAD.MOV R27, RZ, RZ, -R27 ;  /* 0x000000ffff1b7224 */ /* 0x000fe400078e0a1b */
[--C-:B------:R-:W-:Y:S01]  /*e560*/  @!P5 IMAD.IADD R58, R58, 0x1, -R240.reuse ;  /* 0x000000013a3ad824 */ /* 0x100fe200078e0af0 */
[----:B------:R-:W-:Y:S01]  /*e570*/  IABS R5, R59 ;  /* 0x0000003b00057213 */ /* 0x000fe20000000000 */
[----:B------:R-:W-:Y:S01]  /*e580*/  @!P1 IMAD.IADD R54, R54, 0x1, -R240 ;  /* 0x0000000136369824 */ /* 0x000fe200078e0af0 */
[C---:B------:R-:W-:Y:S01]  /*e590*/  ISETP.GT.U32.AND P1, PT, R240.reuse, R67, PT ;  /* 0x00000043f000720c */ /* 0x040fe20003f24070 */
[C---:B------:R-:W-:Y:S01]  /*e5a0*/  IMAD R66, R240.reuse, R27, R66 ;  /* 0x0000001bf0427224 */ /* 0x040fe200078e0242 */
[----:B------:R-:W-:Y:S01]  /*e5b0*/  ISETP.GT.U32.AND P5, PT, R240, R58, PT ;  /* 0x0000003af000720c */ /* 0x000fe20003fa4070 */
[----:B------:R-:W-:-:S04]  /*e5c0*/  IMAD.HI.U32 R28, R2, R96, RZ ;  /* 0x00000060021c7227 */ /* 0x000fc800078e00ff */
[----:B------:R-:W-:Y:S01]  /*e5d0*/  @!P0 IMAD.IADD R53, R53, 0x1, -R240 ;  /* 0x0000000135358824 */ /* 0x000fe200078e0af0 */
[----:B------:R-:W-:Y:S01]  /*e5e0*/  ISETP.GT.U32.AND P0, PT, R240, R66, PT ;  /* 0x00000042f000720c */ /* 0x000fe20003f04070 */
[----:B------:R-:W-:-:S04]  /*e5f0*/  IMAD.HI.U32 R21, R2, R5, RZ ;  /* 0x0000000502157227 */ /* 0x000fc800078e00ff */
[----:B------:R-:W-:Y:S02]  /*e600*/  IMAD.MOV R28, RZ, RZ, -R28 ;  /* 0x000000ffff1c7224 */ /* 0x000fe400078e0a1c */
[----:B------:R-:W-:Y:S01]  /*e610*/  @!P3 IMAD.MOV R24, RZ, RZ, -R24 ;  /* 0x000000ffff18b224 */ /* 0x000fe200078e0a18 */
[C---:B------:R-:W-:Y:S01]  /*e620*/  ISETP.GT.U32.AND P3, PT, R240.reuse, R54, PT ;  /* 0x00000036f000720c */ /* 0x040fe20003f64070 */
[----:B------:R-:W-:Y:S02]  /*e630*/  IMAD R96, R240, R28, R96 ;  /* 0x0000001cf0607224 */ /* 0x000fe400078e0260 */
[----:B------:R-:W-:Y:S01]  /*e640*/  IMAD.MOV R21, RZ, RZ, -R21 ;  /* 0x000000ffff157224 */ /* 0x000fe200078e0a15 */
[----:B------:R-:W-:Y:S01]  /*e650*/  STL [R1+0x5a0], R24 ;  /* 0x0005a01801007387 */ /* 0x000fe20000100800 */
[----:B------:R-:W-:Y:S01]  /*e660*/  @!P2 IMAD.MOV R22, RZ, RZ, -R22 ;  /* 0x000000ffff16a224 */ /* 0x000fe200078e0a16 */
[----:B------:R-:W-:Y:S01]  /*e670*/  ISETP.GE.AND P2, PT, R26, RZ, PT ;  /* 0x000000ff1a00720c */ /* 0x000fe20003f46270 */
[----:B------:R-:W-:-:S02]  /*e680*/  @!P1 IMAD.IADD R67, R67, 0x1, -R240 ;  /* 0x0000000143439824 */ /* 0x000fc400078e0af0 */
[--C-:B------:R-:W-:Y:S01]  /*e690*/  @!P5 IMAD.IADD R58, R58, 0x1, -R240.reuse ;  /* 0x000000013a3ad824 */ /* 0x100fe200078e0af0 */
[C---:B------:R-:W-:Y:S01]  /*e6a0*/  ISETP.GT.U32.AND P5, PT, R240.reuse, R96, PT ;  /* 0x00000060f000720c */ /* 0x040fe20003fa4070 */
[C---:B------:R-:W-:Y:S01]  /*e6b0*/  IMAD R5, R240.reuse, R21, R5 ;  /* 0x00000015f0057224 */ /* 0x040fe200078e0205 */
[----:B------:R1:W-:Y:S01]  /*e6c0*/  STL [R1+0x59c], R22 ;  /* 0x00059c1601007387 */ /* 0x0003e20000100800 */
[----:B------:R-:W-:Y:S01]  /*e6d0*/  ISETP.GT.U32.AND P1, PT, R240, R67, PT ;  /* 0x00000043f000720c */ /* 0x000fe20003f24070 */
[----:B------:R-:W-:Y:S02]  /*e6e0*/  @!P0 IMAD.IADD R66, R66, 0x1, -R240 ;  /* 0x0000000142428824 */ /* 0x000fe400078e0af0 */
[----:B------:R-:W-:Y:S01]  /*e6f0*/  ISETP.GT.U32.AND P0, PT, R240, R5, PT ;  /* 0x00000005f000720c */ /* 0x000fe20003f04070 */
[----:B------:R-:W-:Y:S01]  /*e700*/  @!P6 IMAD.MOV R7, RZ, RZ, -R7 ;  /* 0x000000ffff07e224 */ /* 0x000fe200078e0a07 */
[----:B------:R-:W-:Y:S01]  /*e710*/  ISETP.GE.AND P6, PT, R18, RZ, PT ;  /* 0x000000ff1200720c */ /* 0x000fe20003fc6270 */
[----:B------:R-:W-:-:S02]  /*e720*/  VIADD R55, R32, 0x10f ;  /* 0x0000010f20377836 */ /* 0x000fc40000000000 */
[----:B------:R-:W-:Y:S02]  /*e730*/  VIADD R71, R32, 0x110 ;  /* 0x0000011020477836 */ /* 0x000fe40000000000 */
[----:B-1----:R-:W-:Y:S01]  /*e740*/  IMAD.MOV.U32 R22, RZ, RZ, R6 ;  /* 0x000000ffff167224 */ /* 0x002fe200078e0006 */
[----:B------:R-:W-:Y:S01]  /*e750*/  IABS R252, R55 ;  /* 0x0000003700fc7213 */ /* 0x000fe20000000000 */
[----:B------:R-:W-:Y:S02]  /*e760*/  @!P5 IMAD.IADD R96, R96, 0x1, -R240 ;  /* 0x000000016060d824 */ /* 0x000fe400078e0af0 */
[----:B------:R-:W-:Y:S01]  /*e770*/  @!P4 IMAD.MOV R22, RZ, RZ, -R22 ;  /* 0x000000ffff16c224 */ /* 0x000fe200078e0a16 */
[----:B------:R-:W-:Y:S01]  /*e780*/  ISETP.GT.U32.AND P4, PT, R240, R66, PT ;  /* 0x00000042f000720c */ /* 0x000fe20003f84070 */
[--C-:B------:R-:W-:Y:S01]  /*e790*/  @!P1 IMAD.IADD R67, R67, 0x1, -R240.reuse ;  /* 0x0000000143439824 */ /* 0x100fe200078e0af0 */
[----:B------:R-:W-:Y:S01]  /*e7a0*/  ISETP.GE.AND P1, PT, R12, RZ, PT ;  /* 0x000000ff0c00720c */ /* 0x000fe20003f26270 */
[----:B------:R-:W-:Y:S01]  /*e7b0*/  @!P0 IMAD.IADD R5, R5, 0x1, -R240 ;  /* 0x0000000105058824 */ /* 0x000fe200078e0af0 */
[----:B------:R-:W-:Y:S01]  /*e7c0*/  STL [R1+0x594], R22 ;  /* 0x0005941601007387 */ /* 0x000fe20000100800 */
[----:B------:R-:W-:Y:S01]  /*e7d0*/  IABS R12, R71 ;  /* 0x00000047000c7213 */ /* 0x000fe20000000000 */
[----:B------:R-:W-:Y:S01]  /*e7e0*/  IMAD.HI.U32 R6, R2, R252, RZ ;  /* 0x000000fc02067227 */ /* 0x000fe200078e00ff */
[----:B------:R-:W-:Y:S01]  /*e7f0*/  ISETP.GT.U32.AND P5, PT, R240, R96, PT ;  /* 0x00000060f000720c */ /* 0x000fe20003fa4070 */
[----:B------:R1:W-:Y:S01]  /*e800*/  STL [R1+0x590], R7 ;  /* 0x0005900701007387 */ /* 0x0003e20000100800 */
[----:B------:R-:W-:Y:S01]  /*e810*/  ISETP.GE.AND P0, PT, R19, RZ, PT ;  /* 0x000000ff1300720c */ /* 0x000fe20003f06270 */
[----:B------:R-:W-:-:S02]  /*e820*/  IMAD.MOV R6, RZ, RZ, -R6 ;  /* 0x000000ffff067224 */ /* 0x000fc400078e0a06 */
[----:B------:R-:W-:Y:S01]  /*e830*/  @!P3 IMAD.IADD R54, R54, 0x1, -R240 ;  /* 0x000000013636b824 */ /* 0x000fe200078e0af0 */
[----:B------:R-:W-:Y:S01]  /*e840*/  ISETP.GE.AND P3, PT, R20, RZ, PT ;  /* 0x000000ff1400720c */ /* 0x000fe20003f66270 */
[----:B------:R-:W-:Y:S02]  /*e850*/  IMAD R252, R240, R6, R252 ;  /* 0x00000006f0fc7224 */ /* 0x000fe400078e02fc */
[----:B------:R-:W-:Y:S02]  /*e860*/  VIADD R101, R32, 0x111 ;  /* 0x0000011120657836 */ /* 0x000fe40000000000 */
[----:B-1----:R-:W-:Y:S02]  /*e870*/  IMAD.MOV.U32 R7, RZ, RZ, R11 ;  /* 0x000000ffff077224 */ /* 0x002fe400078e000b */
[--C-:B------:R-:W-:Y:S01]  /*e880*/  @!P5 IMAD.IADD R96, R96, 0x1, -R240.reuse ;  /* 0x000000016060d824 */ /* 0x100fe200078e0af0 */
[C---:B------:R-:W-:Y:S01]  /*e890*/  ISETP.GT.U32.AND P5, PT, R240.reuse, R252, PT ;  /* 0x000000fcf000720c */ /* 0x040fe20003fa4070 */
[----:B------:R-:W-:Y:S01]  /*e8a0*/  @!P2 IMAD.MOV R7, RZ, RZ, -R7 ;  /* 0x000000ffff07a224 */ /* 0x000fe200078e0a07 */
[----:B------:R-:W-:Y:S01]  /*e8b0*/  ISETP.GT.U32.AND P2, PT, R240, R5, PT ;  /* 0x00000005f000720c */ /* 0x000fe20003f44070 */
[----:B------:R-:W-:Y:S01]  /*e8c0*/  @!P4 IMAD.IADD R66, R66, 0x1, -R240 ;  /* 0x000000014242c824 */ /* 0x000fe200078e0af0 */
[----:B------:R-:W-:Y:S01]  /*e8d0*/  ISETP.GE.AND P4, PT, R3, RZ, PT ;  /* 0x000000ff0300720c */ /* 0x000fe20003f86270 */
[----:B------:R-:W-:Y:S01]  /*e8e0*/  VIADD R3, R32, 0x112 ;  /* 0x0000011220037836 */ /* 0x000fe20000000000 */
[----:B------:R1:W-:Y:S01]  /*e8f0*/  STL [R1+0x58c], R7 ;  /* 0x00058c0701007387 */ /* 0x0003e20000100800 */
[----:B------:R-:W-:Y:S01]  /*e900*/  IABS R250, R101 ;  /* 0x0000006500fa7213 */ /* 0x000fe20000000000 */
[----:B------:R-:W-:Y:S01]  /*e910*/  @!P3 IMAD.MOV R0, RZ, RZ, -R0 ;  /* 0x000000ffff00b224 */ /* 0x000fe200078e0a00 */
[----:B------:R-:W-:Y:S01]  /*e920*/  ISETP.GE.AND P3, PT, R4, RZ, PT ;  /* 0x000000ff0400720c */ /* 0x000fe20003f66270 */
[----:B------:R-:W-:Y:S01]  /*e930*/  VIADD R11, R32, 0x113 ;  /* 0x00000113200b7836 */ /* 0x000fe20000000000 */
[----:B------:R-:W-:Y:S01]  /*e940*/  IABS R249, R3 ;  /* 0x0000000300f97213 */ /* 0x000fe20000000000 */
[C---:B------:R-:W-:Y:S01]  /*e950*/  IMAD.HI.U32 R6, R2.reuse, R250, RZ ;  /* 0x000000fa02067227 */ /* 0x040fe200078e00ff */
[----:B------:R2:W-:Y:S02]  /*e960*/  STL [R1+0x570], R0 ;  /* 0x0005700001007387 */ /* 0x0005e40000100800 */
[----:B------:R-:W-:Y:S01]  /*e970*/  IABS R248, R11 ;  /* 0x0000000b00f87213 */ /* 0x000fe20000000000 */
[----:B-1----:R-:W-:-:S04]  /*e980*/  IMAD.HI.U32 R7, R2, R12, RZ ;  /* 0x0000000c02077227 */ /* 0x002fc800078e00ff */
[----:B------:R-:W-:Y:S02]  /*e990*/  IMAD.MOV R7, RZ, RZ, -R7 ;  /* 0x000000ffff077224 */ /* 0x000fe400078e0a07 */
[----:B------:R-:W-:Y:S02]  /*e9a0*/  @!P2 IMAD.IADD R5, R5, 0x1, -R240 ;  /* 0x000000010505a824 */ /* 0x000fe400078e0af0 */
[----:B------:R-:W-:Y:S02]  /*e9b0*/  IMAD R251, R240, R7, R12 ;  /* 0x00000007f0fb7224 */ /* 0x000fe400078e020c */
[----:B------:R-:W-:Y:S02]  /*e9c0*/  @!P5 IMAD.IADD R252, R252, 0x1, -R240 ;  /* 0x00000001fcfcd824 */ /* 0x000fe400078e0af0 */
[----:B------:R-:W-:Y:S01]  /*e9d0*/  IMAD.HI.U32 R4, R2, R249, RZ ;  /* 0x000000f902047227 */ /* 0x000fe200078e00ff */
[C---:B------:R-:W-:Y:S02]  /*e9e0*/  ISETP.GT.U32.AND P2, PT, R240.reuse, R251, PT ;  /* 0x000000fbf000720c */ /* 0x040fe40003f44070 */
[----:B------:R-:W-:Y:S01]  /*e9f0*/  ISETP.GT.U32.AND P5, PT, R240, R252, PT ;  /* 0x000000fcf000720c */ /* 0x000fe20003fa4070 */
[----:B------:R-:W-:-:S02]  /*ea00*/  IMAD.MOV R6, RZ, RZ, -R6 ;  /* 0x000000ffff067224 */ /* 0x000fc400078e0a06 */
[----:B------:R-:W-:Y:S02]  /*ea10*/  VIADD R7, R32, 0x114 ;  /* 0x0000011420077836 */ /* 0x000fe40000000000 */
[----:B------:R-:W-:Y:S02]  /*ea20*/  IMAD.MOV R4, RZ, RZ, -R4 ;  /* 0x000000ffff047224 */ /* 0x000fe400078e0a04 */
[C---:B------:R-:W-:Y:S01]  /*ea30*/  IMAD R250, R240.reuse, R6, R250 ;  /* 0x00000006f0fa7224 */ /* 0x040fe200078e02fa */
[----:B------:R-:W-:Y:S01]  /*ea40*/  IABS R247, R7 ;  /* 0x0000000700f77213 */ /* 0x000fe20000000000 */
[----:B------:R-:W-:Y:S02]  /*ea50*/  IMAD R249, R240, R4, R249 ;  /* 0x00000004f0f97224 */ /* 0x000fe400078e02f9 */
[--C-:B------:R-:W-:Y:S02]  /*ea60*/  @!P2 IMAD.IADD R251, R251, 0x1, -R240.reuse ;  /* 0x00000001fbfba824 */ /* 0x100fe400078e0af0 */
[----:B------:R-:W-:Y:S01]  /*ea70*/  @!P5 IMAD.IADD R252, R252, 0x1, -R240 ;  /* 0x00000001fcfcd824 */ /* 0x000fe200078e0af0 */
[----:B------:R-:W-:Y:S01]  /*ea80*/  ISETP.GT.U32.AND P5, PT, R240, R250, PT ;  /* 0x000000faf000720c */ /* 0x000fe20003fa4070 */
[----:B--2---:R-:W-:Y:S01]  /*ea90*/  IMAD.HI.U32 R0, R2, R248, RZ ;  /* 0x000000f802007227 */ /* 0x004fe200078e00ff */
[----:B------:R-:W-:-:S03]  /*eaa0*/  ISETP.GT.U32.AND P2, PT, R240, R251, PT ;  /* 0x000000fbf000720c */ /* 0x000fc60003f44070 */
[----:B------:R-:W-:Y:S02]  /*eab0*/  IMAD.MOV R0, RZ, RZ, -R0 ;  /* 0x000000ffff007224 */ /* 0x000fe400078e0a00 */
[----:B------:R-:W-:-:S04]  /*eac0*/  IMAD.HI.U32 R19, R2, R247, RZ ;  /* 0x000000f702137227 */ /* 0x000fc800078e00ff */
[C---:B------:R-:W-:Y:S02]  /*ead0*/  IMAD R248, R240.reuse, R0, R248 ;  /* 0x00000000f0f87224 */ /* 0x040fe400078e02f8 */
[----:B------:R-:W-:Y:S02]  /*eae0*/  IMAD.MOV R19, RZ, RZ, -R19 ;  /* 0x000000ffff137224 */ /* 0x000fe400078e0a13 */
[--C-:B------:R-:W-:Y:S01]  /*eaf0*/  @!P2 IMAD.IADD R251, R251, 0x1, -R240.reuse ;  /* 0x00000001fbfba824 */ /* 0x100fe200078e0af0 */
[----:B------:R-:W-:Y:S01]  /*eb00*/  ISETP.GT.U32.AND P2, PT, R240, R249, PT ;  /* 0x000000f9f000720c */ /* 0x000fe20003f44070 */
[----:B------:R-:W-:Y:S01]  /*eb10*/  @!P5 IMAD.IADD R250, R250, 0x1, -R240 ;  /* 0x00000001fafad824 */ /* 0x000fe200078e0af0 */
[C---:B------:R-:W-:Y:S01]  /*eb20*/  ISETP.GT.U32.AND P5, PT, R240.reuse, R248, PT ;  /* 0x000000f8f000720c */ /* 0x040fe20003fa4070 */
[----:B------:R-:W-:Y:S02]  /*eb30*/  IMAD R247, R240, R19, R247 ;  /* 0x00000013f0f77224 */ /* 0x000fe400078e02f7 */
[----:B------:R-:W-:-:S02]  /*eb40*/  VIADD R4, R32, 0x115 ;  /* 0x0000011520047836 */ /* 0x000fc40000000000 */
[----:B------:R-:W-:Y:S02]  /*eb50*/  VIADD R6, R32, 0x116 ;  /* 0x0000011620067836 */ /* 0x000fe40000000000 */
[----:B------:R-:W-:Y:S01]  /*eb60*/  @!P6 IMAD.MOV R16, RZ, RZ, -R16 ;  /* 0x000000ffff10e224 */ /* 0x000fe200078e0a10 */
[----:B------:R-:W-:Y:S01]  /*eb70*/  IABS R246, R4 ;  /* 0x0000000400f67213 */ /* 0x000fe20000000000 */
[----:B------:R-:W-:Y:S01]  /*eb80*/  IMAD.MOV.U32 R20, RZ, RZ, R17 ;  /* 0x000000ffff147224 */ /* 0x000fe200078e0011 */
[----:B------:R-:W-:Y:S01]  /*eb90*/  IABS R12, R6 ;  /* 0x00000006000c7213 */ /* 0x000fe20000000000 */
[--C-:B------:R-:W-:Y:S01]  /*eba0*/  @!P2 IMAD.IADD R249, R249, 0x1, -R240.reuse ;  /* 0x00000001f9f9a824 */ /* 0x100fe200078e0af0 */
[----:B------:R-:W-:Y:S01]  /*ebb0*/  ISETP.GT.U32.AND P2, PT, R240, R247, PT ;  /* 0x000000f7f000720c */ /* 0x000fe20003f44070 */
[----:B------:R-:W-:Y:S02]  /*ebc0*/  @!P5 IMAD.IADD R248, R248, 0x1, -R240 ;  /* 0x00000001f8f8d824 */ /* 0x000fe400078e0af0 */
[----:B------:R-:W-:Y:S01]  /*ebd0*/  IMAD.HI.U32 R17, R2, R246, RZ ;  /* 0x000000f602117227 */ /* 0x000fe200078e00ff */
[----:B------:R-:W-:-:S02]  /*ebe0*/  ISETP.GT.U32.AND P5, PT, R240, R249, PT ;  /* 0x000000f9f000720c */ /* 0x000fc40003fa4070 */
[----:B------:R-:W-:Y:S01]  /*ebf0*/  ISETP.GT.U32.AND P6, PT, R240, R248, PT ;  /* 0x000000f8f000720c */ /* 0x000fe20003fc4070 */
[----:B------:R-:W-:Y:S01]  /*ec00*/  @!P0 IMAD.MOV R15, RZ, RZ, -R15 ;  /* 0x000000ffff0f8224 */ /* 0x000fe200078e0a0f */
[----:B------:R-:W-:Y:S01]  /*ec10*/  ISETP.GE.AND P0, PT, R14, RZ, PT ;  /* 0x000000ff0e00720c */ /* 0x000fe20003f06270 */
[----:B------:R-:W-:-:S04]  /*ec20*/  IMAD.HI.U32 R14, R2, R12, RZ ;  /* 0x0000000c020e7227 */ /* 0x000fc800078e00ff */
[----:B------:R-:W-:Y:S02]  /*ec30*/  @!P2 IMAD.IADD R247, R247, 0x1, -R240 ;  /* 0x00000001f7f7a824 */ /* 0x000fe400078e0af0 */
[----:B------:R-:W-:Y:S02]  /*ec40*/  IMAD.MOV R17, RZ, RZ, -R17 ;  /* 0x000000ffff117224 */ /* 0x000fe400078e0a11 */
[----:B------:R-:W-:Y:S01]  /*ec50*/  IMAD.MOV R14, RZ, RZ, -R14 ;  /* 0x000000ffff0e7224 */ /* 0x000fe200078e0a0e */
[C---:B------:R-:W-:Y:S01]  /*ec60*/  ISETP.GT.U32.AND P2, PT, R240.reuse, R247, PT ;  /* 0x000000f7f000720c */ /* 0x040fe20003f44070 */
[C---:B------:R-:W-:Y:S02]  /*ec70*/  IMAD R246, R240.reuse, R17, R246 ;  /* 0x00000011f0f67224 */ /* 0x040fe400078e02f6 */
[----:B------:R-:W-:Y:S02]  /*ec80*/  IMAD R245, R240, R14, R12 ;  /* 0x0000000ef0f57224 */ /* 0x000fe400078e020c */
[----:B------:R-:W-:Y:S01]  /*ec90*/  @!P6 IMAD.IADD R248, R248, 0x1, -R240 ;  /* 0x00000001f8f8e824 */ /* 0x000fe200078e0af0 */
[C---:B------:R-:W-:Y:S01]  /*eca0*/  ISETP.GT.U32.AND P6, PT, R240.reuse, R246, PT ;  /* 0x000000f6f000720c */ /* 0x040fe20003fc4070 */
[----:B------:R-:W-:Y:S01]  /*ecb0*/  @!P1 IMAD.MOV R20, RZ, RZ, -R20 ;  /* 0x000000ffff149224 */ /* 0x000fe200078e0a14 */
[----:B------:R-:W-:Y:S01]  /*ecc0*/  ISETP.GT.U32.AND P1, PT, R240, R250, PT ;  /* 0x000000faf000720c */ /* 0x000fe20003f24070 */
[----:B------:R-:W-:-:S02]  /*ecd0*/  VIADD R0, R32, 0x117 ;  /* 0x0000011720007836 */ /* 0x000fc40000000000 */
[----:B------:R-:W-:Y:S01]  /*ece0*/  VIADD R205, R32, 0x118 ;  /* 0x0000011820cd7836 */ /* 0x000fe20000000000 */
[----:B------:R1:W-:Y:S01]  /*ecf0*/  STL [R1+0x560], R20 ;  /* 0x0005601401007387 */ /* 0x0003e20000100800 */
[--C-:B------:R-:W-:Y:S01]  /*ed00*/  @!P2 IMAD.IADD R247, R247, 0x1, -R240.reuse ;  /* 0x00000001f7f7a824 */ /* 0x100fe200078e0af0 */
[----:B------:R-:W-:Y:S01]  /*ed10*/  ISETP.GT.U32.AND P2, PT, R240, R245, PT ;  /* 0x000000f5f000720c */ /* 0x000fe20003f44070 */
[----:B------:R-:W-:Y:S01]  /*ed20*/  VIADD R208, R32, 0x119 ;  /* 0x0000011920d07836 */ /* 0x000fe20000000000 */
[----:B------:R-:W-:Y:S01]  /*ed30*/  IABS R18, R0 ;  /* 0x0000000000127213 */ /* 0x000fe20000000000 */
[----:B------:R-:W-:Y:S01]  /*ed40*/  STL [R1+0x55c], R16 ;  /* 0x00055c1001007387 */ /* 0x000fe20000100800 */
[----:B------:R-:W-:Y:S01]  /*ed50*/  IABS R12, R205 ;  /* 0x000000cd000c7213 */ /* 0x000fe20000000000 */
[----:B------:R-:W-:Y:S02]  /*ed60*/  @!P6 IMAD.IADD R246, R246, 0x1, -R240 ;  /* 0x00000001f6f6e824 */ /* 0x000fe400078e0af0 */
[----:B------:R2:W-:Y:S01]  /*ed70*/  STL [R1+0x558], R15 ;  /* 0x0005580f01007387 */ /* 0x0005e20000100800 */
[----:B-1----:R-:W-:-:S02]  /*ed80*/  VIADD R20, R32, 0x11a ;  /* 0x0000011a20147836 */ /* 0x002fc40000000000 */
[----:B------:R-:W-:Y:S01]  /*ed90*/  ISETP.GT.U32.AND P6, PT, R240, R246, PT ;  /* 0x000000f6f000720c */ /* 0x000fe20003fc4070 */
[--C-:B------:R-:W-:Y:S01]  /*eda0*/  @!P1 IMAD.IADD R250, R250, 0x1, -R240.reuse ;  /* 0x00000001fafa9824 */ /* 0x100fe200078e0af0 */
[----:B------:R-:W-:Y:S01]  /*edb0*/  ISETP.GE.AND P1, PT, R13, RZ, PT ;  /* 0x000000ff0d00720c */ /* 0x000fe20003f26270 */
[--C-:B------:R-:W-:Y:S01]  /*edc0*/  @!P2 IMAD.IADD R245, R245, 0x1, -R240.reuse ;  /* 0x00000001f5f5a824 */ /* 0x100fe200078e0af0 */
[----:B------:R1:W-:Y:S01]  /*edd0*/  STL [R1+0x23c], R20 ;  /* 0x00023c1401007387 */ /* 0x0003e20000100800 */
[----:B------:R-:W-:Y:S01]  /*ede0*/  IABS R13, R20 ;  /* 0x00000014000d7213 */ /* 0x000fe20000000000 */
[----:B------:R-:W-:Y:S01]  /*edf0*/  @!P5 IMAD.IADD R249, R249, 0x1, -R240 ;  /* 0x00000001f9f9d824 */ /* 0x000fe200078e0af0 */
[----:B------:R-:W-:Y:S01]  /*ee00*/  ISETP.GE.AND P5, PT, R10, RZ, PT ;  /* 0x000000ff0a00720c */ /* 0x000fe20003fa6270 */
[----:B--2---:R-:W-:Y:S01]  /*ee10*/  IMAD.HI.U32 R15, R2, R18, RZ ;  /* 0x00000012020f7227 */ /* 0x004fe200078e00ff */
[----:B------:R-:W-:Y:S02]  /*ee20*/  ISETP.GT.U32.AND P2, PT, R240, R245, PT ;  /* 0x000000f5f000720c */ /* 0x000fe40003f44070 */
[----:B------:R-:W-:Y:S01]  /*ee30*/  IABS R10, R208 ;  /* 0x000000d0000a7213 */ /* 0x000fe20000000000 */
[----:B------:R-:W-:-:S02]  /*ee40*/  IMAD.MOV R15, RZ, RZ, -R15 ;  /* 0x000000ffff0f7224 */ /* 0x000fc400078e0a0f */
[----:B-1----:R-:W-:-:S04]  /*ee50*/  IMAD.HI.U32 R20, R2, R12, RZ ;  /* 0x0000000c02147227 */ /* 0x002fc800078e00ff */
[----:B------:R-:W-:Y:S02]  /*ee60*/  IMAD R244, R240, R15, R18 ;  /* 0x0000000ff0f47224 */ /* 0x000fe400078e0212 */
[----:B------:R-:W-:Y:S02]  /*ee70*/  IMAD.MOV R20, RZ, RZ, -R20 ;  /* 0x000000ffff147224 */ /* 0x000fe400078e0a14 */
[----:B------:R-:W-:Y:S01]  /*ee80*/  @!P6 IMAD.IADD R246, R246, 0x1, -R240 ;  /* 0x00000001f6f6e824 */ /* 0x000fe200078e0af0 */
[C---:B------:R-:W-:Y:S01]  /*ee90*/  ISETP.GT.U32.AND P6, PT, R240.reuse, R244, PT ;  /* 0x000000f4f000720c */ /* 0x040fe20003fc4070 */
[----:B------:R-:W-:Y:S02]  /*eea0*/  IMAD R12, R240, R20, R12 ;  /* 0x00000014f00c7224 */ /* 0x000fe400078e020c */
[----:B------:R-:W-:Y:S02]  /*eeb0*/  @!P2 IMAD.IADD R245, R245, 0x1, -R240 ;  /* 0x00000001f5f5a824 */ /* 0x000fe400078e0af0 */
[----:B------:R-:W-:Y:S01]  /*eec0*/  VIADD R19, R32, 0x11b ;  /* 0x0000011b20137836 */ /* 0x000fe20000000000 */
[----:B------:R-:W-:Y:S01]  /*eed0*/  ISETP.GT.U32.AND P2, PT, R240, R12, PT ;  /* 0x0000000cf000720c */ /* 0x000fe20003f44070 */
[----:B------:R-:W-:-:S02]  /*eee0*/  VIADD R16, R32, 0x11c ;  /* 0x0000011c20107836 */ /* 0x000fc40000000000 */
[----:B------:R-:W-:Y:S01]  /*eef0*/  VIADD R24, R32, 0x11d ;  /* 0x0000011d20187836 */ /* 0x000fe20000000000 */
[----:B------:R1:W-:Y:S01]  /*ef00*/  STL [R1+0x244], R19 ;  /* 0x0002441301007387 */ /* 0x0003e20000100800 */
[----:B------:R-:W-:Y:S01]  /*ef10*/  IABS R14, R19 ;  /* 0x00000013000e7213 */ /* 0x000fe20000000000 */
[----:B------:R-:W-:Y:S01]  /*ef20*/  IMAD.MOV.U32 R20, RZ, RZ, R9 ;  /* 0x000000ffff147224 */ /* 0x000fe200078e0009 */
[----:B------:R-:W-:Y:S01]  /*ef30*/  IABS R15, R16 ;  /* 0x00000010000f7213 */ /* 0x000fe20000000000 */
[--C-:B------:R-:W-:Y:S01]  /*ef40*/  @!P6 IMAD.IADD R244, R244, 0x1, -R240.reuse ;  /* 0x00000001f4f4e824 */ /* 0x100fe200078e0af0 */
[----:B------:R2:W-:Y:S01]  /*ef50*/  STL [R1+0x240], R16 ;  /* 0x0002401001007387 */ /* 0x0005e20000100800 */
[C---:B------:R-:W-:Y:S02]  /*ef60*/  VIADD R22, R32.reuse, 0x11e ;  /* 0x0000011e20167836 */ /* 0x040fe40000000000 */
[----:B------:R-:W-:Y:S01]  /*ef70*/  VIADD R21, R32, 0x11f ;  /* 0x0000011f20157836 */ /* 0x000fe20000000000 */
[----:B------:R-:W-:Y:S01]  /*ef80*/  STL [R1+0x234], R24 ;  /* 0x0002341801007387 */ /* 0x000fe20000100800 */
[----:B------:R-:W-:Y:S01]  /*ef90*/  @!P2 IMAD.IADD R12, R12, 0x1, -R240 ;  /* 0x000000010c0ca824 */ /* 0x000fe200078e0af0 */
[----:B------:R-:W-:Y:S01]  /*efa0*/  ISETP.GT.U32.AND P2, PT, R240, R244, PT ;  /* 0x000000f4f000720c */ /* 0x000fe20003f44070 */
[----:B-1----:R-:W-:Y:S01]  /*efb0*/  IMAD.HI.U32 R19, R2, R10, RZ ;  /* 0x0000000a02137227 */ /* 0x002fe200078e00ff */
[----:B------:R-:W-:Y:S03]  /*efc0*/  STL [R1+0x230], R22 ;  /* 0x0002301601007387 */ /* 0x000fe60000100800 */
[----:B------:R-:W-:Y:S01]  /*efd0*/  IMAD.MOV R19, RZ, RZ, -R19 ;  /* 0x000000ffff137224 */ /* 0x000fe200078e0a13 */
[----:B------:R-:W-:Y:S01]  /*efe0*/  STL [R1+0x238], R21 ;  /* 0x0002381501007387 */ /* 0x000fe20000100800 */
[----:B------:R-:W-:-:S02]  /*eff0*/  @!P4 IMAD.MOV R20, RZ, RZ, -R20 ;  /* 0x000000ffff14c224 */ /* 0x000fc400078e0a14 */
[----:B------:R-:W-:Y:S02]  /*f000*/  IMAD R10, R240, R19, R10 ;  /* 0x00000013f00a7224 */ /* 0x000fe400078e020a */
[----:B------:R-:W-:Y:S02]  /*f010*/  VIADD R19, R32, 0x120 ;  /* 0x0000012020137836 */ /* 0x000fe40000000000 */
[----:B------:R-:W-:Y:S01]  /*f020*/  @!P2 IMAD.IADD R244, R244, 0x1, -R240 ;  /* 0x00000001f4f4a824 */ /* 0x000fe200078e0af0 */
[----:B------:R-:W-:Y:S01]  /*f030*/  ISETP.GT.U32.AND P6, PT, R240, R10, PT ;  /* 0x0000000af000720c */ /* 0x000fe20003fc4070 */
[C---:B------:R-:W-:Y:S01]  /*f040*/  IMAD.HI.U32 R18, R2.reuse, R13, RZ ;  /* 0x0000000d02127227 */ /* 0x040fe200078e00ff */
[----:B------:R1:W-:Y:S03]  /*f050*/  STL [R1+0x8410], R19 ;  /* 0x0084101301007387 */ /* 0x0003e60000100800 */
[----:B--2---:R-:W-:Y:S01]  /*f060*/  IMAD.HI.U32 R16, R2, R15, RZ ;  /* 0x0000000f02107227 */ /* 0x004fe200078e00ff */
[----:B------:R-:W-:Y:S03]  /*f070*/  STL [R1+0x574], R20 ;  /* 0x0005741401007387 */ /* 0x000fe60000100800 */
[----:B------:R-:W-:Y:S01]  /*f080*/  IMAD.MOV R18, RZ, RZ, -R18 ;  /* 0x000000ffff127224 */ /* 0x000fe200078e0a12 */
[----:B------:R2:W-:Y:S01]  /*f090*/  STL [R1+0x89c0], R244 ;  /* 0x0089c0f401007387 */ /* 0x0005e20000100800 */
[----:B------:R-:W-:Y:S01]  /*f0a0*/  IMAD.MOV R16, RZ, RZ, -R16 ;  /* 0x000000ffff107224 */ /* 0x000fe200078e0a10 */
[----:B-1----:R-:W-:Y:S01]  /*f0b0*/  IABS R19, R19 ;  /* 0x0000001300137213 */ /* 0x002fe20000000000 */
[----:B------:R-:W-:Y:S01]  /*f0c0*/  @!P6 IMAD.IADD R10, R10, 0x1, -R240 ;  /* 0x000000010a0ae824 */ /* 0x000fe200078e0af0 */
[----:B------:R-:W-:Y:S01]  /*f0d0*/  ISETP.GT.U32.AND P6, PT, R240, R12, PT ;  /* 0x0000000cf000720c */ /* 0x000fe20003fc4070 */
[----:B------:R-:W-:-:S03]  /*f0e0*/  IMAD.HI.U32 R17, R2, R14, RZ ;  /* 0x0000000e02117227 */ /* 0x000fc600078e00ff */
[C---:B------:R-:W-:Y:S01]  /*f0f0*/  ISETP.GT.U32.AND P4, PT, R240.reuse, R10, PT ;  /* 0x0000000af000720c */ /* 0x040fe20003f84070 */
[C---:B------:R-:W-:Y:S01]  /*f100*/  IMAD R13, R240.reuse, R18, R13 ;  /* 0x00000012f00d7224 */ /* 0x040fe200078e020d */
[----:B--2---:R-:W2:Y:S01]  /*f110*/  LDL R244, [R1+0x5780] ;  /* 0x0057800001f47983 */ /* 0x004ea20000100800 */
[C---:B------:R-:W-:Y:S01]  /*f120*/  IMAD R15, R240.reuse, R16, R15 ;  /* 0x00000010f00f7224 */ /* 0x040fe200078e020f */
[----:B------:R-:W-:Y:S01]  /*f130*/  IABS R16, R24 ;  /* 0x0000001800107213 */ /* 0x000fe20000000000 */
[----:B------:R-:W-:Y:S01]  /*f140*/  IMAD.MOV R17, RZ, RZ, -R17 ;  /* 0x000000ffff117224 */ /* 0x000fe200078e0a11 */
[C---:B------:R-:W-:Y:S02]  /*f150*/  ISETP.GT.U32.AND P2, PT, R240.reuse, R13, PT ;  /* 0x0000000df000720c */ /* 0x040fe40003f44070 */
[----:B------:R-:W-:Y:S01]  /*f160*/  IABS R18, R21 ;  /* 0x0000001500127213 */ /* 0x000fe20000000000 */
[----:B------:R-:W-:Y:S01]  /*f170*/  IMAD R14, R240, R17, R14 ;  /* 0x00000011f00e7224 */ /* 0x000fe200078e020e */
[----:B------:R-:W-:Y:S01]  /*f180*/  IABS R17, R22 ;  /* 0x0000001600117213 */ /* 0x000fe20000000000 */
[----:B------:R-:W-:-:S04]  /*f190*/  IMAD.HI.U32 R9, R2, R16, RZ ;  /* 0x0000001002097227 */ /* 0x000fc800078e00ff */
[----:B------:R-:W-:Y:S02]  /*f1a0*/  IMAD.MOV R9, RZ, RZ, -R9 ;  /* 0x000000ffff097224 */ /* 0x000fe400078e0a09 */
[----:B------:R-:W-:Y:S01]  /*f1b0*/  @!P6 IMAD.IADD R12, R12, 0x1, -R240 ;  /* 0x000000010c0ce824 */ /* 0x000fe200078e0af0 */
[C---:B------:R-:W-:Y:S01]  /*f1c0*/  ISETP.GT.U32.AND P6, PT, R240.reuse, R14, PT ;  /* 0x0000000ef000720c */ /* 0x040fe20003fc4070 */
[----:B------:R-:W-:Y:S02]  /*f1d0*/  IMAD R16, R240, R9, R16 ;  /* 0x00000009f0107224 */ /* 0x000fe400078e0210 */
[--C-:B------:R-:W-:Y:S01]  /*f1e0*/  @!P4 IMAD.IADD R10, R10, 0x1, -R240.reuse ;  /* 0x000000010a0ac824 */ /* 0x100fe200078e0af0 */
[C---:B------:R-:W-:Y:S01]  /*f1f0*/  ISETP.GT.U32.AND P4, PT, R240.reuse, R15, PT ;  /* 0x0000000ff000720c */ /* 0x040fe20003f84070 */
[----:B------:R-:W-:Y:S01]  /*f200*/  @!P2 IMAD.IADD R13, R13, 0x1, -R240 ;  /* 0x000000010d0da824 */ /* 0x000fe200078e0af0 */
[----:B------:R-:W-:Y:S01]  /*f210*/  ISETP.GT.U32.AND P2, PT, R240, R16, PT ;  /* 0x00000010f000720c */ /* 0x000fe20003f44070 */
[----:B------:R-:W-:-:S04]  /*f220*/  IMAD.HI.U32 R21, R2, R17, RZ ;  /* 0x0000001102157227 */ /* 0x000fc800078e00ff */
[----:B------:R-:W-:-:S04]  /*f230*/  IMAD.HI.U32 R20, R2, R18, RZ ;  /* 0x0000001202147227 */ /* 0x000fc800078e00ff */
[--C-:B------:R-:W-:Y:S01]  /*f240*/  @!P6 IMAD.IADD R14, R14, 0x1, -R240.reuse ;  /* 0x000000010e0ee824 */ /* 0x100fe200078e0af0 */
[C---:B------:R-:W-:Y:S01]  /*f250*/  ISETP.GT.U32.AND P6, PT, R240.reuse, R13, PT ;  /* 0x0000000df000720c */ /* 0x040fe20003fc4070 */
[--C-:B------:R-:W-:Y:S02]  /*f260*/  @!P4 IMAD.IADD R15, R15, 0x1, -R240.reuse ;  /* 0x000000010f0fc824 */ /* 0x100fe400078e0af0 */
[----:B------:R-:W-:Y:S01]  /*f270*/  IMAD.MOV R21, RZ, RZ, -R21 ;  /* 0x000000ffff157224 */ /* 0x000fe200078e0a15 */
[----:B------:R-:W-:Y:S01]  /*f280*/  ISETP.GT.U32.AND P4, PT, R240, R14, PT ;  /* 0x0000000ef000720c */ /* 0x000fe20003f84070 */
[----:B------:R-:W-:Y:S01]  /*f290*/  @!P2 IMAD.IADD R16, R16, 0x1, -R240 ;  /* 0x000000011010a824 */ /* 0x000fe200078e0af0 */
[----:B------:R-:W-:Y:S01]  /*f2a0*/  ISETP.GT.U32.AND P2, PT, R240, R15, PT ;  /* 0x0000000ff000720c */ /* 0x000fe20003f44070 */
[----:B------:R-:W-:Y:S02]  /*f2b0*/  IMAD.MOV R20, RZ, RZ, -R20 ;  /* 0x000000ffff147224 */ /* 0x000fe400078e0a14 */
[----:B------:R-:W-:-:S04]  /*f2c0*/  IMAD.HI.U32 R9, R2, R19, RZ ;  /* 0x0000001302097227 */ /* 0x000fc800078e00ff */
[C---:B------:R-:W-:Y:S02]  /*f2d0*/  IMAD R17, R240.reuse, R21, R17 ;  /* 0x00000015f0117224 */ /* 0x040fe400078e0211 */
[C---:B------:R-:W-:Y:S02]  /*f2e0*/  IMAD R18, R240.reuse, R20, R18 ;  /* 0x00000014f0127224 */ /* 0x040fe400078e0212 */
[----:B------:R-:W-:Y:S02]  /*f2f0*/  IMAD.MOV R9, RZ, RZ, -R9 ;  /* 0x000000ffff097224 */ /* 0x000fe400078e0a09 */
[--C-:B------:R-:W-:Y:S01]  /*f300*/  @!P6 IMAD.IADD R13, R13, 0x1, -R240.reuse ;  /* 0x000000010d0de824 */ /* 0x100fe200078e0af0 */
[C---:B------:R-:W-:Y:S01]  /*f310*/  ISETP.GT.U32.AND P6, PT, R240.reuse, R17, PT ;  /* 0x00000011f000720c */ /* 0x040fe20003fc4070 */
[----:B------:R-:W-:Y:S02]  /*f320*/  IMAD R19, R240, R9, R19 ;  /* 0x00000009f0137224 */ /* 0x000fe400078e0213 */
[--C-:B------:R-:W-:Y:S01]  /*f330*/  @!P4 IMAD.IADD R14, R14, 0x1, -R240.reuse ;  /* 0x000000010e0ec824 */ /* 0x100fe200078e0af0 */
[C---:B------:R-:W-:Y:S01]  /*f340*/  ISETP.GT.U32.AND P4, PT, R240.reuse, R18, PT ;  /* 0x00000012f000720c */ /* 0x040fe20003f84070 */
[----:B------:R-:W-:Y:S01]  /*f350*/  @!P2 IMAD.IADD R15, R15, 0x1, -R240 ;  /* 0x000000010f0fa824 */ /* 0x000fe200078e0af0 */
[----:B------:R-:W-:-:S07]  /*f360*/  ISETP.GT.U32.AND P2, PT, R240, R19, PT ;  /* 0x00000013f000720c */ /* 0x000fce0003f44070 */
[----:B------:R-:W-:-:S04]  /*f370*/  @!P6 IMAD.IADD R17, R17, 0x1, -R240 ;  /* 0x000000011111e824 */ /* 0x000fc800078e0af0 */
[----:B------:R-:W-:Y:S01]  /*f380*/  @!P4 IMAD.IADD R18, R18, 0x1, -R240 ;  /* 0x000000011212c824 */ /* 0x000fe200078e0af0 */
[C---:B------:R-:W-:Y:S01]  /*f390*/  ISETP.GT.U32.AND P6, PT, R240.reuse, R17, PT ;  /* 0x00000011f000720c */ /* 0x040fe20003fc4070 */
[----:B------:R-:W-:Y:S02]  /*f3a0*/  @!P3 IMAD.MOV R8, RZ, RZ, -R8 ;  /* 0x000000ffff08b224 */ /* 0x000fe400078e0a08 */
[----:B------:R-:W-:Y:S01]  /*f3b0*/  @!P2 IMAD.IADD R19, R19, 0x1, -R240 ;  /* 0x000000011313a824 */ /* 0x000fe200078e0af0 */
[----:B------:R-:W-:-:S04]  /*f3c0*/  ISETP.GT.U32.AND P4, PT, R240, R18, PT ;  /* 0x00000012f000720c */ /* 0x000fc80003f84070 */
[----:B------:R-:W-:-:S05]  /*f3d0*/  ISETP.GT.U32.AND P2, PT, R240, R19, PT ;  /* 0x00000013f000720c */ /* 0x000fca0003f44070 */
[----:B------:R-:W-:Y:S01]  /*f3e0*/  @!P6 IMAD.IADD R17, R17, 0x1, -R240 ;  /* 0x000000011111e824 */ /* 0x000fe200078e0af0 */
[----:B------:R-:W-:-:S03]  /*f3f0*/  ISETP.GT.U32.AND P3, PT, R240, R16, PT ;  /* 0x00000010f000720c */ /* 0x000fc60003f64070 */
[----:B------:R-:W-:-:S04]  /*f400*/  @!P4 IMAD.IADD R18, R18, 0x1, -R240 ;  /* 0x000000011212c824 */ /* 0x000fc800078e0af0 */
[----:B------:R-:W-:-:S06]  /*f410*/  @!P2 IMAD.IADD R19, R19, 0x1, -R240 ;  /* 0x000000011313a824 */ /* 0x000fcc00078e0af0 */
[----:B------:R-:W-:Y:S01]  /*f420*/  @!P3 IMAD.IADD R16, R16, 0x1, -R240 ;  /* 0x000000011010b824 */ /* 0x000fe200078e0af0 */
[----:B------:R-:W-:Y:S01]  /*f430*/  ISETP.GE.AND P3, PT, R23, RZ, PT ;  /* 0x000000ff1700720c */ /* 0x000fe20003f66270 */
[C---:B--2---:R-:W-:Y:S02]  /*f440*/  VIADD R25, R244.reuse, 0x121 ;  /* 0x00000121f4197836 */ /* 0x044fe40000000000 */
[----:B------:R-:W-:-:S03]  /*f450*/  VIADD R24, R244, 0x122 ;  /* 0x00000122f4187836 */ /* 0x000fc60000000000 */
[----:B------:R-:W-:Y:S01]  /*f460*/  IABS R9, R25 ;  /* 0x0000001900097213 */ /* 0x000fe20000000000 */
[----:B------:R-:W-:Y:S01]  /*f470*/  STL [R1+0x840c], R25 ;  /* 0x00840c1901007387 */ /* 0x000fe20000100800 */
[----:B------:R-:W-:Y:S01]  /*f480*/  VIADD R22, R244, 0x123 ;  /* 0x00000123f4167836 */ /* 0x000fe20000000000 */
[----:B------:R-:W-:Y:S02]  /*f490*/  IABS R20, R24 ;  /* 0x0000001800147213 */ /* 0x000fe40000000000 */
[----:B------:R1:W-:Y:S02]  /*f4a0*/  STL [R1+0x8408], R24 ;  /* 0x0084081801007387 */ /* 0x0003e40000100800 */
[----:B------:R-:W-:Y:S02]  /*f4b0*/  IABS R21, R22 ;  /* 0x0000001600157213 */ /* 0x000fe40000000000 */
[----:B------:R2:W-:Y:S01]  /*f4c0*/  STL [R1+0x8404], R22 ;  /* 0x0084041601007387 */ /* 0x0005e20000100800 */
[----:B-1----:R-:W-:-:S03]  /*f4d0*/  IMAD.HI.U32 R24, R2, R9, RZ ;  /* 0x0000000902187227 */ /* 0x002fc600078e00ff */
[----:B------:R1:W-:Y:S01]  /*f4e0*/  STL [R1+0x540], R8 ;  /* 0x0005400801007387 */ /* 0x0003e20000100800 */
[----:B--2---:R-:W-:-:S04]  /*f4f0*/  IMAD.HI.U32 R22, R2, R20, RZ ;  /* 0x0000001402167227 */ /* 0x004fc800078e00ff */
[----:B------:R-:W-:Y:S02]  /*f500*/  IMAD.MOV R24, RZ, RZ, -R24 ;  /* 0x000000ffff187224 */ /* 0x000fe400078e0a18 */
[----:B------:R-:W-:Y:S02]  /*f510*/  IMAD.MOV R22, RZ, RZ, -R22 ;  /* 0x000000ffff167224 */ /* 0x000fe400078e0a16 */
[----:B-1----:R-:W-:-:S04]  /*f520*/  IMAD.HI.U32 R8, R2, R21, RZ ;  /* 0x0000001502087227 */ /* 0x002fc800078e00ff */
[C---:B------:R-:W-:Y:S02]  /*f530*/  IMAD R9, R240.reuse, R24, R9 ;  /* 0x00000018f0097224 */ /* 0x040fe400078e0209 */
[----:B------:R-:W-:Y:S02]  /*f540*/  IMAD.MOV R8, RZ, RZ, -R8 ;  /* 0x000000ffff087224 */ /* 0x000fe400078e0a08 */
[C---:B------:R-:W-:Y:S01]  /*f550*/  IMAD R20, R240.reuse, R22, R20 ;  /* 0x00000016f0147224 */ /* 0x040fe200078e0214 */
[C---:B------:R-:W-:Y:S01]  /*f560*/  ISETP.GT.U32.AND P6, PT, R240.reuse, R9, PT ;  /* 0x00000009f000720c */ /* 0x040fe20003fc4070 */
[----:B------:R-:W-:-:S03]  /*f570*/  IMAD R21, R240, R8, R21 ;  /* 0x00000008f0157224 */ /* 0x000fc600078e0215 */
[----:B------:R-:W-:Y:S01]  /*f580*/  ISETP.GT.U32.AND P4, PT, R240, R20, PT ;  /* 0x00000014f000720c */ /* 0x000fe20003f84070 */
[----:B------:R-:W-:Y:S01]  /*f590*/  VIADD R27, R244, 0x124 ;  /* 0x00000124f41b7836 */ /* 0x000fe20000000000 */
[----:B------:R-:W-:Y:S01]  /*f5a0*/  ISETP.GT.U32.AND P2, PT, R240, R21, PT ;  /* 0x00000015f000720c */ /* 0x000fe20003f44070 */
[----:B------:R-:W-:-:S03]  /*f5b0*/  VIADD R26, R244, 0x125 ;  /* 0x00000125f41a7836 */ /* 0x000fc60000000000 */
[----:B------:R-:W-:-:S03]  /*f5c0*/  IABS R22, R27 ;  /* 0x0000001b00167213 */ /* 0x000fc60000000000 */
[--C-:B------:R-:W-:Y:S01]  /*f5d0*/  @!P6 IMAD.IADD R9, R9, 0x1, -R240.reuse ;  /* 0x000000010909e824 */ /* 0x100fe200078e0af0 */
[----:B------:R-:W-:Y:S01]  /*f5e0*/  STL [R1+0x8400], R27 ;  /* 0x0084001b01007387 */ /* 0x000fe20000100800 */
[----:B------:R-:W-:Y:S01]  /*f5f0*/  VIADD R25, R244, 0x126 ;  /* 0x00000126f4197836 */ /* 0x000fe20000000000 */
[----:B------:R-:W-:Y:S01]  /*f600*/  IABS R23, R26 ;  /* 0x0000001a00177213 */ /* 0x000fe20000000000 */
[--C-:B------:R-:W-:Y:S01]  /*f610*/  @!P4 IMAD.IADD R20, R20, 0x1, -R240.reuse ;  /* 0x000000011414c824 */ /* 0x100fe200078e0af0 */
[----:B------:R1:W-:Y:S01]  /*f620*/  STL [R1+0x83fc], R26 ;  /* 0x0083fc1a01007387 */ /* 0x0003e20000100800 */
[C---:B------:R-:W-:Y:S01]  /*f630*/  ISETP.GT.U32.AND P6, PT, R240.reuse, R9, PT ;  /* 0x00000009f000720c */ /* 0x040fe20003fc4070 */
[----:B------:R-:W-:Y:S01]  /*f640*/  @!P2 IMAD.IADD R21, R21, 0x1, -R240 ;  /* 0x000000011515a824 */ /* 0x000fe200078e0af0 */
[----:B------:R-:W-:Y:S01]  /*f650*/  IABS R24, R25 ;  /* 0x0000001900187213 */ /* 0x000fe20000000000 */
[----:B------:R2:W-:Y:S01]  /*f660*/  STL [R1+0x83f8], R25 ;  /* 0x0083f81901007387 */ /* 0x0005e20000100800 */
[----:B------:R-:W-:Y:S01]  /*f670*/  ISETP.GT.U32.AND P4, PT, R240, R20, PT ;  /* 0x00000014f000720c */ /* 0x000fe20003f84070 */
[----:B-1----:R-:W-:Y:S01]  /*f680*/  IMAD.HI.U32 R26, R2, R22, RZ ;  /* 0x00000016021a7227 */ /* 0x002fe200078e00ff */
[----:B------:R-:W-:-:S03]  /*f690*/  ISETP.GT.U32.AND P2, PT, R240, R21, PT ;  /* 0x00000015f000720c */ /* 0x000fc60003f44070 */
[----:B--2---:R-:W-:-:S04]  /*f6a0*/  IMAD.HI.U32 R25, R2, R23, RZ ;  /* 0x0000001702197227 */ /* 0x004fc800078e00ff */
[----:B------:R-:W-:Y:S02]  /*f6b0*/  IMAD.MOV R26, RZ, RZ, -R26 ;  /* 0x000000ffff1a7224 */ /* 0x000fe400078e0a1a */
[----:B------:R-:W-:-:S04]  /*f6c0*/  IMAD.HI.U32 R8, R2, R24, RZ ;  /* 0x0000001802087227 */ /* 0x000fc800078e00ff */
[----:B------:R-:W-:Y:S02]  /*f6d0*/  IMAD.MOV R25, RZ, RZ, -R25 ;  /* 0x000000ffff197224 */ /* 0x000fe400078e0a19 */
[C---:B------:R-:W-:Y:S02]  /*f6e0*/  IMAD R22, R240.reuse, R26, R22 ;  /* 0x0000001af0167224 */ /* 0x040fe400078e0216 */
[----:B------:R-:W-:Y:S02]  /*f6f0*/  IMAD.MOV R8, RZ, RZ, -R8 ;  /* 0x000000ffff087224 */ /* 0x000fe400078e0a08 */
[C---:B------:R-:W-:Y:S02]  /*f700*/  IMAD R23, R240.reuse, R25, R23 ;  /* 0x00000019f0177224 */ /* 0x040fe400078e0217 */
[----:B------:R-:W-:Y:S01]  /*f710*/  @!P6 IMAD.IADD R9, R9, 0x1, -R240 ;  /* 0x000000010909e824 */ /* 0x000fe200078e0af0 */
[C---:B------:R-:W-:Y:S01]  /*f720*/  ISETP.GT.U32.AND P6, PT, R240.reuse, R22, PT ;  /* 0x00000016f000720c */ /* 0x040fe20003fc4070 */
[----:B------:R-:W-:-:S02]  /*f730*/  IMAD R24, R240, R8, R24 ;  /* 0x00000008f0187224 */ /* 0x000fc400078e0218 */
[--C-:B------:R-:W-:Y:S01]  /*f740*/  @!P4 IMAD.IADD R20, R20, 0x1, -R240.reuse ;  /* 0x000000011414c824 */ /* 0x100fe200078e0af0 */
[C---:B------:R-:W-:Y:S01]  /*f750*/  ISETP.GT.U32.AND P4, PT, R240.reuse, R23, PT ;  /* 0x00000017f000720c */ /* 0x040fe20003f84070 */
[----:B------:R-:W-:Y:S01]  /*f760*/  @!P2 IMAD.IADD R21, R21, 0x1, -R240 ;  /* 0x000000011515a824 */ /* 0x000fe200078e0af0 */
[----:B------:R-:W-:Y:S01]  /*f770*/  ISETP.GT.U32.AND P2, PT, R240, R24, PT ;  /* 0x00000018f000720c */ /* 0x000fe20003f44070 */
[C---:B------:R-:W-:Y:S02]  /*f780*/  VIADD R30, R244.reuse, 0x127 ;  /* 0x00000127f41e7836 */ /* 0x040fe40000000000 */
[----:B------:R-:W-:-:S03]  /*f790*/  VIADD R29, R244, 0x128 ;  /* 0x00000128f41d7836 */ /* 0x000fc60000000000 */
[----:B------:R-:W-:Y:S01]  /*f7a0*/  IABS R25, R30 ;  /* 0x0000001e00197213 */ /* 0x000fe20000000000 */
[--C-:B------:R-:W-:Y:S01]  /*f7b0*/  @!P6 IMAD.IADD R22, R22, 0x1, -R240.reuse ;  /* 0x000000011616e824 */ /* 0x100fe200078e0af0 */
[----:B------:R-:W-:Y:S01]  /*f7c0*/  STL [R1+0x83f4], R30 ;  /* 0x0083f41e01007387 */ /* 0x000fe20000100800 */
[----:B------:R-:W-:Y:S01]  /*f7d0*/  VIADD R28, R244, 0x129 ;  /* 0x00000129f41c7836 */ /* 0x000fe20000000000 */
[----:B------:R-:W-:Y:S01]  /*f7e0*/  IABS R26, R29 ;  /* 0x0000001d001a7213 */ /* 0x000fe20000000000 */
[--C-:B------:R-:W-:Y:S01]  /*f7f0*/  @!P4 IMAD.IADD R23, R23, 0x1, -R240.reuse ;  /* 0x000000011717c824 */ /* 0x100fe200078e0af0 */
[----:B------:R1:W-:Y:S01]  /*f800*/  STL [R1+0x83f0], R29 ;  /* 0x0083f01d01007387 */ /* 0x0003e20000100800 */
[----:B------:R-:W-:Y:S01]  /*f810*/  ISETP.GT.U32.AND P6, PT, R240, R22, PT ;  /* 0x00000016f000720c */ /* 0x000fe20003fc4070 */
[----:B------:R-:W-:Y:S01]  /*f820*/  VIADD R27, R244, 0x12a ;  /* 0x0000012af41b7836 */ /* 0x000fe20000000000 */
[----:B------:R-:W-:Y:S01]  /*f830*/  IABS R243, R28 ;  /* 0x0000001c00f37213 */ /* 0x000fe20000000000 */
[----:B------:R-:W-:Y:S01]  /*f840*/  @!P2 IMAD.IADD R24, R24, 0x1, -R240 ;  /* 0x000000011818a824 */ /* 0x000fe200078e0af0 */
[----:B------:R2:W-:Y:S01]  /*f850*/  STL [R1+0x83ec], R28 ;  /* 0x0083ec1c01007387 */ /* 0x0005e20000100800 */
[----:B------:R-:W-:Y:S01]  /*f860*/  ISETP.GT.U32.AND P4, PT, R240, R23, PT ;  /* 0x00000017f000720c */ /* 0x000fe20003f84070 */
[----:B-1----:R-:W-:-:S02]  /*f870*/  IMAD.HI.U32 R29, R2, R25, RZ ;  /* 0x00000019021d7227 */ /* 0x002fc400078e00ff */
[----:B------:R1:W-:Y:S02]  /*f880*/  STL [R1+0x83e8], R27 ;  /* 0x0083e81b01007387 */ /* 0x0003e40000100800 */
[----:B------:R-:W-:Y:S02]  /*f890*/  IMAD.MOV R29, RZ, RZ, -R29 ;  /* 0x000000ffff1d7224 */ /* 0x000fe400078e0a1d */
[----:B--2---:R-:W-:Y:S01]  /*f8a0*/  IMAD.HI.U32 R28, R2, R26, RZ ;  /* 0x0000001a021c7227 */ /* 0x004fe200078e00ff */
[----:B------:R-:W-:Y:S02]  /*f8b0*/  IABS R242, R27 ;  /* 0x0000001b00f27213 */ /* 0x000fe40000000000 */
[C---:B------:R-:W-:Y:S01]  /*f8c0*/  ISETP.GT.U32.AND P2, PT, R240.reuse, R24, PT ;  /* 0x00000018f000720c */ /* 0x040fe20003f44070 */
[----:B------:R-:W-:Y:S02]  /*f8d0*/  IMAD R25, R240, R29, R25 ;  /* 0x0000001df0197224 */ /* 0x000fe400078e0219 */
[----:B-1----:R-:W-:-:S04]  /*f8e0*/  IMAD.HI.U32 R27, R2, R243, RZ ;  /* 0x000000f3021b7227 */ /* 0x002fc800078e00ff */
[----:B------:R-:W-:Y:S02]  /*f8f0*/  IMAD.MOV R28, RZ, RZ, -R28 ;  /* 0x000000ffff1c7224 */ /* 0x000fe400078e0a1c */
[----:B------:R-:W-:Y:S02]  /*f900*/  IMAD.MOV R27, RZ, RZ, -R27 ;  /* 0x000000ffff1b7224 */ /* 0x000fe400078e0a1b */
[----:B------:R-:W-:Y:S02]  /*f910*/  IMAD R26, R240, R28, R26 ;  /* 0x0000001cf01a7224 */ /* 0x000fe400078e021a */
[--C-:B------:R-:W-:Y:S01]  /*f920*/  @!P6 IMAD.IADD R22, R22, 0x1, -R240.reuse ;  /* 0x000000011616e824 */ /* 0x100fe200078e0af0 */
[C---:B------:R-:W-:Y:S01]  /*f930*/  ISETP.GT.U32.AND P6, PT, R240.reuse, R25, PT ;  /* 0x00000019f000720c */ /* 0x040fe20003fc4070 */
[C---:B------:R-:W-:Y:S02]  /*f940*/  IMAD R243, R240.reuse, R27, R243 ;  /* 0x0000001bf0f37224 */ /* 0x040fe400078e02f3 */
[--C-:B------:R-:W-:Y:S01]  /*f950*/  @!P4 IMAD.IADD R23, R23, 0x1, -R240.reuse ;  /* 0x000000011717c824 */ /* 0x100fe200078e0af0 */
[----:B------:R-:W-:Y:S01]  /*f960*/  ISETP.GT.U32.AND P4, PT, R240, R26, PT ;  /* 0x0000001af000720c */ /* 0x000fe20003f84070 */
[----:B------:R-:W-:Y:S01]  /*f970*/  @!P2 IMAD.IADD R24, R24, 0x1, -R240 ;  /* 0x000000011818a824 */ /* 0x000fe200078e0af0 */
[----:B------:R-:W-:Y:S01]  /*f980*/  ISETP.GT.U32.AND P2, PT, R240, R243, PT ;  /* 0x000000f3f000720c */ /* 0x000fe20003f44070 */
[----:B------:R-:W-:-:S02]  /*f990*/  VIADD R33, R244, 0x12b ;  /* 0x0000012bf4217836 */ /* 0x000fc40000000000 */
[----:B------:R-:W-:-:S04]  /*f9a0*/  VIADD R32, R244, 0x12c ;  /* 0x0000012cf4207836 */ /* 0x000fc80000000000 */
[----:B------:R-:W-:Y:S01]  /*f9b0*/  @!P6 IMAD.IADD R25, R25, 0x1, -R240 ;  /* 0x000000011919e824 */ /* 0x000fe200078e0af0 */
[----:B------:R-:W-:Y:S01]  /*f9c0*/  IABS R241, R33 ;  /* 0x0000002100f17213 */ /* 0x000fe20000000000 */
[----:B------:R-:W-:-:S03]  /*f9d0*/  IMAD.HI.U32 R8, R2, R242, RZ ;  /* 0x000000f202087227 */ /* 0x000fc600078e00ff */
[----:B------:R-:W-:Y:S01]  /*f9e0*/  ISETP.GT.U32.AND P6, PT, R240, R25, PT ;  /* 0x00000019f000720c */ /* 0x000fe20003fc4070 */
[--C-:B------:R-:W-:Y:S01]  /*f9f0*/  @!P4 IMAD.IADD R26, R26, 0x1, -R240.reuse ;  /* 0x000000011a1ac824 */ /* 0x100fe200078e0af0 */
[----:B------:R-:W-:Y:S01]  /*fa00*/  STL [R1+0x83e4], R33 ;  /* 0x0083e42101007387 */ /* 0x000fe20000100800 */
[----:B------:R-:W-:Y:S01]  /*fa10*/  VIADD R31, R244, 0x12d ;  /* 0x0000012df41f7836 */ /* 0x000fe20000000000 */
[----:B------:R-:W-:Y:S01]  /*fa20*/  IABS R27, R32 ;  /* 0x00000020001b7213 */ /* 0x000fe20000000000 */
[----:B------:R-:W-:Y:S01]  /*fa30*/  @!P2 IMAD.IADD R243, R243, 0x1, -R240 ;  /* 0x00000001f3f3a824 */ /* 0x000fe200078e0af0 */
[----:B------:R1:W-:Y:S01]  /*fa40*/  STL [R1+0x83e0], R32 ;  /* 0x0083e02001007387 */ /* 0x0003e20000100800 */
[C---:B------:R-:W-:Y:S01]  /*fa50*/  ISETP.GT.U32.AND P4, PT, R240.reuse, R26, PT ;  /* 0x0000001af000720c */ /* 0x040fe20003f84070 */
[----:B------:R-:W-:Y:S01]  /*fa60*/  IMAD.MOV R8, RZ, RZ, -R8 ;  /* 0x000000ffff087224 */ /* 0x000fe200078e0a08 */
[----:B------:R-:W-:Y:S01]  /*fa70*/  IABS R28, R31 ;  /* 0x0000001f001c7213 */ /* 0x000fe20000000000 */
[----:B------:R2:W-:Y:S01]  /*fa80*/  STL [R1+0x83dc], R31 ;  /* 0x0083dc1f01007387 */ /* 0x0005e20000100800 */
[C---:B------:R-:W-:Y:S01]  /*fa90*/  ISETP.GT.U32.AND P2, PT, R240.reuse, R243, PT ;  /* 0x000000f3f000720c */ /* 0x040fe20003f44070 */
[----:B------:R-:W-:-:S02]  /*faa0*/  IMAD R242, R240, R8, R242 ;  /* 0x00000008f0f27224 */ /* 0x000fc400078e02f2 */
[----:B-1----:R-:W-:-:S04]  /*fab0*/  IMAD.HI.U32 R32, R2, R241, RZ ;  /* 0x000000f102207227 */ /* 0x002fc800078e00ff */
[----:B--2---:R-:W-:-:S04]  /*fac0*/  IMAD.HI.U32 R31, R2, R27, RZ ;  /* 0x0000001b021f7227 */ /* 0x004fc800078e00ff */
[----:B------:R-:W-:Y:S02]  /*fad0*/  IMAD.MOV R32, RZ, RZ, -R32 ;  /* 0x000000ffff207224 */ /* 0x000fe400078e0a20 */
[----:B------:R-:W-:Y:S02]  /*fae0*/  IMAD.MOV R31, RZ, RZ, -R31 ;  /* 0x000000ffff1f7224 */ /* 0x000fe400078e0a1f */
[C---:B------:R-:W-:Y:S02]  /*faf0*/  IMAD R241, R240.reuse, R32, R241 ;  /* 0x00000020f0f17224 */ /* 0x040fe400078e02f1 */
[--C-:B------:R-:W-:Y:S01]  /*fb00*/  @!P6 IMAD.IADD R25, R25, 0x1, -R240.reuse ;  /* 0x000000011919e824 */ /* 0x100fe200078e0af0 */
[C---:B------:R-:W-:Y:S01]  /*fb10*/  ISETP.GT.U32.AND P6, PT, R240.reuse, R242, PT ;  /* 0x000000f2f000720c */ /* 0x040fe20003fc4070 */
[----:B------:R-:W-:Y:S02]  /*fb20*/  IMAD R27, R240, R31, R27 ;  /* 0x0000001ff01b7224 */ /* 0x000fe400078e021b */
[----:B------:R-:W-:Y:S01]  /*fb30*/  @!P4 IMAD.IADD R26, R26, 0x1, -R240 ;  /* 0x000000011a1ac824 */ /* 0x000fe200078e0af0 */
[----:B------:R-:W-:Y:S01]  /*fb40*/  ISETP.GT.U32.AND P4, PT, R240, R241, PT ;  /* 0x000000f1f000720c */ /* 0x000fe20003f84070 */
[----:B------:R-:W-:-:S02]  /*fb50*/  VIADD R30, R244, 0x12e ;  /* 0x0000012ef41e7836 */ /* 0x000fc40000000000 */
[--C-:B------:R-:W-:Y:S01]  /*fb60*/  @!P2 IMAD.IADD R243, R243, 0x1, -R240.reuse ;  /* 0x00000001f3f3a824 */ /* 0x100fe200078e0af0 */
[----:B------:R-:W-:Y:S02]  /*fb70*/  ISETP.GT.U32.AND P2, PT, R240, R27, PT ;  /* 0x0000001bf000720c */ /* 0x000fe40003f44070 */
[----:B------:R1:W-:Y:S01]  /*fb80*/  STL [R1+0x83d8], R30 ;  /* 0x0083d81e01007387 */ /* 0x0003e20000100800 */
[----:B------:R-:W-:Y:S02]  /*fb90*/  IABS R29, R30 ;  /* 0x0000001e001d7213 */ /* 0x000fe40000000000 */
[----:B------:R-:W-:Y:S02]  /*fba0*/  @!P6 IMAD.IADD R242, R242, 0x1, -R240 ;  /* 0x00000001f2f2e824 */ /* 0x000fe400078e0af0 */
[----:B------:R-:W-:Y:S02]  /*fbb0*/  VIADD R34, R244, 0x12f ;  /* 0x0000012ff4227836 */ /* 0x000fe40000000000 */
[----:B-1----:R-:W-:Y:S01]  /*fbc0*/  IMAD.HI.U32 R30, R2, R28, RZ ;  /* 0x0000001c021e7227 */ /* 0x002fe200078e00ff */
[----:B------:R-:W-:-:S03]  /*fbd0*/  ISETP.GT.U32.AND P6, PT, R240, R242, PT ;  /* 0x000000f2f000720c */ /* 0x000fc60003fc4070 */
[----:B------:R-:W-:Y:S02]  /*fbe0*/  IMAD.MOV R30, RZ, RZ, -R30 ;  /* 0x000000ffff1e7224 */ /* 0x000fe400078e0a1e */
[----:B------:R-:W-:Y:S02]  /*fbf0*/  @!P4 IMAD.IADD R241, R241, 0x1, -R240 ;  /* 0x00000001f1f1c824 */ /* 0x000fe400078e0af0 */
[----:B------:R-:W-:Y:S01]  /*fc00*/  IMAD R28, R240, R30, R28 ;  /* 0x0000001ef01c7224 */ /* 0x000fe200078e021c */
[----:B------:R-:W-:Y:S01]  /*fc10*/  IABS R30, R34 ;  /* 0x00000022001e7213 */ /* 0x000fe20000000000 */
[----:B------:R-:W-:Y:S01]  /*fc20*/  VIADD R33, R244, 0x130 ;  /* 0x00000130f4217836 */ /* 0x000fe20000000000 */
[----:B------:R-:W-:Y:S01]  /*fc30*/  ISETP.GT.U32.AND P4, PT, R240, R241, PT ;  /* 0x000000f1f000720c */ /* 0x000fe20003f84070 */
[----:B------:R-:W-:Y:S02]  /*fc40*/  @!P2 IMAD.IADD R27, R27, 0x1, -R240 ;  /* 0x000000011b1ba824 */ /* 0x000fe400078e0af0 */
[----:B------:R-:W-:Y:S01]  /*fc50*/  IMAD.HI.U32 R8, R2, R29, RZ ;  /* 0x0000001d02087227 */ /* 0x000fe200078e00ff */
[----:B------:R-:W-:Y:S01]  /*fc60*/  STL [R1+0x83d4], R34 ;  /* 0x0083d42201007387 */ /* 0x000fe20000100800 */
[----:B------:R-:W-:-:S02]  /*fc70*/  IABS R31, R33 ;  /* 0x00000021001f7213 */ /* 0x000fc40000000000 */
[----:B------:R-:W-:Y:S01]  /*fc80*/  ISETP.GT.U32.AND P2, PT, R240, R27, PT ;  /* 0x0000001bf000720c */ /* 0x000fe20003f44070 */
[----:B------:R1:W-:Y:S01]  /*fc90*/  STL [R1+0x83d0], R33 ;  /* 0x0083d02101007387 */ /* 0x0003e20000100800 */
[----:B------:R-:W-:Y:S02]  /*fca0*/  IMAD.MOV R8, RZ, RZ, -R8 ;  /* 0x000000ffff087224 */ /* 0x000fe400078e0a08 */
[----:B------:R-:W-:Y:S01]  /*fcb0*/  @!P6 IMAD.IADD R242, R242, 0x1, -R240 ;  /* 0x00000001f2f2e824 */ /* 0x000fe200078e0af0 */
[C---:B------:R-:W-:Y:S01]  /*fcc0*/  ISETP.GT.U32.AND P6, PT, R240.reuse, R28, PT ;  /* 0x0000001cf000720c */ /* 0x040fe20003fc4070 */
[----:B------:R-:W-:Y:S02]  /*fcd0*/  IMAD R29, R240, R8, R29 ;  /* 0x00000008f01d7224 */ /* 0x000fe400078e021d */
[----:B-1----:R-:W-:-:S04]  /*fce0*/  IMAD.HI.U32 R33, R2, R30, RZ ;  /* 0x0000001e02217227 */ /* 0x002fc800078e00ff */
[----:B------:R-:W-:Y:S02]  /*fcf0*/  IMAD.MOV R33, RZ, RZ, -R33 ;  /* 0x000000ffff217224 */ /* 0x000fe400078e0a21 */
[----:B------:R-:W-:Y:S01]  /*fd00*/  @!P4 IMAD.IADD R241, R241, 0x1, -R240 ;  /* 0x00000001f1f1c824 */ /* 0x000fe200078e0af0 */
[C---:B------:R-:W-:Y:S01]  /*fd10*/  ISETP.GT.U32.AND P4, PT, R240.reuse, R29, PT ;  /* 0x0000001df000720c */ /* 0x040fe20003f84070 */
[----:B------:R-:W-:Y:S02]  /*fd20*/  IMAD R30, R240, R33, R30 ;  /* 0x00000021f01e7224 */ /* 0x000fe400078e021e */
[----:B------:R-:W-:-:S03]  /*fd30*/  @!P2 IMAD.IADD R27, R27, 0x1, -R240 ;  /* 0x000000011b1ba824 */ /* 0x000fc600078e0af0 */
[----:B------:R-:W-:Y:S01]  /*fd40*/  ISETP.GT.U32.AND P2, PT, R240, R30, PT ;  /* 0x0000001ef000720c */ /* 0x000fe20003f44070 */
[----:B------:R-:W-:Y:S02]  /*fd50*/  VIADD R32, R244, 0x131 ;  /* 0x00000131f4207836 */ /* 0x000fe40000000000 */
[--C-:B------:R-:W-:Y:S02]  /*fd60*/  @!P6 IMAD.IADD R28, R28, 0x1, -R240.reuse ;  /* 0x000000011c1ce824 */ /* 0x100fe400078e0af0 */
[----:B------:R-:W-:Y:S01]  /*fd70*/  VIADD R8, R244, 0x132 ;  /* 0x00000132f4087836 */ /* 0x000fe20000000000 */
[----:B------:R1:W-:Y:S01]  /*fd80*/  STL [R1+0x83cc], R32 ;  /* 0x0083cc2001007387 */ /* 0x0003e20000100800 */
[--C-:B------:R-:W-:Y:S01]  /*fd90*/  @!P4 IMAD.IADD R29, R29, 0x1, -R240.reuse ;  /* 0x000000011d1dc824 */ /* 0x100fe200078e0af0 */
[----:B------:R-:W-:Y:S01]  /*fda0*/  ISETP.GT.U32.AND P6, PT, R240, R28, PT ;  /* 0x0000001cf000720c */ /* 0x000fe20003fc4070 */
[----:B------:R-:W-:Y:S01]  /*fdb0*/  IMAD.HI.U32 R35, R2, R31, RZ ;  /* 0x0000001f02237227 */ /* 0x000fe200078e00ff */
[----:B------:R2:W-:Y:S02]  /*fdc0*/  STL [R1+0x83c8], R8 ;  /* 0x0083c80801007387 */ /* 0x0005e40000100800 */
[----:B------:R-:W-:Y:S01]  /*fdd0*/  ISETP.GT.U32.AND P4, PT, R240, R29, PT ;  /* 0x0000001df000720c */ /* 0x000fe20003f84070 */
[----:B------:R-:W-:Y:S01]  /*fde0*/  @!P2 IMAD.IADD R30, R30, 0x1, -R240 ;  /* 0x000000011e1ea824 */ /* 0x000fe200078e0af0 */
[----:B-1----:R-:W-:Y:S01]  /*fdf0*/  IABS R32, R32 ;  /* 0x0000002000207213 */ /* 0x002fe20000000000 */
[----:B------:R-:W-:Y:S01]  /*fe00*/  IMAD.MOV R35, RZ, RZ, -R35 ;  /* 0x000000ffff237224 */ /* 0x000fe200078e0a23 */
[----:B--2---:R-:W-:-:S03]  /*fe10*/  IABS R8, R8 ;  /* 0x0000000800087213 */ /* 0x004fc60000000000 */
[----:B------:R-:W-:Y:S01]  /*fe20*/  IMAD.HI.U32 R34, R2, R32, RZ ;  /* 0x0000002002227227 */ /* 0x000fe200078e00ff */
[----:B------:R-:W-:-:S03]  /*fe30*/  ISETP.GT.U32.AND P2, PT, R240, R30, PT ;  /* 0x0000001ef000720c */ /* 0x000fc60003f44070 */
[----:B------:R-:W-:-:S04]  /*fe40*/  IMAD.HI.U32 R33, R2, R8, RZ ;  /* 0x0000000802217227 */ /* 0x000fc800078e00ff */
[----:B------:R-:W-:Y:S02]  /*fe50*/  IMAD.MOV R34, RZ, RZ, -R34 ;  /* 0x000000ffff227224 */ /* 0x000fe400078e0a22 */
[C---:B------:R-:W-:Y:S02]  /*fe60*/  IMAD R31, R240.reuse, R35, R31 ;  /* 0x00000023f01f7224 */ /* 0x040fe400078e021f */
[----:B------:R-:W-:Y:S02]  /*fe70*/  IMAD.MOV R33, RZ, RZ, -R33 ;  /* 0x000000ffff217224 */ /* 0x000fe400078e0a21 */
[----:B------:R-:W-:Y:S02]  /*fe80*/  IMAD R32, R240, R34, R32 ;  /* 0x00000022f0207224 */ /* 0x000fe400078e0220 */
[----:B------:R-:W-:Y:S01]  /*fe90*/  @!P6 IMAD.IADD R28, R28, 0x1, -R240 ;  /* 0x000000011c1ce824 */ /* 0x000fe200078e0af0 */
[C---:B------:R-:W-:Y:S01]  /*fea0*/  ISETP.GT.U32.AND P6, PT, R240.reuse, R31, PT ;  /* 0x0000001ff000720c */ /* 0x040fe20003fc4070 */
[----:B------:R-:W-:-:S02]  /*feb0*/  IMAD R8, R240, R33, R8 ;  /* 0x00000021f0087224 */ /* 0x000fc400078e0208 */
[--C-:B------:R-:W-:Y:S01]  /*fec0*/  @!P4 IMAD.IADD R29, R29, 0x1, -R240.reuse ;  /* 0x000000011d1dc824 */ /* 0x100fe200078e0af0 */
[----:B------:R-:W-:Y:S01]  /*fed0*/  ISETP.GT.U32.AND P4, PT, R240, R32, PT ;  /* 0x00000020f000720c */ /* 0x000fe20003f84070 */
[----:B------:R-:W-:Y:S01]  /*fee0*/  @!P2 IMAD.IADD R30, R30, 0x1, -R240 ;  /* 0x000000011e1ea824 */ /* 0x000fe200078e0af0 */
[----:B------:R-:W-:Y:S01]  /*fef0*/  ISETP.GT.U32.AND P2, PT, R240, R8, PT ;  /* 0x00000008f000720c */ /* 0x000fe20003f44070 */
[C---:B------:R-:W-:Y:S02]  /*ff00*/  VIADD R39, R244.reuse, 0x133 ;  /* 0x00000133f4277836 */ /* 0x040fe40000000000 */
[----:B------:R-:W-:-:S03]  /*ff10*/  VIADD R38, R244, 0x134 ;  /* 0x00000134f4267836 */ /* 0x000fc60000000000 */
[----:B------:R-:W-:Y:S01]  /*ff20*/  IABS R33, R39 ;  /* 0x0000002700217213 */ /* 0x000fe20000000000 */
[--C-:B------:R-:W-:Y:S01]  /*ff30*/  @!P6 IMAD.IADD R31, R31, 0x1, -R240.reuse ;  /* 0x000000011f1fe824 */ /* 0x100fe200078e0af0 */
[----:B------:R-:W-:Y:S01]  /*ff40*/  IABS R34, R38 ;  /* 0x0000002600227213 */ /* 0x000fe20000000000 */
[----:B------:R-:W-:Y:S02]  /*ff50*/  VIADD R37, R244, 0x135 ;  /* 0x00000135f4257836 */ /* 0x000fe40000000000 */
[--C-:B------:R-:W-:Y:S01]  /*ff60*/  @!P4 IMAD.IADD R32, R32, 0x1, -R240.reuse ;  /* 0x000000012020c824 */ /* 0x100fe200078e0af0 */
[----:B------:R-:W-:Y:S01]  /*ff70*/  ISETP.GT.U32.AND P6, PT, R240, R31, PT ;  /* 0x0000001ff000720c */ /* 0x000fe20003fc4070 */
[----:B------:R-:W-:Y:S01]  /*ff80*/  IMAD.HI.U32 R40, R2, R33, RZ ;  /* 0x0000002102287227 */ /* 0x000fe200078e00ff */
[----:B------:R1:W-:Y:S01]  /*ff90*/  STL [R1+0x83c4], R39 ;  /* 0x0083c42701007387 */ /* 0x0003e20000100800 */
[----:B------:R-:W-:Y:S02]  /*ffa0*/  IABS R35, R37 ;  /* 0x0000002500237213 */ /* 0x000fe40000000000 */
[----:B------:R-:W-:Y:S01]  /*ffb0*/  @!P2 IMAD.IADD R8, R8, 0x1, -R240 ;  /* 0x000000010808a824 */ /* 0x000fe200078e0af0 */
[----:B------:R-:W-:Y:S01]  /*ffc0*/  ISETP.GT.U32.AND P4, PT, R240, R32, PT ;  /* 0x00000020f000720c */ /* 0x000fe20003f84070 */
[----:B------:R-:W-:Y:S01]  /*ffd0*/  IMAD.MOV R40, RZ, RZ, -R40 ;  /* 0x000000ffff287224 */ /* 0x000fe200078e0a28 */
[----:B------:R2:W-:Y:S01]  /*ffe0*/  STL [R1+0x83c0], R38 ;  /* 0x0083c02601007387 */ /* 0x0005e20000100800 */
[----:B-1----:R-:W-:Y:S01]  /*fff0*/  IMAD.HI.U32 R39, R2, R34, RZ ;  /* 0x0000002202277227 */ /* 0x002fe200078e00ff */
[----:B------:R-:W-:-:S03]  /*10000*/  ISETP.GT.U32.AND P2, PT, R240, R8, PT ;  /* 0x00000008f000720c */ /* 0x000fc60003f44070 */
[----:B------:R-:W-:Y:S02]  /*10010*/  IMAD.MOV R39, RZ, RZ, -R39 ;  /* 0x000000ffff277224 */ /* 0x000fe400078e0a27 */
[----:B--2---:R-:W-:-:S04]  /*10020*/  IMAD.HI.U32 R38, R2, R35, RZ ;  /* 0x0000002302267227 */ /* 0x004fc800078e00ff */
[----:B------:R-:W-:Y:S02]  /*10030*/  IMAD R33, R240, R40, R33 ;  /* 0x00000028f0217224 */ /* 0x000fe400078e0221 */
[----:B------:R-:W-:Y:S02]  /*10040*/  VIADD R36, R244, 0x136 ;  /* 0x00000136f4247836 */ /* 0x000fe40000000000 */
[----:B------:R-:W-:Y:S02]  /*10050*/  IMAD.MOV R38, RZ, RZ, -R38 ;  /* 0x000000ffff267224 */ /* 0x000fe400078e0a26 */
[C---:B------:R-:W-:Y:S02]  /*10060*/  IMAD R34, R240.reuse, R39, R34 ;  /* 0x00000027f0227224 */ /* 0x040fe400078e0222 */
[----:B------:R-:W-:Y:S01]  /*10070*/  @!P6 IMAD.IADD R31, R31, 0x1, -R240 ;  /* 0x000000011f1fe824 */ /* 0x000fe200078e0af0 */
[C---:B------:R-:W-:Y:S01]  /*10080*/  ISETP.GT.U32.AND P6, PT, R240.reuse, R33, PT ;  /* 0x00000021f000720c */ /* 0x040fe20003fc4070 */
[----:B------:R-:W-:Y:S01]  /*10090*/  STL [R1+0x83bc], R37 ;  /* 0x0083bc2501007387 */ /* 0x000fe20000100800 */
[----:B------:R-:W-:-:S02]  /*100a0*/  IMAD R35, R240, R38, R35 ;  /* 0x00000026f0237224 */ /* 0x000fc400078e0223 */
[--C-:B------:R-:W-:Y:S01]  /*100b0*/  @!P4 IMAD.IADD R32, R32, 0x1, -R240.reuse ;  /* 0x000000012020c824 */ /* 0x100fe200078e0af0 */
[----:B------:R1:W-:Y:S01]  /*100c0*/  STL [R1+0x83b8], R36 ;  /* 0x0083b82401007387 */ /* 0x0003e20000100800 */
[----:B------:R-:W-:Y:S01]  /*100d0*/  ISETP.GT.U32.AND P4, PT, R240, R34, PT ;  /* 0x00000022f000720c */ /* 0x000fe20003f84070 */
[----:B------:R-:W-:Y:S01]  /*100e0*/  @!P2 IMAD.IADD R8, R8, 0x1, -R240 ;  /* 0x000000010808a824 */ /* 0x000fe200078e0af0 */
[----:B------:R-:W-:Y:S02]  /*100f0*/  ISETP.GT.U32.AND P2, PT, R240, R35, PT ;  /* 0x00000023f000720c */ /* 0x000fe40003f44070 */
[----:B-1----:R-:W-:Y:S01]  /*10100*/  IABS R36, R36 ;  /* 0x0000002400247213 */ /* 0x002fe20000000000 */
[----:B------:R-:W-:-:S04]  /*10110*/  VIADD R43, R244, 0x137 ;  /* 0x00000137f42b7836 */ /* 0x000fc80000000000 */
[----:B------:R-:W-:-:S04]  /*10120*/  IMAD.HI.U32 R37, R2, R36, RZ ;  /* 0x0000002402257227 */ /* 0x000fc800078e00ff */
[----:B------:R-:W-:Y:S02]  /*10130*/  IMAD.MOV R37, RZ, RZ, -R37 ;  /* 0x000000ffff257224 */ /* 0x000fe400078e0a25 */
[----:B------:R-:W-:Y:S02]  /*10140*/  @!P6 IMAD.IADD R33, R33, 0x1, -R240 ;  /* 0x000000012121e824 */ /* 0x000fe400078e0af0 */
[----:B------:R-:W-:Y:S01]  /*10150*/  IMAD R36, R240, R37, R36 ;  /* 0x00000025f0247224 */ /* 0x000fe200078e0224 */
[----:B------:R-:W-:Y:S01]  /*10160*/  IABS R37, R43 ;  /* 0x0000002b00257213 */ /* 0x000fe20000000000 */
[----:B------:R-:W-:Y:S01]  /*10170*/  VIADD R42, R244, 0x138 ;  /* 0x00000138f42a7836 */ /* 0x000fe20000000000 */
[----:B------:R-:W-:Y:S01]  /*10180*/  ISETP.GT.U32.AND P6, PT, R240, R33, PT ;  /* 0x00000021f000720c */ /* 0x000fe20003fc4070 */
[--C-:B------:R-:W-:Y:S01]  /*10190*/  @!P4 IMAD.IADD R34, R34, 0x1, -R240.reuse ;  /* 0x000000012222c824 */ /* 0x100fe200078e0af0 */
[----:B------:R-:W-:Y:S01]  /*101a0*/  STL [R1+0x83b4], R43 ;  /* 0x0083b42b01007387 */ /* 0x000fe20000100800 */
[----:B------:R-:W-:Y:S01]  /*101b0*/  VIADD R41, R244, 0x139 ;  /* 0x00000139f4297836 */ /* 0x000fe20000000000 */
[----:B------:R-:W-:Y:S01]  /*101c0*/  IABS R40, R42 ;  /* 0x0000002a00287213 */ /* 0x000fe20000000000 */
[----:B------:R-:W-:Y:S01]  /*101d0*/  @!P2 IMAD.IADD R35, R35, 0x1, -R240 ;  /* 0x000000012323a824 */ /* 0x000fe200078e0af0 */
[----:B------:R1:W-:Y:S01]  /*101e0*/  STL [R1+0x83b0], R42 ;  /* 0x0083b02a01007387 */ /* 0x0003e20000100800 */
[----:B------:R-:W-:-:S02]  /*101f0*/  ISETP.GT.U32.AND P4, PT, R240, R34, PT ;  /* 0x00000022f000720c */ /* 0x000fc40003f84070 */
[----:B------:R-:W-:Y:S01]  /*10200*/  IABS R38, R41 ;  /* 0x0000002900267213 */ /* 0x000fe20000000000 */
[----:B------:R2:W-:Y:S01]  /*10210*/  STL [R1+0x83ac], R41 ;  /* 0x0083ac2901007387 */ /* 0x0005e20000100800 */
[----:B------:R-:W-:Y:S01]  /*10220*/  ISETP.GT.U32.AND P2, PT, R240, R35, PT ;  /* 0x00000023f000720c */ /* 0x000fe20003f44070 */
[----:B-1----:R-:W-:-:S04]  /*10230*/  IMAD.HI.U32 R42, R2, R37, RZ ;  /* 0x00000025022a7227 */ /* 0x002fc800078e00ff */
[----:B--2---:R-:W-:-:S04]  /*10240*/  IMAD.HI.U32 R41, R2, R40, RZ ;  /* 0x0000002802297227 */ /* 0x004fc800078e00ff */
[----:B------:R-:W-:Y:S02]  /*10250*/  IMAD.MOV R42, RZ, RZ, -R42 ;  /* 0x000000ffff2a7224 */ /* 0x000fe400078e0a2a */
[----:B------:R-:W-:Y:S02]  /*10260*/  IMAD.MOV R41, RZ, RZ, -R41 ;  /* 0x000000ffff297224 */ /* 0x000fe400078e0a29 */
[C---:B------:R-:W-:Y:S02]  /*10270*/  IMAD R37, R240.reuse, R42, R37 ;  /* 0x0000002af0257224 */ /* 0x040fe400078e0225 */
        /* <DEDUP_REMOVED lines=8> */
[----:B------:R-:W-:Y:S02]  /*10300*/  IMAD.MOV R39, RZ, RZ, -R39 ;  /* 0x000000ffff277224 */ /* 0x000fe400078e0a27 */
[----:B------:R-:W-:Y:S02]  /*10310*/  VIADD R46, R244, 0x13a ;  /* 0x0000013af42e7836 */ /* 0x000fe40000000000 */
[----:B------:R-:W-:Y:S02]  /*10320*/  @!P6 IMAD.IADD R36, R36, 0x1, -R240 ;  /* 0x000000012424e824 */ /* 0x000fe400078e0af0 */
[----:B------:R-:W-:Y:S01]  /*10330*/  IMAD R38, R240, R39, R38 ;  /* 0x00000027f0267224 */ /* 0x000fe200078e0226 */
[----:B------:R-:W-:Y:S01]  /*10340*/  IABS R39, R46 ;  /* 0x0000002e00277213 */ /* 0x000fe20000000000 */
[----:B------:R-:W-:Y:S01]  /*10350*/  VIADD R45, R244, 0x13b ;  /* 0x0000013bf42d7836 */ /* 0x000fe20000000000 */
[----:B------:R-:W-:Y:S01]  /*10360*/  ISETP.GT.U32.AND P6, PT, R240, R36, PT ;  /* 0x00000024f000720c */ /* 0x000fe20003fc4070 */
[----:B------:R-:W-:-:S02]  /*10370*/  @!P4 IMAD.IADD R37, R37, 0x1, -R240 ;  /* 0x000000012525c824 */ /* 0x000fc400078e0af0 */
[----:B------:R-:W-:Y:S01]  /*10380*/  @!P2 IMAD.IADD R40, R40, 0x1, -R240 ;  /* 0x000000012828a824 */ /* 0x000fe200078e0af0 */
[----:B------:R-:W-:Y:S01]  /*10390*/  IABS R41, R45 ;  /* 0x0000002d00297213 */ /* 0x000fe20000000000 */
[----:B------:R-:W-:Y:S01]  /*103a0*/  IMAD.HI.U32 R47, R2, R39, RZ ;  /* 0x00000027022f7227 */ /* 0x000fe200078e00ff */
[C---:B------:R-:W-:Y:S01]  /*103b0*/  ISETP.GT.U32.AND P4, PT, R240.reuse, R37, PT ;  /* 0x00000025f000720c */ /* 0x040fe20003f84070 */
[----:B------:R1:W-:Y:S01]  /*103c0*/  STL [R1+0x83a8], R46 ;  /* 0x0083a82e01007387 */ /* 0x0003e20000100800 */
[----:B------:R-:W-:Y:S01]  /*103d0*/  ISETP.GT.U32.AND P2, PT, R240, R40, PT ;  /* 0x00000028f000720c */ /* 0x000fe20003f44070 */
[----:B------:R-:W-:-:S04]  /*103e0*/  IMAD.MOV R47, RZ, RZ, -R47 ;  /* 0x000000ffff2f7224 */ /* 0x000fc800078e0a2f */
[----:B------:R-:W-:Y:S02]  /*103f0*/  IMAD R39, R240, R47, R39 ;  /* 0x0000002ff0277224 */ /* 0x000fe400078e0227 */
[----:B-1----:R-:W-:-:S04]  /*10400*/  IMAD.HI.U32 R46, R2, R41, RZ ;  /* 0x00000029022e7227 */ /* 0x002fc800078e00ff */
[----:B------:R-:W-:Y:S02]  /*10410*/  IMAD.MOV R46, RZ, RZ, -R46 ;  /* 0x000000ffff2e7224 */ /* 0x000fe400078e0a2e */
[--C-:B------:R-:W-:Y:S01]  /*10420*/  @!P6 IMAD.IADD R36, R36, 0x1, -R240.reuse ;  /* 0x000000012424e824 */ /* 0x100fe200078e0af0 */
[C---:B------:R-:W-:Y:S01]  /*10430*/  ISETP.GT.U32.AND P6, PT, R240.reuse, R38, PT ;  /* 0x00000026f000720c */ /* 0x040fe20003fc4070 */
[C---:B------:R-:W-:Y:S02]  /*10440*/  IMAD R41, R240.reuse, R46, R41 ;  /* 0x0000002ef0297224 */ /* 0x040fe400078e0229 */
[--C-:B------:R-:W-:Y:S01]  /*10450*/  @!P4 IMAD.IADD R37, R37, 0x1, -R240.reuse ;  /* 0x000000012525c824 */ /* 0x100fe200078e0af0 */
[----:B------:R-:W-:Y:S01]  /*10460*/  ISETP.GT.U32.AND P4, PT, R240, R39, PT ;  /* 0x00000027f000720c */ /* 0x000fe20003f84070 */
[----:B------:R-:W-:Y:S02]  /*10470*/  VIADD R43, R244, 0x13d ;  /* 0x0000013df42b7836 */ /* 0x000fe40000000000 */
[--C-:B------:R-:W-:Y:S01]  /*10480*/  @!P2 IMAD.IADD R40, R40, 0x1, -R240.reuse ;  /* 0x000000012828a824 */ /* 0x100fe200078e0af0 */
[----:B------:R-:W-:Y:S01]  /*10490*/  ISETP.GT.U32.AND P2, PT, R240, R41, PT ;  /* 0x00000029f000720c */ /* 0x000fe20003f44070 */
[----:B------:R-:W-:Y:S01]  /*104a0*/  VIADD R44, R244, 0x13c ;  /* 0x0000013cf42c7836 */ /* 0x000fe20000000000 */
[----:B------:R1:W-:Y:S03]  /*104b0*/  STL [R1+0x83a4], R45 ;  /* 0x0083a42d01007387 */ /* 0x0003e60000100800 */
[----:B------:R-:W-:Y:S01]  /*104c0*/  @!P6 IMAD.IADD R38, R38, 0x1, -R240 ;  /* 0x000000012626e824 */ /* 0x000fe200078e0af0 */
[----:B------:R-:W-:Y:S01]  /*104d0*/  IABS R42, R44 ;  /* 0x0000002c002a7213 */ /* 0x000fe20000000000 */
[----:B------:R2:W-:Y:S01]  /*104e0*/  STL [R1+0x83a0], R44 ;  /* 0x0083a02c01007387 */ /* 0x0005e20000100800 */
[----:B------:R-:W-:Y:S01]  /*104f0*/  VIADD R50, R244, 0x13e ;  /* 0x0000013ef4327836 */ /* 0x000fe20000000000 */
[----:B-1----:R-:W-:-:S02]  /*10500*/  IABS R45, R43 ;  /* 0x0000002b002d7213 */ /* 0x002fc40000000000 */
[----:B------:R1:W-:Y:S01]  /*10510*/  STL [R1+0x839c], R43 ;  /* 0x00839c2b01007387 */ /* 0x0003e20000100800 */
[----:B------:R-:W-:Y:S01]  /*10520*/  @!P4 IMAD.IADD R39, R39, 0x1, -R240 ;  /* 0x000000012727c824 */ /* 0x000fe200078e0af0 */
[----:B------:R-:W-:Y:S01]  /*10530*/  ISETP.GT.U32.AND P6, PT, R240, R38, PT ;  /* 0x00000026f000720c */ /* 0x000fe20003fc4070 */
[C---:B--2---:R-:W-:Y:S01]  /*10540*/  IMAD.HI.U32 R44, R2.reuse, R42, RZ ;  /* 0x0000002a022c7227 */ /* 0x044fe200078e00ff */
[----:B------:R2:W-:Y:S03]  /*10550*/  STL [R1+0x8398], R50 ;  /* 0x0083983201007387 */ /* 0x0005e60000100800 */
[----:B-1----:R-:W-:Y:S01]  /*10560*/  IMAD.HI.U32 R43, R2, R45, RZ ;  /* 0x0000002d022b7227 */ /* 0x002fe200078e00ff */
[----:B------:R-:W-:-:S03]  /*10570*/  ISETP.GT.U32.AND P4, PT, R240, R39, PT ;  /* 0x00000027f000720c */ /* 0x000fc60003f84070 */
[----:B------:R-:W-:Y:S01]  /*10580*/  IMAD.MOV R43, RZ, RZ, -R43 ;  /* 0x000000ffff2b7224 */ /* 0x000fe200078e0a2b */
[----:B--2---:R-:W-:Y:S01]  /*10590*/  IABS R50, R50 ;  /* 0x0000003200327213 */ /* 0x004fe20000000000 */
[----:B------:R-:W-:Y:S02]  /*105a0*/  VIADD R56, R244, 0x13f ;  /* 0x0000013ff4387836 */ /* 0x000fe40000000000 */
[----:B------:R-:W-:Y:S02]  /*105b0*/  @!P2 IMAD.IADD R41, R41, 0x1, -R240 ;  /* 0x000000012929a824 */ /* 0x000fe400078e0af0 */
[----:B------:R-:W-:Y:S01]  /*105c0*/  IMAD.MOV R44, RZ, RZ, -R44 ;  /* 0x000000ffff2c7224 */ /* 0x000fe200078e0a2c */
[----:B------:R1:W-:Y:S01]  /*105d0*/  STL [R1+0x8394], R56 ;  /* 0x0083943801007387 */ /* 0x0003e20000100800 */
[C---:B------:R-:W-:Y:S01]  /*105e0*/  IMAD R45, R240.reuse, R43, R45 ;  /* 0x0000002bf02d7224 */ /* 0x040fe200078e022d */
[----:B------:R-:W-:Y:S01]  /*105f0*/  IABS R43, R56 ;  /* 0x00000038002b7213 */ /* 0x000fe20000000000 */
[C---:B------:R-:W-:Y:S01]  /*10600*/  IMAD R42, R240.reuse, R44, R42 ;  /* 0x0000002cf02a7224 */ /* 0x040fe200078e022a */
[----:B------:R-:W-:Y:S01]  /*10610*/  ISETP.GT.U32.AND P2, PT, R240, R41, PT ;  /* 0x00000029f000720c */ /* 0x000fe20003f44070 */
[----:B------:R-:W-:-:S02]  /*10620*/  VIADD R51, R244, 0x140 ;  /* 0x00000140f4337836 */ /* 0x000fc40000000000 */
[----:B-1----:R-:W-:-:S03]  /*10630*/  IMAD.HI.U32 R56, R2, R50, RZ ;  /* 0x0000003202387227 */ /* 0x002fc600078e00ff */
[----:B------:R1:W-:Y:S01]  /*10640*/  STL [R1+0x8390], R51 ;  /* 0x0083903301007387 */ /* 0x0003e20000100800 */
[----:B------:R-:W-:Y:S02]  /*10650*/  IMAD.MOV R56, RZ, RZ, -R56 ;  /* 0x000000ffff387224 */ /* 0x000fe400078e0a38 */
[----:B------:R-:W-:Y:S01]  /*10660*/  @!P6 IMAD.IADD R38, R38, 0x1, -R240 ;  /* 0x000000012626e824 */ /* 0x000fe200078e0af0 */
[C---:B------:R-:W-:Y:S01]  /*10670*/  ISETP.GT.U32.AND P6, PT, R240.reuse, R42, PT ;  /* 0x0000002af000720c */ /* 0x040fe20003fc4070 */
[C---:B------:R-:W-:Y:S01]  /*10680*/  IMAD R50, R240.reuse, R56, R50 ;  /* 0x00000038f0327224 */ /* 0x040fe200078e0232 */
[----:B------:R-:W-:Y:S01]  /*10690*/  IABS R44, R51 ;  /* 0x00000033002c7213 */ /* 0x000fe20000000000 */
[----:B------:R-:W-:Y:S01]  /*106a0*/  @!P4 IMAD.IADD R39, R39, 0x1, -R240 ;  /* 0x000000012727c824 */ /* 0x000fe200078e0af0 */
[----:B------:R-:W-:Y:S01]  /*106b0*/  ISETP.GT.U32.AND P4, PT, R240, R45, PT ;  /* 0x0000002df000720c */ /* 0x000fe20003f84070 */
[----:B-1----:R-:W-:-:S04]  /*106c0*/  IMAD.HI.U32 R51, R2, R43, RZ ;  /* 0x0000002b02337227 */ /* 0x002fc800078e00ff */
[----:B------:R-:W-:Y:S02]  /*106d0*/  VIADD R48, R244, 0x141 ;  /* 0x00000141f4307836 */ /* 0x000fe40000000000 */
[----:B------:R-:W-:Y:S02]  /*106e0*/  IMAD.MOV R51, RZ, RZ, -R51 ;  /* 0x000000ffff337224 */ /* 0x000fe400078e0a33 */
[--C-:B------:R-:W-:Y:S01]  /*106f0*/  @!P2 IMAD.IADD R41, R41, 0x1, -R240.reuse ;  /* 0x000000012929a824 */ /* 0x100fe200078e0af0 */
[C---:B------:R-:W-:Y:S01]  /*10700*/  ISETP.GT.U32.AND P2, PT, R240.reuse, R50, PT ;  /* 0x00000032f000720c */ /* 0x040fe20003f44070 */
[----:B------:R-:W-:Y:S01]  /*10710*/  IMAD R43, R240, R51, R43 ;  /* 0x00000033f02b7224 */ /* 0x000fe200078e022b */
[----:B------:R-:W-:Y:S01]  /*10720*/  IABS R46, R48 ;  /* 0x00000030002e7213 */ /* 0x000fe20000000000 */
[--C-:B------:R-:W-:Y:S01]  /*10730*/  @!P6 IMAD.IADD R42, R42, 0x1, -R240.reuse ;  /* 0x000000012a2ae824 */ /* 0x100fe200078e0af0 */
[----:B------:R1:W-:Y:S01]  /*10740*/  STL [R1+0x838c], R48 ;  /* 0x00838c3001007387 */ /* 0x0003e20000100800 */
[----:B------:R-:W-:Y:S01]  /*10750*/  @!P4 IMAD.IADD R45, R45, 0x1, -R240 ;  /* 0x000000012d2dc824 */ /* 0x000fe200078e0af0 */
[----:B------:R-:W-:Y:S01]  /*10760*/  ISETP.GT.U32.AND P6, PT, R240, R43, PT ;  /* 0x0000002bf000720c */ /* 0x000fe20003fc4070 */
[----:B------:R-:W-:Y:S01]  /*10770*/  IMAD.HI.U32 R47, R2, R46, RZ ;  /* 0x0000002e022f7227 */ /* 0x000fe200078e00ff */
[----:B------:R-:W-:-:S03]  /*10780*/  ISETP.GT.U32.AND P4, PT, R240, R42, PT ;  /* 0x0000002af000720c */ /* 0x000fc60003f84070 */
[----:B------:R-:W-:Y:S02]  /*10790*/  IMAD.MOV R47, RZ, RZ, -R47 ;  /* 0x000000ffff2f7224 */ /* 0x000fe400078e0a2f */
[----:B-1----:R-:W-:-:S04]  /*107a0*/  IMAD.HI.U32 R48, R2, R44, RZ ;  /* 0x0000002c02307227 */ /* 0x002fc800078e00ff */
[----:B------:R-:W-:Y:S02]  /*107b0*/  VIADD R73, R244, 0x142 ;  /* 0x00000142f4497836 */ /* 0x000fe40000000000 */
[----:B------:R-:W-:Y:S01]  /*107c0*/  @!P2 IMAD.IADD R50, R50, 0x1, -R240 ;  /* 0x000000013232a824 */ /* 0x000fe200078e0af0 */
[----:B------:R-:W-:Y:S01]  /*107d0*/  ISETP.GT.U32.AND P2, PT, R240, R45, PT ;  /* 0x0000002df000720c */ /* 0x000fe20003f44070 */
[----:B------:R-:W-:Y:S02]  /*107e0*/  IMAD.MOV R48, RZ, RZ, -R48 ;  /* 0x000000ffff307224 */ /* 0x000fe400078e0a30 */
[C---:B------:R-:W-:Y:S02]  /*107f0*/  VIADD R72, R244.reuse, 0x143 ;  /* 0x00000143f4487836 */ /* 0x040fe40000000000 */
[----:B------:R-:W-:Y:S01]  /*10800*/  VIADD R70, R244, 0x144 ;  /* 0x00000144f4467836 */ /* 0x000fe20000000000 */
[----:B------:R-:W-:Y:S01]  /*10810*/  STL [R1+0x8388], R73 ;  /* 0x0083884901007387 */ /* 0x000fe20000100800 */
[----:B------:R-:W-:Y:S01]  /*10820*/  IMAD R46, R240, R47, R46 ;  /* 0x0000002ff02e7224 */ /* 0x000fe200078e022e */
[----:B------:R-:W-:Y:S01]  /*10830*/  IABS R47, R73 ;  /* 0x00000049002f7213 */ /* 0x000fe20000000000 */
[----:B------:R-:W-:Y:S01]  /*10840*/  VIADD R69, R244, 0x145 ;  /* 0x00000145f4457836 */ /* 0x000fe20000000000 */
[----:B------:R1:W-:Y:S01]  /*10850*/  STL [R1+0x8608], R39 ;  /* 0x0086082701007387 */ /* 0x0003e20000100800 */
[----:B------:R-:W-:Y:S01]  /*10860*/  IMAD R44, R240, R48, R44 ;  /* 0x00000030f02c7224 */ /* 0x000fe200078e022c */
[----:B------:R-:W-:Y:S01]  /*10870*/  IABS R51, R72 ;  /* 0x0000004800337213 */ /* 0x000fe20000000000 */
[--C-:B------:R-:W-:Y:S01]  /*10880*/  @!P6 IMAD.IADD R43, R43, 0x1, -R240.reuse ;  /* 0x000000012b2be824 */ /* 0x100fe200078e0af0 */
[----:B------:R-:W-:Y:S01]  /*10890*/  STL [R1+0x8384], R72 ;  /* 0x0083844801007387 */ /* 0x000fe20000100800 */
[----:B------:R-:W-:Y:S01]  /*108a0*/  IABS R48, R69 ;  /* 0x0000004500307213 */ /* 0x000fe20000000000 */
[----:B------:R-:W-:Y:S01]  /*108b0*/  @!P4 IMAD.IADD R42, R42, 0x1, -R240 ;  /* 0x000000012a2ac824 */ /* 0x000fe200078e0af0 */
[----:B------:R-:W-:Y:S01]  /*108c0*/  ISETP.GT.U32.AND P6, PT, R240, R50, PT ;  /* 0x00000032f000720c */ /* 0x000fe20003fc4070 */
[----:B------:R2:W-:Y:S01]  /*108d0*/  STL [R1+0x8380], R70 ;  /* 0x0083804601007387 */ /* 0x0005e20000100800 */
[----:B------:R-:W-:Y:S01]  /*108e0*/  IABS R56, R70 ;  /* 0x0000004600387213 */ /* 0x000fe20000000000 */
[----:B-1----:R-:W-:-:S02]  /*108f0*/  IMAD.MOV.U32 R39, RZ, RZ, R68 ;  /* 0x000000ffff277224 */ /* 0x002fc400078e0044 */
[----:B------:R1:W-:Y:S01]  /*10900*/  STL [R1+0x837c], R69 ;  /* 0x00837c4501007387 */ /* 0x0003e20000100800 */
[C---:B------:R-:W-:Y:S01]  /*10910*/  ISETP.GT.U32.AND P4, PT, R240.reuse, R44, PT ;  /* 0x0000002cf000720c */ /* 0x040fe20003f84070 */
[----:B------:R-:W-:Y:S01]  /*10920*/  @!P0 IMAD.MOV R39, RZ, RZ, -R39 ;  /* 0x000000ffff278224 */ /* 0x000fe200078e0a27 */
[----:B------:R-:W-:Y:S01]  /*10930*/  ISETP.GT.U32.AND P0, PT, R240, R43, PT ;  /* 0x0000002bf000720c */ /* 0x000fe20003f04070 */
[----:B------:R-:W-:Y:S02]  /*10940*/  @!P2 IMAD.IADD R45, R45, 0x1, -R240 ;  /* 0x000000012d2da824 */ /* 0x000fe400078e0af0 */
[----:B--2---:R-:W-:-:S04]  /*10950*/  IMAD.HI.U32 R70, R2, R51, RZ ;  /* 0x0000003302467227 */ /* 0x004fc800078e00ff */
[----:B-1----:R-:W-:Y:S01]  /*10960*/  IMAD.HI.U32 R69, R2, R47, RZ ;  /* 0x0000002f02457227 */ /* 0x002fe200078e00ff */
[----:B------:R-:W-:-:S03]  /*10970*/  ISETP.GT.U32.AND P2, PT, R240, R46, PT ;  /* 0x0000002ef000720c */ /* 0x000fc60003f44070 */
[----:B------:R-:W-:Y:S02]  /*10980*/  IMAD.MOV R69, RZ, RZ, -R69 ;  /* 0x000000ffff457224 */ /* 0x000fe400078e0a45 */
[----:B------:R-:W-:Y:S02]  /*10990*/  IMAD.MOV R70, RZ, RZ, -R70 ;  /* 0x000000ffff467224 */ /* 0x000fe400078e0a46 */
[----:B------:R-:W-:-:S04]  /*109a0*/  IMAD.HI.U32 R68, R2, R56, RZ ;  /* 0x0000003802447227 */ /* 0x000fc800078e00ff */
[C---:B------:R-:W-:Y:S02]  /*109b0*/  IMAD R47, R240.reuse, R69, R47 ;  /* 0x00000045f02f7224 */ /* 0x040fe400078e022f */
[----:B------:R-:W-:Y:S02]  /*109c0*/  IMAD R51, R240, R70, R51 ;  /* 0x00000046f0337224 */ /* 0x000fe400078e0233 */
[----:B------:R-:W-:Y:S02]  /*109d0*/  IMAD.MOV R68, RZ, RZ, -R68 ;  /* 0x000000ffff447224 */ /* 0x000fe400078e0a44 */
[--C-:B------:R-:W-:Y:S01]  /*109e0*/  @!P6 IMAD.IADD R50, R50, 0x1, -R240.reuse ;  /* 0x000000013232e824 */ /* 0x100fe200078e0af0 */
[----:B------:R-:W-:Y:S01]  /*109f0*/  ISETP.GT.U32.AND P6, PT, R240, R47, PT ;  /* 0x0000002ff000720c */ /* 0x000fe20003fc4070 */
[----:B------:R-:W-:Y:S01]  /*10a00*/  @!P4 IMAD.IADD R44, R44, 0x1, -R240 ;  /* 0x000000012c2cc824 */ /* 0x000fe200078e0af0 */
[C---:B------:R-:W-:Y:S01]  /*10a10*/  ISETP.GT.U32.AND P4, PT, R240.reuse, R51, PT ;  /* 0x00000033f000720c */ /* 0x040fe20003f84070 */
[----:B------:R-:W-:Y:S01]  /*10a20*/  IMAD R56, R240, R68, R56 ;  /* 0x00000044f0387224 */ /* 0x000fe200078e0238 */
[----:B------:R1:W-:Y:S01]  /*10a30*/  STL [R1+0x860c], R41 ;  /* 0x00860c2901007387 */ /* 0x0003e20000100800 */
[----:B------:R-:W-:-:S02]  /*10a40*/  @!P0 IMAD.IADD R43, R43, 0x1, -R240 ;  /* 0x000000012b2b8824 */ /* 0x000fc400078e0af0 */
[----:B------:R-:W-:Y:S01]  /*10a50*/  @!P2 IMAD.IADD R46, R46, 0x1, -R240 ;  /* 0x000000012e2ea824 */ /* 0x000fe200078e0af0 */
[----:B------:R2:W-:Y:S01]  /*10a60*/  STL [R1+0x474], R39 ;  /* 0x0004742701007387 */ /* 0x0005e20000100800 */
[----:B------:R-:W-:-:S03]  /*10a70*/  ISETP.GT.U32.AND P2, PT, R240, R56, PT ;  /* 0x00000038f000720c */ /* 0x000fc60003f44070 */
[----:B------:R-:W-:Y:S01]  /*10a80*/  STL [R1+0x8610], R42 ;  /* 0x0086102a01007387 */ /* 0x000fe20000100800 */
[----:B-1----:R-:W-:-:S03]  /*10a90*/  VIADD R41, R244, 0x146 ;  /* 0x00000146f4297836 */ /* 0x002fc60000000000 */
[----:B------:R-:W-:Y:S01]  /*10aa0*/  STL [R1+0x8614], R45 ;  /* 0x0086142d01007387 */ /* 0x000fe20000100800 */
[----:B--2---:R-:W-:-:S03]  /*10ab0*/  VIADD R39, R244, 0x147 ;  /* 0x00000147f4277836 */ /* 0x004fc60000000000 */
[----:B------:R-:W-:Y:S01]  /*10ac0*/  STL [R1+0x8618], R50 ;  /* 0x0086183201007387 */ /* 0x000fe20000100800 */
[----:B------:R-:W-:-:S03]  /*10ad0*/  ISETP.GE.AND P0, PT, R65, RZ, PT ;  /* 0x000000ff4100720c */ /* 0x000fc60003f06270 */
[----:B------:R-:W-:Y:S01]  /*10ae0*/  STL [R1+0x861c], R43 ;  /* 0x00861c2b01007387 */ /* 0x000fe20000100800 */
[----:B------:R-:W-:Y:S01]  /*10af0*/  IABS R65, R39 ;  /* 0x0000002700417213 */ /* 0x000fe20000000000 */
[--C-:B------:R-:W-:Y:S02]  /*10b00*/  @!P6 IMAD.IADD R47, R47, 0x1, -R240.reuse ;  /* 0x000000012f2fe824 */ /* 0x100fe400078e0af0 */
[----:B------:R-:W-:Y:S01]  /*10b10*/  STL [R1+0x8378], R41 ;  /* 0x0083782901007387 */ /* 0x000fe20000100800 */
[----:B------:R-:W-:-:S03]  /*10b20*/  @!P4 IMAD.IADD R51, R51, 0x1, -R240 ;  /* 0x000000013333c824 */ /* 0x000fc600078e0af0 */
[----:B------:R1:W-:Y:S01]  /*10b30*/  STL [R1+0x8374], R39 ;  /* 0x0083742701007387 */ /* 0x0003e20000100800 */
[----:B------:R-:W-:Y:S01]  /*10b40*/  ISETP.GT.U32.AND P6, PT, R240, R44, PT ;  /* 0x0000002cf000720c */ /* 0x000fe20003fc4070 */
[----:B------:R-:W-:Y:S01]  /*10b50*/  IMAD.HI.U32 R69, R2, R48, RZ ;  /* 0x0000003002457227 */ /* 0x000fe200078e00ff */
[----:B------:R-:W-:-:S03]  /*10b60*/  ISETP.GT.U32.AND P4, PT, R240, R46, PT ;  /* 0x0000002ef000720c */ /* 0x000fc60003f84070 */
[----:B-1----:R-:W-:Y:S01]  /*10b70*/  IMAD.MOV.U32 R39, RZ, RZ, R64 ;  /* 0x000000ffff277224 */ /* 0x002fe200078e0040 */
[----:B------:R-:W-:Y:S01]  /*10b80*/  IABS R68, R41 ;  /* 0x0000002900447213 */ /* 0x000fe20000000000 */
[----:B------:R-:W-:Y:S02]  /*10b90*/  IMAD.MOV.U32 R50, RZ, RZ, R63 ;  /* 0x000000ffff327224 */ /* 0x000fe400078e003f */
[----:B------:R-:W-:Y:S01]  /*10ba0*/  @!P1 IMAD.MOV R39, RZ, RZ, -R39 ;  /* 0x000000ffff279224 */ /* 0x000fe200078e0a27 */
[----:B------:R-:W-:Y:S01]  /*10bb0*/  ISETP.GT.U32.AND P1, PT, R240, R47, PT ;  /* 0x0000002ff000720c */ /* 0x000fe20003f24070 */
[----:B------:R-:W-:Y:S02]  /*10bc0*/  @!P2 IMAD.IADD R56, R56, 0x1, -R240 ;  /* 0x000000013838a824 */ /* 0x000fe400078e0af0 */
[----:B------:R-:W-:Y:S01]  /*10bd0*/  IMAD.MOV R69, RZ, RZ, -R69 ;  /* 0x000000ffff457224 */ /* 0x000fe200078e0a45 */
[C---:B------:R-:W-:Y:S01]  /*10be0*/  ISETP.GT.U32.AND P2, PT, R240.reuse, R51, PT ;  /* 0x00000033f000720c */ /* 0x040fe20003f44070 */
[----:B------:R-:W-:Y:S01]  /*10bf0*/  @!P5 IMAD.MOV R50, RZ, RZ, -R50 ;  /* 0x000000ffff32d224 */ /* 0x000fe200078e0a32 */
[C---:B------:R-:W-:Y:S01]  /*10c00*/  ISETP.GT.U32.AND P5, PT, R240.reuse, R56, PT ;  /* 0x00000038f000720c */ /* 0x040fe20003fa4070 */
[----:B------:R-:W-:-:S02]  /*10c10*/  IMAD R48, R240, R69, R48 ;  /* 0x00000045f0307224 */ /* 0x000fc400078e0230 */
[----:B------:R-:W-:-:S04]  /*10c20*/  IMAD.HI.U32 R63, R2, R68, RZ ;  /* 0x00000044023f7227 */ /* 0x000fc800078e00ff */
[--C-:B------:R-:W-:Y:S01]  /*10c30*/  @!P6 IMAD.IADD R44, R44, 0x1, -R240.reuse ;  /* 0x000000012c2ce824 */ /* 0x100fe200078e0af0 */
[----:B------:R-:W-:Y:S01]  /*10c40*/  ISETP.GE.AND P6, PT, R62, RZ, PT ;  /* 0x000000ff3e00720c */ /* 0x000fe20003fc6270 */
[----:B------:R-:W-:Y:S02]  /*10c50*/  IMAD.MOV R63, RZ, RZ, -R63 ;  /* 0x000000ffff3f7224 */ /* 0x000fe400078e0a3f */
[----:B------:R-:W-:Y:S01]  /*10c60*/  @!P4 IMAD.IADD R46, R46, 0x1, -R240 ;  /* 0x000000012e2ec824 */ /* 0x000fe200078e0af0 */
[----:B------:R-:W-:Y:S01]  /*10c70*/  ISETP.GT.U32.AND P4, PT, R240, R48, PT ;  /* 0x00000030f000720c */ /* 0x000fe20003f84070 */
[----:B------:R-:W-:-:S04]  /*10c80*/  IMAD.HI.U32 R62, R2, R65, RZ ;  /* 0x00000041023e7227 */ /* 0x000fc800078e00ff */
[----:B------:R-:W-:Y:S01]  /*10c90*/  @!P1 IMAD.IADD R47, R47, 0x1, -R240 ;  /* 0x000000012f2f9824 */ /* 0x000fe200078e0af0 */
[----:B------:R-:W-:Y:S01]  /*10ca0*/  ISETP.GE.AND P1, PT, R49, RZ, PT ;  /* 0x000000ff3100720c */ /* 0x000fe20003f26270 */
[----:B------:R-:W-:Y:S02]  /*10cb0*/  IMAD R49, R240, R63, R68 ;  /* 0x0000003ff0317224 */ /* 0x000fe400078e0244 */
[----:B------:R-:W-:Y:S02]  /*10cc0*/  IMAD.MOV R62, RZ, RZ, -R62 ;  /* 0x000000ffff3e7224 */ /* 0x000fe400078e0a3e */
[--C-:B------:R-:W-:Y:S01]  /*10cd0*/  @!P2 IMAD.IADD R51, R51, 0x1, -R240.reuse ;  /* 0x000000013333a824 */ /* 0x100fe200078e0af0 */
[----:B------:R-:W-:Y:S01]  /*10ce0*/  ISETP.GE.AND P2, PT, R52, RZ, PT ;  /* 0x000000ff3400720c */ /* 0x000fe20003f46270 */
[----:B------:R-:W-:Y:S01]  /*10cf0*/  @!P5 IMAD.IADD R56, R56, 0x1, -R240 ;  /* 0x000000013838d824 */ /* 0x000fe200078e0af0 */
[C---:B------:R-:W-:Y:S01]  /*10d00*/  ISETP.GT.U32.AND P5, PT, R240.reuse, R49, PT ;  /* 0x00000031f000720c */ /* 0x040fe20003fa4070 */
[----:B------:R-:W-:-:S02]  /*10d10*/  IMAD R52, R240, R62, R65 ;  /* 0x0000003ef0347224 */ /* 0x000fc400078e0241 */
[----:B------:R-:W-:-:S03]  /*10d20*/  @!P4 IMAD.IADD R48, R48, 0x1, -R240 ;  /* 0x000000013030c824 */ /* 0x000fc600078e0af0 */
[----:B------:R-:W-:Y:S01]  /*10d30*/  ISETP.GT.U32.AND P4, PT, R240, R52, PT ;  /* 0x00000034f000720c */ /* 0x000fe20003f84070 */
[----:B------:R-:W-:Y:S01]  /*10d40*/  STL [R1+0x460], R39 ;  /* 0x0004602701007387 */ /* 0x000fe20000100800 */
[C---:B------:R-:W-:Y:S02]  /*10d50*/  VIADD R42, R244.reuse, 0x148 ;  /* 0x00000148f42a7836 */ /* 0x040fe40000000000 */
[----:B------:R-:W-:Y:S01]  /*10d60*/  VIADD R41, R244, 0x149 ;  /* 0x00000149f4297836 */ /* 0x000fe20000000000 */
[----:B------:R-:W-:Y:S02]  /*10d70*/  STL [R1+0x8620], R44 ;  /* 0x0086202c01007387 */ /* 0x000fe40000100800 */
[----:B------:R-:W-:Y:S02]  /*10d80*/  @!P5 IMAD.IADD R49, R49, 0x1, -R240 ;  /* 0x000000013131d824 */ /* 0x000fe400078e0af0 */
[----:B------:R-:W-:Y:S01]  /*10d90*/  STL [R1+0x8624], R46 ;  /* 0x0086242e01007387 */ /* 0x000fe20000100800 */
[----:B------:R-:W-:-:S03]  /*10da0*/  IABS R64, R42 ;  /* 0x0000002a00407213 */ /* 0x000fc60000000000 */
[----:B------:R1:W-:Y:S01]  /*10db0*/  STL [R1+0x8628], R47 ;  /* 0x0086282f01007387 */ /* 0x0003e20000100800 */
[----:B------:R-:W-:Y:S01]  /*10dc0*/  IABS R63, R41 ;  /* 0x00000029003f7213 */ /* 0x000fe20000000000 */
[----:B------:R-:W-:Y:S01]  /*10dd0*/  IMAD.HI.U32 R65, R2, R64, RZ ;  /* 0x0000004002417227 */ /* 0x000fe200078e00ff */
[----:B------:R-:W-:-:S03]  /*10de0*/  ISETP.GT.U32.AND P5, PT, R240, R48, PT ;  /* 0x00000030f000720c */ /* 0x000fc60003fa4070 */
[----:B-1----:R-:W-:Y:S02]  /*10df0*/  IMAD.MOV.U32 R47, RZ, RZ, R60 ;  /* 0x000000ffff2f7224 */ /* 0x002fe400078e003c */
[----:B------:R-:W-:Y:S02]  /*10e00*/  IMAD.MOV.U32 R46, RZ, RZ, R53 ;  /* 0x000000ffff2e7224 */ /* 0x000fe400078e0035 */
[----:B------:R-:W-:Y:S01]  /*10e10*/  @!P3 IMAD.MOV R47, RZ, RZ, -R47 ;  /* 0x000000ffff2fb224 */ /* 0x000fe200078e0a2f */
[----:B------:R-:W-:Y:S01]  /*10e20*/  ISETP.GT.U32.AND P3, PT, R240, R49, PT ;  /* 0x00000031f000720c */ /* 0x000fe20003f64070 */
[----:B------:R-:W-:Y:S02]  /*10e30*/  @!P4 IMAD.IADD R52, R52, 0x1, -R240 ;  /* 0x000000013434c824 */ /* 0x000fe400078e0af0 */
[----:B------:R-:W-:Y:S02]  /*10e40*/  IMAD.MOV.U32 R60, RZ, RZ, R63 ;  /* 0x000000ffff3c7224 */ /* 0x000fe400078e003f */
[----:B------:R-:W-:-:S02]  /*10e50*/  VIADD R39, R244, 0x14a ;  /* 0x0000014af4277836 */ /* 0x000fc40000000000 */
[----:B------:R-:W-:Y:S02]  /*10e60*/  IMAD.MOV R65, RZ, RZ, -R65 ;  /* 0x000000ffff417224 */ /* 0x000fe400078e0a41 */
[----:B------:R-:W-:Y:S01]  /*10e70*/  @!P0 IMAD.MOV R46, RZ, RZ, -R46 ;  /* 0x000000ffff2e8224 */ /* 0x000fe200078e0a2e */
[----:B------:R-:W-:Y:S01]  /*10e80*/  ISETP.GT.U32.AND P0, PT, R240, R52, PT ;  /* 0x00000034f000720c */ /* 0x000fe20003f04070 */
[----:B------:R-:W-:Y:S01]  /*10e90*/  IMAD.HI.U32 R63, R2, R60, RZ ;  /* 0x0000003c023f7227 */ /* 0x000fe200078e00ff */
[----:B------:R-:W-:-:S03]  /*10ea0*/  IABS R62, R39 ;  /* 0x00000027003e7213 */ /* 0x000fc60000000000 */
[----:B------:R-:W-:Y:S02]  /*10eb0*/  IMAD R53, R240, R65, R64 ;  /* 0x00000041f0357224 */ /* 0x000fe400078e0240 */
[----:B------:R-:W-:Y:S01]  /*10ec0*/  IMAD.MOV R63, RZ, RZ, -R63 ;  /* 0x000000ffff3f7224 */ /* 0x000fe200078e0a3f */
[----:B------:R-:W-:Y:S01]  /*10ed0*/  ISETP.GE.AND P4, PT, R61, RZ, PT ;  /* 0x000000ff3d00720c */ /* 0x000fe20003f86270 */
[--C-:B------:R-:W-:Y:S01]  /*10ee0*/  @!P5 IMAD.IADD R48, R48, 0x1, -R240.reuse ;  /* 0x000000013030d824 */ /* 0x100fe200078e0af0 */
[----:B------:R-:W-:Y:S01]  /*10ef0*/  ISETP.GE.AND P5, PT, R57, RZ, PT ;  /* 0x000000ff3900720c */ /* 0x000fe20003fa6270 */
[----:B------:R-:W-:Y:S01]  /*10f00*/  @!P3 IMAD.IADD R49, R49, 0x1, -R240 ;  /* 0x000000013131b824 */ /* 0x000fe200078e0af0 */
[----:B------:R-:W-:Y:S01]  /*10f10*/  ISETP.GT.U32.AND P3, PT, R240, R53, PT ;  /* 0x00000035f000720c */ /* 0x000fe20003f64070 */
[----:B------:R-:W-:-:S04]  /*10f20*/  IMAD.HI.U32 R61, R2, R62, RZ ;  /* 0x0000003e023d7227 */ /* 0x000fc800078e00ff */
[----:B------:R-:W-:Y:S02]  /*10f30*/  IMAD R57, R240, R63, R60 ;  /* 0x0000003ff0397224 */ /* 0x000fe400078e023c */
[----:B------:R-:W-:Y:S02]  /*10f40*/  IMAD.MOV R61, RZ, RZ, -R61 ;  /* 0x000000ffff3d7224 */ /* 0x000fe400078e0a3d */
[----:B------:R-:W-:Y:S01]  /*10f50*/  @!P0 IMAD.IADD R52, R52, 0x1, -R240 ;  /* 0x0000000134348824 */ /* 0x000fe200078e0af0 */
[C---:B------:R-:W-:Y:S01]  /*10f60*/  ISETP.GT.U32.AND P0, PT, R240.reuse, R57, PT ;  /* 0x00000039f000720c */ /* 0x040fe20003f04070 */
[----:B------:R-:W-:Y:S01]  /*10f70*/  IMAD R62, R240, R61, R62 ;  /* 0x0000003df03e7224 */ /* 0x000fe200078e023e */
[----:B------:R-:W-:Y:S01]  /*10f80*/  STL [R1+0x862c], R51 ;  /* 0x00862c3301007387 */ /* 0x000fe20000100800 */
[----:B------:R-:W-:-:S03]  /*10f90*/  @!P3 IMAD.IADD R53, R53, 0x1, -R240 ;  /* 0x000000013535b824 */ /* 0x000fc600078e0af0 */
[----:B------:R-:W-:Y:S01]  /*10fa0*/  STL [R1+0x8630], R56 ;  /* 0x0086303801007387 */ /* 0x000fe20000100800 */
[----:B------:R-:W-:-:S03]  /*10fb0*/  ISETP.GT.U32.AND P3, PT, R240, R62, PT ;  /* 0x0000003ef000720c */ /* 0x000fc60003f64070 */
[----:B------:R1:W-:Y:S01]  /*10fc0*/  STL [R1+0x8370], R42 ;  /* 0x0083702a01007387 */ /* 0x0003e20000100800 */
[----:B------:R-:W-:Y:S02]  /*10fd0*/  IMAD.MOV.U32 R45, RZ, RZ, R54 ;  /* 0x000000ffff2d7224 */ /* 0x000fe400078e0036 */
[----:B------:R-:W-:Y:S02]  /*10fe0*/  @!P0 IMAD.IADD R57, R57, 0x1, -R240 ;  /* 0x0000000139398824 */ /* 0x000fe400078e0af0 */
[----:B-1----:R-:W-:Y:S01]  /*10ff0*/  VIADD R42, R244, 0x14b ;  /* 0x0000014bf42a7836 */ /* 0x002fe20000000000 */
[----:B------:R1:W-:Y:S04]  /*11000*/  STL [R1+0x836c], R41 ;  /* 0x00836c2901007387 */ /* 0x0003e80000100800 */
[----:B------:R-:W-:Y:S01]  /*11010*/  IABS R64, R42 ;  /* 0x0000002a00407213 */ /* 0x000fe20000000000 */
[----:B------:R-:W-:Y:S01]  /*11020*/  @!P6 IMAD.MOV R45, RZ, RZ, -R45 ;  /* 0x000000ffff2de224 */ /* 0x000fe200078e0a2d */
[----:B------:R-:W-:Y:S01]  /*11030*/  ISETP.GT.U32.AND P0, PT, R240, R57, PT ;  /* 0x00000039f000720c */ /* 0x000fe20003f04070 */
[----:B-1----:R-:W-:Y:S01]  /*11040*/  VIADD R41, R244, 0x14c ;  /* 0x0000014cf4297836 */ /* 0x002fe20000000000 */
[----:B------:R-:W-:Y:S01]  /*11050*/  ISETP.GT.U32.AND P6, PT, R240, R53, PT ;  /* 0x00000035f000720c */ /* 0x000fe20003fc4070 */
[----:B------:R-:W-:-:S03]  /*11060*/  IMAD.HI.U32 R54, R2, R64, RZ ;  /* 0x0000004002367227 */ /* 0x000fc600078e00ff */
[----:B------:R-:W-:Y:S01]  /*11070*/  IABS R60, R41 ;  /* 0x00000029003c7213 */ /* 0x000fe20000000000 */
[----:B------:R-:W-:Y:S02]  /*11080*/  IMAD.MOV.U32 R44, RZ, RZ, R58 ;  /* 0x000000ffff2c7224 */ /* 0x000fe400078e003a */
[----:B------:R-:W-:Y:S02]  /*11090*/  @!P3 IMAD.IADD R62, R62, 0x1, -R240 ;  /* 0x000000013e3eb824 */ /* 0x000fe400078e0af0 */
[----:B------:R-:W-:Y:S02]  /*110a0*/  IMAD.MOV R54, RZ, RZ, -R54 ;  /* 0x000000ffff367224 */ /* 0x000fe400078e0a36 */
[----:B------:R-:W-:Y:S01]  /*110b0*/  @!P1 IMAD.MOV R44, RZ, RZ, -R44 ;  /* 0x000000ffff2c9224 */ /* 0x000fe200078e0a2c */
[----:B------:R-:W-:Y:S01]  /*110c0*/  ISETP.GT.U32.AND P1, PT, R240, R62, PT ;  /* 0x0000003ef000720c */ /* 0x000fe20003f24070 */
[----:B------:R-:W-:-:S04]  /*110d0*/  IMAD.HI.U32 R63, R2, R60, RZ ;  /* 0x0000003c023f7227 */ /* 0x000fc800078e00ff */
[C---:B------:R-:W-:Y:S02]  /*110e0*/  IMAD R54, R240.reuse, R54, R64 ;  /* 0x00000036f0367224 */ /* 0x040fe400078e0240 */
[----:B------:R-:W-:Y:S02]  /*110f0*/  IMAD.MOV R63, RZ, RZ, -R63 ;  /* 0x000000ffff3f7224 */ /* 0x000fe400078e0a3f */
[--C-:B------:R-:W-:Y:S01]  /*11100*/  @!P0 IMAD.IADD R57, R57, 0x1, -R240.reuse ;  /* 0x0000000139398824 */ /* 0x100fe200078e0af0 */
[C---:B------:R-:W-:Y:S01]  /*11110*/  ISETP.GT.U32.AND P0, PT, R240.reuse, R54, PT ;  /* 0x00000036f000720c */ /* 0x040fe20003f04070 */
[----:B------:R-:W-:Y:S01]  /*11120*/  @!P6 IMAD.IADD R53, R53, 0x1, -R240 ;  /* 0x000000013535e824 */ /* 0x000fe200078e0af0 */
[----:B------:R-:W-:Y:S01]  /*11130*/  ISETP.GE.AND P6, PT, R55, RZ, PT ;  /* 0x000000ff3700720c */ /* 0x000fe20003fc6270 */
[----:B------:R-:W-:Y:S01]  /*11140*/  IMAD R55, R240, R63, R60 ;  /* 0x0000003ff0377224 */ /* 0x000fe200078e023c */
[----:B------:R1:W-:Y:S01]  /*11150*/  STL [R1+0x8368], R39 ;  /* 0x0083682701007387 */ /* 0x0003e20000100800 */
[----:B------:R-:W-:-:S03]  /*11160*/  @!P1 IMAD.IADD R62, R62, 0x1, -R240 ;  /* 0x000000013e3e9824 */ /* 0x000fc600078e0af0 */
[----:B------:R-:W-:Y:S01]  /*11170*/  ISETP.GT.U32.AND P1, PT, R240, R55, PT ;  /* 0x00000037f000720c */ /* 0x000fe20003f24070 */
[----:B-1----:R-:W-:-:S04]  /*11180*/  VIADD R39, R244, 0x14d ;  /* 0x0000014df4277836 */ /* 0x002fc80000000000 */
[----:B------:R-:W-:Y:S01]  /*11190*/  @!P0 IMAD.IADD R54, R54, 0x1, -R240 ;  /* 0x0000000136368824 */ /* 0x000fe200078e0af0 */
[----:B------:R1:W-:Y:S01]  /*111a0*/  STL [R1+0x8634], R48 ;  /* 0x0086343001007387 */ /* 0x0003e20000100800 */
[----:B------:R-:W-:-:S03]  /*111b0*/  IABS R61, R39 ;  /* 0x00000027003d7213 */ /* 0x000fc60000000000 */
[----:B------:R-:W-:-:S03]  /*111c0*/  ISETP.GT.U32.AND P0, PT, R240, R54, PT ;  /* 0x00000036f000720c */ /* 0x000fc60003f04070 */
[----:B------:R-:W-:Y:S02]  /*111d0*/  @!P1 IMAD.IADD R55, R55, 0x1, -R240 ;  /* 0x0000000137379824 */ /* 0x000fe400078e0af0 */
[----:B------:R-:W-:-:S04]  /*111e0*/  IMAD.HI.U32 R58, R2, R61, RZ ;  /* 0x0000003d023a7227 */ /* 0x000fc800078e00ff */
[C---:B-1----:R-:W-:Y:S01]  /*111f0*/  VIADD R48, R244.reuse, 0x14e ;  /* 0x0000014ef4307836 */ /* 0x042fe20000000000 */
[----:B------:R-:W-:Y:S01]  /*11200*/  ISETP.GE.AND P3, PT, R59, RZ, PT ;  /* 0x000000ff3b00720c */ /* 0x000fe20003f66270 */
[----:B------:R-:W-:Y:S02]  /*11210*/  IMAD.MOV R58, RZ, RZ, -R58 ;  /* 0x000000ffff3a7224 */ /* 0x000fe400078e0a3a */
[----:B------:R-:W-:Y:S01]  /*11220*/  VIADD R43, R244, 0x14f ;  /* 0x0000014ff42b7836 */ /* 0x000fe20000000000 */
[----:B------:R-:W-:Y:S01]  /*11230*/  IABS R59, R48 ;  /* 0x00000030003b7213 */ /* 0x000fe20000000000 */
[C---:B------:R-:W-:Y:S01]  /*11240*/  IMAD R58, R240.reuse, R58, R61 ;  /* 0x0000003af03a7224 */ /* 0x040fe200078e023d */
[----:B------:R-:W-:Y:S02]  /*11250*/  ISETP.GT.U32.AND P1, PT, R240, R55, PT ;  /* 0x00000037f000720c */ /* 0x000fe40003f24070 */
[----:B------:R-:W-:Y:S01]  /*11260*/  IABS R63, R43 ;  /* 0x0000002b003f7213 */ /* 0x000fe20000000000 */
[----:B------:R-:W-:-:S04]  /*11270*/  IMAD.HI.U32 R70, R2, R59, RZ ;  /* 0x0000003b02467227 */ /* 0x000fc800078e00ff */
[----:B------:R-:W-:Y:S02]  /*11280*/  IMAD.MOV R70, RZ, RZ, -R70 ;  /* 0x000000ffff467224 */ /* 0x000fe400078e0a46 */
[----:B------:R-:W-:Y:S01]  /*11290*/  @!P0 IMAD.IADD R54, R54, 0x1, -R240 ;  /* 0x0000000136368824 */ /* 0x000fe200078e0af0 */
[----:B------:R-:W-:Y:S01]  /*112a0*/  ISETP.GT.U32.AND P0, PT, R240, R58, PT ;  /* 0x0000003af000720c */ /* 0x000fe20003f04070 */
[----:B------:R-:W-:-:S04]  /*112b0*/  IMAD.HI.U32 R69, R2, R63, RZ ;  /* 0x0000003f02457227 */ /* 0x000fc800078e00ff */
[C---:B------:R-:W-:Y:S02]  /*112c0*/  IMAD R59, R240.reuse, R70, R59 ;  /* 0x00000046f03b7224 */ /* 0x040fe400078e023b */
[----:B------:R-:W-:Y:S02]  /*112d0*/  IMAD.MOV R69, RZ, RZ, -R69 ;  /* 0x000000ffff457224 */ /* 0x000fe400078e0a45 */
[----:B------:R-:W-:Y:S01]  /*112e0*/  @!P1 IMAD.IADD R55, R55, 0x1, -R240 ;  /* 0x0000000137379824 */ /* 0x000fe200078e0af0 */
[C---:B------:R-:W-:Y:S01]  /*112f0*/  ISETP.GT.U32.AND P1, PT, R240.reuse, R59, PT ;  /* 0x0000003bf000720c */ /* 0x040fe20003f24070 */
[----:B------:R-:W-:Y:S01]  /*11300*/  STL [R1+0x8638], R49 ;  /* 0x0086383101007387 */ /* 0x000fe20000100800 */
[----:B------:R-:W-:-:S03]  /*11310*/  IMAD R63, R240, R69, R63 ;  /* 0x00000045f03f7224 */ /* 0x000fc600078e023f */
[----:B------:R1:W-:Y:S01]  /*11320*/  STL [R1+0x8364], R42 ;  /* 0x0083642a01007387 */ /* 0x0003e20000100800 */
[----:B------:R-:W-:-:S03]  /*11330*/  @!P0 IMAD.IADD R58, R58, 0x1, -R240 ;  /* 0x000000013a3a8824 */ /* 0x000fc600078e0af0 */
[----:B------:R-:W-:Y:S01]  /*11340*/  STL [R1+0x863c], R52 ;  /* 0x00863c3401007387 */ /* 0x000fe20000100800 */
[----:B------:R-:W-:-:S03]  /*11350*/  ISETP.GT.U32.AND P0, PT, R240, R63, PT ;  /* 0x0000003ff000720c */ /* 0x000fc60003f04070 */
[----:B------:R2:W-:Y:S01]  /*11360*/  STL [R1+0x8360], R41 ;  /* 0x0083602901007387 */ /* 0x0005e20000100800 */
[----:B-1----:R-:W-:-:S03]  /*11370*/  VIADD R42, R244, 0x150 ;  /* 0x00000150f42a7836 */ /* 0x002fc60000000000 */
[----:B------:R1:W-:Y:S01]  /*11380*/  STL [R1+0x835c], R39 ;  /* 0x00835c2701007387 */ /* 0x0003e20000100800 */
[C---:B--2---:R-:W-:Y:S01]  /*11390*/  VIADD R41, R244.reuse, 0x151 ;  /* 0x00000151f4297836 */ /* 0x044fe20000000000 */
[----:B------:R-:W-:Y:S02]  /*113a0*/  IABS R68, R42 ;  /* 0x0000002a00447213 */ /* 0x000fe40000000000 */
[----:B------:R-:W-:Y:S02]  /*113b0*/  STL [R1+0x8640], R53 ;  /* 0x0086403501007387 */ /* 0x000fe40000100800 */
[----:B------:R-:W-:Y:S02]  /*113c0*/  IABS R64, R41 ;  /* 0x0000002900407213 */ /* 0x000fe40000000000 */
[----:B------:R-:W-:Y:S01]  /*113d0*/  STL [R1+0x8644], R57 ;  /* 0x0086443901007387 */ /* 0x000fe20000100800 */
[----:B-1----:R-:W-:Y:S02]  /*113e0*/  VIADD R39, R244, 0x152 ;  /* 0x00000152f4277836 */ /* 0x002fe40000000000 */
[----:B------:R-:W-:Y:S01]  /*113f0*/  @!P1 IMAD.IADD R59, R59, 0x1, -R240 ;  /* 0x000000013b3b9824 */ /* 0x000fe200078e0af0 */
[----:B------:R-:W-:Y:S01]  /*11400*/  STL [R1+0x8358], R48 ;  /* 0x0083583001007387 */ /* 0x000fe20000100800 */
[----:B------:R-:W-:Y:S01]  /*11410*/  ISETP.GT.U32.AND P1, PT, R240, R58, PT ;  /* 0x0000003af000720c */ /* 0x000fe20003f24070 */
[----:B------:R-:W-:-:S02]  /*11420*/  IMAD.HI.U32 R65, R2, R68, RZ ;  /* 0x0000004402417227 */ /* 0x000fc400078e00ff */
[----:B------:R1:W-:Y:S02]  /*11430*/  STL [R1+0x8354], R43 ;  /* 0x0083542b01007387 */ /* 0x0003e40000100800 */
[----:B------:R-:W-:Y:S02]  /*11440*/  IMAD.HI.U32 R60, R2, R64, RZ ;  /* 0x00000040023c7227 */ /* 0x000fe400078e00ff */
[----:B------:R-:W-:Y:S01]  /*11450*/  STL [R1+0x8350], R42 ;  /* 0x0083502a01007387 */ /* 0x000fe20000100800 */
[----:B------:R-:W-:-:S03]  /*11460*/  IABS R61, R39 ;  /* 0x00000027003d7213 */ /* 0x000fc60000000000 */
[----:B------:R-:W-:Y:S01]  /*11470*/  STL [R1+0x8648], R62 ;  /* 0x0086483e01007387 */ /* 0x000fe20000100800 */
[----:B-1----:R-:W-:-:S03]  /*11480*/  IMAD.MOV.U32 R43, RZ, RZ, R67 ;  /* 0x000000ffff2b7224 */ /* 0x002fc600078e0043 */
[----:B------:R-:W-:Y:S01]  /*11490*/  STL [R1+0x834c], R41 ;  /* 0x00834c2901007387 */ /* 0x000fe20000100800 */
[----:B------:R-:W-:Y:S02]  /*114a0*/  IMAD.MOV R65, RZ, RZ, -R65 ;  /* 0x000000ffff417224 */ /* 0x000fe400078e0a41 */
[----:B------:R-:W-:Y:S01]  /*114b0*/  IMAD.MOV R60, RZ, RZ, -R60 ;  /* 0x000000ffff3c7224 */ /* 0x000fe200078e0a3c */
[----:B------:R1:W-:Y:S01]  /*114c0*/  STL [R1+0x8348], R39 ;  /* 0x0083482701007387 */ /* 0x0003e20000100800 */
[----:B------:R-:W-:Y:S02]  /*114d0*/  @!P0 IMAD.IADD R63, R63, 0x1, -R240 ;  /* 0x000000013f3f8824 */ /* 0x000fe400078e0af0 */
[----:B------:R-:W-:Y:S01]  /*114e0*/  @!P2 IMAD.MOV R43, RZ, RZ, -R43 ;  /* 0x000000ffff2ba224 */ /* 0x000fe200078e0a2b */
[C---:B------:R-:W-:Y:S01]  /*114f0*/  ISETP.GT.U32.AND P2, PT, R240.reuse, R59, PT ;  /* 0x0000003bf000720c */ /* 0x040fe20003f44070 */
[----:B------:R-:W-:Y:S02]  /*11500*/  IMAD R68, R240, R65, R68 ;  /* 0x00000041f0447224 */ /* 0x000fe400078e0244 */
[----:B-1----:R-:W-:Y:S01]  /*11510*/  VIADD R39, R244, 0x153 ;  /* 0x00000153f4277836 */ /* 0x002fe20000000000 */
[C---:B------:R-:W-:Y:S01]  /*11520*/  ISETP.GT.U32.AND P0, PT, R240.reuse, R63, PT ;  /* 0x0000003ff000720c */ /* 0x040fe20003f04070 */
[----:B------:R-:W-:-:S02]  /*11530*/  IMAD R60, R240, R60, R64 ;  /* 0x0000003cf03c7224 */ /* 0x000fc400078e0240 */
[----:B------:R-:W-:Y:S01]  /*11540*/  IMAD.HI.U32 R65, R2, R61, RZ ;  /* 0x0000003d02417227 */ /* 0x000fe200078e00ff */
[----:B------:R-:W-:-:S03]  /*11550*/  IABS R64, R39 ;  /* 0x0000002700407213 */ /* 0x000fc60000000000 */
[----:B------:R-:W-:Y:S01]  /*11560*/  @!P1 IMAD.IADD R58, R58, 0x1, -R240 ;  /* 0x000000013a3a9824 */ /* 0x000fe200078e0af0 */
[----:B------:R-:W-:Y:S01]  /*11570*/  ISETP.GT.U32.AND P1, PT, R240, R68, PT ;  /* 0x00000044f000720c */ /* 0x000fe20003f24070 */
[----:B------:R-:W-:Y:S02]  /*11580*/  IMAD.MOV R65, RZ, RZ, -R65 ;  /* 0x000000ffff417224 */ /* 0x000fe400078e0a41 */
[----:B------:R-:W-:-:S04]  /*11590*/  IMAD.HI.U32 R70, R2, R64, RZ ;  /* 0x0000004002467227 */ /* 0x000fc800078e00ff */
[C---:B------:R-:W-:Y:S02]  /*115a0*/  IMAD R61, R240.reuse, R65, R61 ;  /* 0x00000041f03d7224 */ /* 0x040fe400078e023d */
[----:B------:R-:W-:Y:S02]  /*115b0*/  IMAD.MOV R67, RZ, RZ, -R70 ;  /* 0x000000ffff437224 */ /* 0x000fe400078e0a46 */
[----:B------:R-:W-:Y:S01]  /*115c0*/  @!P2 IMAD.IADD R59, R59, 0x1, -R240 ;  /* 0x000000013b3ba824 */ /* 0x000fe200078e0af0 */
[C---:B------:R-:W-:Y:S01]  /*115d0*/  ISETP.GT.U32.AND P2, PT, R240.reuse, R60, PT ;  /* 0x0000003cf000720c */ /* 0x040fe20003f44070 */
[C---:B------:R-:W-:Y:S02]  /*115e0*/  IMAD R64, R240.reuse, R67, R64 ;  /* 0x00000043f0407224 */ /* 0x040fe400078e0240 */
[----:B------:R-:W-:Y:S01]  /*115f0*/  @!P0 IMAD.IADD R63, R63, 0x1, -R240 ;  /* 0x000000013f3f8824 */ /* 0x000fe200078e0af0 */
[----:B------:R-:W-:Y:S01]  /*11600*/  ISETP.GT.U32.AND P0, PT, R240, R61, PT ;  /* 0x0000003df000720c */ /* 0x000fe20003f04070 */
[----:B------:R-:W-:-:S02]  /*11610*/  VIADD R42, R244, 0x154 ;  /* 0x00000154f42a7836 */ /* 0x000fc40000000000 */
[----:B------:R-:W-:Y:S01]  /*11620*/  @!P1 IMAD.IADD R68, R68, 0x1, -R240 ;  /* 0x0000000144449824 */ /* 0x000fe200078e0af0 */
[----:B------:R-:W-:Y:S01]  /*11630*/  ISETP.GT.U32.AND P1, PT, R240, R64, PT ;  /* 0x00000040f000720c */ /* 0x000fe20003f24070 */
[----:B------:R-:W-:Y:S01]  /*11640*/  VIADD R41, R244, 0x155 ;  /* 0x00000155f4297836 */ /* 0x000fe20000000000 */
[----:B------:R-:W-:Y:S01]  /*11650*/  STL [R1+0x864c], R54 ;  /* 0x00864c3601007387 */ /* 0x000fe20000100800 */
[----:B------:R-:W-:-:S03]  /*11660*/  IABS R65, R42 ;  /* 0x0000002a00417213 */ /* 0x000fc60000000000 */
[----:B------:R-:W-:Y:S01]  /*11670*/  STL [R1+0x8650], R55 ;  /* 0x0086503701007387 */ /* 0x000fe20000100800 */
[----:B------:R-:W-:Y:S01]  /*11680*/  @!P2 IMAD.IADD R60, R60, 0x1, -R240 ;  /* 0x000000013c3ca824 */ /* 0x000fe200078e0af0 */
[----:B------:R-:W-:Y:S02]  /*11690*/  IABS R69, R41 ;  /* 0x0000002900457213 */ /* 0x000fe40000000000 */
[----:B------:R1:W-:Y:S01]  /*116a0*/  STL [R1+0x8344], R39 ;  /* 0x0083442701007387 */ /* 0x0003e20000100800 */
[----:B------:R-:W-:Y:S01]  /*116b0*/  ISETP.GT.U32.AND P2, PT, R240, R68, PT ;  /* 0x00000044f000720c */ /* 0x000fe20003f44070 */
[----:B------:R-:W-:-:S04]  /*116c0*/  IMAD.HI.U32 R72, R2, R65, RZ ;  /* 0x0000004102487227 */ /* 0x000fc800078e00ff */
[----:B------:R-:W-:Y:S02]  /*116d0*/  @!P0 IMAD.IADD R61, R61, 0x1, -R240 ;  /* 0x000000013d3d8824 */ /* 0x000fe400078e0af0 */
[----:B-1----:R-:W-:Y:S01]  /*116e0*/  VIADD R39, R244, 0x156 ;  /* 0x00000156f4277836 */ /* 0x002fe20000000000 */
[----:B------:R-:W-:Y:S01]  /*116f0*/  ISETP.GT.U32.AND P0, PT, R240, R60, PT ;  /* 0x0000003cf000720c */ /* 0x000fe20003f04070 */
[----:B------:R-:W-:-:S03]  /*11700*/  IMAD.HI.U32 R70, R2, R69, RZ ;  /* 0x0000004502467227 */ /* 0x000fc600078e00ff */
[----:B------:R-:W-:Y:S01]  /*11710*/  IABS R74, R39 ;  /* 0x00000027004a7213 */ /* 0x000fe20000000000 */
[----:B------:R-:W-:Y:S02]  /*11720*/  IMAD.MOV R72, RZ, RZ, -R72 ;  /* 0x000000ffff487224 */ /* 0x000fe400078e0a48 */
[----:B------:R-:W-:Y:S01]  /*11730*/  @!P1 IMAD.IADD R64, R64, 0x1, -R240 ;  /* 0x0000000140409824 */ /* 0x000fe200078e0af0 */
[----:B------:R-:W-:Y:S01]  /*11740*/  ISETP.GT.U32.AND P1, PT, R240, R61, PT ;  /* 0x0000003df000720c */ /* 0x000fe20003f24070 */
[----:B------:R-:W-:-:S04]  /*11750*/  IMAD.HI.U32 R67, R2, R74, RZ ;  /* 0x0000004a02437227 */ /* 0x000fc800078e00ff */
[----:B------:R-:W-:Y:S02]  /*11760*/  IMAD.MOV R70, RZ, RZ, -R70 ;  /* 0x000000ffff467224 */ /* 0x000fe400078e0a46 */
[C---:B------:R-:W-:Y:S02]  /*11770*/  IMAD R65, R240.reuse, R72, R65 ;  /* 0x00000048f0417224 */ /* 0x040fe400078e0241 */
[----:B------:R-:W-:Y:S02]  /*11780*/  IMAD.MOV R67, RZ, RZ, -R67 ;  /* 0x000000ffff437224 */ /* 0x000fe400078e0a43 */
[----:B------:R-:W-:Y:S02]  /*11790*/  IMAD R69, R240, R70, R69 ;  /* 0x00000046f0457224 */ /* 0x000fe400078e0245 */
[----:B------:R-:W-:Y:S01]  /*117a0*/  @!P2 IMAD.IADD R68, R68, 0x1, -R240 ;  /* 0x000000014444a824 */ /* 0x000fe200078e0af0 */
[C---:B------:R-:W-:Y:S01]  /*117b0*/  ISETP.GT.U32.AND P2, PT, R240.reuse, R65, PT ;  /* 0x00000041f000720c */ /* 0x040fe20003f44070 */
[----:B------:R-:W-:Y:S01]  /*117c0*/  IMAD R74, R240, R67, R74 ;  /* 0x00000043f04a7224 */ /* 0x000fe200078e024a */
[----:B------:R1:W-:Y:S01]  /*117d0*/  STL [R1+0x8340], R42 ;  /* 0x0083402a01007387 */ /* 0x0003e20000100800 */
[----:B------:R-:W-:Y:S01]  /*117e0*/  @!P0 IMAD.IADD R60, R60, 0x1, -R240 ;  /* 0x000000013c3c8824 */ /* 0x000fe200078e0af0 */
[----:B------:R-:W-:-:S02]  /*117f0*/  ISETP.GT.U32.AND P0, PT, R240, R69, PT ;  /* 0x00000045f000720c */ /* 0x000fc40003f04070 */
[----:B------:R2:W-:Y:S01]  /*11800*/  STL [R1+0x833c], R41 ;  /* 0x00833c2901007387 */ /* 0x0005e20000100800 */
[----:B------:R-:W-:Y:S01]  /*11810*/  @!P1 IMAD.IADD R61, R61, 0x1, -R240 ;  /* 0x000000013d3d9824 */ /* 0x000fe200078e0af0 */
[----:B------:R-:W-:Y:S02]  /*11820*/  ISETP.GT.U32.AND P1, PT, R240, R74, PT ;  /* 0x0000004af000720c */ /* 0x000fe40003f24070 */
[----:B------:R3:W-:Y:S01]  /*11830*/  STL [R1+0x8338], R39 ;  /* 0x0083382701007387 */ /* 0x0007e20000100800 */
[----:B-1----:R-:W-:-:S03]  /*11840*/  VIADD R42, R244, 0x157 ;  /* 0x00000157f42a7836 */ /* 0x002fc60000000000 */
[----:B------:R-:W-:Y:S04]  /*11850*/  STL [R1+0x8654], R58 ;  /* 0x0086543a01007387 */ /* 0x000fe80000100800 */
[----:B------:R-:W-:Y:S01]  /*11860*/  STL [R1+0x8658], R59 ;  /* 0x0086583b01007387 */ /* 0x000fe20000100800 */
[----:B------:R-:W-:-:S03]  /*11870*/  IABS R72, R42 ;  /* 0x0000002a00487213 */ /* 0x000fc60000000000 */
[----:B------:R-:W-:Y:S01]  /*11880*/  STL [R1+0x865c], R63 ;  /* 0x00865c3f01007387 */ /* 0x000fe20000100800 */
[----:B--2---:R-:W-:-:S03]  /*11890*/  VIADD R41, R244, 0x158 ;  /* 0x00000158f4297836 */ /* 0x004fc60000000000 */
[----:B------:R1:W-:Y:S01]  /*118a0*/  STL [R1+0x8334], R42 ;  /* 0x0083342a01007387 */ /* 0x0003e20000100800 */
[----:B------:R-:W-:Y:S01]  /*118b0*/  @!P2 IMAD.IADD R65, R65, 0x1, -R240 ;  /* 0x000000014141a824 */ /* 0x000fe200078e0af0 */
[----:B------:R-:W-:Y:S01]  /*118c0*/  IABS R67, R41 ;  /* 0x0000002900437213 */ /* 0x000fe20000000000 */
[----:B---3--:R-:W-:Y:S02]  /*118d0*/  VIADD R39, R244, 0x159 ;  /* 0x00000159f4277836 */ /* 0x008fe40000000000 */
[----:B-1----:R-:W-:Y:S02]  /*118e0*/  IMAD.MOV.U32 R42, RZ, RZ, R66 ;  /* 0x000000ffff2a7224 */ /* 0x002fe400078e0042 */
[----:B------:R-:W-:Y:S02]  /*118f0*/  IMAD.MOV.U32 R66, RZ, RZ, R72 ;  /* 0x000000ffff427224 */ /* 0x000fe400078e0048 */
[----:B------:R-:W-:Y:S01]  /*11900*/  @!P4 IMAD.MOV R42, RZ, RZ, -R42 ;  /* 0x000000ffff2ac224 */ /* 0x000fe200078e0a2a */
[C---:B------:R-:W-:Y:S01]  /*11910*/  ISETP.GT.U32.AND P4, PT, R240.reuse, R64, PT ;  /* 0x00000040f000720c */ /* 0x040fe20003f84070 */
[----:B------:R-:W-:Y:S01]  /*11920*/  @!P0 IMAD.IADD R69, R69, 0x1, -R240 ;  /* 0x0000000145458824 */ /* 0x000fe200078e0af0 */
[----:B------:R-:W-:Y:S01]  /*11930*/  ISETP.GT.U32.AND P2, PT, R240, R65, PT ;  /* 0x00000041f000720c */ /* 0x000fe20003f44070 */
[----:B------:R-:W-:Y:S01]  /*11940*/  IMAD.HI.U32 R73, R2, R66, RZ ;  /* 0x0000004202497227 */ /* 0x000fe200078e00ff */
[----:B------:R-:W-:-:S02]  /*11950*/  IABS R70, R39 ;  /* 0x0000002700467213 */ /* 0x000fc40000000000 */
[----:B------:R-:W-:Y:S01]  /*11960*/  ISETP.GT.U32.AND P0, PT, R240, R69, PT ;  /* 0x00000045f000720c */ /* 0x000fe20003f04070 */
[----:B------:R-:W-:Y:S02]  /*11970*/  @!P1 IMAD.IADD R74, R74, 0x1, -R240 ;  /* 0x000000014a4a9824 */ /* 0x000fe400078e0af0 */
[----:B------:R-:W-:-:S04]  /*11980*/  IMAD.HI.U32 R72, R2, R67, RZ ;  /* 0x0000004302487227 */ /* 0x000fc800078e00ff */
[----:B------:R-:W-:Y:S01]  /*11990*/  IMAD.MOV R73, RZ, RZ, -R73 ;  /* 0x000000ffff497224 */ /* 0x000fe200078e0a49 */
[----:B------:R-:W-:Y:S01]  /*119a0*/  ISETP.GT.U32.AND P1, PT, R240, R74, PT ;  /* 0x0000004af000720c */ /* 0x000fe20003f24070 */
[----:B------:R-:W-:-:S04]  /*119b0*/  IMAD.HI.U32 R75, R2, R70, RZ ;  /* 0x00000046024b7227 */ /* 0x000fc800078e00ff */
[----:B------:R-:W-:Y:S02]  /*119c0*/  IMAD.MOV R72, RZ, RZ, -R72 ;  /* 0x000000ffff487224 */ /* 0x000fe400078e0a48 */
[----:B------:R-:W-:Y:S02]  /*119d0*/  IMAD R66, R240, R73, R66 ;  /* 0x00000049f0427224 */ /* 0x000fe400078e0242 */
[--C-:B------:R-:W-:Y:S01]  /*119e0*/  @!P4 IMAD.IADD R64, R64, 0x1, -R240.reuse ;  /* 0x000000014040c824 */ /* 0x100fe200078e0af0 */
[----:B------:R-:W-:Y:S01]  /*119f0*/  ISETP.GE.AND P4, PT, R71, RZ, PT ;  /* 0x000000ff4700720c */ /* 0x000fe20003f86270 */
[----:B------:R-:W-:Y:S02]  /*11a00*/  IMAD.MOV R71, RZ, RZ, -R75 ;  /* 0x000000ffff477224 */ /* 0x000fe400078e0a4b */
[C---:B------:R-:W-:Y:S02]  /*11a10*/  IMAD R67, R240.reuse, R72, R67 ;  /* 0x00000048f0437224 */ /* 0x040fe400078e0243 */
[----:B------:R-:W-:Y:S01]  /*11a20*/  @!P2 IMAD.IADD R65, R65, 0x1, -R240 ;  /* 0x000000014141a824 */ /* 0x000fe200078e0af0 */
[C---:B------:R-:W-:Y:S01]  /*11a30*/  ISETP.GT.U32.AND P2, PT, R240.reuse, R66, PT ;  /* 0x00000042f000720c */ /* 0x040fe20003f44070 */
[----:B------:R-:W-:-:S02]  /*11a40*/  IMAD R70, R240, R71, R70 ;  /* 0x00000047f0467224 */ /* 0x000fc400078e0246 */
[--C-:B------:R-:W-:Y:S01]  /*11a50*/  @!P0 IMAD.IADD R69, R69, 0x1, -R240.reuse ;  /* 0x0000000145458824 */ /* 0x100fe200078e0af0 */
[----:B------:R-:W-:Y:S01]  /*11a60*/  ISETP.GT.U32.AND P0, PT, R240, R67, PT ;  /* 0x00000043f000720c */ /* 0x000fe20003f04070 */
[----:B------:R-:W-:Y:S01]  /*11a70*/  STL [R1+0x8330], R41 ;  /* 0x0083302901007387 */ /* 0x000fe20000100800 */
[----:B------:R-:W-:Y:S01]  /*11a80*/  @!P1 IMAD.IADD R74, R74, 0x1, -R240 ;  /* 0x000000014a4a9824 */ /* 0x000fe200078e0af0 */
[----:B------:R-:W-:Y:S02]  /*11a90*/  ISETP.GT.U32.AND P1, PT, R240, R70, PT ;  /* 0x00000046f000720c */ /* 0x000fe40003f24070 */
[----:B------:R1:W-:Y:S01]  /*11aa0*/  STL [R1+0x832c], R39 ;  /* 0x00832c2701007387 */ /* 0x0003e20000100800 */
[----:B------:R-:W-:-:S03]  /*11ab0*/  VIADD R48, R244, 0x15b ;  /* 0x0000015bf4307836 */ /* 0x000fc60000000000 */
[----:B------:R-:W-:Y:S02]  /*11ac0*/  @!P2 IMAD.IADD R66, R66, 0x1, -R240 ;  /* 0x000000014242a824 */ /* 0x000fe400078e0af0 */
[C---:B-1----:R-:W-:Y:S01]  /*11ad0*/  VIADD R39, R244.reuse, 0x15a ;  /* 0x0000015af4277836 */ /* 0x042fe20000000000 */
[----:B------:R-:W-:Y:S01]  /*11ae0*/  IABS R75, R48 ;  /* 0x00000030004b7213 */ /* 0x000fe20000000000 */
[----:B------:R-:W-:-:S03]  /*11af0*/  VIADD R41, R244, 0x15c ;  /* 0x0000015cf4297836 */ /* 0x000fc60000000000 */
[----:B------:R-:W-:Y:S01]  /*11b00*/  IABS R71, R39 ;  /* 0x0000002700477213 */ /* 0x000fe20000000000 */
[--C-:B------:R-:W-:Y:S01]  /*11b10*/  @!P0 IMAD.IADD R67, R67, 0x1, -R240.reuse ;  /* 0x0000000143438824 */ /* 0x100fe200078e0af0 */
[----:B------:R-:W-:Y:S01]  /*11b20*/  ISETP.GT.U32.AND P2, PT, R240, R66, PT ;  /* 0x00000042f000720c */ /* 0x000fe20003f44070 */
[----:B------:R-:W-:Y:S02]  /*11b30*/  @!P1 IMAD.IADD R70, R70, 0x1, -R240 ;  /* 0x0000000146469824 */ /* 0x000fe400078e0af0 */
[----:B------:R-:W-:Y:S01]  /*11b40*/  IMAD.HI.U32 R73, R2, R71, RZ ;  /* 0x0000004702497227 */ /* 0x000fe200078e00ff */
[----:B------:R-:W-:Y:S02]  /*11b50*/  IABS R80, R41 ;  /* 0x0000002900507213 */ /* 0x000fe40000000000 */
[----:B------:R-:W-:Y:S01]  /*11b60*/  ISETP.GT.U32.AND P0, PT, R240, R67, PT ;  /* 0x00000043f000720c */ /* 0x000fe20003f04070 */
[----:B------:R-:W-:Y:S02]  /*11b70*/  IMAD.MOV R73, RZ, RZ, -R73 ;  /* 0x000000ffff497224 */ /* 0x000fe400078e0a49 */
[----:B------:R-:W-:Y:S01]  /*11b80*/  IMAD.HI.U32 R77, R2, R75, RZ ;  /* 0x0000004b024d7227 */ /* 0x000fe200078e00ff */
[----:B------:R-:W-:Y:S01]  /*11b90*/  STL [R1+0x8660], R68 ;  /* 0x0086604401007387 */ /* 0x000fe20000100800 */
[----:B------:R-:W-:-:S02]  /*11ba0*/  ISETP.GT.U32.AND P1, PT, R240, R70, PT ;  /* 0x00000046f000720c */ /* 0x000fc40003f24070 */
[----:B------:R-:W-:Y:S01]  /*11bb0*/  IMAD R71, R240, R73, R71 ;  /* 0x00000049f0477224 */ /* 0x000fe200078e0247 */
[----:B------:R-:W-:Y:S01]  /*11bc0*/  STL [R1+0x8664], R60 ;  /* 0x0086643c01007387 */ /* 0x000fe20000100800 */
[----:B------:R-:W-:-:S03]  /*11bd0*/  IMAD.HI.U32 R76, R2, R80, RZ ;  /* 0x00000050024c7227 */ /* 0x000fc600078e00ff */
[----:B------:R-:W-:Y:S01]  /*11be0*/  STL [R1+0x8668], R61 ;  /* 0x0086683d01007387 */ /* 0x000fe20000100800 */
[----:B------:R-:W-:-:S03]  /*11bf0*/  IMAD.MOV R77, RZ, RZ, -R77 ;  /* 0x000000ffff4d7224 */ /* 0x000fc600078e0a4d */
[----:B------:R-:W-:Y:S01]  /*11c00*/  STL [R1+0x866c], R64 ;  /* 0x00866c4001007387 */ /* 0x000fe20000100800 */
[----:B------:R-:W-:Y:S02]  /*11c10*/  IMAD.MOV R76, RZ, RZ, -R76 ;  /* 0x000000ffff4c7224 */ /* 0x000fe400078e0a4c */
[----:B------:R-:W-:Y:S01]  /*11c20*/  IMAD R75, R240, R77, R75 ;  /* 0x0000004df04b7224 */ /* 0x000fe200078e024b */
[----:B------:R1:W-:Y:S01]  /*11c30*/  STL [R1+0x8328], R39 ;  /* 0x0083282701007387 */ /* 0x0003e20000100800 */
[----:B------:R-:W-:Y:S01]  /*11c40*/  @!P2 IMAD.IADD R66, R66, 0x1, -R240 ;  /* 0x000000014242a824 */ /* 0x000fe200078e0af0 */
[C---:B------:R-:W-:Y:S01]  /*11c50*/  ISETP.GT.U32.AND P2, PT, R240.reuse, R71, PT ;  /* 0x00000047f000720c */ /* 0x040fe20003f44070 */
[----:B------:R-:W-:Y:S02]  /*11c60*/  IMAD R80, R240, R76, R80 ;  /* 0x0000004cf0507224 */ /* 0x000fe400078e0250 */
[--C-:B------:R-:W-:Y:S02]  /*11c70*/  @!P0 IMAD.IADD R67, R67, 0x1, -R240.reuse ;  /* 0x0000000143438824 */ /* 0x100fe400078e0af0 */
[----:B-1----:R-:W-:Y:S01]  /*11c80*/  VIADD R39, R244, 0x15d ;  /* 0x0000015df4277836 */ /* 0x002fe20000000000 */
[----:B------:R-:W-:Y:S01]  /*11c90*/  ISETP.GT.U32.AND P0, PT, R240, R75, PT ;  /* 0x0000004bf000720c */ /* 0x000fe20003f04070 */
[----:B------:R-:W-:-:S03]  /*11ca0*/  @!P1 IMAD.IADD R70, R70, 0x1, -R240 ;  /* 0x0000000146469824 */ /* 0x000fc600078e0af0 */
[----:B------:R-:W-:Y:S02]  /*11cb0*/  IABS R72, R39 ;  /* 0x0000002700487213 */ /* 0x000fe40000000000 */
[----:B------:R-:W-:-:S03]  /*11cc0*/  ISETP.GT.U32.AND P1, PT, R240, R80, PT ;  /* 0x00000050f000720c */ /* 0x000fc60003f24070 */
[----:B------:R-:W-:Y:S01]  /*11cd0*/  IMAD.HI.U32 R73, R2, R72, RZ ;  /* 0x0000004802497227 */ /* 0x000fe200078e00ff */
[----:B------:R1:W-:Y:S03]  /*11ce0*/  STL [R1+0x8324], R48 ;  /* 0x0083243001007387 */ /* 0x0003e60000100800 */
[----:B------:R-:W-:Y:S02]  /*11cf0*/  IMAD.MOV R73, RZ, RZ, -R73 ;  /* 0x000000ffff497224 */ /* 0x000fe400078e0a49 */
[----:B------:R-:W-:Y:S01]  /*11d00*/  @!P2 IMAD.IADD R71, R71, 0x1, -R240 ;  /* 0x000000014747a824 */ /* 0x000fe200078e0af0 */
[----:B------:R-:W-:Y:S01]  /*11d10*/  STL [R1+0x8320], R41 ;  /* 0x0083202901007387 */ /* 0x000fe20000100800 */
[----:B-1----:R-:W-:-:S03]  /*11d20*/  VIADD R48, R244, 0x15e ;  /* 0x0000015ef4307836 */ /* 0x002fc60000000000 */
[----:B------:R1:W-:Y:S01]  /*11d30*/  STL [R1+0x831c], R39 ;  /* 0x00831c2701007387 */ /* 0x0003e20000100800 */
[C---:B------:R-:W-:Y:S01]  /*11d40*/  IMAD R72, R240.reuse, R73, R72 ;  /* 0x00000049f0487224 */ /* 0x040fe200078e0248 */
[----:B------:R-:W-:Y:S01]  /*11d50*/  ISETP.GT.U32.AND P2, PT, R240, R71, PT ;  /* 0x00000047f000720c */ /* 0x000fe20003f44070 */
[--C-:B------:R-:W-:Y:S01]  /*11d60*/  @!P0 IMAD.IADD R75, R75, 0x1, -R240.reuse ;  /* 0x000000014b4b8824 */ /* 0x100fe200078e0af0 */
[----:B------:R-:W-:Y:S01]  /*11d70*/  IABS R73, R48 ;  /* 0x0000003000497213 */ /* 0x000fe20000000000 */
[----:B------:R-:W-:Y:S02]  /*11d80*/  @!P1 IMAD.IADD R80, R80, 0x1, -R240 ;  /* 0x0000000150509824 */ /* 0x000fe400078e0af0 */
[----:B-1----:R-:W-:Y:S01]  /*11d90*/  VIADD R39, R244, 0x15f ;  /* 0x0000015ff4277836 */ /* 0x002fe20000000000 */
[----:B------:R-:W-:Y:S01]  /*11da0*/  ISETP.GT.U32.AND P0, PT, R240, R75, PT ;  /* 0x0000004bf000720c */ /* 0x000fe20003f04070 */
[----:B------:R-:W-:-:S03]  /*11db0*/  IMAD.HI.U32 R79, R2, R73, RZ ;  /* 0x00000049024f7227 */ /* 0x000fc600078e00ff */
[----:B------:R-:W-:Y:S01]  /*11dc0*/  IABS R76, R39 ;  /* 0x00000027004c7213 */ /* 0x000fe20000000000 */
[----:B------:R-:W-:Y:S01]  /*11dd0*/  IMAD.MOV R79, RZ, RZ, -R79 ;  /* 0x000000ffff4f7224 */ /* 0x000fe200078e0a4f */
[----:B------:R-:W-:-:S03]  /*11de0*/  ISETP.GT.U32.AND P1, PT, R240, R80, PT ;  /* 0x00000050f000720c */ /* 0x000fc60003f24070 */
[----:B------:R-:W-:-:S04]  /*11df0*/  IMAD.HI.U32 R78, R2, R76, RZ ;  /* 0x0000004c024e7227 */ /* 0x000fc800078e00ff */
[----:B------:R-:W-:Y:S02]  /*11e00*/  IMAD.MOV R78, RZ, RZ, -R78 ;  /* 0x000000ffff4e7224 */ /* 0x000fe400078e0a4e */
[C---:B------:R-:W-:Y:S02]  /*11e10*/  IMAD R73, R240.reuse, R79, R73 ;  /* 0x0000004ff0497224 */ /* 0x040fe400078e0249 */
[----:B------:R-:W-:Y:S01]  /*11e20*/  @!P2 IMAD.IADD R71, R71, 0x1, -R240 ;  /* 0x000000014747a824 */ /* 0x000fe200078e0af0 */
[C---:B------:R-:W-:Y:S01]  /*11e30*/  ISETP.GT.U32.AND P2, PT, R240.reuse, R72, PT ;  /* 0x00000048f000720c */ /* 0x040fe20003f44070 */
[C---:B------:R-:W-:Y:S02]  /*11e40*/  IMAD R76, R240.reuse, R78, R76 ;  /* 0x0000004ef04c7224 */ /* 0x040fe400078e024c */
[--C-:B------:R-:W-:Y:S01]  /*11e50*/  @!P0 IMAD.IADD R75, R75, 0x1, -R240.reuse ;  /* 0x000000014b4b8824 */ /* 0x100fe200078e0af0 */
[----:B------:R-:W-:Y:S01]  /*11e60*/  ISETP.GT.U32.AND P0, PT, R240, R73, PT ;  /* 0x00000049f000720c */ /* 0x000fe20003f04070 */
[----:B------:R-:W-:Y:S01]  /*11e70*/  STL [R1+0x8670], R65 ;  /* 0x0086704101007387 */ /* 0x000fe20000100800 */
[----:B------:R-:W-:Y:S01]  /*11e80*/  @!P1 IMAD.IADD R80, R80, 0x1, -R240 ;  /* 0x0000000150509824 */ /* 0x000fe200078e0af0 */
[----:B------:R-:W-:-:S02]  /*11e90*/  ISETP.GT.U32.AND P1, PT, R240, R76, PT ;  /* 0x0000004cf000720c */ /* 0x000fc40003f24070 */
[----:B------:R-:W-:Y:S01]  /*11ea0*/  STL [R1+0x8674], R69 ;  /* 0x0086744501007387 */ /* 0x000fe20000100800 */
[----:B------:R-:W-:-:S03]  /*11eb0*/  VIADD R41, R244, 0x160 ;  /* 0x00000160f4297836 */ /* 0x000fc60000000000 */
[----:B------:R-:W-:Y:S04]  /*11ec0*/  STL [R1+0x8678], R74 ;  /* 0x0086784a01007387 */ /* 0x000fe80000100800 */
[----:B------:R-:W-:Y:S04]  /*11ed0*/  STL [R1+0x867c], R66 ;  /* 0x00867c4201007387 */ /* 0x000fe80000100800 */
[----:B------:R-:W-:Y:S01]  /*11ee0*/  STL [R1+0x8318], R48 ;  /* 0x0083183001007387 */ /* 0x000fe20000100800 */
[----:B------:R-:W-:-:S03]  /*11ef0*/  @!P2 IMAD.IADD R72, R72, 0x1, -R240 ;  /* 0x000000014848a824 */ /* 0x000fc600078e0af0 */
[----:B------:R1:W-:Y:S01]  /*11f00*/  STL [R1+0x8314], R39 ;  /* 0x0083142701007387 */ /* 0x0003e20000100800 */
[----:B------:R-:W-:-:S03]  /*11f10*/  IABS R77, R41 ;  /* 0x00000029004d7213 */ /* 0x000fc60000000000 */
[----:B------:R-:W-:Y:S01]  /*11f20*/  STL [R1+0x8310], R41 ;  /* 0x0083102901007387 */ /* 0x000fe20000100800 */
[----:B-1----:R-:W-:-:S03]  /*11f30*/  VIADD R39, R244, 0x161 ;  /* 0x00000161f4277836 */ /* 0x002fc60000000000 */
[----:B------:R-:W-:Y:S01]  /*11f40*/  STL [R1+0x8680], R67 ;  /* 0x0086804301007387 */ /* 0x000fe20000100800 */
[----:B------:R-:W-:Y:S01]  /*11f50*/  @!P0 IMAD.IADD R73, R73, 0x1, -R240 ;  /* 0x0000000149498824 */ /* 0x000fe200078e0af0 */
[----:B------:R-:W-:Y:S02]  /*11f60*/  ISETP.GT.U32.AND P2, PT, R240, R72, PT ;  /* 0x00000048f000720c */ /* 0x000fe40003f44070 */
[----:B------:R1:W-:Y:S01]  /*11f70*/  STL [R1+0x830c], R39 ;  /* 0x00830c2701007387 */ /* 0x0003e20000100800 */
[----:B------:R-:W-:Y:S01]  /*11f80*/  IABS R81, R39 ;  /* 0x0000002700517213 */ /* 0x000fe20000000000 */
[----:B------:R-:W-:Y:S01]  /*11f90*/  IMAD.HI.U32 R79, R2, R77, RZ ;  /* 0x0000004d024f7227 */ /* 0x000fe200078e00ff */
[----:B------:R-:W-:-:S03]  /*11fa0*/  ISETP.GT.U32.AND P0, PT, R240, R73, PT ;  /* 0x00000049f000720c */ /* 0x000fc60003f04070 */
[----:B------:R-:W-:Y:S02]  /*11fb0*/  @!P1 IMAD.IADD R76, R76, 0x1, -R240 ;  /* 0x000000014c4c9824 */ /* 0x000fe400078e0af0 */
[----:B-1----:R-:W-:Y:S02]  /*11fc0*/  VIADD R39, R244, 0x162 ;  /* 0x00000162f4277836 */ /* 0x002fe40000000000 */
[----:B------:R-:W-:-:S03]  /*11fd0*/  IMAD.HI.U32 R78, R2, R81, RZ ;  /* 0x00000051024e7227 */ /* 0x000fc600078e00ff */
[----:B------:R-:W-:Y:S01]  /*11fe0*/  IABS R86, R39 ;  /* 0x0000002700567213 */ /* 0x000fe20000000000 */
[----:B------:R-:W-:Y:S01]  /*11ff0*/  IMAD.MOV R79, RZ, RZ, -R79 ;  /* 0x000000ffff4f7224 */ /* 0x000fe200078e0a4f */
[C---:B------:R-:W-:Y:S01]  /*12000*/  ISETP.GT.U32.AND P1, PT, R240.reuse, R76, PT ;  /* 0x0000004cf000720c */ /* 0x040fe20003f24070 */
[----:B------:R-:W-:Y:S02]  /*12010*/  IMAD.MOV R78, RZ, RZ, -R78 ;  /* 0x000000ffff4e7224 */ /* 0x000fe400078e0a4e */
[----:B------:R-:W-:Y:S02]  /*12020*/  IMAD R77, R240, R79, R77 ;  /* 0x0000004ff04d7224 */ /* 0x000fe400078e024d */
[----:B------:R-:W-:-:S04]  /*12030*/  IMAD.HI.U32 R83, R2, R86, RZ ;  /* 0x0000005602537227 */ /* 0x000fc800078e00ff */
[----:B------:R-:W-:Y:S02]  /*12040*/  IMAD R81, R240, R78, R81 ;  /* 0x0000004ef0517224 */ /* 0x000fe400078e0251 */
[----:B------:R-:W-:Y:S02]  /*12050*/  IMAD.MOV R83, RZ, RZ, -R83 ;  /* 0x000000ffff537224 */ /* 0x000fe400078e0a53 */
[----:B------:R-:W-:Y:S01]  /*12060*/  @!P2 IMAD.IADD R72, R72, 0x1, -R240 ;  /* 0x000000014848a824 */ /* 0x000fe200078e0af0 */
[C---:B------:R-:W-:Y:S01]  /*12070*/  ISETP.GT.U32.AND P2, PT, R240.reuse, R77, PT ;  /* 0x0000004df000720c */ /* 0x040fe20003f44070 */
[C---:B------:R-:W-:Y:S02]  /*12080*/  IMAD R86, R240.reuse, R83, R86 ;  /* 0x00000053f0567224 */ /* 0x040fe400078e0256 */
[--C-:B------:R-:W-:Y:S01]  /*12090*/  @!P0 IMAD.IADD R73, R73, 0x1, -R240.reuse ;  /* 0x0000000149498824 */ /* 0x100fe200078e0af0 */
[----:B------:R-:W-:Y:S01]  /*120a0*/  ISETP.GT.U32.AND P0, PT, R240, R81, PT ;  /* 0x00000051f000720c */ /* 0x000fe20003f04070 */
[----:B------:R-:W-:Y:S01]  /*120b0*/  @!P1 IMAD.IADD R76, R76, 0x1, -R240 ;  /* 0x000000014c4c9824 */ /* 0x000fe200078e0af0 */
[----:B------:R-:W-:Y:S01]  /*120c0*/  ISETP.GT.U32.AND P1, PT, R240, R86, PT ;  /* 0x00000056f000720c */ /* 0x000fe20003f24070 */
[C---:B------:R-:W-:Y:S01]  /*120d0*/  VIADD R48, R244.reuse, 0x163 ;  /* 0x00000163f4307836 */ /* 0x040fe20000000000 */
[----:B------:R-:W-:Y:S01]  /*120e0*/  STL [R1+0x8684], R70 ;  /* 0x0086844601007387 */ /* 0x000fe20000100800 */
[----:B------:R-:W-:-:S03]  /*120f0*/  VIADD R41, R244, 0x164 ;  /* 0x00000164f4297836 */ /* 0x000fc60000000000 */
[----:B------:R-:W-:Y:S01]  /*12100*/  IABS R78, R48 ;  /* 0x00000030004e7213 */ /* 0x000fe20000000000 */
[--C-:B------:R-:W-:Y:S01]  /*12110*/  @!P2 IMAD.IADD R77, R77, 0x1, -R240.reuse ;  /* 0x000000014d4da824 */ /* 0x100fe200078e0af0 */
[----:B------:R-:W-:Y:S01]  /*12120*/  STL [R1+0x8688], R71 ;  /* 0x0086884701007387 */ /* 0x000fe20000100800 */
[----:B------:R-:W-:Y:S02]  /*12130*/  IABS R79, R41 ;  /* 0x00000029004f7213 */ /* 0x000fe40000000000 */
[----:B------:R-:W-:Y:S01]  /*12140*/  @!P0 IMAD.IADD R81, R81, 0x1, -R240 ;  /* 0x0000000151518824 */ /* 0x000fe200078e0af0 */
[----:B------:R1:W-:Y:S01]  /*12150*/  STL [R1+0x8308], R39 ;  /* 0x0083082701007387 */ /* 0x0003e20000100800 */
[----:B------:R-:W-:Y:S01]  /*12160*/  ISETP.GT.U32.AND P2, PT, R240, R77, PT ;  /* 0x0000004df000720c */ /* 0x000fe20003f44070 */
[----:B------:R-:W-:Y:S02]  /*12170*/  IMAD.HI.U32 R85, R2, R78, RZ ;  /* 0x0000004e02557227 */ /* 0x000fe400078e00ff */
[----:B------:R-:W-:-:S02]  /*12180*/  ISETP.GT.U32.AND P0, PT, R240, R81, PT ;  /* 0x00000051f000720c */ /* 0x000fc40003f04070 */
[----:B------:R-:W-:Y:S02]  /*12190*/  @!P1 IMAD.IADD R86, R86, 0x1, -R240 ;  /* 0x0000000156569824 */ /* 0x000fe400078e0af0 */
[----:B-1----:R-:W-:Y:S02]  /*121a0*/  VIADD R39, R244, 0x165 ;  /* 0x00000165f4277836 */ /* 0x002fe40000000000 */
[----:B------:R-:W-:-:S03]  /*121b0*/  IMAD.HI.U32 R84, R2, R79, RZ ;  /* 0x0000004f02547227 */ /* 0x000fc600078e00ff */
[----:B------:R-:W-:Y:S01]  /*121c0*/  IABS R82, R39 ;  /* 0x0000002700527213 */ /* 0x000fe20000000000 */
[----:B------:R-:W-:Y:S01]  /*121d0*/  IMAD.MOV R85, RZ, RZ, -R85 ;  /* 0x000000ffff557224 */ /* 0x000fe200078e0a55 */
[----:B------:R-:W-:Y:S01]  /*121e0*/  ISETP.GT.U32.AND P1, PT, R240, R86, PT ;  /* 0x00000056f000720c */ /* 0x000fe20003f24070 */
[----:B------:R-:W-:Y:S02]  /*121f0*/  IMAD.MOV R84, RZ, RZ, -R84 ;  /* 0x000000ffff547224 */ /* 0x000fe400078e0a54 */
[----:B------:R-:W-:-:S04]  /*12200*/  IMAD.HI.U32 R83, R2, R82, RZ ;  /* 0x0000005202537227 */ /* 0x000fc800078e00ff */
[C---:B------:R-:W-:Y:S02]  /*12210*/  IMAD R78, R240.reuse, R85, R78 ;  /* 0x00000055f04e7224 */ /* 0x040fe400078e024e */
[----:B------:R-:W-:Y:S02]  /*12220*/  IMAD.MOV R83, RZ, RZ, -R83 ;  /* 0x000000ffff537224 */ /* 0x000fe400078e0a53 */
[C---:B------:R-:W-:Y:S02]  /*12230*/  IMAD R79, R240.reuse, R84, R79 ;  /* 0x00000054f04f7224 */ /* 0x040fe400078e024f */
[----:B------:R-:W-:Y:S01]  /*12240*/  @!P2 IMAD.IADD R77, R77, 0x1, -R240 ;  /* 0x000000014d4da824 */ /* 0x000fe200078e0af0 */
[C---:B------:R-:W-:Y:S01]  /*12250*/  ISETP.GT.U32.AND P2, PT, R240.reuse, R78, PT ;  /* 0x0000004ef000720c */ /* 0x040fe20003f44070 */
[C---:B------:R-:W-:Y:S02]  /*12260*/  IMAD R82, R240.reuse, R83, R82 ;  /* 0x00000053f0527224 */ /* 0x040fe400078e0252 */
[--C-:B------:R-:W-:Y:S01]  /*12270*/  @!P0 IMAD.IADD R81, R81, 0x1, -R240.reuse ;  /* 0x0000000151518824 */ /* 0x100fe200078e0af0 */
[----:B------:R-:W-:Y:S01]  /*12280*/  ISETP.GT.U32.AND P0, PT, R240, R79, PT ;  /* 0x0000004ff000720c */ /* 0x000fe20003f04070 */
[--C-:B------:R-:W-:Y:S01]  /*12290*/  @!P1 IMAD.IADD R86, R86, 0x1, -R240.reuse ;  /* 0x0000000156569824 */ /* 0x100fe200078e0af0 */
[----:B------:R-:W-:Y:S01]  /*122a0*/  ISETP.GT.U32.AND P1, PT, R240, R82, PT ;  /* 0x00000052f000720c */ /* 0x000fe20003f24070 */
[----:B------:R-:W-:Y:S01]  /*122b0*/  VIADD R49, R244, 0x166 ;  /* 0x00000166f4317836 */ /* 0x000fe20000000000 */
[----:B------:R-:W-:Y:S04]  /*122c0*/  STL [R1+0x868c], R75 ;  /* 0x00868c4b01007387 */ /* 0x000fe80000100800 */
[----:B------:R-:W-:Y:S01]  /*122d0*/  STL [R1+0x8690], R80 ;  /* 0x0086905001007387 */ /* 0x000fe20000100800 */
[----:B------:R-:W-:Y:S01]  /*122e0*/  @!P2 IMAD.IADD R78, R78, 0x1, -R240 ;  /* 0x000000014e4ea824 */ /* 0x000fe200078e0af0 */
[----:B------:R-:W-:-:S02]  /*122f0*/  IABS R83, R49 ;  /* 0x0000003100537213 */ /* 0x000fc40000000000 */
[----:B------:R1:W-:Y:S01]  /*12300*/  STL [R1+0x8304], R48 ;  /* 0x0083043001007387 */ /* 0x0003e20000100800 */
[----:B------:R-:W-:Y:S01]  /*12310*/  @!P0 IMAD.IADD R79, R79, 0x1, -R240 ;  /* 0x000000014f4f8824 */ /* 0x000fe200078e0af0 */
[----:B------:R-:W-:Y:S02]  /*12320*/  ISETP.GT.U32.AND P2, PT, R240, R78, PT ;  /* 0x0000004ef000720c */ /* 0x000fe40003f44070 */
[----:B------:R2:W-:Y:S01]  /*12330*/  STL [R1+0x8300], R41 ;  /* 0x0083002901007387 */ /* 0x0005e20000100800 */
[----:B-1----:R-:W-:Y:S02]  /*12340*/  VIADD R48, R244, 0x167 ;  /* 0x00000167f4307836 */ /* 0x002fe40000000000 */
[----:B------:R-:W-:-:S03]  /*12350*/  IMAD.HI.U32 R90, R2, R83, RZ ;  /* 0x00000053025a7227 */ /* 0x000fc600078e00ff */
[----:B------:R-:W-:Y:S01]  /*12360*/  IABS R87, R48 ;  /* 0x0000003000577213 */ /* 0x000fe20000000000 */
[----:B--2---:R-:W-:Y:S01]  /*12370*/  VIADD R41, R244, 0x168 ;  /* 0x00000168f4297836 */ /* 0x004fe20000000000 */
[----:B------:R-:W-:Y:S01]  /*12380*/  ISETP.GT.U32.AND P0, PT, R240, R79, PT ;  /* 0x0000004ff000720c */ /* 0x000fe20003f04070 */
[----:B------:R-:W-:Y:S02]  /*12390*/  @!P1 IMAD.IADD R82, R82, 0x1, -R240 ;  /* 0x0000000152529824 */ /* 0x000fe400078e0af0 */
[----:B------:R-:W-:Y:S01]  /*123a0*/  IMAD.HI.U32 R89, R2, R87, RZ ;  /* 0x0000005702597227 */ /* 0x000fe200078e00ff */
[----:B------:R-:W-:-:S03]  /*123b0*/  IABS R92, R41 ;  /* 0x00000029005c7213 */ /* 0x000fc60000000000 */
[----:B------:R-:W-:Y:S01]  /*123c0*/  IMAD.MOV R90, RZ, RZ, -R90 ;  /* 0x000000ffff5a7224 */ /* 0x000fe200078e0a5a */
[----:B------:R-:W-:Y:S01]  /*123d0*/  ISETP.GT.U32.AND P1, PT, R240, R82, PT ;  /* 0x00000052f000720c */ /* 0x000fe20003f24070 */
[----:B------:R-:W-:Y:S01]  /*123e0*/  IMAD.HI.U32 R88, R2, R92, RZ ;  /* 0x0000005c02587227 */ /* 0x000fe200078e00ff */
[----:B------:R1:W-:Y:S03]  /*123f0*/  STL [R1+0x82fc], R39 ;  /* 0x0082fc2701007387 */ /* 0x0003e60000100800 */
[----:B------:R-:W-:Y:S02]  /*12400*/  IMAD.MOV R89, RZ, RZ, -R89 ;  /* 0x000000ffff597224 */ /* 0x000fe400078e0a59 */
[----:B------:R-:W-:Y:S02]  /*12410*/  IMAD R83, R240, R90, R83 ;  /* 0x0000005af0537224 */ /* 0x000fe400078e0253 */
[----:B------:R-:W-:-:S02]  /*12420*/  IMAD.MOV R88, RZ, RZ, -R88 ;  /* 0x000000ffff587224 */ /* 0x000fc400078e0a58 */
[----:B------:R-:W-:Y:S02]  /*12430*/  IMAD R87, R240, R89, R87 ;  /* 0x00000059f0577224 */ /* 0x000fe400078e0257 */
[----:B-1----:R-:W-:Y:S02]  /*12440*/  VIADD R39, R244, 0x169 ;  /* 0x00000169f4277836 */ /* 0x002fe40000000000 */
[----:B------:R-:W-:Y:S01]  /*12450*/  @!P2 IMAD.IADD R78, R78, 0x1, -R240 ;  /* 0x000000014e4ea824 */ /* 0x000fe200078e0af0 */
[C---:B------:R-:W-:Y:S01]  /*12460*/  ISETP.GT.U32.AND P2, PT, R240.reuse, R83, PT ;  /* 0x00000053f000720c */ /* 0x040fe20003f44070 */
[C---:B------:R-:W-:Y:S01]  /*12470*/  IMAD R92, R240.reuse, R88, R92 ;  /* 0x00000058f05c7224 */ /* 0x040fe200078e025c */
[----:B------:R-:W-:Y:S01]  /*12480*/  IABS R84, R39 ;  /* 0x0000002700547213 */ /* 0x000fe20000000000 */
[--C-:B------:R-:W-:Y:S01]  /*12490*/  @!P0 IMAD.IADD R79, R79, 0x1, -R240.reuse ;  /* 0x000000014f4f8824 */ /* 0x100fe200078e0af0 */
[----:B------:R-:W-:Y:S01]  /*124a0*/  ISETP.GT.U32.AND P0, PT, R240, R87, PT ;  /* 0x00000057f000720c */ /* 0x000fe20003f04070 */
[----:B------:R-:W-:Y:S01]  /*124b0*/  @!P1 IMAD.IADD R82, R82, 0x1, -R240 ;  /* 0x0000000152529824 */ /* 0x000fe200078e0af0 */
[----:B------:R-:W-:Y:S01]  /*124c0*/  ISETP.GT.U32.AND P1, PT, R240, R92, PT ;  /* 0x0000005cf000720c */ /* 0x000fe20003f24070 */
[----:B------:R-:W-:Y:S01]  /*124d0*/  STL [R1+0x8694], R72 ;  /* 0x0086944801007387 */ /* 0x000fe20000100800 */
[----:B------:R-:W-:-:S03]  /*124e0*/  IMAD.HI.U32 R85, R2, R84, RZ ;  /* 0x0000005402557227 */ /* 0x000fc600078e00ff */
[----:B------:R-:W-:Y:S01]  /*124f0*/  STL [R1+0x8698], R73 ;  /* 0x0086984901007387 */ /* 0x000fe20000100800 */
[----:B------:R-:W-:-:S03]  /*12500*/  IMAD.MOV R85, RZ, RZ, -R85 ;  /* 0x000000ffff557224 */ /* 0x000fc600078e0a55 */
[----:B------:R-:W-:Y:S01]  /*12510*/  STL [R1+0x869c], R76 ;  /* 0x00869c4c01007387 */ /* 0x000fe20000100800 */
[----:B------:R-:W-:-:S03]  /*12520*/  @!P2 IMAD.IADD R83, R83, 0x1, -R240 ;  /* 0x000000015353a824 */ /* 0x000fc600078e0af0 */
[----:B------:R1:W-:Y:S01]  /*12530*/  STL [R1+0x82f8], R49 ;  /* 0x0082f83101007387 */ /* 0x0003e20000100800 */
[C---:B------:R-:W-:Y:S01]  /*12540*/  IMAD R84, R240.reuse, R85, R84 ;  /* 0x00000055f0547224 */ /* 0x040fe200078e0254 */
[----:B------:R-:W-:Y:S01]  /*12550*/  ISETP.GT.U32.AND P2, PT, R240, R83, PT ;  /* 0x00000053f000720c */ /* 0x000fe20003f44070 */
[----:B------:R-:W-:Y:S01]  /*12560*/  @!P0 IMAD.IADD R87, R87, 0x1, -R240 ;  /* 0x0000000157578824 */ /* 0x000fe200078e0af0 */
[----:B------:R2:W-:Y:S01]  /*12570*/  STL [R1+0x82f4], R48 ;  /* 0x0082f43001007387 */ /* 0x0005e20000100800 */
[C---:B-1----:R-:W-:Y:S02]  /*12580*/  VIADD R49, R244.reuse, 0x16a ;  /* 0x0000016af4317836 */ /* 0x042fe40000000000 */
[----:B--2---:R-:W-:-:S03]  /*12590*/  VIADD R48, R244, 0x16b ;  /* 0x0000016bf4307836 */ /* 0x004fc60000000000 */
[----:B------:R-:W-:Y:S01]  /*125a0*/  IABS R85, R49 ;  /* 0x0000003100557213 */ /* 0x000fe20000000000 */
[----:B------:R-:W-:Y:S01]  /*125b0*/  @!P1 IMAD.IADD R92, R92, 0x1, -R240 ;  /* 0x000000015c5c9824 */ /* 0x000fe200078e0af0 */
[----:B------:R-:W-:Y:S02]  /*125c0*/  ISETP.GT.U32.AND P0, PT, R240, R87, PT ;  /* 0x00000057f000720c */ /* 0x000fe40003f04070 */
[----:B------:R-:W-:Y:S01]  /*125d0*/  IABS R88, R48 ;  /* 0x0000003000587213 */ /* 0x000fe20000000000 */
[----:B------:R-:W-:Y:S01]  /*125e0*/  IMAD.HI.U32 R95, R2, R85, RZ ;  /* 0x00000055025f7227 */ /* 0x000fe200078e00ff */
[----:B------:R-:W-:-:S03]  /*125f0*/  ISETP.GT.U32.AND P1, PT, R240, R92, PT ;  /* 0x0000005cf000720c */ /* 0x000fc60003f24070 */
[----:B------:R-:W-:-:S04]  /*12600*/  IMAD.HI.U32 R94, R2, R88, RZ ;  /* 0x00000058025e7227 */ /* 0x000fc800078e00ff */
[----:B------:R-:W-:Y:S02]  /*12610*/  IMAD.MOV R95, RZ, RZ, -R95 ;  /* 0x000000ffff5f7224 */ /* 0x000fe400078e0a5f */
[----:B------:R-:W-:Y:S02]  /*12620*/  IMAD.MOV R94, RZ, RZ, -R94 ;  /* 0x000000ffff5e7224 */ /* 0x000fe400078e0a5e */
[C---:B------:R-:W-:Y:S02]  /*12630*/  IMAD R85, R240.reuse, R95, R85 ;  /* 0x0000005ff0557224 */ /* 0x040fe400078e0255 */
[----:B------:R-:W-:Y:S01]  /*12640*/  @!P2 IMAD.IADD R83, R83, 0x1, -R240 ;  /* 0x000000015353a824 */ /* 0x000fe200078e0af0 */
[C---:B------:R-:W-:Y:S01]  /*12650*/  ISETP.GT.U32.AND P2, PT, R240.reuse, R84, PT ;  /* 0x00000054f000720c */ /* 0x040fe20003f44070 */
[C---:B------:R-:W-:Y:S02]  /*12660*/  IMAD R88, R240.reuse, R94, R88 ;  /* 0x0000005ef0587224 */ /* 0x040fe400078e0258 */
[--C-:B------:R-:W-:Y:S01]  /*12670*/  @!P0 IMAD.IADD R87, R87, 0x1, -R240.reuse ;  /* 0x0000000157578824 */ /* 0x100fe200078e0af0 */
[----:B------:R-:W-:Y:S01]  /*12680*/  ISETP.GT.U32.AND P0, PT, R240, R85, PT ;  /* 0x00000055f000720c */ /* 0x000fe20003f04070 */
[----:B------:R-:W-:Y:S01]  /*12690*/  @!P1 IMAD.IADD R92, R92, 0x1, -R240 ;  /* 0x000000015c5c9824 */ /* 0x000fe200078e0af0 */
[----:B------:R1:W-:Y:S01]  /*126a0*/  STL [R1+0x82f0], R41 ;  /* 0x0082f02901007387 */ /* 0x0003e20000100800 */
[----:B------:R-:W-:-:S03]  /*126b0*/  ISETP.GT.U32.AND P1, PT, R240, R88, PT ;  /* 0x00000058f000720c */ /* 0x000fc60003f24070 */
[----:B------:R2:W-:Y:S04]  /*126c0*/  STL [R1+0x82ec], R39 ;  /* 0x0082ec2701007387 */ /* 0x0005e80000100800 */
[----:B------:R-:W-:Y:S01]  /*126d0*/  STL [R1+0x86a0], R77 ;  /* 0x0086a04d01007387 */ /* 0x000fe20000100800 */
[----:B-1----:R-:W-:-:S03]  /*126e0*/  VIADD R41, R244, 0x16c ;  /* 0x0000016cf4297836 */ /* 0x002fc60000000000 */
[----:B------:R-:W-:Y:S01]  /*126f0*/  STL [R1+0x86a4], R81 ;  /* 0x0086a45101007387 */ /* 0x000fe20000100800 */
[----:B--2---:R-:W-:-:S03]  /*12700*/  VIADD R39, R244, 0x16d ;  /* 0x0000016df4277836 */ /* 0x004fc60000000000 */
[----:B------:R-:W-:Y:S01]  /*12710*/  STL [R1+0x86a8], R86 ;  /* 0x0086a85601007387 */ /* 0x000fe20000100800 */
[----:B------:R-:W-:Y:S01]  /*12720*/  @!P2 IMAD.IADD R84, R84, 0x1, -R240 ;  /* 0x000000015454a824 */ /* 0x000fe200078e0af0 */
[----:B------:R-:W-:Y:S02]  /*12730*/  IABS R89, R41 ;  /* 0x0000002900597213 */ /* 0x000fe40000000000 */
[----:B------:R-:W-:Y:S01]  /*12740*/  STL [R1+0x82e8], R49 ;  /* 0x0082e83101007387 */ /* 0x000fe20000100800 */
[----:B------:R-:W-:-:S03]  /*12750*/  IABS R93, R39 ;  /* 0x00000027005d7213 */ /* 0x000fc60000000000 */
[----:B------:R-:W-:Y:S01]  /*12760*/  STL [R1+0x82e4], R48 ;  /* 0x0082e43001007387 */ /* 0x000fe20000100800 */
[----:B------:R-:W-:-:S03]  /*12770*/  @!P0 IMAD.IADD R85, R85, 0x1, -R240 ;  /* 0x0000000155558824 */ /* 0x000fc600078e0af0 */
[----:B------:R-:W-:Y:S01]  /*12780*/  STL [R1+0x82e0], R41 ;  /* 0x0082e02901007387 */ /* 0x000fe20000100800 */
[----:B------:R-:W-:-:S03]  /*12790*/  ISETP.GT.U32.AND P2, PT, R240, R84, PT ;  /* 0x00000054f000720c */ /* 0x000fc60003f44070 */
[----:B------:R1:W-:Y:S01]  /*127a0*/  STL [R1+0x82dc], R39 ;  /* 0x0082dc2701007387 */ /* 0x0003e20000100800 */
        /* <DEDUP_REMOVED lines=10> */
[----:B------:R-:W-:Y:S01]  /*12850*/  IMAD.HI.U32 R95, R2, R98, RZ ;  /* 0x00000062025f7227 */ /* 0x000fe200078e00ff */
[----:B------:R-:W-:Y:S03]  /*12860*/  STL [R1+0x86ac], R78 ;  /* 0x0086ac4e01007387 */ /* 0x000fe60000100800 */
[----:B------:R-:W-:Y:S01]  /*12870*/  VIADD R48, R244, 0x16f ;  /* 0x0000016ff4307836 */ /* 0x000fe20000000000 */
[----:B------:R-:W-:Y:S01]  /*12880*/  STL [R1+0x86b0], R79 ;  /* 0x0086b04f01007387 */ /* 0x000fe20000100800 */
[----:B------:R-:W-:-:S02]  /*12890*/  IMAD R93, R240, R90, R93 ;  /* 0x0000005af05d7224 */ /* 0x000fc400078e025d */
[----:B------:R-:W-:Y:S01]  /*128a0*/  IMAD.MOV R95, RZ, RZ, -R95 ;  /* 0x000000ffff5f7224 */ /* 0x000fe200078e0a5f */
[----:B------:R-:W-:Y:S01]  /*128b0*/  STL [R1+0x86b4], R82 ;  /* 0x0086b45201007387 */ /* 0x000fe20000100800 */
[----:B------:R-:W-:Y:S01]  /*128c0*/  @!P2 IMAD.IADD R84, R84, 0x1, -R240 ;  /* 0x000000015454a824 */ /* 0x000fe200078e0af0 */
[----:B------:R-:W-:Y:S02]  /*128d0*/  ISETP.GT.U32.AND P2, PT, R240, R89, PT ;  /* 0x00000059f000720c */ /* 0x000fe40003f44070 */
[----:B------:R-:W-:Y:S01]  /*128e0*/  STL [R1+0x86b8], R83 ;  /* 0x0086b85301007387 */ /* 0x000fe20000100800 */
[----:B------:R-:W-:Y:S01]  /*128f0*/  IABS R90, R48 ;  /* 0x00000030005a7213 */ /* 0x000fe20000000000 */
[----:B------:R-:W-:Y:S02]  /*12900*/  VIADD R41, R244, 0x170 ;  /* 0x00000170f4297836 */ /* 0x000fe40000000000 */
[----:B------:R1:W-:Y:S01]  /*12910*/  STL [R1+0x82d8], R39 ;  /* 0x0082d82701007387 */ /* 0x0003e20000100800 */
[----:B------:R-:W-:-:S02]  /*12920*/  IMAD R98, R240, R95, R98 ;  /* 0x0000005ff0627224 */ /* 0x000fc400078e0262 */
[----:B------:R-:W-:Y:S01]  /*12930*/  @!P0 IMAD.IADD R85, R85, 0x1, -R240 ;  /* 0x0000000155558824 */ /* 0x000fe200078e0af0 */
[----:B------:R-:W-:Y:S01]  /*12940*/  ISETP.GT.U32.AND P0, PT, R240, R93, PT ;  /* 0x0000005df000720c */ /* 0x000fe20003f04070 */
[----:B------:R-:W-:Y:S01]  /*12950*/  STL [R1+0x82d4], R48 ;  /* 0x0082d43001007387 */ /* 0x000fe20000100800 */
[----:B------:R-:W-:-:S04]  /*12960*/  IMAD.HI.U32 R99, R2, R90, RZ ;  /* 0x0000005a02637227 */ /* 0x000fc800078e00ff */
[----:B-1----:R-:W-:Y:S01]  /*12970*/  VIADD R39, R244, 0x171 ;  /* 0x00000171f4277836 */ /* 0x002fe20000000000 */
[----:B------:R-:W-:Y:S01]  /*12980*/  STL [R1+0x86bc], R87 ;  /* 0x0086bc5701007387 */ /* 0x000fe20000100800 */
[--C-:B------:R-:W-:Y:S01]  /*12990*/  @!P1 IMAD.IADD R88, R88, 0x1, -R240.reuse ;  /* 0x0000000158589824 */ /* 0x100fe200078e0af0 */
[----:B------:R-:W-:Y:S02]  /*129a0*/  ISETP.GT.U32.AND P1, PT, R240, R98, PT ;  /* 0x00000062f000720c */ /* 0x000fe40003f24070 */
[----:B------:R1:W-:Y:S01]  /*129b0*/  STL [R1+0x82d0], R41 ;  /* 0x0082d02901007387 */ /* 0x0003e20000100800 */
[----:B------:R-:W-:Y:S01]  /*129c0*/  IABS R94, R39 ;  /* 0x00000027005e7213 */ /* 0x000fe20000000000 */
[----:B------:R-:W-:Y:S01]  /*129d0*/  IMAD.MOV R99, RZ, RZ, -R99 ;  /* 0x000000ffff637224 */ /* 0x000fe200078e0a63 */
[----:B------:R-:W-:Y:S01]  /*129e0*/  IABS R91, R41 ;  /* 0x00000029005b7213 */ /* 0x000fe20000000000 */
[----:B------:R2:W-:Y:S01]  /*129f0*/  STL [R1+0x82cc], R39 ;  /* 0x0082cc2701007387 */ /* 0x0005e20000100800 */
[----:B------:R-:W-:-:S03]  /*12a00*/  @!P2 IMAD.IADD R89, R89, 0x1, -R240 ;  /* 0x000000015959a824 */ /* 0x000fc600078e0af0 */
[----:B------:R-:W-:Y:S01]  /*12a10*/  STL [R1+0x86c0], R92 ;  /* 0x0086c05c01007387 */ /* 0x000fe20000100800 */
[----:B-1----:R-:W-:-:S03]  /*12a20*/  VIADD R41, R244, 0x173 ;  /* 0x00000173f4297836 */ /* 0x002fc60000000000 */
[----:B------:R-:W-:Y:S01]  /*12a30*/  STL [R1+0x86c4], R84 ;  /* 0x0086c45401007387 */ /* 0x000fe20000100800 */
[----:B--2---:R-:W-:Y:S02]  /*12a40*/  VIADD R39, R244, 0x172 ;  /* 0x00000172f4277836 */ /* 0x004fe40000000000 */
[----:B------:R-:W-:Y:S01]  /*12a50*/  IMAD.HI.U32 R95, R2, R94, RZ ;  /* 0x0000005e025f7227 */ /* 0x000fe200078e00ff */
[----:B------:R-:W-:Y:S03]  /*12a60*/  STL [R1+0x86c8], R85 ;  /* 0x0086c85501007387 */ /* 0x000fe60000100800 */
[----:B------:R-:W-:Y:S01]  /*12a70*/  IMAD R90, R240, R99, R90 ;  /* 0x00000063f05a7224 */ /* 0x000fe200078e025a */
[----:B------:R-:W-:Y:S01]  /*12a80*/  STL [R1+0x86cc], R88 ;  /* 0x0086cc5801007387 */ /* 0x000fe20000100800 */
[----:B------:R-:W-:Y:S01]  /*12a90*/  IABS R99, R41 ;  /* 0x0000002900637213 */ /* 0x000fe20000000000 */
[----:B------:R-:W-:-:S02]  /*12aa0*/  IMAD.MOV R95, RZ, RZ, -R95 ;  /* 0x000000ffff5f7224 */ /* 0x000fc400078e0a5f */
[----:B------:R-:W-:Y:S01]  /*12ab0*/  STL [R1+0x82c8], R39 ;  /* 0x0082c82701007387 */ /* 0x000fe20000100800 */
[----:B------:R-:W-:Y:S01]  /*12ac0*/  @!P0 IMAD.IADD R93, R93, 0x1, -R240 ;  /* 0x000000015d5d8824 */ /* 0x000fe200078e0af0 */
[----:B------:R-:W-:Y:S02]  /*12ad0*/  ISETP.GT.U32.AND P2, PT, R240, R89, PT ;  /* 0x00000059f000720c */ /* 0x000fe40003f44070 */
[----:B------:R1:W-:Y:S01]  /*12ae0*/  STL [R1+0x82c4], R41 ;  /* 0x0082c42901007387 */ /* 0x0003e20000100800 */
[----:B------:R-:W-:-:S04]  /*12af0*/  IMAD.HI.U32 R97, R2, R91, RZ ;  /* 0x0000005b02617227 */ /* 0x000fc800078e00ff */
[----:B------:R-:W-:Y:S02]  /*12b00*/  IMAD R94, R240, R95, R94 ;  /* 0x0000005ff05e7224 */ /* 0x000fe400078e025e */
[----:B-1----:R-:W-:Y:S01]  /*12b10*/  IMAD.MOV.U32 R41, RZ, RZ, R96 ;  /* 0x000000ffff297224 */ /* 0x002fe200078e0060 */
[----:B------:R-:W-:Y:S01]  /*12b20*/  IABS R95, R39 ;  /* 0x00000027005f7213 */ /* 0x000fe20000000000 */
[----:B------:R-:W-:Y:S02]  /*12b30*/  @!P1 IMAD.IADD R98, R98, 0x1, -R240 ;  /* 0x0000000162629824 */ /* 0x000fe400078e0af0 */
[----:B------:R-:W-:Y:S01]  /*12b40*/  @!P5 IMAD.MOV R41, RZ, RZ, -R41 ;  /* 0x000000ffff29d224 */ /* 0x000fe200078e0a29 */
[C---:B------:R-:W-:Y:S01]  /*12b50*/  ISETP.GT.U32.AND P5, PT, R240.reuse, R93, PT ;  /* 0x0000005df000720c */ /* 0x040fe20003fa4070 */
[----:B------:R-:W-:Y:S01]  /*12b60*/  IMAD.MOV R97, RZ, RZ, -R97 ;  /* 0x000000ffff617224 */ /* 0x000fe200078e0a61 */
[----:B------:R-:W-:-:S03]  /*12b70*/  ISETP.GT.U32.AND P1, PT, R240, R98, PT ;  /* 0x00000062f000720c */ /* 0x000fc60003f24070 */
[----:B------:R-:W-:Y:S02]  /*12b80*/  IMAD R91, R240, R97, R91 ;  /* 0x00000061f05b7224 */ /* 0x000fe400078e025b */
[----:B------:R-:W-:-:S04]  /*12b90*/  IMAD.HI.U32 R97, R2, R95, RZ ;  /* 0x0000005f02617227 */ /* 0x000fc800078e00ff */
[----:B------:R-:W-:Y:S02]  /*12ba0*/  IMAD.MOV R97, RZ, RZ, -R97 ;  /* 0x000000ffff617224 */ /* 0x000fe400078e0a61 */
        /* <DEDUP_REMOVED lines=14> */
[----:B------:R-:W-:Y:S01]  /*12c90*/  ISETP.GT.U32.AND P0, PT, R240, R90, PT ;  /* 0x0000005af000720c */ /* 0x000fe20003f04070 */
[----:B------:R-:W-:Y:S01]  /*12ca0*/  @!P1 IMAD.IADD R95, R95, 0x1, -R240 ;  /* 0x000000015f5f9824 */ /* 0x000fe200078e0af0 */
[----:B------:R-:W-:Y:S01]  /*12cb0*/  IABS R96, R39 ;  /* 0x0000002700607213 */ /* 0x000fe20000000000 */
[----:B------:R-:W-:Y:S01]  /*12cc0*/  IMAD.HI.U32 R100, R2, R104, RZ ;  /* 0x0000006802647227 */ /* 0x000fe200078e00ff */
[----:B------:R-:W-:-:S03]  /*12cd0*/  ISETP.GT.U32.AND P5, PT, R240, R94, PT ;  /* 0x0000005ef000720c */ /* 0x000fc60003fa4070 */
[----:B------:R-:W-:Y:S01]  /*12ce0*/  IMAD.MOV R102, RZ, RZ, -R102 ;  /* 0x000000ffff667224 */ /* 0x000fe200078e0a66 */
[----:B------:R-:W-:Y:S01]  /*12cf0*/  ISETP.GT.U32.AND P1, PT, R240, R95, PT ;  /* 0x0000005ff000720c */ /* 0x000fe20003f24070 */
[----:B------:R-:W-:-:S04]  /*12d00*/  IMAD.HI.U32 R97, R2, R96, RZ ;  /* 0x0000006002617227 */ /* 0x000fc800078e00ff */
[----:B------:R-:W-:Y:S02]  /*12d10*/  IMAD.MOV R100, RZ, RZ, -R100 ;  /* 0x000000ffff647224 */ /* 0x000fe400078e0a64 */
[C---:B------:R-:W-:Y:S02]  /*12d20*/  IMAD R99, R240.reuse, R102, R99 ;  /* 0x00000066f0637224 */ /* 0x040fe400078e0263 */
[----:B------:R-:W-:Y:S02]  /*12d30*/  IMAD.MOV R97, RZ, RZ, -R97 ;  /* 0x000000ffff617224 */ /* 0x000fe400078e0a61 */
[C---:B------:R-:W-:Y:S02]  /*12d40*/  IMAD R104, R240.reuse, R100, R104 ;  /* 0x00000064f0687224 */ /* 0x040fe400078e0268 */
[--C-:B------:R-:W-:Y:S01]  /*12d50*/  @!P2 IMAD.IADD R91, R91, 0x1, -R240.reuse ;  /* 0x000000015b5ba824 */ /* 0x100fe200078e0af0 */
[----:B------:R-:W-:Y:S01]  /*12d60*/  ISETP.GT.U32.AND P2, PT, R240, R99, PT ;  /* 0x00000063f000720c */ /* 0x000fe20003f44070 */
[----:B------:R-:W-:-:S02]  /*12d70*/  @!P0 IMAD.IADD R90, R90, 0x1, -R240 ;  /* 0x000000015a5a8824 */ /* 0x000fc400078e0af0 */
[----:B------:R-:W-:Y:S02]  /*12d80*/  IMAD R96, R240, R97, R96 ;  /* 0x00000061f0607224 */ /* 0x000fe400078e0260 */
[--C-:B------:R-:W-:Y:S01]  /*12d90*/  @!P5 IMAD.IADD R94, R94, 0x1, -R240.reuse ;  /* 0x000000015e5ed824 */ /* 0x100fe200078e0af0 */
[C---:B------:R-:W-:Y:S01]  /*12da0*/  ISETP.GT.U32.AND P5, PT, R240.reuse, R104, PT ;  /* 0x00000068f000720c */ /* 0x040fe20003fa4070 */
[----:B------:R-:W-:Y:S01]  /*12db0*/  STL [R1+0x82c0], R48 ;  /* 0x0082c03001007387 */ /* 0x000fe20000100800 */
[C---:B------:R-:W-:Y:S01]  /*12dc0*/  ISETP.GT.U32.AND P0, PT, R240.reuse, R90, PT ;  /* 0x0000005af000720c */ /* 0x040fe20003f04070 */
[--C-:B------:R-:W-:Y:S01]  /*12dd0*/  @!P1 IMAD.IADD R95, R95, 0x1, -R240.reuse ;  /* 0x000000015f5f9824 */ /* 0x100fe200078e0af0 */
[----:B------:R-:W-:Y:S01]  /*12de0*/  ISETP.GT.U32.AND P1, PT, R240, R96, PT ;  /* 0x00000060f000720c */ /* 0x000fe20003f24070 */
[----:B------:R1:W-:Y:S01]  /*12df0*/  STL [R1+0x82bc], R39 ;  /* 0x0082bc2701007387 */ /* 0x0003e20000100800 */
[----:B------:R-:W-:Y:S02]  /*12e00*/  VIADD R49, R244, 0x177 ;  /* 0x00000177f4317836 */ /* 0x000fe40000000000 */
[----:B------:R-:W-:-:S02]  /*12e10*/  @!P2 IMAD.IADD R99, R99, 0x1, -R240 ;  /* 0x000000016363a824 */ /* 0x000fc400078e0af0 */
[C---:B-1----:R-:W-:Y:S01]  /*12e20*/  VIADD R39, R244.reuse, 0x176 ;  /* 0x00000176f4277836 */ /* 0x042fe20000000000 */
[----:B------:R-:W-:Y:S01]  /*12e30*/  IABS R100, R49 ;  /* 0x0000003100647213 */ /* 0x000fe20000000000 */
[----:B------:R-:W-:-:S03]  /*12e40*/  VIADD R48, R244, 0x178 ;  /* 0x00000178f4307836 */ /* 0x000fc60000000000 */
[----:B------:R-:W-:Y:S01]  /*12e50*/  IABS R97, R39 ;  /* 0x0000002700617213 */ /* 0x000fe20000000000 */
[--C-:B------:R-:W-:Y:S01]  /*12e60*/  @!P5 IMAD.IADD R104, R104, 0x1, -R240.reuse ;  /* 0x000000016868d824 */ /* 0x100fe200078e0af0 */
[----:B------:R-:W-:Y:S01]  /*12e70*/  ISETP.GT.U32.AND P2, PT, R240, R99, PT ;  /* 0x00000063f000720c */ /* 0x000fe20003f44070 */
[--C-:B------:R-:W-:Y:S02]  /*12e80*/  @!P0 IMAD.IADD R90, R90, 0x1, -R240.reuse ;  /* 0x000000015a5a8824 */ /* 0x100fe400078e0af0 */
[----:B------:R-:W-:Y:S01]  /*12e90*/  IMAD.HI.U32 R102, R2, R97, RZ ;  /* 0x0000006102667227 */ /* 0x000fe200078e00ff */
[----:B------:R-:W-:Y:S02]  /*12ea0*/  ISETP.GE.AND P0, PT, R101, RZ, PT ;  /* 0x000000ff6500720c */ /* 0x000fe40003f06270 */
[----:B------:R-:W-:Y:S01]  /*12eb0*/  IABS R101, R48 ;  /* 0x0000003000657213 */ /* 0x000fe20000000000 */
[----:B------:R-:W-:Y:S01]  /*12ec0*/  @!P1 IMAD.IADD R96, R96, 0x1, -R240 ;  /* 0x0000000160609824 */ /* 0x000fe200078e0af0 */
[----:B------:R-:W-:Y:S01]  /*12ed0*/  ISETP.GT.U32.AND P5, PT, R240, R104, PT ;  /* 0x00000068f000720c */ /* 0x000fe20003fa4070 */
[----:B------:R-:W-:-:S02]  /*12ee0*/  IMAD.MOV R102, RZ, RZ, -R102 ;  /* 0x000000ffff667224 */ /* 0x000fc400078e0a66 */
[----:B------:R-:W-:Y:S01]  /*12ef0*/  IMAD.HI.U32 R106, R2, R100, RZ ;  /* 0x00000064026a7227 */ /* 0x000fe200078e00ff */
[----:B------:R-:W-:-:S03]  /*12f00*/  ISETP.GT.U32.AND P1, PT, R240, R96, PT ;  /* 0x00000060f000720c */ /* 0x000fc60003f24070 */
[----:B------:R-:W-:Y:S01]  /*12f10*/  IMAD.HI.U32 R103, R2, R101, RZ ;  /* 0x0000006502677227 */ /* 0x000fe200078e00ff */
[----:B------:R-:W-:Y:S03]  /*12f20*/  STL [R1+0x86d0], R89 ;  /* 0x0086d05901007387 */ /* 0x000fe60000100800 */
[C---:B------:R-:W-:Y:S02]  /*12f30*/  IMAD R97, R240.reuse, R102, R97 ;  /* 0x00000066f0617224 */ /* 0x040fe400078e0261 */
[----:B------:R-:W-:Y:S01]  /*12f40*/  IMAD.MOV R106, RZ, RZ, -R106 ;  /* 0x000000ffff6a7224 */ /* 0x000fe200078e0a6a */
[----:B------:R-:W-:Y:S01]  /*12f50*/  STL [R1+0x86d4], R93 ;  /* 0x0086d45d01007387 */ /* 0x000fe20000100800 */
[----:B------:R-:W-:Y:S02]  /*12f60*/  IMAD.MOV R103, RZ, RZ, -R103 ;  /* 0x000000ffff677224 */ /* 0x000fe400078e0a67 */
[C---:B------:R-:W-:Y:S01]  /*12f70*/  IMAD R100, R240.reuse, R106, R100 ;  /* 0x0000006af0647224 */ /* 0x040fe200078e0264 */
[----:B------:R-:W-:Y:S01]  /*12f80*/  STL [R1+0x86d8], R98 ;  /* 0x0086d86201007387 */ /* 0x000fe20000100800 */
[----:B------:R-:W-:Y:S01]  /*12f90*/  @!P2 IMAD.IADD R99, R99, 0x1, -R240 ;  /* 0x000000016363a824 */ /* 0x000fe200078e0af0 */
[----:B------:R-:W-:-:S02]  /*12fa0*/  ISETP.GT.U32.AND P2, PT, R240, R97, PT ;  /* 0x00000061f000720c */ /* 0x000fc40003f44070 */
[----:B------:R-:W-:Y:S01]  /*12fb0*/  STL [R1+0x86dc], R90 ;  /* 0x0086dc5a01007387 */ /* 0x000fe20000100800 */
[----:B------:R-:W-:Y:S02]  /*12fc0*/  IMAD R101, R240, R103, R101 ;  /* 0x00000067f0657224 */ /* 0x000fe400078e0265 */
[--C-:B------:R-:W-:Y:S01]  /*12fd0*/  @!P5 IMAD.IADD R104, R104, 0x1, -R240.reuse ;  /* 0x000000016868d824 */ /* 0x100fe200078e0af0 */
[----:B------:R1:W-:Y:S01]  /*12fe0*/  STL [R1+0x82b8], R39 ;  /* 0x0082b82701007387 */ /* 0x0003e20000100800 */
[----:B------:R-:W-:Y:S01]  /*12ff0*/  ISETP.GT.U32.AND P5, PT, R240, R100, PT ;  /* 0x00000064f000720c */ /* 0x000fe20003fa4070 */
[----:B------:R-:W-:Y:S01]  /*13000*/  @!P1 IMAD.IADD R96, R96, 0x1, -R240 ;  /* 0x0000000160609824 */ /* 0x000fe200078e0af0 */
[----:B------:R-:W-:Y:S01]  /*13010*/  ISETP.GT.U32.AND P1, PT, R240, R101, PT ;  /* 0x00000065f000720c */ /* 0x000fe20003f24070 */
[----:B-1----:R-:W-:-:S05]  /*13020*/  VIADD R39, R244, 0x179 ;  /* 0x00000179f4277836 */ /* 0x002fca0000000000 */
[----:B------:R-:W-:Y:S01]  /*13030*/  IABS R105, R39 ;  /* 0x0000002700697213 */ /* 0x000fe20000000000 */
[----:B------:R-:W-:Y:S02]  /*13040*/  VIADD R52, R244, 0x17a ;  /* 0x0000017af4347836 */ /* 0x000fe40000000000 */
[----:B------:R-:W-:Y:S02]  /*13050*/  @!P2 IMAD.IADD R97, R97, 0x1, -R240 ;  /* 0x000000016161a824 */ /* 0x000fe400078e0af0 */
[----:B------:R-:W-:Y:S01]  /*13060*/  IMAD.HI.U32 R102, R2, R105, RZ ;  /* 0x0000006902667227 */ /* 0x000fe200078e00ff */
[----:B------:R-:W-:Y:S02]  /*13070*/  IABS R110, R52 ;  /* 0x00000034006e7213 */ /* 0x000fe40000000000 */
[----:B------:R-:W-:Y:S01]  /*13080*/  ISETP.GT.U32.AND P2, PT, R240, R97, PT ;  /* 0x00000061f000720c */ /* 0x000fe20003f44070 */
[----:B------:R-:W-:Y:S02]  /*13090*/  IMAD.MOV R102, RZ, RZ, -R102 ;  /* 0x000000ffff667224 */ /* 0x000fe400078e0a66 */
[----:B------:R-:W-:-:S02]  /*130a0*/  VIADD R51, R244, 0x17b ;  /* 0x0000017bf4337836 */ /* 0x000fc40000000000 */
[--C-:B------:R-:W-:Y:S02]  /*130b0*/  @!P5 IMAD.IADD R100, R100, 0x1, -R240.reuse ;  /* 0x000000016464d824 */ /* 0x100fe400078e0af0 */
[C---:B------:R-:W-:Y:S01]  /*130c0*/  IMAD R105, R240.reuse, R102, R105 ;  /* 0x00000066f0697224 */ /* 0x040fe200078e0269 */
[----:B------:R-:W-:Y:S01]  /*130d0*/  IABS R102, R51 ;  /* 0x0000003300667213 */ /* 0x000fe20000000000 */
[----:B------:R-:W-:Y:S01]  /*130e0*/  @!P1 IMAD.IADD R101, R101, 0x1, -R240 ;  /* 0x0000000165659824 */ /* 0x000fe200078e0af0 */
[----:B------:R-:W-:Y:S01]  /*130f0*/  ISETP.GT.U32.AND P5, PT, R240, R100, PT ;  /* 0x00000064f000720c */ /* 0x000fe20003fa4070 */
[----:B------:R-:W-:-:S03]  /*13100*/  IMAD.HI.U32 R109, R2, R110, RZ ;  /* 0x0000006e026d7227 */ /* 0x000fc600078e00ff */
[----:B------:R-:W-:Y:S01]  /*13110*/  ISETP.GT.U32.AND P1, PT, R240, R101, PT ;  /* 0x00000065f000720c */ /* 0x000fe20003f24070 */
[----:B------:R-:W-:-:S04]  /*13120*/  IMAD.HI.U32 R108, R2, R102, RZ ;  /* 0x00000066026c7227 */ /* 0x000fc800078e00ff */
[----:B------:R-:W-:Y:S01]  /*13130*/  IMAD.MOV R109, RZ, RZ, -R109 ;  /* 0x000000ffff6d7224 */ /* 0x000fe200078e0a6d */
[----:B------:R1:W-:Y:S01]  /*13140*/  STL [R1+0x82b4], R49 ;  /* 0x0082b43101007387 */ /* 0x0003e20000100800 */
[----:B------:R-:W-:Y:S02]  /*13150*/  IMAD.MOV R108, RZ, RZ, -R108 ;  /* 0x000000ffff6c7224 */ /* 0x000fe400078e0a6c */
[----:B------:R-:W-:Y:S01]  /*13160*/  @!P2 IMAD.IADD R97, R97, 0x1, -R240 ;  /* 0x000000016161a824 */ /* 0x000fe200078e0af0 */
[C---:B------:R-:W-:Y:S01]  /*13170*/  ISETP.GT.U32.AND P2, PT, R240.reuse, R105, PT ;  /* 0x00000069f000720c */ /* 0x040fe20003f44070 */
[C---:B------:R-:W-:Y:S01]  /*13180*/  IMAD R110, R240.reuse, R109, R110 ;  /* 0x0000006df06e7224 */ /* 0x040fe200078e026e */
[----:B------:R2:W-:Y:S01]  /*13190*/  STL [R1+0x82b0], R48 ;  /* 0x0082b03001007387 */ /* 0x0005e20000100800 */
[----:B------:R-:W-:Y:S02]  /*131a0*/  IMAD R102, R240, R108, R102 ;  /* 0x0000006cf0667224 */ /* 0x000fe400078e0266 */
[----:B------:R-:W-:Y:S01]  /*131b0*/  @!P5 IMAD.IADD R100, R100, 0x1, -R240 ;  /* 0x000000016464d824 */ /* 0x000fe200078e0af0 */
[----:B------:R-:W-:Y:S01]  /*131c0*/  STL [R1+0x86e0], R91 ;  /* 0x0086e05b01007387 */ /* 0x000fe20000100800 */
[----:B------:R-:W-:Y:S01]  /*131d0*/  ISETP.GT.U32.AND P5, PT, R240, R110, PT ;  /* 0x0000006ef000720c */ /* 0x000fe20003fa4070 */
[----:B-1----:R-:W-:-:S02]  /*131e0*/  VIADD R49, R244, 0x17c ;  /* 0x0000017cf4317836 */ /* 0x002fc40000000000 */
[----:B------:R1:W-:Y:S01]  /*131f0*/  STL [R1+0x82ac], R39 ;  /* 0x0082ac2701007387 */ /* 0x0003e20000100800 */
[----:B------:R-:W-:-:S03]  /*13200*/  @!P1 IMAD.IADD R101, R101, 0x1, -R240 ;  /* 0x0000000165659824 */ /* 0x000fc600078e0af0 */
[----:B------:R-:W-:Y:S01]  /*13210*/  STL [R1+0x86e4], R94 ;  /* 0x0086e45e01007387 */ /* 0x000fe20000100800 */
[----:B--2---:R-:W-:-:S03]  /*13220*/  VIADD R48, R244, 0x17d ;  /* 0x0000017df4307836 */ /* 0x004fc60000000000 */
[----:B------:R-:W-:Y:S01]  /*13230*/  STL [R1+0x86e8], R95 ;  /* 0x0086e85f01007387 */ /* 0x000fe20000100800 */
[----:B------:R-:W-:Y:S01]  /*13240*/  ISETP.GT.U32.AND P1, PT, R240, R102, PT ;  /* 0x00000066f000720c */ /* 0x000fe20003f24070 */
[----:B-1----:R-:W-:Y:S02]  /*13250*/  VIADD R39, R244, 0x17e ;  /* 0x0000017ef4277836 */ /* 0x002fe40000000000 */
[----:B------:R-:W-:Y:S04]  /*13260*/  STL [R1+0x86ec], R99 ;  /* 0x0086ec6301007387 */ /* 0x000fe80000100800 */
[----:B------:R-:W-:Y:S04]  /*13270*/  STL [R1+0x82a8], R52 ;  /* 0x0082a83401007387 */ /* 0x000fe80000100800 */
[----:B------:R-:W-:Y:S01]  /*13280*/  STL [R1+0x82a4], R51 ;  /* 0x0082a43301007387 */ /* 0x000fe20000100800 */
[----:B------:R-:W-:-:S03]  /*13290*/  IABS R107, R39 ;  /* 0x00000027006b7213 */ /* 0x000fc60000000000 */
[----:B------:R-:W-:Y:S01]  /*132a0*/  STL [R1+0x86f0], R104 ;  /* 0x0086f06801007387 */ /* 0x000fe20000100800 */
[----:B------:R-:W-:-:S03]  /*132b0*/  @!P2 IMAD.IADD R105, R105, 0x1, -R240 ;  /* 0x000000016969a824 */ /* 0x000fc600078e0af0 */
[----:B------:R-:W-:Y:S01]  /*132c0*/  STL [R1+0x82a0], R49 ;  /* 0x0082a03101007387 */ /* 0x000fe20000100800 */
[----:B------:R-:W-:-:S03]  /*132d0*/  IABS R103, R49 ;  /* 0x0000003100677213 */ /* 0x000fc60000000000 */
[----:B------:R-:W-:Y:S04]  /*132e0*/  STL [R1+0x829c], R48 ;  /* 0x00829c3001007387 */ /* 0x000fe80000100800 */
[----:B------:R1:W-:Y:S01]  /*132f0*/  STL [R1+0x8298], R39 ;  /* 0x0082982701007387 */ /* 0x0003e20000100800 */
[----:B------:R-:W-:Y:S01]  /*13300*/  @!P5 IMAD.IADD R110, R110, 0x1, -R240 ;  /* 0x000000016e6ed824 */ /* 0x000fe200078e0af0 */
[----:B------:R-:W-:Y:S01]  /*13310*/  IABS R106, R48 ;  /* 0x00000030006a7213 */ /* 0x000fe20000000000 */
[----:B------:R-:W-:-:S04]  /*13320*/  IMAD.HI.U32 R111, R2, R103, RZ ;  /* 0x00000067026f7227 */ /* 0x000fc800078e00ff */
[----:B-1----:R-:W-:-:S04]  /*13330*/  IMAD.MOV.U32 R39, RZ, RZ, R5 ;  /* 0x000000ffff277224 */ /* 0x002fc800078e0005 */
[----:B------:R-:W-:Y:S01]  /*13340*/  @!P3 IMAD.MOV R39, RZ, RZ, -R39 ;  /* 0x000000ffff27b224 */ /* 0x000fe200078e0a27 */
[----:B------:R-:W-:Y:S01]  /*13350*/  ISETP.GT.U32.AND P3, PT, R240, R105, PT ;  /* 0x00000069f000720c */ /* 0x000fe20003f64070 */
[----:B------:R-:W-:Y:S01]  /*13360*/  @!P1 IMAD.IADD R102, R102, 0x1, -R240 ;  /* 0x0000000166669824 */ /* 0x000fe200078e0af0 */
[----:B------:R-:W-:Y:S01]  /*13370*/  ISETP.GT.U32.AND P5, PT, R240, R110, PT ;  /* 0x0000006ef000720c */ /* 0x000fe20003fa4070 */
[----:B------:R-:W-:-:S04]  /*13380*/  IMAD.HI.U32 R108, R2, R106, RZ ;  /* 0x0000006a026c7227 */ /* 0x000fc800078e00ff */
[----:B------:R-:W-:Y:S01]  /*13390*/  IMAD.MOV R111, RZ, RZ, -R111 ;  /* 0x000000ffff6f7224 */ /* 0x000fe200078e0a6f */
[----:B------:R-:W-:Y:S01]  /*133a0*/  ISETP.GT.U32.AND P1, PT, R240, R102, PT ;  /* 0x00000066f000720c */ /* 0x000fe20003f24070 */
        /* <DEDUP_REMOVED lines=21> */
[----:B------:R-:W-:Y:S02]  /*13500*/  IABS R108, R49 ;  /* 0x00000031006c7213 */ /* 0x000fe40000000000 */
[----:B------:R-:W-:Y:S01]  /*13510*/  ISETP.GT.U32.AND P5, PT, R240, R106, PT ;  /* 0x0000006af000720c */ /* 0x000fe20003fa4070 */
[----:B------:R-:W-:-:S02]  /*13520*/  @!P1 IMAD.IADD R107, R107, 0x1, -R240 ;  /* 0x000000016b6b9824 */ /* 0x000fc400078e0af0 */
        /* <DEDUP_REMOVED lines=13> */
[--C-:B------:R-:W-:Y:S01]  /*13600*/  @!P1 IMAD.IADD R107, R107, 0x1, -R240.reuse ;  /* 0x000000016b6b9824 */ /* 0x100fe200078e0af0 */
[----:B------:R-:W-:Y:S01]  /*13610*/  STL [R1+0x86f4], R96 ;  /* 0x0086f46001007387 */ /* 0x000fe20000100800 */
[----:B------:R-:W-:Y:S01]  /*13620*/  ISETP.GT.U32.AND P1, PT, R240, R108, PT ;  /* 0x0000006cf000720c */ /* 0x000fe20003f24070 */
[----:B------:R-:W-:Y:S02]  /*13630*/  VIADD R48, R244, 0x182 ;  /* 0x00000182f4307836 */ /* 0x000fe40000000000 */
[----:B------:R-:W-:Y:S04]  /*13640*/  STL [R1+0x86f8], R97 ;  /* 0x0086f86101007387 */ /* 0x000fe80000100800 */
[----:B------:R-:W-:Y:S01]  /*13650*/  STL [R1+0x86fc], R100 ;  /* 0x0086fc6401007387 */ /* 0x000fe20000100800 */
[----:B------:R-:W-:-:S03]  /*13660*/  @!P3 IMAD.IADD R111, R111, 0x1, -R240 ;  /* 0x000000016f6fb824 */ /* 0x000fc600078e0af0 */
[----:B------:R-:W-:Y:S01]  /*13670*/  STL [R1+0x8700], R101 ;  /* 0x0087006501007387 */ /* 0x000fe20000100800 */
[----:B------:R-:W-:-:S03]  /*13680*/  IABS R109, R48 ;  /* 0x00000030006d7213 */ /* 0x000fc60000000000 */
[----:B------:R1:W-:Y:S01]  /*13690*/  STL [R1+0x8294], R52 ;  /* 0x0082943401007387 */ /* 0x0003e20000100800 */
[----:B------:R-:W-:Y:S01]  /*136a0*/  @!P5 IMAD.IADD R116, R116, 0x1, -R240 ;  /* 0x000000017474d824 */ /* 0x000fe200078e0af0 */
[----:B------:R-:W-:Y:S02]  /*136b0*/  ISETP.GE.AND P2, PT, R3, RZ, PT ;  /* 0x000000ff0300720c */ /* 0x000fe40003f46270 */
[----:B------:R2:W-:Y:S01]  /*136c0*/  STL [R1+0x8290], R51 ;  /* 0x0082903301007387 */ /* 0x0005e20000100800 */
[----:B------:R-:W-:Y:S01]  /*136d0*/  ISETP.GT.U32.AND P3, PT, R240, R111, PT ;  /* 0x0000006ff000720c */ /* 0x000fe20003f64070 */
[----:B-1----:R-:W-:Y:S02]  /*136e0*/  VIADD R52, R244, 0x183 ;  /* 0x00000183f4347836 */ /* 0x002fe40000000000 */
[----:B------:R-:W-:-:S03]  /*136f0*/  IMAD.HI.U32 R3, R2, R109, RZ ;  /* 0x0000006d02037227 */ /* 0x000fc600078e00ff */
[----:B------:R-:W-:Y:S01]  /*13700*/  IABS R112, R52 ;  /* 0x0000003400707213 */ /* 0x000fe20000000000 */
[----:B--2---:R-:W-:Y:S01]  /*13710*/  VIADD R51, R244, 0x184 ;  /* 0x00000184f4337836 */ /* 0x004fe20000000000 */
[----:B------:R-:W-:Y:S01]  /*13720*/  ISETP.GT.U32.AND P5, PT, R240, R116, PT ;  /* 0x00000074f000720c */ /* 0x000fe20003fa4070 */
[----:B------:R-:W-:Y:S02]  /*13730*/  @!P1 IMAD.IADD R108, R108, 0x1, -R240 ;  /* 0x000000016c6c9824 */ /* 0x000fe400078e0af0 */
[----:B------:R-:W-:Y:S01]  /*13740*/  IMAD.MOV R3, RZ, RZ, -R3 ;  /* 0x000000ffff037224 */ /* 0x000fe200078e0a03 */
[----:B------:R-:W-:Y:S01]  /*13750*/  IABS R113, R51 ;  /* 0x0000003300717213 */ /* 0x000fe20000000000 */
[----:B------:R-:W-:Y:S01]  /*13760*/  IMAD.HI.U32 R115, R2, R112, RZ ;  /* 0x0000007002737227 */ /* 0x000fe200078e00ff */
[----:B------:R-:W-:-:S03]  /*13770*/  ISETP.GT.U32.AND P1, PT, R240, R108, PT ;  /* 0x0000006cf000720c */ /* 0x000fc60003f24070 */
[----:B------:R-:W-:Y:S02]  /*13780*/  IMAD R109, R240, R3, R109 ;  /* 0x00000003f06d7224 */ /* 0x000fe400078e026d */
[----:B------:R-:W-:-:S04]  /*13790*/  IMAD.HI.U32 R114, R2, R113, RZ ;  /* 0x0000007102727227 */ /* 0x000fc800078e00ff */
[----:B------:R-:W-:Y:S02]  /*137a0*/  IMAD.MOV R115, RZ, RZ, -R115 ;  /* 0x000000ffff737224 */ /* 0x000fe400078e0a73 */
[----:B------:R-:W-:Y:S02]  /*137b0*/  IMAD.MOV R114, RZ, RZ, -R114 ;  /* 0x000000ffff727224 */ /* 0x000fe400078e0a72 */
[----:B------:R-:W-:Y:S01]  /*137c0*/  @!P3 IMAD.IADD R111, R111, 0x1, -R240 ;  /* 0x000000016f6fb824 */ /* 0x000fe200078e0af0 */
[C---:B------:R-:W-:Y:S01]  /*137d0*/  ISETP.GT.U32.AND P3, PT, R240.reuse, R109, PT ;  /* 0x0000006df000720c */ /* 0x040fe20003f64070 */
[C---:B------:R-:W-:Y:S02]  /*137e0*/  IMAD R112, R240.reuse, R115, R112 ;  /* 0x00000073f0707224 */ /* 0x040fe400078e0270 */
[----:B------:R-:W-:Y:S02]  /*137f0*/  IMAD R113, R240, R114, R113 ;  /* 0x00000072f0717224 */ /* 0x000fe400078e0271 */
[--C-:B------:R-:W-:Y:S01]  /*13800*/  @!P5 IMAD.IADD R116, R116, 0x1, -R240.reuse ;  /* 0x000000017474d824 */ /* 0x100fe200078e0af0 */
[----:B------:R-:W-:Y:S01]  /*13810*/  ISETP.GT.U32.AND P5, PT, R240, R112, PT ;  /* 0x00000070f000720c */ /* 0x000fe20003fa4070 */
[----:B------:R-:W-:Y:S01]  /*13820*/  @!P1 IMAD.IADD R108, R108, 0x1, -R240 ;  /* 0x000000016c6c9824 */ /* 0x000fe200078e0af0 */
[----:B------:R1:W-:Y:S01]  /*13830*/  STL [R1+0x828c], R49 ;  /* 0x00828c3101007387 */ /* 0x0003e20000100800 */
[----:B------:R-:W-:-:S03]  /*13840*/  ISETP.GT.U32.AND P1, PT, R240, R113, PT ;  /* 0x00000071f000720c */ /* 0x000fc60003f24070 */
[----:B------:R2:W-:Y:S01]  /*13850*/  STL [R1+0x8288], R48 ;  /* 0x0082883001007387 */ /* 0x0005e20000100800 */
[----:B------:R-:W-:Y:S02]  /*13860*/  @!P3 IMAD.IADD R109, R109, 0x1, -R240 ;  /* 0x000000016d6db824 */ /* 0x000fe400078e0af0 */
[C---:B-1----:R-:W-:Y:S01]  /*13870*/  VIADD R49, R244.reuse, 0x185 ;  /* 0x00000185f4317836 */ /* 0x042fe20000000000 */
[----:B------:R-:W-:Y:S01]  /*13880*/  STL [R1+0x8704], R105 ;  /* 0x0087046901007387 */ /* 0x000fe20000100800 */
[----:B--2---:R-:W-:-:S03]  /*13890*/  VIADD R48, R244, 0x186 ;  /* 0x00000186f4307836 */ /* 0x004fc60000000000 */
[----:B------:R-:W-:Y:S01]  /*138a0*/  STL [R1+0x8708], R110 ;  /* 0x0087086e01007387 */ /* 0x000fe20000100800 */
[----:B------:R-:W-:-:S03]  /*138b0*/  IABS R117, R49 ;  /* 0x0000003100757213 */ /* 0x000fc60000000000 */
[----:B------:R-:W-:Y:S01]  /*138c0*/  STL [R1+0x870c], R102 ;  /* 0x00870c6601007387 */ /* 0x000fe20000100800 */
[----:B------:R-:W-:-:S03]  /*138d0*/  @!P5 IMAD.IADD R112, R112, 0x1, -R240 ;  /* 0x000000017070d824 */ /* 0x000fc600078e0af0 */
[----:B------:R-:W-:Y:S01]  /*138e0*/  STL [R1+0x8710], R103 ;  /* 0x0087106701007387 */ /* 0x000fe20000100800 */
[----:B------:R-:W-:-:S03]  /*138f0*/  IABS R122, R48 ;  /* 0x00000030007a7213 */ /* 0x000fc60000000000 */
[----:B------:R1:W-:Y:S01]  /*13900*/  STL [R1+0x8280], R52 ;  /* 0x0082803401007387 */ /* 0x0003e20000100800 */
[----:B------:R-:W-:Y:S01]  /*13910*/  ISETP.GT.U32.AND P3, PT, R240, R109, PT ;  /* 0x0000006df000720c */ /* 0x000fe20003f64070 */
        /* <DEDUP_REMOVED lines=11> */
[C---:B------:R-:W-:Y:S02]  /*139d0*/  IMAD R122, R240.reuse, R3, R122 ;  /* 0x00000003f07a7224 */ /* 0x040fe400078e027a */
[--C-:B------:R-:W-:Y:S01]  /*139e0*/  @!P3 IMAD.IADD R109, R109, 0x1, -R240.reuse ;  /* 0x000000016d6db824 */ /* 0x100fe200078e0af0 */
[----:B------:R-:W-:Y:S01]  /*139f0*/  ISETP.GT.U32.AND P3, PT, R240, R117, PT ;  /* 0x00000075f000720c */ /* 0x000fe20003f64070 */
[----:B------:R-:W-:Y:S02]  /*13a00*/  IMAD.MOV R121, RZ, RZ, -R121 ;  /* 0x000000ffff797224 */ /* 0x000fe400078e0a79 */
[----:B------:R-:W-:Y:S01]  /*13a10*/  @!P5 IMAD.IADD R112, R112, 0x1, -R240 ;  /* 0x000000017070d824 */ /* 0x000fe200078e0af0 */
[C---:B------:R-:W-:Y:S01]  /*13a20*/  ISETP.GT.U32.AND P5, PT, R240.reuse, R122, PT ;  /* 0x0000007af000720c */ /* 0x040fe20003fa4070 */
[----:B------:R-:W-:Y:S01]  /*13a30*/  IMAD R114, R240, R121, R114 ;  /* 0x00000079f0727224 */ /* 0x000fe200078e0272 */
[----:B------:R1:W-:Y:S01]  /*13a40*/  STL [R1+0x827c], R51 ;  /* 0x00827c3301007387 */ /* 0x0003e20000100800 */
[----:B------:R-:W-:-:S03]  /*13a50*/  @!P1 IMAD.IADD R113, R113, 0x1, -R240 ;  /* 0x0000000171719824 */ /* 0x000fc600078e0af0 */
[----:B------:R-:W-:Y:S01]  /*13a60*/  ISETP.GT.U32.AND P1, PT, R240, R114, PT ;  /* 0x00000072f000720c */ /* 0x000fe20003f24070 */
[----:B------:R-:W-:Y:S01]  /*13a70*/  STL [R1+0x8714], R106 ;  /* 0x0087146a01007387 */ /* 0x000fe20000100800 */
[----:B-1----:R-:W-:-:S03]  /*13a80*/  VIADD R51, R244, 0x188 ;  /* 0x00000188f4337836 */ /* 0x002fc60000000000 */
[----:B------:R1:W-:Y:S01]  /*13a90*/  STL [R1+0x8278], R49 ;  /* 0x0082783101007387 */ /* 0x0003e20000100800 */
[--C-:B------:R-:W-:Y:S01]  /*13aa0*/  @!P3 IMAD.IADD R117, R117, 0x1, -R240.reuse ;  /* 0x000000017575b824 */ /* 0x100fe200078e0af0 */
[----:B------:R-:W-:Y:S02]  /*13ab0*/  IABS R115, R51 ;  /* 0x0000003300737213 */ /* 0x000fe40000000000 */
[----:B------:R2:W-:Y:S01]  /*13ac0*/  STL [R1+0x8274], R48 ;  /* 0x0082743001007387 */ /* 0x0005e20000100800 */
[----:B------:R-:W-:Y:S02]  /*13ad0*/  @!P5 IMAD.IADD R122, R122, 0x1, -R240 ;  /* 0x000000017a7ad824 */ /* 0x000fe400078e0af0 */
[----:B-1----:R-:W-:Y:S01]  /*13ae0*/  VIADD R49, R244, 0x189 ;  /* 0x00000189f4317836 */ /* 0x002fe20000000000 */
[----:B------:R-:W-:Y:S01]  /*13af0*/  ISETP.GT.U32.AND P3, PT, R240, R117, PT ;  /* 0x00000075f000720c */ /* 0x000fe20003f64070 */
        /* <DEDUP_REMOVED lines=9> */
[----:B------:R-:W-:-:S04]  /*13b90*/  IMAD.HI.U32 R5, R2, R119, RZ ;  /* 0x0000007702057227 */ /* 0x000fc800078e00ff */
[C---:B------:R-:W-:Y:S02]  /*13ba0*/  IMAD R115, R240.reuse, R120, R115 ;  /* 0x00000078f0737224 */ /* 0x040fe400078e0273 */
[----:B------:R-:W-:Y:S02]  /*13bb0*/  IMAD.MOV R3, RZ, RZ, -R3 ;  /* 0x000000ffff037224 */ /* 0x000fe400078e0a03 */
        /* <DEDUP_REMOVED lines=8> */
[--C-:B------:R-:W-:Y:S01]  /*13c40*/  @!P1 IMAD.IADD R114, R114, 0x1, -R240.reuse ;  /* 0x0000000172729824 */ /* 0x100fe200078e0af0 */
[----:B------:R-:W-:Y:S02]  /*13c50*/  ISETP.GT.U32.AND P1, PT, R240, R119, PT ;  /* 0x00000077f000720c */ /* 0x000fe40003f24070 */
[----:B------:R-:W-:Y:S04]  /*13c60*/  STL [R1+0x871c], R111 ;  /* 0x00871c6f01007387 */ /* 0x000fe80000100800 */
[----:B------:R-:W-:Y:S04]  /*13c70*/  STL [R1+0x8720], R116 ;  /* 0x0087207401007387 */ /* 0x000fe80000100800 */
[----:B------:R1:W-:Y:S01]  /*13c80*/  STL [R1+0x8270], R52 ;  /* 0x0082703401007387 */ /* 0x0003e20000100800 */
[----:B------:R-:W-:-:S03]  /*13c90*/  @!P3 IMAD.IADD R115, R115, 0x1, -R240 ;  /* 0x000000017373b824 */ /* 0x000fc600078e0af0 */
[----:B------:R-:W-:Y:S01]  /*13ca0*/  STL [R1+0x8724], R108 ;  /* 0x0087246c01007387 */ /* 0x000fe20000100800 */
[----:B-1----:R-:W-:-:S03]  /*13cb0*/  VIADD R52, R244, 0x18b ;  /* 0x0000018bf4347836 */ /* 0x002fc60000000000 */
[----:B------:R1:W-:Y:S01]  /*13cc0*/  STL [R1+0x826c], R51 ;  /* 0x00826c3301007387 */ /* 0x0003e20000100800 */
[----:B------:R-:W-:Y:S01]  /*13cd0*/  @!P5 IMAD.IADD R118, R118, 0x1, -R240 ;  /* 0x000000017676d824 */ /* 0x000fe200078e0af0 */
[----:B------:R-:W-:Y:S02]  /*13ce0*/  IABS R123, R52 ;  /* 0x00000034007b7213 */ /* 0x000fe40000000000 */
[----:B------:R2:W-:Y:S01]  /*13cf0*/  STL [R1+0x8268], R49 ;  /* 0x0082683101007387 */ /* 0x0005e20000100800 */
        /* <DEDUP_REMOVED lines=21> */
[----:B------:R1:W-:Y:S01]  /*13e50*/  STL [R1+0x8264], R48 ;  /* 0x0082643001007387 */ /* 0x0003e20000100800 */
[----:B------:R-:W-:Y:S01]  /*13e60*/  @!P1 IMAD.IADD R119, R119, 0x1, -R240 ;  /* 0x0000000177779824 */ /* 0x000fe200078e0af0 */
[----:B------:R-:W-:Y:S02]  /*13e70*/  ISETP.GT.U32.AND P1, PT, R240, R120, PT ;  /* 0x00000078f000720c */ /* 0x000fe40003f24070 */
[----:B------:R-:W-:Y:S04]  /*13e80*/  STL [R1+0x8728], R109 ;  /* 0x0087286d01007387 */ /* 0x000fe80000100800 */
[----:B------:R-:W-:Y:S01]  /*13e90*/  STL [R1+0x872c], R112 ;  /* 0x00872c7001007387 */ /* 0x000fe20000100800 */
[----:B-1----:R-:W-:-:S03]  /*13ea0*/  VIADD R48, R244, 0x18e ;  /* 0x0000018ef4307836 */ /* 0x002fc60000000000 */
[----:B------:R-:W-:Y:S01]  /*13eb0*/  STL [R1+0x8730], R113 ;  /* 0x0087307101007387 */ /* 0x000fe20000100800 */
[----:B------:R-:W-:-:S03]  /*13ec0*/  @!P3 IMAD.IADD R123, R123, 0x1, -R240 ;  /* 0x000000017b7bb824 */ /* 0x000fc600078e0af0 */
[----:B------:R-:W-:Y:S01]  /*13ed0*/  STL [R1+0x8260], R52 ;  /* 0x0082603401007387 */ /* 0x000fe20000100800 */
[----:B------:R-:W-:-:S03]  /*13ee0*/  IABS R121, R48 ;  /* 0x0000003000797213 */ /* 0x000fc60000000000 */
        /* <DEDUP_REMOVED lines=18> */
[C---:B------:R-:W-:Y:S02]  /*14010*/  IMAD R124, R240.reuse, R127, R124 ;  /* 0x0000007ff07c7224 */ /* 0x040fe400078e027c */
[--C-:B------:R-:W-:Y:S01]  /*14020*/  @!P3 IMAD.IADD R123, R123, 0x1, -R240.reuse ;  /* 0x000000017b7bb824 */ /* 0x100fe200078e0af0 */
[C---:B------:R-:W-:Y:S01]  /*14030*/  ISETP.GT.U32.AND P3, PT, R240.reuse, R121, PT ;  /* 0x00000079f000720c */ /* 0x040fe20003f64070 */
[----:B------:R-:W-:Y:S02]  /*14040*/  IMAD R125, R240, R126, R125 ;  /* 0x0000007ef07d7224 */ /* 0x000fe400078e027d */
[--C-:B------:R-:W-:Y:S01]  /*14050*/  @!P5 IMAD.IADD R128, R128, 0x1, -R240.reuse ;  /* 0x000000018080d824 */ /* 0x100fe200078e0af0 */
[----:B------:R-:W-:Y:S01]  /*14060*/  ISETP.GT.U32.AND P5, PT, R240, R124, PT ;  /* 0x0000007cf000720c */ /* 0x000fe20003fa4070 */
[----:B------:R-:W-:Y:S01]  /*14070*/  @!P1 IMAD.IADD R120, R120, 0x1, -R240 ;  /* 0x0000000178789824 */ /* 0x000fe200078e0af0 */
[----:B------:R1:W-:Y:S01]  /*14080*/  STL [R1+0x8254], R48 ;  /* 0x0082543001007387 */ /* 0x0003e20000100800 */
[----:B------:R-:W-:Y:S01]  /*14090*/  ISETP.GT.U32.AND P1, PT, R240, R125, PT ;  /* 0x0000007df000720c */ /* 0x000fe20003f24070 */
[----:B------:R-:W-:-:S02]  /*140a0*/  VIADD R3, R244, 0x192 ;  /* 0x00000192f4037836 */ /* 0x000fc40000000000 */
[----:B------:R-:W-:Y:S01]  /*140b0*/  STL [R1+0x8734], R117 ;  /* 0x0087347501007387 */ /* 0x000fe20000100800 */
[C---:B-1----:R-:W-:Y:S02]  /*140c0*/  VIADD R48, R244.reuse, 0x191 ;  /* 0x00000191f4307836 */ /* 0x042fe40000000000 */
[--C-:B------:R-:W-:Y:S01]  /*140d0*/  @!P3 IMAD.IADD R121, R121, 0x1, -R240.reuse ;  /* 0x000000017979b824 */ /* 0x100fe200078e0af0 */
[----:B------:R-:W-:Y:S02]  /*140e0*/  STL [R1+0x8738], R122 ;  /* 0x0087387a01007387 */ /* 0x000fe40000100800 */
[----:B------:R-:W-:Y:S01]  /*140f0*/  IABS R129, R48 ;  /* 0x0000003000817213 */ /* 0x000fe20000000000 */
[----:B------:R-:W-:Y:S01]  /*14100*/  VIADD R52, R244, 0x193 ;  /* 0x00000193f4347836 */ /* 0x000fe20000000000 */
[----:B------:R-:W-:Y:S01]  /*14110*/  STL [R1+0x873c], R114 ;  /* 0x00873c7201007387 */ /* 0x000fe20000100800 */
[----:B------:R-:W-:Y:S01]  /*14120*/  @!P5 IMAD.IADD R124, R124, 0x1, -R240 ;  /* 0x000000017c7cd824 */ /* 0x000fe200078e0af0 */
[----:B------:R-:W-:Y:S01]  /*14130*/  IABS R134, R3 ;  /* 0x0000000300867213 */ /* 0x000fe20000000000 */
[----:B------:R-:W-:Y:S01]  /*14140*/  IMAD.HI.U32 R5, R2, R129, RZ ;  /* 0x0000008102057227 */ /* 0x000fe200078e00ff */
[----:B------:R-:W-:Y:S01]  /*14150*/  STL [R1+0x8250], R51 ;  /* 0x0082503301007387 */ /* 0x000fe20000100800 */
[----:B------:R-:W-:-:S03]  /*14160*/  ISETP.GT.U32.AND P3, PT, R240, R121, PT ;  /* 0x00000079f000720c */ /* 0x000fc60003f64070 */
[----:B------:R-:W-:Y:S01]  /*14170*/  STL [R1+0x824c], R49 ;  /* 0x00824c3101007387 */ /* 0x000fe20000100800 */
[----:B------:R-:W-:Y:S01]  /*14180*/  @!P1 IMAD.IADD R125, R125, 0x1, -R240 ;  /* 0x000000017d7d9824 */ /* 0x000fe200078e0af0 */
[----:B------:R-:W-:Y:S02]  /*14190*/  IABS R126, R52 ;  /* 0x00000034007e7213 */ /* 0x000fe40000000000 */
[----:B------:R-:W-:Y:S01]  /*141a0*/  STL [R1+0x8248], R48 ;  /* 0x0082483001007387 */ /* 0x000fe20000100800 */
[C---:B------:R-:W-:Y:S01]  /*141b0*/  ISETP.GT.U32.AND P5, PT, R240.reuse, R124, PT ;  /* 0x0000007cf000720c */ /* 0x040fe20003fa4070 */
[----:B------:R-:W-:Y:S02]  /*141c0*/  IMAD.MOV R5, RZ, RZ, -R5 ;  /* 0x000000ffff057224 */ /* 0x000fe400078e0a05 */
[----:B------:R-:W-:Y:S04]  /*141d0*/  STL [R1+0x8740], R115 ;  /* 0x0087407301007387 */ /* 0x000fe80000100800 */
[----:B------:R1:W-:Y:S01]  /*141e0*/  STL [R1+0x8244], R3 ;  /* 0x0082440301007387 */ /* 0x0003e20000100800 */
[C---:B------:R-:W-:Y:S01]  /*141f0*/  ISETP.GT.U32.AND P1, PT, R240.reuse, R125, PT ;  /* 0x0000007df000720c */ /* 0x040fe20003f24070 */
[----:B------:R-:W-:-:S02]  /*14200*/  IMAD R129, R240, R5, R129 ;  /* 0x00000005f0817224 */ /* 0x000fc400078e0281 */
[----:B------:R-:W-:-:S04]  /*14210*/  IMAD.HI.U32 R133, R2, R126, RZ ;  /* 0x0000007e02857227 */ /* 0x000fc800078e00ff */
[----:B-1----:R-:W-:-:S04]  /*14220*/  IMAD.HI.U32 R3, R2, R134, RZ ;  /* 0x0000008602037227 */ /* 0x002fc800078e00ff */
        /* <DEDUP_REMOVED lines=10> */
[----:B------:R-:W-:-:S02]  /*142d0*/  VIADD R51, R244, 0x194 ;  /* 0x00000194f4337836 */ /* 0x000fc40000000000 */
        /* <DEDUP_REMOVED lines=99> */
[----:B------:R-:W-:Y:S02]  /*14910*/  @!P3 IMAD.IADD R133, R133, 0x1, -R240 ;  /* 0x000000018585b824 */ /* 0x000fe400078e0af0 */
[----:B--2---:R-:W-:Y:S01]  /*14920*/  VIADD R48, R244, 0x19e ;  /* 0x0000019ef4307836 */ /* 0x004fe20000000000 */
        /* <DEDUP_REMOVED lines=20> */
[----:B------:R-:W-:Y:S02]  /*14a70*/  IMAD.MOV R145, RZ, RZ, -R145 ;  /* 0x000000ffff917224 */ /* 0x000fe400078e0a91 */
[----:B------:R-:W-:Y:S01]  /*14a80*/  @!P3 IMAD.IADD R133, R133, 0x1, -R240 ;  /* 0x000000018585b824 */ /* 0x000fe200078e0af0 */
[C---:B------:R-:W-:Y:S01]  /*14a90*/  ISETP.GT.U32.AND P3, PT, R240.reuse, R141, PT ;  /* 0x0000008df000720c */ /* 0x040fe20003f64070 */
[----:B------:R-:W-:Y:S02]  /*14aa0*/  IMAD R138, R240, R145, R138 ;  /* 0x00000091f08a7224 */ /* 0x000fe400078e028a */
[--C-:B------:R-:W-:Y:S01]  /*14ab0*/  @!P5 IMAD.IADD R136, R136, 0x1, -R240.reuse ;  /* 0x000000018888d824 */ /* 0x100fe200078e0af0 */
[C---:B------:R-:W-:Y:S01]  /*14ac0*/  ISETP.GT.U32.AND P5, PT, R240.reuse, R146, PT ;  /* 0x00000092f000720c */ /* 0x040fe20003fa4070 */
        /* <DEDUP_REMOVED lines=22> */
[----:B------:R1:W-:Y:S04]  /*14c30*/  STL [R1+0x8208], R5 ;  /* 0x0082080501007387 */ /* 0x0003e80000100800 */
        /* <DEDUP_REMOVED lines=110> */
[----:B------:R-:W-:-:S03]  /*15320*/  ISETP.GT.U32.AND P1, PT, R240, R150, PT ;  /* 0x00000096f000720c */ /* 0x000fc60003f24070 */
[----:B------:R2:W-:Y:S01]  /*15330*/  STL [R1+0x81e4], R48 ;  /* 0x0081e43001007387 */ /* 0x0005e20000100800 */
[C---:B-1----:R-:W-:Y:S02]  /*15340*/  VIADD R49, R244.reuse, 0x1ac ;  /* 0x000001acf4317836 */ /* 0x042fe40000000000 */
[--C-:B------:R-:W-:Y:S02]  /*15350*/  @!P3 IMAD.IADD R153, R153, 0x1, -R240.reuse ;  /* 0x000000019999b824 */ /* 0x100fe400078e0af0 */
[C---:B--2---:R-:W-:Y:S01]  /*15360*/  VIADD R48, R244.reuse, 0x1ad ;  /* 0x000001adf4307836 */ /* 0x044fe20000000000 */
[----:B------:R-:W-:Y:S01]  /*15370*/  IABS R151, R49 ;  /* 0x0000003100977213 */ /* 0x000fe20000000000 */
[----:B------:R-:W-:Y:S01]  /*15380*/  STL [R1+0x87a0], R139 ;  /* 0x0087a08b01007387 */ /* 0x000fe20000100800 */
[----:B------:R-:W-:Y:S01]  /*15390*/  VIADD R3, R244, 0x1ae ;  /* 0x000001aef4037836 */ /* 0x000fe20000000000 */
[----:B------:R-:W-:Y:S01]  /*153a0*/  ISETP.GT.U32.AND P3, PT, R240, R153, PT ;  /* 0x00000099f000720c */ /* 0x000fe20003f64070 */
[----:B------:R-:W-:Y:S01]  /*153b0*/  @!P5 IMAD.IADD R158, R158, 0x1, -R240 ;  /* 0x000000019e9ed824 */ /* 0x000fe200078e0af0 */
[----:B------:R-:W-:Y:S01]  /*153c0*/  STL [R1+0x87a4], R142 ;  /* 0x0087a48e01007387 */ /* 0x000fe20000100800 */
[----:B------:R-:W-:Y:S01]  /*153d0*/  IABS R154, R48 ;  /* 0x00000030009a7213 */ /* 0x000fe20000000000 */
[----:B------:R-:W-:-:S02]  /*153e0*/  IMAD.HI.U32 R156, R2, R151, RZ ;  /* 0x00000097029c7227 */ /* 0x000fc400078e00ff */
[----:B------:R-:W-:Y:S01]  /*153f0*/  STL [R1+0x87a8], R143 ;  /* 0x0087a88f01007387 */ /* 0x000fe20000100800 */
[----:B------:R-:W-:Y:S01]  /*15400*/  IABS R155, R3 ;  /* 0x00000003009b7213 */ /* 0x000fe20000000000 */
[----:B------:R-:W-:Y:S02]  /*15410*/  @!P1 IMAD.IADD R150, R150, 0x1, -R240 ;  /* 0x0000000196969824 */ /* 0x000fe400078e0af0 */
[----:B------:R-:W-:Y:S01]  /*15420*/  STL [R1+0x81e0], R51 ;  /* 0x0081e03301007387 */ /* 0x000fe20000100800 */
[----:B------:R-:W-:-:S03]  /*15430*/  ISETP.GT.U32.AND P5, PT, R240, R158, PT ;  /* 0x0000009ef000720c */ /* 0x000fc60003fa4070 */
[----:B------:R-:W-:Y:S01]  /*15440*/  STL [R1+0x81dc], R49 ;  /* 0x0081dc3101007387 */ /* 0x000fe20000100800 */
[----:B------:R-:W-:-:S03]  /*15450*/  IMAD.MOV R156, RZ, RZ, -R156 ;  /* 0x000000ffff9c7224 */ /* 0x000fc600078e0a9c */
[----:B------:R-:W-:Y:S04]  /*15460*/  STL [R1+0x81d8], R48 ;  /* 0x0081d83001007387 */ /* 0x000fe80000100800 */
[----:B------:R1:W-:Y:S01]  /*15470*/  STL [R1+0x81d4], R3 ;  /* 0x0081d40301007387 */ /* 0x0003e20000100800 */
[----:B------:R-:W-:Y:S01]  /*15480*/  ISETP.GT.U32.AND P1, PT, R240, R150, PT ;  /* 0x00000096f000720c */ /* 0x000fe20003f24070 */
[----:B------:R-:W-:-:S04]  /*15490*/  IMAD.HI.U32 R5, R2, R155, RZ ;  /* 0x0000009b02057227 */ /* 0x000fc800078e00ff */
[----:B------:R-:W-:Y:S02]  /*154a0*/  IMAD R151, R240, R156, R151 ;  /* 0x0000009cf0977224 */ /* 0x000fe400078e0297 */
[----:B-1----:R-:W-:-:S04]  /*154b0*/  IMAD.HI.U32 R3, R2, R154, RZ ;  /* 0x0000009a02037227 */ /* 0x002fc800078e00ff */
        /* <DEDUP_REMOVED lines=9> */
[----:B------:R-:W-:Y:S01]  /*15550*/  @!P1 IMAD.IADD R150, R150, 0x1, -R240 ;  /* 0x0000000196969824 */ /* 0x000fe200078e0af0 */
[----:B------:R-:W-:Y:S01]  /*15560*/  ISETP.GT.U32.AND P1, PT, R240, R155, PT ;  /* 0x0000009bf000720c */ /* 0x000fe20003f24070 */
[----:B------:R-:W-:Y:S01]  /*15570*/  STL [R1+0x87ac], R147 ;  /* 0x0087ac9301007387 */ /* 0x000fe20000100800 */
[----:B------:R-:W-:-:S03]  /*15580*/  IABS R159, R48 ;  /* 0x00000030009f7213 */ /* 0x000fc60000000000 */
[----:B------:R-:W-:Y:S01]  /*15590*/  STL [R1+0x87b0], R152 ;  /* 0x0087b09801007387 */ /* 0x000fe20000100800 */
[----:B------:R-:W-:-:S03]  /*155a0*/  @!P3 IMAD.IADD R151, R151, 0x1, -R240 ;  /* 0x000000019797b824 */ /* 0x000fc600078e0af0 */
[----:B------:R-:W-:Y:S04]  /*155b0*/  STL [R1+0x87b4], R144 ;  /* 0x0087b49001007387 */ /* 0x000fe80000100800 */
[----:B------:R1:W-:Y:S01]  /*155c0*/  STL [R1+0x81d0], R48 ;  /* 0x0081d03001007387 */ /* 0x0003e20000100800 */
[----:B------:R-:W-:Y:S01]  /*155d0*/  VIADD R5, R244, 0x1b1 ;  /* 0x000001b1f4057836 */ /* 0x000fe20000000000 */
[----:B------:R-:W-:Y:S01]  /*155e0*/  ISETP.GT.U32.AND P3, PT, R240, R151, PT ;  /* 0x00000097f000720c */ /* 0x000fe20003f64070 */
[----:B------:R-:W-:Y:S02]  /*155f0*/  @!P5 IMAD.IADD R154, R154, 0x1, -R240 ;  /* 0x000000019a9ad824 */ /* 0x000fe400078e0af0 */
[----:B-1----:R-:W-:Y:S02]  /*15600*/  VIADD R48, R244, 0x1b0 ;  /* 0x000001b0f4307836 */ /* 0x002fe40000000000 */
[----:B------:R-:W-:-:S03]  /*15610*/  IMAD.HI.U32 R161, R2, R159, RZ ;  /* 0x0000009f02a17227 */ /* 0x000fc600078e00ff */
[----:B------:R-:W-:Y:S01]  /*15620*/  IABS R229, R48 ;  /* 0x0000003000e57213 */ /* 0x000fe20000000000 */
[----:B------:R-:W-:Y:S01]  /*15630*/  @!P1 IMAD.IADD R155, R155, 0x1, -R240 ;  /* 0x000000019b9b9824 */ /* 0x000fe200078e0af0 */
[----:B------:R-:W-:Y:S01]  /*15640*/  IABS R156, R5 ;  /* 0x00000005009c7213 */ /* 0x000fe20000000000 */
[----:B------:R-:W-:Y:S01]  /*15650*/  IMAD.MOV R161, RZ, RZ, -R161 ;  /* 0x000000ffffa17224 */ /* 0x000fe200078e0aa1 */
[----:B------:R-:W-:Y:S01]  /*15660*/  ISETP.GT.U32.AND P5, PT, R240, R154, PT ;  /* 0x0000009af000720c */ /* 0x000fe20003fa4070 */
[----:B------:R-:W-:Y:S01]  /*15670*/  IMAD.HI.U32 R160, R2, R229, RZ ;  /* 0x000000e502a07227 */ /* 0x000fe200078e00ff */
[----:B------:R-:W-:Y:S01]  /*15680*/  STL [R1+0x87b8], R145 ;  /* 0x0087b89101007387 */ /* 0x000fe20000100800 */
[----:B------:R-:W-:-:S03]  /*15690*/  ISETP.GT.U32.AND P1, PT, R240, R155, PT ;  /* 0x0000009bf000720c */ /* 0x000fc60003f24070 */
[----:B------:R-:W-:Y:S01]  /*156a0*/  STL [R1+0x81cc], R48 ;  /* 0x0081cc3001007387 */ /* 0x000fe20000100800 */
[C---:B------:R-:W-:Y:S02]  /*156b0*/  IMAD R159, R240.reuse, R161, R159 ;  /* 0x000000a1f09f7224 */ /* 0x040fe400078e029f */
[----:B------:R-:W-:Y:S01]  /*156c0*/  IMAD.MOV R160, RZ, RZ, -R160 ;  /* 0x000000ffffa07224 */ /* 0x000fe200078e0aa0 */
[----:B------:R1:W-:Y:S01]  /*156d0*/  STL [R1+0x81c8], R5 ;  /* 0x0081c80501007387 */ /* 0x0003e20000100800 */
        /* <DEDUP_REMOVED lines=12> */
[--C-:B------:R-:W-:Y:S01]  /*157a0*/  @!P3 IMAD.IADD R159, R159, 0x1, -R240.reuse ;  /* 0x000000019f9fb824 */ /* 0x100fe200078e0af0 */
[----:B------:R-:W-:Y:S01]  /*157b0*/  IABS R157, R3 ;  /* 0x00000003009d7213 */ /* 0x000fe20000000000 */
[----:B------:R-:W-:Y:S01]  /*157c0*/  STL [R1+0x87bc], R148 ;  /* 0x0087bc9401007387 */ /* 0x000fe20000100800 */
[----:B------:R-:W-:Y:S01]  /*157d0*/  VIADD R51, R244, 0x1b4 ;  /* 0x000001b4f4337836 */ /* 0x000fe20000000000 */
[----:B------:R-:W-:Y:S01]  /*157e0*/  IABS R160, R52 ;  /* 0x0000003400a07213 */ /* 0x000fe20000000000 */
[--C-:B------:R-:W-:Y:S01]  /*157f0*/  @!P5 IMAD.IADD R229, R229, 0x1, -R240.reuse ;  /* 0x00000001e5e5d824 */ /* 0x100fe200078e0af0 */
[----:B------:R1:W-:Y:S01]  /*15800*/  STL [R1+0x81c4], R3 ;  /* 0x0081c40301007387 */ /* 0x0003e20000100800 */
[----:B------:R-:W-:Y:S02]  /*15810*/  ISETP.GT.U32.AND P3, PT, R240, R159, PT ;  /* 0x0000009ff000720c */ /* 0x000fe40003f64070 */
[----:B------:R-:W-:Y:S01]  /*15820*/  IABS R161, R51 ;  /* 0x0000003300a17213 */ /* 0x000fe20000000000 */
[----:B------:R-:W-:Y:S01]  /*15830*/  @!P1 IMAD.IADD R156, R156, 0x1, -R240 ;  /* 0x000000019c9c9824 */ /* 0x000fe200078e0af0 */
[----:B------:R-:W-:Y:S01]  /*15840*/  ISETP.GT.U32.AND P5, PT, R240, R229, PT ;  /* 0x000000e5f000720c */ /* 0x000fe20003fa4070 */
[----:B------:R-:W-:-:S04]  /*15850*/  IMAD.HI.U32 R166, R2, R160, RZ ;  /* 0x000000a002a67227 */ /* 0x000fc800078e00ff */
[----:B-1----:R-:W-:Y:S01]  /*15860*/  IMAD.HI.U32 R3, R2, R157, RZ ;  /* 0x0000009d02037227 */ /* 0x002fe200078e00ff */
[----:B------:R-:W-:-:S03]  /*15870*/  ISETP.GT.U32.AND P1, PT, R240, R156, PT ;  /* 0x0000009cf000720c */ /* 0x000fc60003f24070 */
[----:B------:R-:W-:Y:S02]  /*15880*/  IMAD.MOV R3, RZ, RZ, -R3 ;  /* 0x000000ffff037224 */ /* 0x000fe400078e0a03 */
        /* <DEDUP_REMOVED lines=12> */
[C---:B------:R-:W-:Y:S01]  /*15950*/  VIADD R49, R244.reuse, 0x1b5 ;  /* 0x000001b5f4317836 */ /* 0x040fe20000000000 */
[----:B------:R-:W-:Y:S01]  /*15960*/  STL [R1+0x87c0], R149 ;  /* 0x0087c09501007387 */ /* 0x000fe20000100800 */
[----:B------:R-:W-:-:S03]  /*15970*/  VIADD R48, R244, 0x1b6 ;  /* 0x000001b6f4307836 */ /* 0x000fc60000000000 */
[----:B------:R-:W-:Y:S01]  /*15980*/  STL [R1+0x87c4], R153 ;  /* 0x0087c49901007387 */ /* 0x000fe20000100800 */
[--C-:B------:R-:W-:Y:S01]  /*15990*/  @!P3 IMAD.IADD R157, R157, 0x1, -R240.reuse ;  /* 0x000000019d9db824 */ /* 0x100fe200078e0af0 */
[----:B------:R-:W-:Y:S02]  /*159a0*/  IABS R5, R49 ;  /* 0x0000003100057213 */ /* 0x000fe40000000000 */
[----:B------:R-:W-:Y:S01]  /*159b0*/  STL [R1+0x87c8], R158 ;  /* 0x0087c89e01007387 */ /* 0x000fe20000100800 */
[----:B------:R-:W-:Y:S01]  /*159c0*/  @!P5 IMAD.IADD R160, R160, 0x1, -R240 ;  /* 0x00000001a0a0d824 */ /* 0x000fe200078e0af0 */
[----:B------:R-:W-:Y:S02]  /*159d0*/  IABS R3, R48 ;  /* 0x0000003000037213 */ /* 0x000fe40000000000 */
        /* <DEDUP_REMOVED lines=26> */
[----:B--2---:R-:W-:Y:S01]  /*15b80*/  VIADD R49, R244, 0x1b9 ;  /* 0x000001b9f4317836 */ /* 0x004fe20000000000 */
[----:B------:R-:W-:Y:S01]  /*15b90*/  IABS R233, R51 ;  /* 0x0000003300e97213 */ /* 0x000fe20000000000 */
        /* <DEDUP_REMOVED lines=18> */
[--C-:B------:R-:W-:Y:S01]  /*15cc0*/  @!P3 IMAD.IADD R5, R5, 0x1, -R240.reuse ;  /* 0x000000010505b824 */ /* 0x100fe200078e0af0 */
[C---:B------:R-:W-:Y:S01]  /*15cd0*/  ISETP.GT.U32.AND P3, PT, R240.reuse, R233, PT ;  /* 0x000000e9f000720c */ /* 0x040fe20003f64070 */
[C---:B------:R-:W-:Y:S02]  /*15ce0*/  IMAD R165, R240.reuse, R162, R165 ;  /* 0x000000a2f0a57224 */ /* 0x040fe400078e02a5 */
[--C-:B------:R-:W-:Y:S01]  /*15cf0*/  @!P5 IMAD.IADD R3, R3, 0x1, -R240.reuse ;  /* 0x000000010303d824 */ /* 0x100fe200078e0af0 */
[C---:B------:R-:W-:Y:S01]  /*15d00*/  ISETP.GT.U32.AND P5, PT, R240.reuse, R164, PT ;  /* 0x000000a4f000720c */ /* 0x040fe20003fa4070 */
[----:B------:R-:W-:Y:S01]  /*15d10*/  STL [R1+0x87d0], R151 ;  /* 0x0087d09701007387 */ /* 0x000fe20000100800 */
[----:B------:R-:W-:Y:S01]  /*15d20*/  @!P1 IMAD.IADD R231, R231, 0x1, -R240 ;  /* 0x00000001e7e79824 */ /* 0x000fe200078e0af0 */
[----:B------:R-:W-:-:S02]  /*15d30*/  ISETP.GT.U32.AND P1, PT, R240, R165, PT ;  /* 0x000000a5f000720c */ /* 0x000fc40003f24070 */
[----:B------:R-:W-:Y:S04]  /*15d40*/  STL [R1+0x87d4], R154 ;  /* 0x0087d49a01007387 */ /* 0x000fe80000100800 */
[----:B------:R-:W-:Y:S04]  /*15d50*/  STL [R1+0x87d8], R155 ;  /* 0x0087d89b01007387 */ /* 0x000fe80000100800 */
[----:B------:R1:W-:Y:S01]  /*15d60*/  STL [R1+0x81b0], R52 ;  /* 0x0081b03401007387 */ /* 0x0003e20000100800 */
[----:B------:R-:W-:-:S03]  /*15d70*/  @!P3 IMAD.IADD R233, R233, 0x1, -R240 ;  /* 0x00000001e9e9b824 */ /* 0x000fc600078e0af0 */
[----:B------:R2:W-:Y:S01]  /*15d80*/  STL [R1+0x81ac], R51 ;  /* 0x0081ac3301007387 */ /* 0x0005e20000100800 */
[----:B-1----:R-:W-:-:S03]  /*15d90*/  VIADD R52, R244, 0x1bb ;  /* 0x000001bbf4347836 */ /* 0x002fc60000000000 */
[----:B------:R1:W-:Y:S01]  /*15da0*/  STL [R1+0x81a8], R49 ;  /* 0x0081a83101007387 */ /* 0x0003e20000100800 */
[----:B--2---:R-:W-:Y:S01]  /*15db0*/  VIADD R51, R244, 0x1bc ;  /* 0x000001bcf4337836 */ /* 0x004fe20000000000 */
[----:B------:R-:W-:Y:S01]  /*15dc0*/  IABS R166, R52 ;  /* 0x0000003400a67213 */ /* 0x000fe20000000000 */
[----:B------:R-:W-:Y:S01]  /*15dd0*/  @!P5 IMAD.IADD R164, R164, 0x1, -R240 ;  /* 0x00000001a4a4d824 */ /* 0x000fe200078e0af0 */
[----:B------:R-:W-:Y:S02]  /*15de0*/  ISETP.GT.U32.AND P3, PT, R240, R233, PT ;  /* 0x000000e9f000720c */ /* 0x000fe40003f64070 */
[----:B------:R-:W-:Y:S01]  /*15df0*/  IABS R167, R51 ;  /* 0x0000003300a77213 */ /* 0x000fe20000000000 */
[----:B-1----:R-:W-:Y:S02]  /*15e00*/  VIADD R49, R244, 0x1bd ;  /* 0x000001bdf4317836 */ /* 0x002fe40000000000 */
[----:B------:R-:W-:Y:S01]  /*15e10*/  IMAD.HI.U32 R172, R2, R166, RZ ;  /* 0x000000a602ac7227 */ /* 0x000fe200078e00ff */
[----:B------:R-:W-:-:S02]  /*15e20*/  ISETP.GT.U32.AND P5, PT, R240, R164, PT ;  /* 0x000000a4f000720c */ /* 0x000fc40003fa4070 */
[----:B------:R-:W-:Y:S01]  /*15e30*/  IABS R168, R49 ;  /* 0x0000003100a87213 */ /* 0x000fe20000000000 */
[----:B------:R-:W-:Y:S02]  /*15e40*/  @!P1 IMAD.IADD R165, R165, 0x1, -R240 ;  /* 0x00000001a5a59824 */ /* 0x000fe400078e0af0 */
        /* <DEDUP_REMOVED lines=10> */
[----:B------:R1:W-:Y:S01]  /*15ef0*/  STL [R1+0x81a4], R48 ;  /* 0x0081a43001007387 */ /* 0x0003e20000100800 */
[----:B------:R-:W-:-:S02]  /*15f00*/  IMAD R168, R240, R170, R168 ;  /* 0x000000aaf0a87224 */ /* 0x000fc400078e02a8 */
[--C-:B------:R-:W-:Y:S01]  /*15f10*/  @!P5 IMAD.IADD R164, R164, 0x1, -R240.reuse ;  /* 0x00000001a4a4d824 */ /* 0x100fe200078e0af0 */
[C---:B------:R-:W-:Y:S01]  /*15f20*/  ISETP.GT.U32.AND P5, PT, R240.reuse, R167, PT ;  /* 0x000000a7f000720c */ /* 0x040fe20003fa4070 */
[--C-:B------:R-:W-:Y:S01]  /*15f30*/  @!P1 IMAD.IADD R165, R165, 0x1, -R240.reuse ;  /* 0x00000001a5a59824 */ /* 0x100fe200078e0af0 */
[----:B------:R-:W-:Y:S01]  /*15f40*/  ISETP.GT.U32.AND P1, PT, R240, R168, PT ;  /* 0x000000a8f000720c */ /* 0x000fe20003f24070 */
[----:B-1----:R-:W-:Y:S01]  /*15f50*/  VIADD R48, R244, 0x1be ;  /* 0x000001bef4307836 */ /* 0x002fe20000000000 */
[----:B------:R-:W-:Y:S04]  /*15f60*/  STL [R1+0x87dc], R159 ;  /* 0x0087dc9f01007387 */ /* 0x000fe80000100800 */
[----:B------:R-:W-:Y:S01]  /*15f70*/  IABS R169, R48 ;  /* 0x0000003000a97213 */ /* 0x000fe20000000000 */
[----:B------:R-:W-:Y:S01]  /*15f80*/  STL [R1+0x87e0], R229 ;  /* 0x0087e0e501007387 */ /* 0x000fe20000100800 */
[----:B------:R-:W-:-:S03]  /*15f90*/  @!P3 IMAD.IADD R166, R166, 0x1, -R240 ;  /* 0x00000001a6a6b824 */ /* 0x000fc600078e0af0 */
[----:B------:R-:W-:Y:S01]  /*15fa0*/  STL [R1+0x87e4], R156 ;  /* 0x0087e49c01007387 */ /* 0x000fe20000100800 */
[----:B------:R-:W-:-:S03]  /*15fb0*/  IMAD.HI.U32 R162, R2, R169, RZ ;  /* 0x000000a902a27227 */ /* 0x000fc600078e00ff */
[----:B------:R1:W-:Y:S01]  /*15fc0*/  STL [R1+0x81a0], R52 ;  /* 0x0081a03401007387 */ /* 0x0003e20000100800 */
[----:B------:R-:W-:Y:S01]  /*15fd0*/  @!P5 IMAD.IADD R167, R167, 0x1, -R240 ;  /* 0x00000001a7a7d824 */ /* 0x000fe200078e0af0 */
[----:B------:R-:W-:Y:S02]  /*15fe0*/  ISETP.GT.U32.AND P3, PT, R240, R166, PT ;  /* 0x000000a6f000720c */ /* 0x000fe40003f64070 */
[----:B------:R2:W-:Y:S01]  /*15ff0*/  STL [R1+0x819c], R51 ;  /* 0x00819c3301007387 */ /* 0x0005e20000100800 */
[----:B------:R-:W-:Y:S02]  /*16000*/  IMAD.MOV R162, RZ, RZ, -R162 ;  /* 0x000000ffffa27224 */ /* 0x000fe400078e0aa2 */
[C---:B-1----:R-:W-:Y:S02]  /*16010*/  VIADD R52, R244.reuse, 0x1bf ;  /* 0x000001bff4347836 */ /* 0x042fe40000000000 */
[----:B--2---:R-:W-:-:S03]  /*16020*/  VIADD R51, R244, 0x1c0 ;  /* 0x000001c0f4337836 */ /* 0x004fc60000000000 */
[----:B------:R-:W-:Y:S01]  /*16030*/  IABS R170, R52 ;  /* 0x0000003400aa7213 */ /* 0x000fe20000000000 */
[----:B------:R-:W-:Y:S01]  /*16040*/  @!P1 IMAD.IADD R168, R168, 0x1, -R240 ;  /* 0x00000001a8a89824 */ /* 0x000fe200078e0af0 */
[C---:B------:R-:W-:Y:S01]  /*16050*/  ISETP.GT.U32.AND P5, PT, R240.reuse, R167, PT ;  /* 0x000000a7f000720c */ /* 0x040fe20003fa4070 */
[----:B------:R-:W-:Y:S01]  /*16060*/  IMAD R169, R240, R162, R169 ;  /* 0x000000a2f0a97224 */ /* 0x000fe200078e02a9 */
[----:B------:R-:W-:Y:S01]  /*16070*/  IABS R171, R51 ;  /* 0x0000003300ab7213 */ /* 0x000fe20000000000 */
[----:B------:R-:W-:Y:S01]  /*16080*/  IMAD.HI.U32 R162, R2, R170, RZ ;  /* 0x000000aa02a27227 */ /* 0x000fe200078e00ff */
[----:B------:R-:W-:-:S03]  /*16090*/  ISETP.GT.U32.AND P1, PT, R240, R168, PT ;  /* 0x000000a8f000720c */ /* 0x000fc60003f24070 */
[----:B------:R-:W-:Y:S01]  /*160a0*/  IMAD.HI.U32 R174, R2, R171, RZ ;  /* 0x000000ab02ae7227 */ /* 0x000fe200078e00ff */
[----:B------:R1:W-:Y:S03]  /*160b0*/  STL [R1+0x8198], R49 ;  /* 0x0081983101007387 */ /* 0x0003e60000100800 */
[----:B------:R-:W-:Y:S02]  /*160c0*/  IMAD.MOV R162, RZ, RZ, -R162 ;  /* 0x000000ffffa27224 */ /* 0x000fe400078e0aa2 */
[----:B------:R-:W-:Y:S02]  /*160d0*/  IMAD.MOV R174, RZ, RZ, -R174 ;  /* 0x000000ffffae7224 */ /* 0x000fe400078e0aae */
[----:B------:R-:W-:Y:S02]  /*160e0*/  IMAD R170, R240, R162, R170 ;  /* 0x000000a2f0aa7224 */ /* 0x000fe400078e02aa */
[----:B------:R-:W-:Y:S01]  /*160f0*/  @!P3 IMAD.IADD R166, R166, 0x1, -R240 ;  /* 0x00000001a6a6b824 */ /* 0x000fe200078e0af0 */
[----:B------:R-:W-:Y:S01]  /*16100*/  ISETP.GT.U32.AND P3, PT, R240, R169, PT ;  /* 0x000000a9f000720c */ /* 0x000fe20003f64070 */
[----:B-1----:R-:W-:-:S02]  /*16110*/  VIADD R49, R244, 0x1c1 ;  /* 0x000001c1f4317836 */ /* 0x002fc40000000000 */
[C---:B------:R-:W-:Y:S02]  /*16120*/  IMAD R171, R240.reuse, R174, R171 ;  /* 0x000000aef0ab7224 */ /* 0x040fe400078e02ab */
[--C-:B------:R-:W-:Y:S01]  /*16130*/  @!P5 IMAD.IADD R167, R167, 0x1, -R240.reuse ;  /* 0x00000001a7a7d824 */ /* 0x100fe200078e0af0 */
[----:B------:R-:W-:Y:S01]  /*16140*/  IABS R172, R49 ;  /* 0x0000003100ac7213 */ /* 0x000fe20000000000 */
[----:B------:R1:W-:Y:S01]  /*16150*/  STL [R1+0x8194], R48 ;  /* 0x0081943001007387 */ /* 0x0003e20000100800 */
[----:B------:R-:W-:Y:S01]  /*16160*/  ISETP.GT.U32.AND P5, PT, R240, R170, PT ;  /* 0x000000aaf000720c */ /* 0x000fe20003fa4070 */
[----:B------:R-:W-:Y:S02]  /*16170*/  @!P1 IMAD.IADD R168, R168, 0x1, -R240 ;  /* 0x00000001a8a89824 */ /* 0x000fe400078e0af0 */
[----:B------:R-:W-:Y:S01]  /*16180*/  STL [R1+0x87e8], R157 ;  /* 0x0087e89d01007387 */ /* 0x000fe20000100800 */
[----:B------:R-:W-:Y:S01]  /*16190*/  ISETP.GT.U32.AND P1, PT, R240, R171, PT ;  /* 0x000000abf000720c */ /* 0x000fe20003f24070 */
[----:B------:R-:W-:-:S02]  /*161a0*/  IMAD.HI.U32 R175, R2, R172, RZ ;  /* 0x000000ac02af7227 */ /* 0x000fc400078e00ff */
[----:B------:R-:W-:Y:S02]  /*161b0*/  STL [R1+0x87ec], R160 ;  /* 0x0087eca001007387 */ /* 0x000fe40000100800 */
[----:B-1----:R-:W-:Y:S02]  /*161c0*/  VIADD R48, R244, 0x1c2 ;  /* 0x000001c2f4307836 */ /* 0x002fe40000000000 */
[----:B------:R-:W-:Y:S04]  /*161d0*/  STL [R1+0x87f0], R161 ;  /* 0x0087f0a101007387 */ /* 0x000fe80000100800 */
[----:B------:R-:W-:Y:S01]  /*161e0*/  STL [R1+0x87f4], R5 ;  /* 0x0087f40501007387 */ /* 0x000fe20000100800 */
[----:B------:R-:W-:-:S03]  /*161f0*/  IMAD.MOV R175, RZ, RZ, -R175 ;  /* 0x000000ffffaf7224 */ /* 0x000fc600078e0aaf */
[----:B------:R-:W-:Y:S01]  /*16200*/  STL [R1+0x8190], R52 ;  /* 0x0081903401007387 */ /* 0x000fe20000100800 */
[----:B------:R-:W-:-:S03]  /*16210*/  @!P3 IMAD.IADD R169, R169, 0x1, -R240 ;  /* 0x00000001a9a9b824 */ /* 0x000fc600078e0af0 */
[----:B------:R-:W-:Y:S01]  /*16220*/  STL [R1+0x818c], R51 ;  /* 0x00818c3301007387 */ /* 0x000fe20000100800 */
[----:B------:R-:W-:-:S03]  /*16230*/  IABS R173, R48 ;  /* 0x0000003000ad7213 */ /* 0x000fc60000000000 */
[----:B------:R1:W-:Y:S01]  /*16240*/  STL [R1+0x8284], R49 ;  /* 0x0082843101007387 */ /* 0x0003e20000100800 */
[----:B------:R-:W-:Y:S02]  /*16250*/  IMAD R172, R240, R175, R172 ;  /* 0x000000aff0ac7224 */ /* 0x000fe400078e02ac */
[----:B------:R-:W-:Y:S01]  /*16260*/  @!P5 IMAD.IADD R170, R170, 0x1, -R240 ;  /* 0x00000001aaaad824 */ /* 0x000fe200078e0af0 */
[----:B------:R-:W-:Y:S01]  /*16270*/  ISETP.GT.U32.AND P5, PT, R240, R169, PT ;  /* 0x000000a9f000720c */ /* 0x000fe20003fa4070 */
[----:B-1----:R-:W-:Y:S02]  /*16280*/  VIADD R49, R244, 0x1c3 ;  /* 0x000001c3f4317836 */ /* 0x002fe40000000000 */
[----:B------:R-:W-:-:S03]  /*16290*/  IMAD.HI.U32 R176, R2, R173, RZ ;  /* 0x000000ad02b07227 */ /* 0x000fc600078e00ff */
[----:B------:R-:W-:Y:S01]  /*162a0*/  IABS R174, R49 ;  /* 0x0000003100ae7213 */ /* 0x000fe20000000000 */
[----:B------:R-:W-:Y:S01]  /*162b0*/  @!P1 IMAD.IADD R171, R171, 0x1, -R240 ;  /* 0x00000001abab9824 */ /* 0x000fe200078e0af0 */
[C---:B------:R-:W-:Y:S01]  /*162c0*/  ISETP.GT.U32.AND P3, PT, R240.reuse, R172, PT ;  /* 0x000000acf000720c */ /* 0x040fe20003f64070 */
[----:B------:R-:W-:Y:S01]  /*162d0*/  IMAD.MOV R176, RZ, RZ, -R176 ;  /* 0x000000ffffb07224 */ /* 0x000fe200078e0ab0 */
[----:B------:R-:W-:Y:S01]  /*162e0*/  ISETP.GT.U32.AND P1, PT, R240, R170, PT ;  /* 0x000000aaf000720c */ /* 0x000fe20003f24070 */
[----:B------:R-:W-:Y:S01]  /*162f0*/  IMAD.HI.U32 R162, R2, R174, RZ ;  /* 0x000000ae02a27227 */ /* 0x000fe200078e00ff */
[----:B------:R-:W-:Y:S03]  /*16300*/  STL [R1+0x87f8], R3 ;  /* 0x0087f80301007387 */ /* 0x000fe60000100800 */
[----:B------:R-:W-:Y:S01]  /*16310*/  IMAD R173, R240, R176, R173 ;  /* 0x000000b0f0ad7224 */ /* 0x000fe200078e02ad */
[----:B------:R1:W-:Y:S01]  /*16320*/  STL [R1+0x8418], R48 ;  /* 0x0084183001007387 */ /* 0x0003e20000100800 */
[----:B------:R-:W-:-:S02]  /*16330*/  IMAD.MOV R162, RZ, RZ, -R162 ;  /* 0x000000ffffa27224 */ /* 0x000fc400078e0aa2 */
[----:B------:R-:W-:Y:S02]  /*16340*/  VIADD R5, R244, 0x1c5 ;  /* 0x000001c5f4057836 */ /* 0x000fe40000000000 */
[----:B------:R-:W-:Y:S02]  /*16350*/  IMAD R174, R240, R162, R174 ;  /* 0x000000a2f0ae7224 */ /* 0x000fe400078e02ae */
[----:B-1----:R-:W-:Y:S02]  /*16360*/  VIADD R48, R244, 0x1c4 ;  /* 0x000001c4f4307836 */ /* 0x002fe40000000000 */
[--C-:B------:R-:W-:Y:S01]  /*16370*/  @!P5 IMAD.IADD R169, R169, 0x1, -R240.reuse ;  /* 0x00000001a9a9d824 */ /* 0x100fe200078e0af0 */
[----:B------:R-:W-:Y:S01]  /*16380*/  ISETP.GT.U32.AND P5, PT, R240, R173, PT ;  /* 0x000000adf000720c */ /* 0x000fe20003fa4070 */
[----:B------:R-:W-:Y:S01]  /*16390*/  VIADD R3, R244, 0x1c6 ;  /* 0x000001c6f4037836 */ /* 0x000fe20000000000 */
[----:B------:R-:W-:Y:S01]  /*163a0*/  IABS R175, R48 ;  /* 0x0000003000af7213 */ /* 0x000fe20000000000 */
[--C-:B------:R-:W-:Y:S01]  /*163b0*/  @!P3 IMAD.IADD R172, R172, 0x1, -R240.reuse ;  /* 0x00000001acacb824 */ /* 0x100fe200078e0af0 */
[----:B------:R-:W-:Y:S01]  /*163c0*/  IABS R176, R5 ;  /* 0x0000000500b07213 */ /* 0x000fe20000000000 */
[----:B------:R-:W-:Y:S01]  /*163d0*/  @!P1 IMAD.IADD R170, R170, 0x1, -R240 ;  /* 0x00000001aaaa9824 */ /* 0x000fe200078e0af0 */
[C---:B------:R-:W-:Y:S01]  /*163e0*/  ISETP.GT.U32.AND P3, PT, R240.reuse, R171, PT ;  /* 0x000000abf000720c */ /* 0x040fe20003f64070 */
[----:B------:R-:W-:Y:S01]  /*163f0*/  STL [R1+0x87fc], R231 ;  /* 0x0087fce701007387 */ /* 0x000fe20000100800 */
[----:B------:R-:W-:Y:S01]  /*16400*/  ISETP.GT.U32.AND P1, PT, R240, R174, PT ;  /* 0x000000aef000720c */ /* 0x000fe20003f24070 */
[----:B------:R-:W-:Y:S01]  /*16410*/  IMAD.HI.U32 R178, R2, R175, RZ ;  /* 0x000000af02b27227 */ /* 0x000fe200078e00ff */
[----:B------:R-:W-:Y:S01]  /*16420*/  IABS R177, R3 ;  /* 0x0000000300b17213 */ /* 0x000fe20000000000 */
[----:B------:R-:W-:Y:S02]  /*16430*/  STL [R1+0x8800], R233 ;  /* 0x008800e901007387 */ /* 0x000fe40000100800 */
[----:B------:R-:W-:Y:S01]  /*16440*/  @!P6 IMAD.MOV R252, RZ, RZ, -R252 ;  /* 0x000000fffffce224 */ /* 0x000fe200078e0afc */
[----:B------:R-:W-:Y:S01]  /*16450*/  ISETP.GT.U32.AND P6, PT, R240, R172, PT ;  /* 0x000000acf000720c */ /* 0x000fe20003fc4070 */
[----:B------:R-:W-:Y:S01]  /*16460*/  STL [R1+0x8804], R164 ;  /* 0x008804a401007387 */ /* 0x000fe20000100800 */
[----:B------:R-:W-:-:S03]  /*16470*/  IMAD.HI.U32 R179, R2, R176, RZ ;  /* 0x000000b002b37227 */ /* 0x000fc600078e00ff */
[----:B------:R1:W-:Y:S01]  /*16480*/  STL [R1+0x8414], R49 ;  /* 0x0084143101007387 */ /* 0x0003e20000100800 */
[----:B------:R-:W-:Y:S02]  /*16490*/  IMAD.MOV R178, RZ, RZ, -R178 ;  /* 0x000000ffffb27224 */ /* 0x000fe400078e0ab2 */
[----:B------:R-:W-:-:S04]  /*164a0*/  IMAD.HI.U32 R180, R2, R177, RZ ;  /* 0x000000b102b47227 */ /* 0x000fc800078e00ff */
[----:B-1----:R-:W-:Y:S02]  /*164b0*/  VIADD R49, R244, 0x1c7 ;  /* 0x000001c7f4317836 */ /* 0x002fe40000000000 */
[----:B------:R-:W-:Y:S02]  /*164c0*/  IMAD.MOV R179, RZ, RZ, -R179 ;  /* 0x000000ffffb37224 */ /* 0x000fe400078e0ab3 */
[C---:B------:R-:W-:Y:S01]  /*164d0*/  IMAD R175, R240.reuse, R178, R175 ;  /* 0x000000b2f0af7224 */ /* 0x040fe200078e02af */
[----:B------:R-:W-:Y:S01]  /*164e0*/  IABS R178, R49 ;  /* 0x0000003100b27213 */ /* 0x000fe20000000000 */
[----:B------:R-:W-:Y:S02]  /*164f0*/  @!P5 IMAD.IADD R173, R173, 0x1, -R240 ;  /* 0x00000001adadd824 */ /* 0x000fe400078e0af0 */
[----:B------:R-:W-:Y:S02]  /*16500*/  IMAD.MOV R162, RZ, RZ, -R180 ;  /* 0x000000ffffa27224 */ /* 0x000fe400078e0ab4 */
[----:B------:R-:W-:-:S02]  /*16510*/  IMAD R176, R240, R179, R176 ;  /* 0x000000b3f0b07224 */ /* 0x000fc400078e02b0 */
[--C-:B------:R-:W-:Y:S01]  /*16520*/  @!P3 IMAD.IADD R171, R171, 0x1, -R240.reuse ;  /* 0x00000001ababb824 */ /* 0x100fe200078e0af0 */
[----:B------:R-:W-:Y:S01]  /*16530*/  ISETP.GT.U32.AND P3, PT, R240, R175, PT ;  /* 0x000000aff000720c */ /* 0x000fe20003f64070 */
[----:B------:R-:W-:Y:S01]  /*16540*/  @!P1 IMAD.IADD R174, R174, 0x1, -R240 ;  /* 0x00000001aeae9824 */ /* 0x000fe200078e0af0 */
[C---:B------:R-:W-:Y:S01]  /*16550*/  ISETP.GT.U32.AND P1, PT, R240.reuse, R173, PT ;  /* 0x000000adf000720c */ /* 0x040fe20003f24070 */
[----:B------:R-:W-:Y:S01]  /*16560*/  IMAD R177, R240, R162, R177 ;  /* 0x000000a2f0b17224 */ /* 0x000fe200078e02b1 */
[----:B------:R1:W-:Y:S01]  /*16570*/  STL [R1+0x841c], R48 ;  /* 0x00841c3001007387 */ /* 0x0003e20000100800 */
[----:B------:R-:W-:-:S03]  /*16580*/  IMAD.HI.U32 R162, R2, R178, RZ ;  /* 0x000000b202a27227 */ /* 0x000fc600078e00ff */
[----:B------:R-:W-:Y:S01]  /*16590*/  STL [R1+0x8808], R165 ;  /* 0x008808a501007387 */ /* 0x000fe20000100800 */
[----:B------:R-:W-:Y:S01]  /*165a0*/  @!P6 IMAD.IADD R172, R172, 0x1, -R240 ;  /* 0x00000001acace824 */ /* 0x000fe200078e0af0 */
[----:B------:R-:W-:Y:S02]  /*165b0*/  ISETP.GT.U32.AND P6, PT, R240, R176, PT ;  /* 0x000000b0f000720c */ /* 0x000fe40003fc4070 */
[----:B------:R-:W-:Y:S01]  /*165c0*/  STL [R1+0x8420], R5 ;  /* 0x0084200501007387 */ /* 0x000fe20000100800 */
[----:B------:R-:W-:Y:S02]  /*165d0*/  IMAD.MOV R162, RZ, RZ, -R162 ;  /* 0x000000ffffa27224 */ /* 0x000fe400078e0aa2 */
[----:B-1----:R-:W-:Y:S01]  /*165e0*/  VIADD R48, R244, 0x1c8 ;  /* 0x000001c8f4307836 */ /* 0x002fe20000000000 */
[----:B------:R1:W-:Y:S01]  /*165f0*/  STL [R1+0x8424], R3 ;  /* 0x0084240301007387 */ /* 0x0003e20000100800 */
[----:B------:R-:W-:-:S03]  /*16600*/  IMAD R178, R240, R162, R178 ;  /* 0x000000a2f0b27224 */ /* 0x000fc600078e02b2 */
[----:B------:R-:W-:Y:S01]  /*16610*/  IABS R179, R48 ;  /* 0x0000003000b37213 */ /* 0x000fe20000000000 */
[----:B-1----:R-:W-:Y:S01]  /*16620*/  VIADD R3, R244, 0x1ca ;  /* 0x000001caf4037836 */ /* 0x002fe20000000000 */
[----:B------:R-:W-:Y:S01]  /*16630*/  ISETP.GT.U32.AND P5, PT, R240, R177, PT ;  /* 0x000000b1f000720c */ /* 0x000fe20003fa4070 */
[----:B------:R-:W-:-:S03]  /*16640*/  VIADD R5, R244, 0x1c9 ;  /* 0x000001c9f4057836 */ /* 0x000fc60000000000 */
[----:B------:R-:W-:Y:S01]  /*16650*/  IABS R181, R3 ;  /* 0x0000000300b57213 */ /* 0x000fe20000000000 */
[--C-:B------:R-:W-:Y:S02]  /*16660*/  @!P3 IMAD.IADD R175, R175, 0x1, -R240.reuse ;  /* 0x00000001afafb824 */ /* 0x100fe400078e0af0 */
[----:B------:R-:W-:Y:S01]  /*16670*/  @!P1 IMAD.IADD R173, R173, 0x1, -R240 ;  /* 0x00000001adad9824 */ /* 0x000fe200078e0af0 */
[----:B------:R-:W-:Y:S01]  /*16680*/  ISETP.GT.U32.AND P1, PT, R240, R178, PT ;  /* 0x000000b2f000720c */ /* 0x000fe20003f24070 */
[----:B------:R-:W-:Y:S01]  /*16690*/  IMAD.HI.U32 R182, R2, R179, RZ ;  /* 0x000000b302b67227 */ /* 0x000fe200078e00ff */
[----:B------:R-:W-:-:S03]  /*166a0*/  IABS R180, R5 ;  /* 0x0000000500b47213 */ /* 0x000fc60000000000 */
[----:B------:R-:W-:-:S04]  /*166b0*/  IMAD.HI.U32 R184, R2, R181, RZ ;  /* 0x000000b502b87227 */ /* 0x000fc800078e00ff */
[----:B------:R-:W-:Y:S01]  /*166c0*/  @!P6 IMAD.IADD R176, R176, 0x1, -R240 ;  /* 0x00000001b0b0e824 */ /* 0x000fe200078e0af0 */
[C---:B------:R-:W-:Y:S01]  /*166d0*/  ISETP.GT.U32.AND P6, PT, R240.reuse, R175, PT ;  /* 0x000000aff000720c */ /* 0x040fe20003fc4070 */
[----:B------:R-:W-:Y:S02]  /*166e0*/  IMAD.MOV R162, RZ, RZ, -R182 ;  /* 0x000000ffffa27224 */ /* 0x000fe400078e0ab6 */
[----:B------:R-:W-:Y:S02]  /*166f0*/  IMAD.MOV R182, RZ, RZ, -R184 ;  /* 0x000000ffffb67224 */ /* 0x000fe400078e0ab8 */
[----:B------:R-:W-:Y:S01]  /*16700*/  @!P4 IMAD.MOV R251, RZ, RZ, -R251 ;  /* 0x000000fffffbc224 */ /* 0x000fe200078e0afb */
[----:B------:R-:W-:Y:S01]  /*16710*/  ISETP.GT.U32.AND P4, PT, R240, R176, PT ;  /* 0x000000b0f000720c */ /* 0x000fe20003f84070 */
[----:B------:R-:W-:-:S04]  /*16720*/  IMAD.HI.U32 R183, R2, R180, RZ ;  /* 0x000000b402b77227 */ /* 0x000fc800078e00ff */
[C---:B------:R-:W-:Y:S02]  /*16730*/  IMAD R181, R240.reuse, R182, R181 ;  /* 0x000000b6f0b57224 */ /* 0x040fe400078e02b5 */
[----:B------:R-:W-:Y:S02]  /*16740*/  IMAD R179, R240, R162, R179 ;  /* 0x000000a2f0b37224 */ /* 0x000fe400078e02b3 */
[--C-:B------:R-:W-:Y:S02]  /*16750*/  @!P5 IMAD.IADD R177, R177, 0x1, -R240.reuse ;  /* 0x00000001b1b1d824 */ /* 0x100fe400078e0af0 */
[----:B------:R-:W-:Y:S02]  /*16760*/  IMAD.MOV R162, RZ, RZ, -R183 ;  /* 0x000000ffffa27224 */ /* 0x000fe400078e0ab7 */
[----:B------:R-:W-:Y:S01]  /*16770*/  @!P1 IMAD.IADD R178, R178, 0x1, -R240 ;  /* 0x00000001b2b29824 */ /* 0x000fe200078e0af0 */
[C---:B------:R-:W-:Y:S01]  /*16780*/  ISETP.GT.U32.AND P1, PT, R240.reuse, R181, PT ;  /* 0x000000b5f000720c */ /* 0x040fe20003f24070 */
[C---:B------:R-:W-:Y:S01]  /*16790*/  IMAD R180, R240.reuse, R162, R180 ;  /* 0x000000a2f0b47224 */ /* 0x040fe200078e02b4 */
[----:B------:R-:W-:Y:S01]  /*167a0*/  STL [R1+0x880c], R166 ;  /* 0x00880ca601007387 */ /* 0x000fe20000100800 */
[----:B------:R-:W-:Y:S01]  /*167b0*/  @!P6 IMAD.IADD R175, R175, 0x1, -R240 ;  /* 0x00000001afafe824 */ /* 0x000fe200078e0af0 */
[----:B------:R-:W-:-:S02]  /*167c0*/  ISETP.GT.U32.AND P5, PT, R240, R177, PT ;  /* 0x000000b1f000720c */ /* 0x000fc40003fa4070 */
[----:B------:R-:W-:Y:S01]  /*167d0*/  ISETP.GT.U32.AND P6, PT, R240, R179, PT ;  /* 0x000000b3f000720c */ /* 0x000fe20003fc4070 */
[----:B------:R-:W-:Y:S01]  /*167e0*/  STL [R1+0x8810], R167 ;  /* 0x008810a701007387 */ /* 0x000fe20000100800 */
[--C-:B------:R-:W-:Y:S01]  /*167f0*/  @!P4 IMAD.IADD R176, R176, 0x1, -R240.reuse ;  /* 0x00000001b0b0c824 */ /* 0x100fe200078e0af0 */
[----:B------:R-:W-:Y:S02]  /*16800*/  ISETP.GT.U32.AND P4, PT, R240, R180, PT ;  /* 0x000000b4f000720c */ /* 0x000fe40003f84070 */
[----:B------:R-:W-:Y:S04]  /*16810*/  STL [R1+0x8814], R168 ;  /* 0x008814a801007387 */ /* 0x000fe80000100800 */
[----:B------:R-:W-:Y:S04]  /*16820*/  STL [R1+0x8428], R49 ;  /* 0x0084283101007387 */ /* 0x000fe80000100800 */
[----:B------:R1:W-:Y:S01]  /*16830*/  STL [R1+0x842c], R48 ;  /* 0x00842c3001007387 */ /* 0x0003e20000100800 */
[----:B------:R-:W-:-:S02]  /*16840*/  @!P1 IMAD.IADD R181, R181, 0x1, -R240 ;  /* 0x00000001b5b59824 */ /* 0x000fc400078e0af0 */
[----:B-1----:R-:W-:-:S03]  /*16850*/  VIADD R48, R244, 0x1cb ;  /* 0x000001cbf4307836 */ /* 0x002fc60000000000 */
[C---:B------:R-:W-:Y:S01]  /*16860*/  ISETP.GT.U32.AND P1, PT, R240.reuse, R181, PT ;  /* 0x000000b5f000720c */ /* 0x040fe20003f24070 */
[--C-:B------:R-:W-:Y:S01]  /*16870*/  @!P5 IMAD.IADD R177, R177, 0x1, -R240.reuse ;  /* 0x00000001b1b1d824 */ /* 0x100fe200078e0af0 */
[----:B------:R-:W-:Y:S01]  /*16880*/  IABS R182, R48 ;  /* 0x0000003000b67213 */ /* 0x000fe20000000000 */
[--C-:B------:R-:W-:Y:S01]  /*16890*/  @!P6 IMAD.IADD R179, R179, 0x1, -R240.reuse ;  /* 0x00000001b3b3e824 */ /* 0x100fe200078e0af0 */
[----:B------:R-:W-:Y:S02]  /*168a0*/  ISETP.GE.AND P5, PT, R7, RZ, PT ;  /* 0x000000ff0700720c */ /* 0x000fe40003fa6270 */
[----:B------:R-:W-:Y:S01]  /*168b0*/  ISETP.GT.U32.AND P6, PT, R240, R178, PT ;  /* 0x000000b2f000720c */ /* 0x000fe20003fc4070 */
[----:B------:R-:W-:Y:S01]  /*168c0*/  IMAD.HI.U32 R7, R2, R182, RZ ;  /* 0x000000b602077227 */ /* 0x000fe200078e00ff */
[----:B------:R1:W-:Y:S03]  /*168d0*/  STL [R1+0x8430], R5 ;  /* 0x0084300501007387 */ /* 0x0003e60000100800 */
[----:B------:R-:W-:Y:S01]  /*168e0*/  @!P4 IMAD.IADD R180, R180, 0x1, -R240 ;  /* 0x00000001b4b4c824 */ /* 0x000fe200078e0af0 */
[----:B------:R-:W-:Y:S01]  /*168f0*/  ISETP.GT.U32.AND P4, PT, R240, R179, PT ;  /* 0x000000b3f000720c */ /* 0x000fe20003f84070 */
[----:B------:R-:W-:-:S02]  /*16900*/  IMAD.MOV R7, RZ, RZ, -R7 ;  /* 0x000000ffff077224 */ /* 0x000fc400078e0a07 */
[----:B-1----:R-:W-:Y:S02]  /*16910*/  VIADD R5, R244, 0x1cc ;  /* 0x000001ccf4057836 */ /* 0x002fe40000000000 */
[----:B------:R-:W-:-:S03]  /*16920*/  IMAD R182, R240, R7, R182 ;  /* 0x00000007f0b67224 */ /* 0x000fc600078e02b6 */
[----:B------:R-:W-:Y:S01]  /*16930*/  IABS R183, R5 ;  /* 0x0000000500b77213 */ /* 0x000fe20000000000 */
        /* <DEDUP_REMOVED lines=9> */
[----:B------:R-:W-:-:S02]  /*169d0*/  IMAD.MOV R6, RZ, RZ, -R4 ;  /* 0x000000ffff067224 */ /* 0x000fc400078e0a04 */
[----:B-1----:R-:W-:Y:S02]  /*169e0*/  VIADD R3, R244, 0x1cd ;  /* 0x000001cdf4037836 */ /* 0x002fe40000000000 */
[----:B------:R-:W-:-:S03]  /*169f0*/  IMAD R183, R240, R6, R183 ;  /* 0x00000006f0b77224 */ /* 0x000fc600078e02b7 */
[----:B------:R-:W-:Y:S01]  /*16a00*/  IABS R184, R3 ;  /* 0x0000000300b87213 */ /* 0x000fe20000000000 */
[--C-:B------:R-:W-:Y:S01]  /*16a10*/  @!P3 IMAD.IADD R174, R174, 0x1, -R240.reuse ;  /* 0x00000001aeaeb824 */ /* 0x100fe200078e0af0 */
[----:B------:R-:W-:Y:S01]  /*16a20*/  ISETP.GE.AND P3, PT, R11, RZ, PT ;  /* 0x000000ff0b00720c */ /* 0x000fe20003f66270 */
[----:B------:R-:W-:Y:S01]  /*16a30*/  @!P1 IMAD.IADD R182, R182, 0x1, -R240 ;  /* 0x00000001b6b69824 */ /* 0x000fe200078e0af0 */
[----:B------:R-:W-:Y:S01]  /*16a40*/  ISETP.GT.U32.AND P1, PT, R240, R183, PT ;  /* 0x000000b7f000720c */ /* 0x000fe20003f24070 */
[----:B------:R-:W-:-:S04]  /*16a50*/  IMAD.HI.U32 R11, R2, R184, RZ ;  /* 0x000000b8020b7227 */ /* 0x000fc800078e00ff */
[----:B------:R-:W-:-:S04]  /*16a60*/  IMAD.MOV R4, RZ, RZ, -R11 ;  /* 0x000000ffff047224 */ /* 0x000fc800078e0a0b */
[C---:B------:R-:W-:Y:S02]  /*16a70*/  IMAD R184, R240.reuse, R4, R184 ;  /* 0x00000004f0b87224 */ /* 0x040fe400078e02b8 */
[----:B------:R-:W-:Y:S01]  /*16a80*/  @!P0 IMAD.MOV R250, RZ, RZ, -R250 ;  /* 0x000000fffffa8224 */ /* 0x000fe200078e0afa */
[C---:B------:R-:W-:Y:S01]  /*16a90*/  ISETP.GT.U32.AND P0, PT, R240.reuse, R180, PT ;  /* 0x000000b4f000720c */ /* 0x040fe20003f04070 */
[----:B------:R-:W-:Y:S01]  /*16aa0*/  @!P1 IMAD.IADD R183, R183, 0x1, -R240 ;  /* 0x00000001b7b79824 */ /* 0x000fe200078e0af0 */
[----:B------:R-:W-:Y:S01]  /*16ab0*/  ISETP.GT.U32.AND P1, PT, R240, R184, PT ;  /* 0x000000b8f000720c */ /* 0x000fe20003f24070 */
[C---:B------:R-:W-:Y:S02]  /*16ac0*/  VIADD R52, R244.reuse, 0x1ce ;  /* 0x000001cef4347836 */ /* 0x040fe40000000000 */
[----:B------:R-:W-:-:S03]  /*16ad0*/  VIADD R51, R244, 0x1cf ;  /* 0x000001cff4337836 */ /* 0x000fc60000000000 */
[----:B------:R-:W-:Y:S02]  /*16ae0*/  IABS R185, R52 ;  /* 0x0000003400b97213 */ /* 0x000fe40000000000 */
[----:B------:R-:W-:-:S03]  /*16af0*/  IABS R186, R51 ;  /* 0x0000003300ba7213 */ /* 0x000fc60000000000 */
[--C-:B------:R-:W-:Y:S01]  /*16b00*/  @!P0 IMAD.IADD R180, R180, 0x1, -R240.reuse ;  /* 0x00000001b4b48824 */ /* 0x100fe200078e0af0 */
[----:B------:R-:W-:Y:S01]  /*16b10*/  ISETP.GE.AND P0, PT, R0, RZ, PT ;  /* 0x000000ff0000720c */ /* 0x000fe20003f06270 */
[----:B------:R-:W-:Y:S01]  /*16b20*/  @!P1 IMAD.IADD R184, R184, 0x1, -R240 ;  /* 0x00000001b8b89824 */ /* 0x000fe200078e0af0 */
[----:B------:R-:W-:Y:S01]  /*16b30*/  ISETP.GT.U32.AND P1, PT, R240, R182, PT ;  /* 0x000000b6f000720c */ /* 0x000fe20003f24070 */
[----:B------:R-:W-:-:S04]  /*16b40*/  IMAD.HI.U32 R0, R2, R185, RZ ;  /* 0x000000b902007227 */ /* 0x000fc800078e00ff */
[----:B------:R-:W-:Y:S01]  /*16b50*/  @!P2 IMAD.MOV R249, RZ, RZ, -R249 ;  /* 0x000000fffff9a224 */ /* 0x000fe200078e0af9 */
[----:B------:R-:W-:Y:S01]  /*16b60*/  ISETP.GT.U32.AND P2, PT, R240, R184, PT ;  /* 0x000000b8f000720c */ /* 0x000fe20003f44070 */
[----:B------:R-:W-:-:S04]  /*16b70*/  IMAD.HI.U32 R6, R2, R186, RZ ;  /* 0x000000ba02067227 */ /* 0x000fc800078e00ff */
[----:B------:R-:W-:Y:S02]  /*16b80*/  IMAD.MOV R0, RZ, RZ, -R0 ;  /* 0x000000ffff007224 */ /* 0x000fe400078e0a00 */
[----:B------:R-:W-:Y:S02]  /*16b90*/  IMAD.MOV R7, RZ, RZ, -R6 ;  /* 0x000000ffff077224 */ /* 0x000fe400078e0a06 */
[C---:B------:R-:W-:Y:S01]  /*16ba0*/  IMAD R185, R240.reuse, R0, R185 ;  /* 0x00000000f0b97224 */ /* 0x040fe200078e02b9 */
[----:B------:R-:W-:Y:S01]  /*16bb0*/  STL [R1+0x8818], R169 ;  /* 0x008818a901007387 */ /* 0x000fe20000100800 */
[----:B------:R-:W-:Y:S02]  /*16bc0*/  IMAD R186, R240, R7, R186 ;  /* 0x00000007f0ba7224 */ /* 0x000fe400078e02ba */
[--C-:B------:R-:W-:Y:S01]  /*16bd0*/  @!P1 IMAD.IADD R182, R182, 0x1, -R240.reuse ;  /* 0x00000001b6b69824 */ /* 0x100fe200078e0af0 */
[----:B------:R-:W-:Y:S01]  /*16be0*/  STL [R1+0x881c], R170 ;  /* 0x00881caa01007387 */ /* 0x000fe20000100800 */
[----:B------:R-:W-:Y:S01]  /*16bf0*/  ISETP.GT.U32.AND P1, PT, R240, R185, PT ;  /* 0x000000b9f000720c */ /* 0x000fe20003f24070 */
[----:B------:R-:W-:-:S02]  /*16c00*/  @!P2 IMAD.IADD R184, R184, 0x1, -R240 ;  /* 0x00000001b8b8a824 */ /* 0x000fc400078e0af0 */
[----:B------:R-:W-:Y:S01]  /*16c10*/  STL [R1+0x8820], R171 ;  /* 0x008820ab01007387 */ /* 0x000fe20000100800 */
[----:B------:R-:W-:-:S03]  /*16c20*/  ISETP.GT.U32.AND P2, PT, R240, R186, PT ;  /* 0x000000baf000720c */ /* 0x000fc60003f44070 */
[----:B------:R-:W-:Y:S04]  /*16c30*/  STL [R1+0x8824], R172 ;  /* 0x008824ac01007387 */ /* 0x000fe80000100800 */
[----:B------:R-:W-:Y:S04]  /*16c40*/  STL [R1+0x8828], R173 ;  /* 0x008828ad01007387 */ /* 0x000fe80000100800 */
[----:B------:R-:W-:Y:S04]  /*16c50*/  STL [R1+0x882c], R174 ;  /* 0x00882cae01007387 */ /* 0x000fe80000100800 */
[----:B------:R-:W-:Y:S04]  /*16c60*/  STL [R1+0x8830], R175 ;  /* 0x008830af01007387 */ /* 0x000fe80000100800 */
[----:B------:R-:W-:Y:S04]  /*16c70*/  STL [R1+0x8834], R176 ;  /* 0x008834b001007387 */ /* 0x000fe80000100800 */
[----:B------:R-:W-:Y:S04]  /*16c80*/  STL [R1+0x8838], R177 ;  /* 0x008838b101007387 */ /* 0x000fe80000100800 */
[----:B------:R1:W-:Y:S01]  /*16c90*/  STL [R1+0x8434], R48 ;  /* 0x0084343001007387 */ /* 0x0003e20000100800 */
[----:B------:R-:W-:-:S02]  /*16ca0*/  VIADD R49, R244, 0x1d0 ;  /* 0x000001d0f4317836 */ /* 0x000fc40000000000 */
[----:B------:R-:W-:Y:S01]  /*16cb0*/  @!P1 IMAD.IADD R185, R185, 0x1, -R240 ;  /* 0x00000001b9b99824 */ /* 0x000fe200078e0af0 */
[----:B------:R2:W-:Y:S01]  /*16cc0*/  STL [R1+0x843c], R5 ;  /* 0x00843c0501007387 */ /* 0x0005e20000100800 */
[C---:B-1----:R-:W-:Y:S02]  /*16cd0*/  VIADD R48, R244.reuse, 0x1d1 ;  /* 0x000001d1f4307836 */ /* 0x042fe40000000000 */
[----:B--2---:R-:W-:-:S03]  /*16ce0*/  VIADD R5, R244, 0x1d2 ;  /* 0x000001d2f4057836 */ /* 0x004fc60000000000 */
[----:B------:R-:W-:Y:S01]  /*16cf0*/  IABS R188, R48 ;  /* 0x0000003000bc7213 */ /* 0x000fe20000000000 */
[----:B------:R-:W-:Y:S01]  /*16d00*/  @!P2 IMAD.IADD R186, R186, 0x1, -R240 ;  /* 0x00000001babaa824 */ /* 0x000fe200078e0af0 */
[----:B------:R-:W-:Y:S02]  /*16d10*/  IABS R187, R49 ;  /* 0x0000003100bb7213 */ /* 0x000fe40000000000 */
[----:B------:R-:W-:Y:S01]  /*16d20*/  IABS R189, R5 ;  /* 0x0000000500bd7213 */ /* 0x000fe20000000000 */
[----:B------:R-:W-:Y:S01]  /*16d30*/  IMAD.HI.U32 R11, R2, R188, RZ ;  /* 0x000000bc020b7227 */ /* 0x000fe200078e00ff */
[C---:B------:R-:W-:Y:S01]  /*16d40*/  ISETP.GT.U32.AND P1, PT, R240.reuse, R185, PT ;  /* 0x000000b9f000720c */ /* 0x040fe20003f24070 */
[----:B------:R1:W-:Y:S01]  /*16d50*/  STL [R1+0x8440], R3 ;  /* 0x0084400301007387 */ /* 0x0003e20000100800 */
[----:B------:R-:W-:Y:S01]  /*16d60*/  ISETP.GT.U32.AND P2, PT, R240, R186, PT ;  /* 0x000000baf000720c */ /* 0x000fe20003f44070 */
[----:B------:R-:W-:-:S04]  /*16d70*/  IMAD.HI.U32 R4, R2, R187, RZ ;  /* 0x000000bb02047227 */ /* 0x000fc800078e00ff */
[----:B------:R-:W-:-:S04]  /*16d80*/  IMAD.HI.U32 R162, R2, R189, RZ ;  /* 0x000000bd02a27227 */ /* 0x000fc800078e00ff */
[----:B------:R-:W-:Y:S01]  /*16d90*/  IMAD.MOV R0, RZ, RZ, -R11 ;  /* 0x000000ffff007224 */ /* 0x000fe200078e0a0b */
[----:B-1----:R-:W1:Y:S01]  /*16da0*/  LDC R3, c[0x0][0x3ac] ;  /* 0x0000eb00ff037b82 */ /* 0x002e620000000800 */
[----:B------:R-:W-:Y:S01]  /*16db0*/  IMAD.MOV R6, RZ, RZ, -R4 ;  /* 0x000000ffff067224 */ /* 0x000fe200078e0a04 */
[----:B------:R-:W-:Y:S01]  /*16dc0*/  STL [R1+0x883c], R178 ;  /* 0x00883cb201007387 */ /* 0x000fe20000100800 */
[----:B------:R-:W-:Y:S02]  /*16dd0*/  IMAD.MOV R4, RZ, RZ, -R162 ;  /* 0x000000ffff047224 */ /* 0x000fe400078e0aa2 */
[C---:B------:R-:W-:Y:S01]  /*16de0*/  IMAD R188, R240.reuse, R0, R188 ;  /* 0x00000000f0bc7224 */ /* 0x040fe200078e02bc */
[----:B------:R-:W-:Y:S01]  /*16df0*/  STL [R1+0x8840], R179 ;  /* 0x008840b301007387 */ /* 0x000fe20000100800 */
[C---:B------:R-:W-:Y:S02]  /*16e00*/  IMAD R189, R240.reuse, R4, R189 ;  /* 0x00000004f0bd7224 */ /* 0x040fe400078e02bd */
[----:B------:R-:W-:Y:S01]  /*16e10*/  @!P1 IMAD.IADD R185, R185, 0x1, -R240 ;  /* 0x00000001b9b99824 */ /* 0x000fe200078e0af0 */
[----:B------:R-:W-:Y:S01]  /*16e20*/  STL [R1+0x8844], R180 ;  /* 0x008844b401007387 */ /* 0x000fe20000100800 */
[----:B------:R-:W-:-:S03]  /*16e30*/  ISETP.GT.U32.AND P1, PT, R240, R188, PT ;  /* 0x000000bcf000720c */ /* 0x000fc60003f24070 */
[----:B------:R-:W-:Y:S01]  /*16e40*/  STL [R1+0x8848], R181 ;  /* 0x008848b501007387 */ /* 0x000fe20000100800 */
[----:B------:R-:W-:-:S03]  /*16e50*/  @!P2 IMAD.IADD R186, R186, 0x1, -R240 ;  /* 0x00000001babaa824 */ /* 0x000fc600078e0af0 */
[----:B------:R-:W-:Y:S01]  /*16e60*/  STL [R1+0x8444], R52 ;  /* 0x0084443401007387 */ /* 0x000fe20000100800 */
[----:B------:R-:W-:-:S03]  /*16e70*/  ISETP.GT.U32.AND P2, PT, R240, R189, PT ;  /* 0x000000bdf000720c */ /* 0x000fc60003f44070 */
[----:B------:R-:W-:Y:S04]  /*16e80*/  STL [R1+0x8448], R51 ;  /* 0x0084483301007387 */ /* 0x000fe80000100800 */
[----:B------:R-:W-:Y:S01]  /*16e90*/  STL [R1+0x844c], R49 ;  /* 0x00844c3101007387 */ /* 0x000fe20000100800 */
[----:B------:R-:W-:-:S03]  /*16ea0*/  @!P3 IMAD.MOV R248, RZ, RZ, -R248 ;  /* 0x000000fffff8b224 */ /* 0x000fc600078e0af8 */
[----:B------:R2:W-:Y:S01]  /*16eb0*/  STL [R1+0x8450], R48 ;  /* 0x0084503001007387 */ /* 0x0005e20000100800 */
[----:B------:R-:W-:-:S03]  /*16ec0*/  ISETP.GT.U32.AND P3, PT, R240, R183, PT ;  /* 0x000000b7f000720c */ /* 0x000fc60003f64070 */
[----:B------:R3:W-:Y:S01]  /*16ed0*/  STL [R1+0x8458], R5 ;  /* 0x0084580501007387 */ /* 0x0007e20000100800 */
[C---:B--2---:R-:W-:Y:S02]  /*16ee0*/  VIADD R48, R244.reuse, 0x1d3 ;  /* 0x000001d3f4307836 */ /* 0x044fe40000000000 */
[----:B---3--:R-:W-:-:S03]  /*16ef0*/  VIADD R5, R244, 0x1d4 ;  /* 0x000001d4f4057836 */ /* 0x008fc60000000000 */
[----:B------:R-:W-:Y:S01]  /*16f00*/  IABS R190, R48 ;  /* 0x0000003000be7213 */ /* 0x000fe20000000000 */
[----:B------:R2:W-:Y:S01]  /*16f10*/  STL [R1+0x8454], R48 ;  /* 0x0084543001007387 */ /* 0x0005e20000100800 */
[----:B------:R-:W-:Y:S01]  /*16f20*/  @!P1 IMAD.IADD R188, R188, 0x1, -R240 ;  /* 0x00000001bcbc9824 */ /* 0x000fe200078e0af0 */
[----:B------:R-:W-:Y:S02]  /*16f30*/  IABS R191, R5 ;  /* 0x0000000500bf7213 */ /* 0x000fe40000000000 */
[----:B------:R-:W-:-:S04]  /*16f40*/  IMAD.HI.U32 R0, R2, R190, RZ ;  /* 0x000000be02007227 */ /* 0x000fc800078e00ff */
[----:B--2---:R-:W-:Y:S02]  /*16f50*/  VIADD R48, R244, 0x1d5 ;  /* 0x000001d5f4307836 */ /* 0x004fe40000000000 */
[----:B-1----:R-:W-:Y:S01]  /*16f60*/  IMAD R11, R192, R3, RZ ;  /* 0x00000003c00b7224 */ /* 0x002fe200078e02ff */
[C---:B------:R-:W-:Y:S01]  /*16f70*/  ISETP.GT.U32.AND P1, PT, R240.reuse, R188, PT ;  /* 0x000000bcf000720c */ /* 0x040fe20003f24070 */
[----:B------:R-:W-:Y:S01]  /*16f80*/  IMAD R187, R240, R6, R187 ;  /* 0x00000006f0bb7224 */ /* 0x000fe200078e02bb */
[----:B------:R-:W-:Y:S01]  /*16f90*/  IABS R192, R48 ;  /* 0x0000003000c07213 */ /* 0x000fe20000000000 */
[----:B------:R-:W-:Y:S02]  /*16fa0*/  @!P2 IMAD.IADD R189, R189, 0x1, -R240 ;  /* 0x00000001bdbda824 */ /* 0x000fe400078e0af0 */
[----:B------:R-:W-:Y:S02]  /*16fb0*/  IMAD.MOV R6, RZ, RZ, -R0 ;  /* 0x000000ffff067224 */ /* 0x000fe400078e0a00 */
[----:B------:R-:W-:Y:S01]  /*16fc0*/  IMAD.HI.U32 R7, R2, R191, RZ ;  /* 0x000000bf02077227 */ /* 0x000fe200078e00ff */
[----:B------:R-:W-:-:S03]  /*16fd0*/  ISETP.GT.U32.AND P2, PT, R240, R189, PT ;  /* 0x000000bdf000720c */ /* 0x000fc60003f44070 */
[----:B------:R-:W-:Y:S01]  /*16fe0*/  @!P3 IMAD.IADD R183, R183, 0x1, -R240 ;  /* 0x00000001b7b7b824 */ /* 0x000fe200078e0af0 */
[C---:B------:R-:W-:Y:S01]  /*16ff0*/  LEA R4, P3, R11.reuse, UR6, 0x2 ;  /* 0x000000060b047c11 */ /* 0x040fe2000f8610ff */
[----:B------:R-:W-:Y:S01]  /*17000*/  IMAD R190, R240, R6, R190 ;  /* 0x00000006f0be7224 */ /* 0x000fe200078e02be */
[----:B------:R-:W-:Y:S01]  /*17010*/  STL [R1+0x845c], R5 ;  /* 0x00845c0501007387 */ /* 0x000fe20000100800 */
[----:B------:R-:W-:Y:S01]  /*17020*/  IMAD.MOV R7, RZ, RZ, -R7 ;  /* 0x000000ffff077224 */ /* 0x000fe200078e0a07 */
[----:B------:R-:W1:Y:S01]  /*17030*/  LDCU UR6, c[0x0][0x3b0] ;  /* 0x00007600ff0677ac */ /* 0x000e620008000800 */
[----:B------:R-:W-:Y:S01]  /*17040*/  IMAD.HI.U32 R6, R2, R192, RZ ;  /* 0x000000c002067227 */ /* 0x000fe200078e00ff */
[----:B------:R-:W-:Y:S02]  /*17050*/  LEA.HI.X.SX32 R0, R11, UR7, 0x2, P3 ;  /* 0x000000070b007c11 */ /* 0x000fe400098f16ff */
[C---:B------:R-:W-:Y:S01]  /*17060*/  ISETP.GT.U32.AND P3, PT, R240.reuse, R187, PT ;  /* 0x000000bbf000720c */ /* 0x040fe20003f64070 */
[----:B------:R-:W-:-:S02]  /*17070*/  IMAD R191, R240, R7, R191 ;  /* 0x00000007f0bf7224 */ /* 0x000fc400078e02bf */
[--C-:B------:R-:W-:Y:S02]  /*17080*/  @!P1 IMAD.IADD R188, R188, 0x1, -R240.reuse ;  /* 0x00000001bcbc9824 */ /* 0x100fe400078e0af0 */
[----:B------:R-:W-:Y:S02]  /*17090*/  @!P2 IMAD.IADD R189, R189, 0x1, -R240 ;  /* 0x00000001bdbda824 */ /* 0x000fe400078e0af0 */
[----:B------:R-:W-:Y:S01]  /*170a0*/  IMAD.MOV R6, RZ, RZ, -R6 ;  /* 0x000000ffff067224 */ /* 0x000fe200078e0a06 */
[----:B------:R-:W-:Y:S01]  /*170b0*/  ISETP.GT.U32.AND P1, PT, R240, R191, PT ;  /* 0x000000bff000720c */ /* 0x000fe20003f24070 */
[----:B------:R-:W-:Y:S01]  /*170c0*/  VIADD R3, R244, 0x1d7 ;  /* 0x000001d7f4037836 */ /* 0x000fe20000000000 */
[----:B------:R-:W-:Y:S01]  /*170d0*/  STL [R1+0x884c], R182 ;  /* 0x00884cb601007387 */ /* 0x000fe20000100800 */
[----:B------:R-:W-:Y:S01]  /*170e0*/  IMAD R192, R240, R6, R192 ;  /* 0x00000006f0c07224 */ /* 0x000fe200078e02c0 */
[----:B------:R-:W2:Y:S01]  /*170f0*/  LDCU UR7, c[0x0][0x3b0] ;  /* 0x00007600ff0777ac */ /* 0x000ea20008000800 */
[----:B------:R-:W-:-:S03]  /*17100*/  @!P3 IMAD.IADD R187, R187, 0x1, -R240 ;  /* 0x00000001bbbbb824 */ /* 0x000fc600078e0af0 */
[C---:B------:R-:W-:Y:S01]  /*17110*/  ISETP.GT.U32.AND P2, PT, R240.reuse, R192, PT ;  /* 0x000000c0f000720c */ /* 0x040fe20003f44070 */
[----:B------:R-:W-:Y:S01]  /*17120*/  STL [R1+0x8850], R183 ;  /* 0x008850b701007387 */ /* 0x000fe20000100800 */
[----:B------:R-:W-:-:S03]  /*17130*/  ISETP.GT.U32.AND P3, PT, R240, R187, PT ;  /* 0x000000bbf000720c */ /* 0x000fc60003f64070 */
[----:B------:R3:W-:Y:S01]  /*17140*/  STL [R1+0x8600], R4 ;  /* 0x0086000401007387 */ /* 0x0007e20000100800 */
[----:B------:R-:W-:Y:S01]  /*17150*/  @!P1 IMAD.IADD R191, R191, 0x1, -R240 ;  /* 0x00000001bfbf9824 */ /* 0x000fe200078e0af0 */
[----:B------:R-:W-:Y:S01]  /*17160*/  IABS R194, R3 ;  /* 0x0000000300c27213 */ /* 0x000fe20000000000 */
[----:B---3--:R-:W-:-:S03]  /*17170*/  VIADD R4, R244, 0x1d8 ;  /* 0x000001d8f4047836 */ /* 0x008fc60000000000 */
[----:B------:R-:W-:Y:S02]  /*17180*/  ISETP.GT.U32.AND P1, PT, R240, R191, PT ;  /* 0x000000bff000720c */ /* 0x000fe40003f24070 */
[----:B------:R-:W-:Y:S02]  /*17190*/  @!P2 IMAD.IADD R192, R192, 0x1, -R240 ;  /* 0x00000001c0c0a824 */ /* 0x000fe400078e0af0 */
[----:B------:R-:W-:Y:S01]  /*171a0*/  IMAD.HI.U32 R11, R2, R194, RZ ;  /* 0x000000c2020b7227 */ /* 0x000fe200078e00ff */
[----:B------:R-:W-:Y:S02]  /*171b0*/  IABS R195, R4 ;  /* 0x0000000400c37213 */ /* 0x000fe40000000000 */
[----:B------:R-:W-:Y:S01]  /*171c0*/  ISETP.GT.U32.AND P2, PT, R240, R192, PT ;  /* 0x000000c0f000720c */ /* 0x000fe20003f44070 */
[----:B------:R-:W-:Y:S02]  /*171d0*/  IMAD.MOV R11, RZ, RZ, -R11 ;  /* 0x000000ffff0b7224 */ /* 0x000fe400078e0a0b */
[----:B------:R-:W-:-:S04]  /*171e0*/  IMAD.HI.U32 R6, R2, R195, RZ ;  /* 0x000000c302067227 */ /* 0x000fc800078e00ff */
[----:B------:R-:W-:Y:S01]  /*171f0*/  @!P3 IMAD.IADD R187, R187, 0x1, -R240 ;  /* 0x00000001bbbbb824 */ /* 0x000fe200078e0af0 */
[C---:B------:R-:W-:Y:S01]  /*17200*/  ISETP.GT.U32.AND P3, PT, R240.reuse, R190, PT ;  /* 0x000000bef000720c */ /* 0x040fe20003f64070 */
[C---:B------:R-:W-:Y:S02]  /*17210*/  IMAD R194, R240.reuse, R11, R194 ;  /* 0x0000000bf0c27224 */ /* 0x040fe400078e02c2 */
[----:B------:R-:W-:Y:S02]  /*17220*/  IMAD.MOV R6, RZ, RZ, -R6 ;  /* 0x000000ffff067224 */ /* 0x000fe400078e0a06 */
[--C-:B------:R-:W-:Y:S01]  /*17230*/  @!P1 IMAD.IADD R191, R191, 0x1, -R240.reuse ;  /* 0x00000001bfbf9824 */ /* 0x100fe200078e0af0 */
[C---:B------:R-:W-:Y:S01]  /*17240*/  ISETP.GT.U32.AND P1, PT, R240.reuse, R194, PT ;  /* 0x000000c2f000720c */ /* 0x040fe20003f24070 */
[----:B------:R-:W-:Y:S02]  /*17250*/  IMAD R195, R240, R6, R195 ;  /* 0x00000006f0c37224 */ /* 0x000fe400078e02c3 */
[----:B------:R-:W-:Y:S01]  /*17260*/  VIADD R5, R244, 0x1d6 ;  /* 0x000001d6f4057836 */ /* 0x000fe20000000000 */
[----:B------:R-:W-:Y:S01]  /*17270*/  STL [R1+0x8854], R184 ;  /* 0x008854b801007387 */ /* 0x000fe20000100800 */
[----:B------:R-:W-:Y:S01]  /*17280*/  @!P2 IMAD.IADD R192, R192, 0x1, -R240 ;  /* 0x00000001c0c0a824 */ /* 0x000fe200078e0af0 */
[----:B------:R-:W-:-:S02]  /*17290*/  ISETP.GT.U32.AND P2, PT, R240, R195, PT ;  /* 0x000000c3f000720c */ /* 0x000fc40003f44070 */
[----:B------:R3:W-:Y:S01]  /*172a0*/  STL [R1+0x8604], R0 ;  /* 0x0086040001007387 */ /* 0x0007e20000100800 */
[----:B------:R-:W-:-:S03]  /*172b0*/  @!P3 IMAD.IADD R190, R190, 0x1, -R240 ;  /* 0x00000001bebeb824 */ /* 0x000fc600078e0af0 */
[----:B------:R-:W-:Y:S01]  /*172c0*/  STL [R1+0x8460], R48 ;  /* 0x0084603001007387 */ /* 0x000fe20000100800 */
[----:B------:R-:W-:-:S03]  /*172d0*/  IABS R193, R5 ;  /* 0x0000000500c17213 */ /* 0x000fc60000000000 */
[----:B------:R-:W-:Y:S04]  /*172e0*/  STL [R1+0x8464], R5 ;  /* 0x0084640501007387 */ /* 0x000fe80000100800 */
[----:B------:R4:W-:Y:S01]  /*172f0*/  STL [R1+0x8468], R3 ;  /* 0x0084680301007387 */ /* 0x0009e20000100800 */
[----:B---3--:R-:W-:-:S03]  /*17300*/  VIADD R0, R244, 0x1da ;  /* 0x000001daf4007836 */ /* 0x008fc60000000000 */
[----:B------:R-:W-:Y:S01]  /*17310*/  STL [R1+0x8858], R185 ;  /* 0x008858b901007387 */ /* 0x000fe20000100800 */
[----:B------:R-:W-:-:S03]  /*17320*/  ISETP.GT.U32.AND P3, PT, R240, R190, PT ;  /* 0x000000bef000720c */ /* 0x000fc60003f64070 */
[----:B------:R-:W-:Y:S01]  /*17330*/  STL [R1+0x885c], R186 ;  /* 0x00885cba01007387 */ /* 0x000fe20000100800 */
[----:B----4-:R-:W-:-:S03]  /*17340*/  VIADD R3, R244, 0x1d9 ;  /* 0x000001d9f4037836 */ /* 0x010fc60000000000 */
[----:B------:R-:W-:Y:S01]  /*17350*/  STL [R1+0x8860], R187 ;  /* 0x008860bb01007387 */ /* 0x000fe20000100800 */
[----:B------:R-:W-:Y:S01]  /*17360*/  IMAD.HI.U32 R7, R2, R193, RZ ;  /* 0x000000c102077227 */ /* 0x000fe200078e00ff */
[----:B------:R-:W-:Y:S02]  /*17370*/  IABS R196, R3 ;  /* 0x0000000300c47213 */ /* 0x000fe40000000000 */
[----:B------:R-:W-:Y:S01]  /*17380*/  STL [R1+0x846c], R4 ;  /* 0x00846c0401007387 */ /* 0x000fe20000100800 */
[--C-:B------:R-:W-:Y:S01]  /*17390*/  @!P1 IMAD.IADD R194, R194, 0x1, -R240.reuse ;  /* 0x00000001c2c29824 */ /* 0x100fe200078e0af0 */
[----:B------:R-:W-:Y:S02]  /*173a0*/  IABS R197, R0 ;  /* 0x0000000000c57213 */ /* 0x000fe40000000000 */
[----:B------:R3:W-:Y:S01]  /*173b0*/  STL [R1+0x8470], R3 ;  /* 0x0084700301007387 */ /* 0x0007e20000100800 */
[----:B------:R-:W-:Y:S01]  /*173c0*/  IMAD.MOV R7, RZ, RZ, -R7 ;  /* 0x000000ffff077224 */ /* 0x000fe200078e0a07 */
[----:B------:R-:W-:Y:S01]  /*173d0*/  ISETP.GT.U32.AND P1, PT, R240, R194, PT ;  /* 0x000000c2f000720c */ /* 0x000fe20003f24070 */
[----:B------:R-:W-:-:S02]  /*173e0*/  @!P2 IMAD.IADD R195, R195, 0x1, -R240 ;  /* 0x00000001c3c3a824 */ /* 0x000fc400078e0af0 */
[----:B---3--:R-:W-:Y:S02]  /*173f0*/  VIADD R3, R244, 0x1db ;  /* 0x000001dbf4037836 */ /* 0x008fe40000000000 */
[----:B------:R-:W-:-:S03]  /*17400*/  IMAD.HI.U32 R11, R2, R197, RZ ;  /* 0x000000c5020b7227 */ /* 0x000fc600078e00ff */
[----:B------:R-:W-:Y:S01]  /*17410*/  IABS R198, R3 ;  /* 0x0000000300c67213 */ /* 0x000fe20000000000 */
[C---:B------:R-:W-:Y:S01]  /*17420*/  IMAD R193, R240.reuse, R7, R193 ;  /* 0x00000007f0c17224 */ /* 0x040fe200078e02c1 */
[----:B------:R-:W-:Y:S01]  /*17430*/  ISETP.GT.U32.AND P2, PT, R240, R195, PT ;  /* 0x000000c3f000720c */ /* 0x000fe20003f44070 */
[----:B------:R-:W-:Y:S02]  /*17440*/  IMAD.MOV R11, RZ, RZ, -R11 ;  /* 0x000000ffff0b7224 */ /* 0x000fe400078e0a0b */
[----:B------:R-:W-:-:S04]  /*17450*/  IMAD.HI.U32 R6, R2, R198, RZ ;  /* 0x000000c602067227 */ /* 0x000fc800078e00ff */
[----:B------:R-:W-:Y:S01]  /*17460*/  @!P3 IMAD.IADD R190, R190, 0x1, -R240 ;  /* 0x00000001bebeb824 */ /* 0x000fe200078e0af0 */
[C---:B------:R-:W-:Y:S01]  /*17470*/  ISETP.GT.U32.AND P3, PT, R240.reuse, R193, PT ;  /* 0x000000c1f000720c */ /* 0x040fe20003f64070 */
[----:B------:R-:W-:Y:S02]  /*17480*/  IMAD R197, R240, R11, R197 ;  /* 0x0000000bf0c57224 */ /* 0x000fe400078e02c5 */
[----:B------:R-:W-:Y:S02]  /*17490*/  IMAD.MOV R6, RZ, RZ, -R6 ;  /* 0x000000ffff067224 */ /* 0x000fe400078e0a06 */
[----:B------:R-:W-:Y:S01]  /*174a0*/  @!P1 IMAD.IADD R194, R194, 0x1, -R240 ;  /* 0x00000001c2c29824 */ /* 0x000fe200078e0af0 */
[C---:B------:R-:W-:Y:S01]  /*174b0*/  ISETP.GT.U32.AND P1, PT, R240.reuse, R197, PT ;  /* 0x000000c5f000720c */ /* 0x040fe20003f24070 */
[----:B------:R-:W-:Y:S01]  /*174c0*/  IMAD R198, R240, R6, R198 ;  /* 0x00000006f0c67224 */ /* 0x000fe200078e02c6 */
[----:B------:R3:W-:Y:S01]  /*174d0*/  STL [R1+0x8474], R0 ;  /* 0x0084740001007387 */ /* 0x0007e20000100800 */
[----:B------:R-:W-:-:S02]  /*174e0*/  @!P2 IMAD.IADD R195, R195, 0x1, -R240 ;  /* 0x00000001c3c3a824 */ /* 0x000fc400078e0af0 */
[----:B------:R-:W-:Y:S01]  /*174f0*/  IMAD.HI.U32 R7, R2, R196, RZ ;  /* 0x000000c402077227 */ /* 0x000fe200078e00ff */
[----:B------:R-:W-:Y:S01]  /*17500*/  STL [R1+0x8864], R188 ;  /* 0x008864bc01007387 */ /* 0x000fe20000100800 */
[----:B------:R-:W-:-:S03]  /*17510*/  ISETP.GT.U32.AND P2, PT, R240, R198, PT ;  /* 0x000000c6f000720c */ /* 0x000fc60003f44070 */
[----:B------:R-:W-:Y:S01]  /*17520*/  STL [R1+0x8868], R189 ;  /* 0x008868bd01007387 */ /* 0x000fe20000100800 */
[----:B---3--:R-:W-:-:S03]  /*17530*/  VIADD R0, R244, 0x1dc ;  /* 0x000001dcf4007836 */ /* 0x008fc60000000000 */
[----:B------:R-:W-:Y:S01]  /*17540*/  STL [R1+0x886c], R190 ;  /* 0x00886cbe01007387 */ /* 0x000fe20000100800 */
[----:B------:R-:W-:Y:S01]  /*17550*/  @!P3 IMAD.IADD R193, R193, 0x1, -R240 ;  /* 0x00000001c1c1b824 */ /* 0x000fe200078e0af0 */
[----:B------:R-:W-:Y:S02]  /*17560*/  IABS R199, R0 ;  /* 0x0000000000c77213 */ /* 0x000fe40000000000 */
[----:B------:R3:W-:Y:S01]  /*17570*/  STL [R1+0x8478], R3 ;  /* 0x0084780301007387 */ /* 0x0007e20000100800 */
[----:B------:R-:W-:-:S03]  /*17580*/  IMAD.MOV R7, RZ, RZ, -R7 ;  /* 0x000000ffff077224 */ /* 0x000fc600078e0a07 */
[----:B------:R4:W-:Y:S01]  /*17590*/  STL [R1+0x847c], R0 ;  /* 0x00847c0001007387 */ /* 0x0009e20000100800 */
[C---:B------:R-:W-:Y:S01]  /*175a0*/  ISETP.GT.U32.AND P3, PT, R240.reuse, R193, PT ;  /* 0x000000c1f000720c */ /* 0x040fe20003f64070 */
[----:B------:R-:W-:Y:S02]  /*175b0*/  IMAD R196, R240, R7, R196 ;  /* 0x00000007f0c47224 */ /* 0x000fe400078e02c4 */
[----:B------:R-:W-:Y:S02]  /*175c0*/  @!P1 IMAD.IADD R197, R197, 0x1, -R240 ;  /* 0x00000001c5c59824 */ /* 0x000fe400078e0af0 */
[C---:B---3--:R-:W-:Y:S02]  /*175d0*/  VIADD R3, R244.reuse, 0x1de ;  /* 0x000001def4037836 */ /* 0x048fe40000000000 */
[----:B----4-:R-:W-:Y:S02]  /*175e0*/  VIADD R0, R244, 0x1dd ;  /* 0x000001ddf4007836 */ /* 0x010fe40000000000 */
[----:B------:R-:W-:-:S03]  /*175f0*/  IMAD.HI.U32 R7, R2, R199, RZ ;  /* 0x000000c702077227 */ /* 0x000fc600078e00ff */
[----:B------:R-:W-:Y:S01]  /*17600*/  IABS R200, R0 ;  /* 0x0000000000c87213 */ /* 0x000fe20000000000 */
[----:B------:R-:W-:Y:S01]  /*17610*/  @!P2 IMAD.IADD R198, R198, 0x1, -R240 ;  /* 0x00000001c6c6a824 */ /* 0x000fe200078e0af0 */
[----:B------:R-:W-:Y:S01]  /*17620*/  IABS R201, R3 ;  /* 0x0000000300c97213 */ /* 0x000fe20000000000 */
[----:B------:R-:W-:Y:S01]  /*17630*/  IMAD.MOV R7, RZ, RZ, -R7 ;  /* 0x000000ffff077224 */ /* 0x000fe200078e0a07 */
[----:B------:R-:W-:Y:S01]  /*17640*/  ISETP.GT.U32.AND P1, PT, R240, R197, PT ;  /* 0x000000c5f000720c */ /* 0x000fe20003f24070 */
[----:B------:R-:W-:Y:S01]  /*17650*/  IMAD.HI.U32 R6, R2, R200, RZ ;  /* 0x000000c802067227 */ /* 0x000fe200078e00ff */
[----:B------:R-:W-:-:S03]  /*17660*/  ISETP.GT.U32.AND P2, PT, R240, R198, PT ;  /* 0x000000c6f000720c */ /* 0x000fc60003f44070 */
[----:B------:R-:W-:Y:S02]  /*17670*/  IMAD R199, R240, R7, R199 ;  /* 0x00000007f0c77224 */ /* 0x000fe400078e02c7 */
[----:B------:R-:W-:-:S04]  /*17680*/  IMAD.HI.U32 R7, R2, R201, RZ ;  /* 0x000000c902077227 */ /* 0x000fc800078e00ff */
[----:B------:R-:W-:Y:S02]  /*17690*/  IMAD.MOV R6, RZ, RZ, -R6 ;  /* 0x000000ffff067224 */ /* 0x000fe400078e0a06 */
[----:B------:R-:W-:Y:S01]  /*176a0*/  @!P3 IMAD.IADD R193, R193, 0x1, -R240 ;  /* 0x00000001c1c1b824 */ /* 0x000fe200078e0af0 */
[C---:B------:R-:W-:Y:S01]  /*176b0*/  ISETP.GT.U32.AND P3, PT, R240.reuse, R196, PT ;  /* 0x000000c4f000720c */ /* 0x040fe20003f64070 */
[----:B------:R-:W-:Y:S01]  /*176c0*/  IMAD.MOV R7, RZ, RZ, -R7 ;  /* 0x000000ffff077224 */ /* 0x000fe200078e0a07 */
[----:B------:R-:W-:Y:S01]  /*176d0*/  STL [R1+0x8870], R191 ;  /* 0x008870bf01007387 */ /* 0x000fe20000100800 */
[----:B------:R-:W-:-:S03]  /*176e0*/  IMAD R200, R240, R6, R200 ;  /* 0x00000006f0c87224 */ /* 0x000fc600078e02c8 */
[----:B------:R-:W-:Y:S01]  /*176f0*/  STL [R1+0x8874], R192 ;  /* 0x008874c001007387 */ /* 0x000fe20000100800 */
[C---:B------:R-:W-:Y:S02]  /*17700*/  IMAD R201, R240.reuse, R7, R201 ;  /* 0x00000007f0c97224 */ /* 0x040fe400078e02c9 */
[----:B------:R-:W-:Y:S01]  /*17710*/  @!P1 IMAD.IADD R197, R197, 0x1, -R240 ;  /* 0x00000001c5c59824 */ /* 0x000fe200078e0af0 */
[----:B------:R-:W-:Y:S01]  /*17720*/  STL [R1+0x8878], R193 ;  /* 0x008878c101007387 */ /* 0x000fe20000100800 */
[----:B------:R-:W-:-:S03]  /*17730*/  ISETP.GT.U32.AND P1, PT, R240, R200, PT ;  /* 0x000000c8f000720c */ /* 0x000fc60003f24070 */
[----:B------:R3:W-:Y:S01]  /*17740*/  STL [R1+0x8480], R0 ;  /* 0x0084800001007387 */ /* 0x0007e20000100800 */
[--C-:B------:R-:W-:Y:S01]  /*17750*/  @!P2 IMAD.IADD R198, R198, 0x1, -R240.reuse ;  /* 0x00000001c6c6a824 */ /* 0x100fe200078e0af0 */
[----:B------:R-:W-:Y:S01]  /*17760*/  ISETP.GT.U32.AND P2, PT, R240, R201, PT ;  /* 0x000000c9f000720c */ /* 0x000fe20003f44070 */
[--C-:B------:R-:W-:Y:S02]  /*17770*/  @!P3 IMAD.IADD R196, R196, 0x1, -R240.reuse ;  /* 0x00000001c4c4b824 */ /* 0x100fe400078e0af0 */
[----:B---3--:R-:W-:Y:S01]  /*17780*/  VIADD R0, R244, 0x1df ;  /* 0x000001dff4007836 */ /* 0x008fe20000000000 */
[----:B------:R3:W-:Y:S04]  /*17790*/  STL [R1+0x8484], R3 ;  /* 0x0084840301007387 */ /* 0x0007e80000100800 */
[----:B------:R-:W-:Y:S01]  /*177a0*/  IABS R202, R0 ;  /* 0x0000000000ca7213 */ /* 0x000fe20000000000 */
[----:B------:R-:W-:Y:S01]  /*177b0*/  @!P1 IMAD.IADD R200, R200, 0x1, -R240 ;  /* 0x00000001c8c89824 */ /* 0x000fe200078e0af0 */
[----:B------:R-:W-:-:S03]  /*177c0*/  ISETP.GT.U32.AND P3, PT, R240, R196, PT ;  /* 0x000000c4f000720c */ /* 0x000fc60003f64070 */
[----:B------:R-:W-:-:S04]  /*177d0*/  IMAD.HI.U32 R11, R2, R202, RZ ;  /* 0x000000ca020b7227 */ /* 0x000fc800078e00ff */
[----:B---3--:R-:W-:Y:S02]  /*177e0*/  VIADD R3, R244, 0x1e0 ;  /* 0x000001e0f4037836 */ /* 0x008fe40000000000 */
[----:B------:R-:W-:-:S03]  /*177f0*/  IMAD.MOV R6, RZ, RZ, -R11 ;  /* 0x000000ffff067224 */ /* 0x000fc600078e0a0b */
[----:B------:R-:W-:Y:S01]  /*17800*/  IABS R203, R3 ;  /* 0x0000000300cb7213 */ /* 0x000fe20000000000 */
[----:B------:R-:W-:Y:S01]  /*17810*/  @!P2 IMAD.IADD R201, R201, 0x1, -R240 ;  /* 0x00000001c9c9a824 */ /* 0x000fe200078e0af0 */
[C---:B------:R-:W-:Y:S01]  /*17820*/  ISETP.GT.U32.AND P2, PT, R240.reuse, R200, PT ;  /* 0x000000c8f000720c */ /* 0x040fe20003f44070 */
[----:B------:R-:W-:Y:S02]  /*17830*/  IMAD R202, R240, R6, R202 ;  /* 0x00000006f0ca7224 */ /* 0x000fe400078e02ca */
[----:B------:R-:W-:Y:S01]  /*17840*/  IMAD.HI.U32 R6, R2, R203, RZ ;  /* 0x000000cb02067227 */ /* 0x000fe200078e00ff */
[----:B------:R3:W-:Y:S03]  /*17850*/  STL [R1+0x8488], R0 ;  /* 0x0084880001007387 */ /* 0x0007e60000100800 */
[----:B------:R-:W-:Y:S02]  /*17860*/  IMAD.MOV R6, RZ, RZ, -R6 ;  /* 0x000000ffff067224 */ /* 0x000fe400078e0a06 */
[----:B------:R-:W-:Y:S01]  /*17870*/  @!P3 IMAD.IADD R196, R196, 0x1, -R240 ;  /* 0x00000001c4c4b824 */ /* 0x000fe200078e0af0 */
[----:B------:R-:W-:Y:S01]  /*17880*/  ISETP.GT.U32.AND P3, PT, R240, R199, PT ;  /* 0x000000c7f000720c */ /* 0x000fe20003f64070 */
[----:B---3--:R-:W-:-:S02]  /*17890*/  VIADD R0, R244, 0x1e1 ;  /* 0x000001e1f4007836 */ /* 0x008fc40000000000 */
[----:B------:R-:W-:-:S03]  /*178a0*/  IMAD R203, R240, R6, R203 ;  /* 0x00000006f0cb7224 */ /* 0x000fc600078e02cb */
[----:B------:R-:W-:Y:S01]  /*178b0*/  IABS R204, R0 ;  /* 0x0000000000cc7213 */ /* 0x000fe20000000000 */
[----:B------:R-:W-:Y:S01]  /*178c0*/  @!P5 IMAD.MOV R247, RZ, RZ, -R247 ;  /* 0x000000fffff7d224 */ /* 0x000fe200078e0af7 */
[----:B------:R-:W-:Y:S01]  /*178d0*/  ISETP.GT.U32.AND P5, PT, R240, R201, PT ;  /* 0x000000c9f000720c */ /* 0x000fe20003fa4070 */
[----:B------:R-:W-:Y:S01]  /*178e0*/  @!P2 IMAD.IADD R200, R200, 0x1, -R240 ;  /* 0x00000001c8c8a824 */ /* 0x000fe200078e0af0 */
[----:B------:R-:W-:Y:S01]  /*178f0*/  ISETP.GT.U32.AND P2, PT, R240, R203, PT ;  /* 0x000000cbf000720c */ /* 0x000fe20003f44070 */
[----:B------:R-:W-:-:S04]  /*17900*/  IMAD.HI.U32 R7, R2, R204, RZ ;  /* 0x000000cc02077227 */ /* 0x000fc800078e00ff */
[----:B------:R-:W-:Y:S02]  /*17910*/  IMAD.MOV R7, RZ, RZ, -R7 ;  /* 0x000000ffff077224 */ /* 0x000fe400078e0a07 */
[----:B------:R-:W-:Y:S02]  /*17920*/  @!P3 IMAD.IADD R199, R199, 0x1, -R240 ;  /* 0x00000001c7c7b824 */ /* 0x000fe400078e0af0 */
[----:B------:R-:W-:Y:S02]  /*17930*/  IMAD R204, R240, R7, R204 ;  /* 0x00000007f0cc7224 */ /* 0x000fe400078e02cc */
[----:B------:R-:W-:Y:S01]  /*17940*/  VIADD R4, R244, 0x1e2 ;  /* 0x000001e2f4047836 */ /* 0x000fe20000000000 */
[C---:B------:R-:W-:Y:S01]  /*17950*/  ISETP.GT.U32.AND P3, PT, R240.reuse, R199, PT ;  /* 0x000000c7f000720c */ /* 0x040fe20003f64070 */
[--C-:B------:R-:W-:Y:S01]  /*17960*/  @!P5 IMAD.IADD R201, R201, 0x1, -R240.reuse ;  /* 0x00000001c9c9d824 */ /* 0x100fe200078e0af0 */
[----:B------:R-:W-:Y:S01]  /*17970*/  ISETP.GE.AND P1, PT, R205, RZ, PT ;  /* 0x000000ffcd00720c */ /* 0x000fe20003f26270 */
[----:B------:R-:W-:Y:S01]  /*17980*/  @!P2 IMAD.IADD R203, R203, 0x1, -R240 ;  /* 0x00000001cbcba824 */ /* 0x000fe200078e0af0 */
[----:B------:R-:W-:-:S02]  /*17990*/  ISETP.GT.U32.AND P5, PT, R240, R204, PT ;  /* 0x000000ccf000720c */ /* 0x000fc40003fa4070 */
[----:B------:R-:W-:Y:S01]  /*179a0*/  IABS R205, R4 ;  /* 0x0000000400cd7213 */ /* 0x000fe20000000000 */
[----:B------:R-:W-:Y:S01]  /*179b0*/  STL [R1+0x887c], R194 ;  /* 0x00887cc201007387 */ /* 0x000fe20000100800 */
[----:B------:R-:W-:-:S03]  /*179c0*/  ISETP.GT.U32.AND P2, PT, R240, R203, PT ;  /* 0x000000cbf000720c */ /* 0x000fc60003f44070 */
[----:B------:R-:W-:Y:S01]  /*179d0*/  STL [R1+0x8880], R195 ;  /* 0x008880c301007387 */ /* 0x000fe20000100800 */
[----:B------:R-:W-:-:S03]  /*179e0*/  IMAD.HI.U32 R6, R2, R205, RZ ;  /* 0x000000cd02067227 */ /* 0x000fc600078e00ff */
[----:B------:R-:W-:Y:S01]  /*179f0*/  STL [R1+0x8884], R196 ;  /* 0x008884c401007387 */ /* 0x000fe20000100800 */
[----:B------:R-:W-:-:S03]  /*17a00*/  IMAD.MOV R6, RZ, RZ, -R6 ;  /* 0x000000ffff067224 */ /* 0x000fc600078e0a06 */
[----:B------:R3:W-:Y:S01]  /*17a10*/  STL [R1+0x848c], R3 ;  /* 0x00848c0301007387 */ /* 0x0007e20000100800 */
[--C-:B------:R-:W-:Y:S01]  /*17a20*/  @!P3 IMAD.IADD R199, R199, 0x1, -R240.reuse ;  /* 0x00000001c7c7b824 */ /* 0x100fe200078e0af0 */
[----:B------:R-:W-:Y:S01]  /*17a30*/  ISETP.GT.U32.AND P3, PT, R240, R202, PT ;  /* 0x000000caf000720c */ /* 0x000fe20003f64070 */
[----:B------:R-:W-:Y:S02]  /*17a40*/  @!P5 IMAD.IADD R204, R204, 0x1, -R240 ;  /* 0x00000001ccccd824 */ /* 0x000fe400078e0af0 */
[----:B------:R-:W-:Y:S02]  /*17a50*/  IMAD R205, R240, R6, R205 ;  /* 0x00000006f0cd7224 */ /* 0x000fe400078e02cd */
[----:B---3--:R-:W-:Y:S01]  /*17a60*/  VIADD R3, R244, 0x1e3 ;  /* 0x000001e3f4037836 */ /* 0x008fe20000000000 */
[----:B------:R-:W-:-:S04]  /*17a70*/  ISETP.GT.U32.AND P5, PT, R240, R204, PT ;  /* 0x000000ccf000720c */ /* 0x000fc80003fa4070 */
[----:B------:R-:W-:Y:S01]  /*17a80*/  IABS R206, R3 ;  /* 0x0000000300ce7213 */ /* 0x000fe20000000000 */
[----:B------:R-:W-:Y:S01]  /*17a90*/  @!P2 IMAD.IADD R203, R203, 0x1, -R240 ;  /* 0x00000001cbcba824 */ /* 0x000fe200078e0af0 */
[----:B------:R-:W-:-:S03]  /*17aa0*/  ISETP.GT.U32.AND P2, PT, R240, R205, PT ;  /* 0x000000cdf000720c */ /* 0x000fc60003f44070 */
[----:B------:R-:W-:-:S04]  /*17ab0*/  IMAD.HI.U32 R7, R2, R206, RZ ;  /* 0x000000ce02077227 */ /* 0x000fc800078e00ff */
[----:B------:R-:W-:Y:S01]  /*17ac0*/  IMAD.MOV R7, RZ, RZ, -R7 ;  /* 0x000000ffff077224 */ /* 0x000fe200078e0a07 */
[----:B------:R3:W-:Y:S01]  /*17ad0*/  STL [R1+0x8490], R0 ;  /* 0x0084900001007387 */ /* 0x0007e20000100800 */
[----:B------:R-:W-:Y:S02]  /*17ae0*/  @!P3 IMAD.IADD R202, R202, 0x1, -R240 ;  /* 0x00000001cacab824 */ /* 0x000fe400078e0af0 */
[----:B------:R-:W-:Y:S02]  /*17af0*/  IMAD R206, R240, R7, R206 ;  /* 0x00000007f0ce7224 */ /* 0x000fe400078e02ce */
[--C-:B------:R-:W-:Y:S01]  /*17b00*/  @!P5 IMAD.IADD R204, R204, 0x1, -R240.reuse ;  /* 0x00000001ccccd824 */ /* 0x100fe200078e0af0 */
[----:B------:R-:W-:Y:S01]  /*17b10*/  ISETP.GT.U32.AND P3, PT, R240, R202, PT ;  /* 0x000000caf000720c */ /* 0x000fe20003f64070 */
[----:B---3--:R-:W-:Y:S01]  /*17b20*/  VIADD R0, R244, 0x1e4 ;  /* 0x000001e4f4007836 */ /* 0x008fe20000000000 */
[----:B------:R-:W-:Y:S01]  /*17b30*/  ISETP.GT.U32.AND P5, PT, R240, R206, PT ;  /* 0x000000cef000720c */ /* 0x000fe20003fa4070 */
[----:B------:R-:W-:-:S03]  /*17b40*/  @!P2 IMAD.IADD R205, R205, 0x1, -R240 ;  /* 0x00000001cdcda824 */ /* 0x000fc600078e0af0 */
        /* <DEDUP_REMOVED lines=9> */
[----:B------:R-:W-:Y:S01]  /*17be0*/  ISETP.GE.AND P3, PT, R208, RZ, PT ;  /* 0x000000ffd000720c */ /* 0x000fe20003f66270 */
        /* <DEDUP_REMOVED lines=9> */
[----:B------:R3:W-:Y:S03]  /*17c80*/  STL [R1+0x8498], R3 ;  /* 0x0084980301007387 */ /* 0x0007e60000100800 */
[----:B------:R-:W-:Y:S02]  /*17c90*/  IMAD R208, R240, R6, R208 ;  /* 0x00000006f0d07224 */ /* 0x000fe400078e02d0 */
[--C-:B------:R-:W-:Y:S02]  /*17ca0*/  @!P5 IMAD.IADD R206, R206, 0x1, -R240.reuse ;  /* 0x00000001ceced824 */ /* 0x100fe400078e0af0 */
[----:B---3--:R-:W-:Y:S01]  /*17cb0*/  VIADD R3, R244, 0x1e6 ;  /* 0x000001e6f4037836 */ /* 0x008fe20000000000 */
[----:B------:R-:W-:Y:S01]  /*17cc0*/  ISETP.GT.U32.AND P5, PT, R240, R208, PT ;  /* 0x000000d0f000720c */ /* 0x000fe20003fa4070 */
[----:B------:R-:W-:-:S03]  /*17cd0*/  @!P2 IMAD.IADD R207, R207, 0x1, -R240 ;  /* 0x00000001cfcfa824 */ /* 0x000fc600078e0af0 */
[----:B------:R-:W-:Y:S02]  /*17ce0*/  IABS R209, R3 ;  /* 0x0000000300d17213 */ /* 0x000fe40000000000 */
[----:B------:R-:W-:Y:S01]  /*17cf0*/  ISETP.GT.U32.AND P2, PT, R240, R207, PT ;  /* 0x000000cff000720c */ /* 0x000fe20003f44070 */
[----:B------:R3:W-:Y:S02]  /*17d00*/  STL [R1+0x849c], R0 ;  /* 0x00849c0001007387 */ /* 0x0007e40000100800 */
[----:B------:R-:W-:-:S04]  /*17d10*/  IMAD.HI.U32 R7, R2, R209, RZ ;  /* 0x000000d102077227 */ /* 0x000fc800078e00ff */
[----:B------:R-:W-:Y:S02]  /*17d20*/  IMAD.MOV R7, RZ, RZ, -R7 ;  /* 0x000000ffff077224 */ /* 0x000fe400078e0a07 */
[----:B---3--:R-:W-:Y:S02]  /*17d30*/  VIADD R0, R244, 0x1e7 ;  /* 0x000001e7f4007836 */ /* 0x008fe40000000000 */
[--C-:B------:R-:W-:Y:S02]  /*17d40*/  @!P5 IMAD.IADD R208, R208, 0x1, -R240.reuse ;  /* 0x00000001d0d0d824 */ /* 0x100fe400078e0af0 */
[C---:B------:R-:W-:Y:S01]  /*17d50*/  IMAD R209, R240.reuse, R7, R209 ;  /* 0x00000007f0d17224 */ /* 0x040fe200078e02d1 */
[----:B------:R-:W-:Y:S01]  /*17d60*/  IABS R210, R0 ;  /* 0x0000000000d27213 */ /* 0x000fe20000000000 */
[----:B------:R-:W-:Y:S01]  /*17d70*/  @!P2 IMAD.IADD R207, R207, 0x1, -R240 ;  /* 0x00000001cfcfa824 */ /* 0x000fe200078e0af0 */
[C---:B------:R-:W-:Y:S02]  /*17d80*/  ISETP.GT.U32.AND P5, PT, R240.reuse, R208, PT ;  /* 0x000000d0f000720c */ /* 0x040fe40003fa4070 */
[----:B------:R-:W-:Y:S01]  /*17d90*/  ISETP.GT.U32.AND P2, PT, R240, R209, PT ;  /* 0x000000d1f000720c */ /* 0x000fe20003f44070 */
[----:B------:R-:W-:Y:S01]  /*17da0*/  IMAD.HI.U32 R11, R2, R210, RZ ;  /* 0x000000d2020b7227 */ /* 0x000fe200078e00ff */
[----:B------:R-:W-:Y:S03]  /*17db0*/  STL [R1+0x8894], R200 ;  /* 0x008894c801007387 */ /* 0x000fe60000100800 */
[----:B------:R-:W-:Y:S01]  /*17dc0*/  IMAD.MOV R11, RZ, RZ, -R11 ;  /* 0x000000ffff0b7224 */ /* 0x000fe200078e0a0b */
[----:B------:R-:W-:Y:S03]  /*17dd0*/  STL [R1+0x8898], R201 ;  /* 0x008898c901007387 */ /* 0x000fe60000100800 */
[----:B------:R-:W-:Y:S01]  /*17de0*/  IMAD R210, R240, R11, R210 ;  /* 0x0000000bf0d27224 */ /* 0x000fe200078e02d2 */
[----:B------:R-:W-:Y:S04]  /*17df0*/  STL [R1+0x889c], R202 ;  /* 0x00889cca01007387 */ /* 0x000fe80000100800 */
[----:B------:R3:W-:Y:S01]  /*17e00*/  STL [R1+0x84a0], R4 ;  /* 0x0084a00401007387 */ /* 0x0007e20000100800 */
[--C-:B------:R-:W-:Y:S01]  /*17e10*/  @!P5 IMAD.IADD R208, R208, 0x1, -R240.reuse ;  /* 0x00000001d0d0d824 */ /* 0x100fe200078e0af0 */
[----:B------:R-:W-:Y:S01]  /*17e20*/  ISETP.GT.U32.AND P5, PT, R240, R210, PT ;  /* 0x000000d2f000720c */ /* 0x000fe20003fa4070 */
[----:B------:R-:W-:-:S02]  /*17e30*/  @!P2 IMAD.IADD R209, R209, 0x1, -R240 ;  /* 0x00000001d1d1a824 */ /* 0x000fc400078e0af0 */
[----:B---3--:R-:W-:-:S03]  /*17e40*/  VIADD R4, R244, 0x1e8 ;  /* 0x000001e8f4047836 */ /* 0x008fc60000000000 */
[----:B------:R-:W-:Y:S02]  /*17e50*/  ISETP.GT.U32.AND P2, PT, R240, R209, PT ;  /* 0x000000d1f000720c */ /* 0x000fe40003f44070 */
[----:B------:R-:W-:Y:S01]  /*17e60*/  IABS R211, R4 ;  /* 0x0000000400d37213 */ /* 0x000fe20000000000 */
[----:B------:R-:W-:Y:S04]  /*17e70*/  STL [R1+0x88a0], R203 ;  /* 0x0088a0cb01007387 */ /* 0x000fe80000100800 */
[----:B------:R-:W-:Y:S01]  /*17e80*/  IMAD.HI.U32 R6, R2, R211, RZ ;  /* 0x000000d302067227 */ /* 0x000fe200078e00ff */
[----:B------:R3:W-:Y:S03]  /*17e90*/  STL [R1+0x84ac], R3 ;  /* 0x0084ac0301007387 */ /* 0x0007e60000100800 */
[----:B------:R-:W-:-:S02]  /*17ea0*/  IMAD.MOV R6, RZ, RZ, -R6 ;  /* 0x000000ffff067224 */ /* 0x000fc400078e0a06 */
[----:B------:R-:W-:Y:S02]  /*17eb0*/  @!P5 IMAD.IADD R210, R210, 0x1, -R240 ;  /* 0x00000001d2d2d824 */ /* 0x000fe400078e0af0 */
[----:B---3--:R-:W-:Y:S02]  /*17ec0*/  VIADD R3, R244, 0x1e9 ;  /* 0x000001e9f4037836 */ /* 0x008fe40000000000 */
[----:B------:R-:W-:-:S03]  /*17ed0*/  IMAD R211, R240, R6, R211 ;  /* 0x00000006f0d37224 */ /* 0x000fc600078e02d3 */
[----:B------:R-:W-:Y:S01]  /*17ee0*/  IABS R212, R3 ;  /* 0x0000000300d47213 */ /* 0x000fe20000000000 */
[----:B------:R-:W-:Y:S01]  /*17ef0*/  @!P2 IMAD.IADD R209, R209, 0x1, -R240 ;  /* 0x00000001d1d1a824 */ /* 0x000fe200078e0af0 */
[C---:B------:R-:W-:Y:S02]  /*17f00*/  ISETP.GT.U32.AND P5, PT, R240.reuse, R210, PT ;  /* 0x000000d2f000720c */ /* 0x040fe40003fa4070 */
[----:B------:R-:W-:Y:S01]  /*17f10*/  ISETP.GT.U32.AND P2, PT, R240, R211, PT ;  /* 0x000000d3f000720c */ /* 0x000fe20003f44070 */
        /* <DEDUP_REMOVED lines=8> */
[----:B------:R-:W-:Y:S01]  /*17fa0*/  IABS R213, R0 ;  /* 0x0000000000d57213 */ /* 0x000fe20000000000 */
[----:B------:R-:W-:Y:S01]  /*17fb0*/  STL [R1+0x88a4], R204 ;  /* 0x0088a4cc01007387 */ /* 0x000fe20000100800 */
[----:B------:R-:W-:-:S03]  /*17fc0*/  ISETP.GT.U32.AND P2, PT, R240, R211, PT ;  /* 0x000000d3f000720c */ /* 0x000fc60003f44070 */
[----:B------:R-:W-:Y:S01]  /*17fd0*/  IMAD.HI.U32 R11, R2, R213, RZ ;  /* 0x000000d5020b7227 */ /* 0x000fe200078e00ff */
[----:B------:R-:W-:Y:S04]  /*17fe0*/  STL [R1+0x88a8], R205 ;  /* 0x0088a8cd01007387 */ /* 0x000fe80000100800 */
[----:B------:R3:W-:Y:S01]  /*17ff0*/  STL [R1+0x84bc], R4 ;  /* 0x0084bc0401007387 */ /* 0x0007e20000100800 */
[----:B------:R-:W-:Y:S02]  /*18000*/  IMAD.MOV R11, RZ, RZ, -R11 ;  /* 0x000000ffff0b7224 */ /* 0x000fe400078e0a0b */
[----:B------:R-:W-:Y:S02]  /*18010*/  @!P5 IMAD.IADD R212, R212, 0x1, -R240 ;  /* 0x00000001d4d4d824 */ /* 0x000fe400078e0af0 */
[----:B------:R-:W-:-:S02]  /*18020*/  IMAD R213, R240, R11, R213 ;  /* 0x0000000bf0d57224 */ /* 0x000fc400078e02d5 */
        /* <DEDUP_REMOVED lines=28> */
[----:B------:R-:W-:Y:S04]  /*181f0*/  STL [R1+0x88b0], R207 ;  /* 0x0088b0cf01007387 */ /* 0x000fe80000100800 */
[----:B------:R-:W-:Y:S01]  /*18200*/  STL [R1+0x84d8], R4 ;  /* 0x0084d80401007387 */ /* 0x000fe20000100800 */
[----:B------:R-:W-:-:S03]  /*18210*/  IMAD R216, R240, R11, R216 ;  /* 0x0000000bf0d87224 */ /* 0x000fc600078e02d8 */
[----:B------:R-:W-:Y:S04]  /*18220*/  STL [R1+0x84e4], R3 ;  /* 0x0084e40301007387 */ /* 0x000fe80000100800 */
[----:B------:R3:W-:Y:S01]  /*18230*/  STL [R1+0x84ec], R0 ;  /* 0x0084ec0001007387 */ /* 0x0007e20000100800 */
[--C-:B------:R-:W-:Y:S01]  /*18240*/  @!P5 IMAD.IADD R214, R214, 0x1, -R240.reuse ;  /* 0x00000001d6d6d824 */ /* 0x100fe200078e0af0 */
[----:B------:R-:W-:Y:S01]  /*18250*/  ISETP.GT.U32.AND P5, PT, R240, R216, PT ;  /* 0x000000d8f000720c */ /* 0x000fe20003fa4070 */
[----:B------:R-:W-:Y:S02]  /*18260*/  @!P2 IMAD.IADD R215, R215, 0x1, -R240 ;  /* 0x00000001d7d7a824 */ /* 0x000fe400078e0af0 */
[----:B---3--:R-:W-:-:S03]  /*18270*/  VIADD R0, R244, 0x1ee ;  /* 0x000001eef4007836 */ /* 0x008fc60000000000 */
[----:B------:R-:W-:Y:S02]  /*18280*/  ISETP.GT.U32.AND P2, PT, R240, R215, PT ;  /* 0x000000d7f000720c */ /* 0x000fe40003f44070 */
[----:B------:R-:W-:Y:S01]  /*18290*/  IABS R217, R0 ;  /* 0x0000000000d97213 */ /* 0x000fe20000000000 */
[----:B------:R-:W-:-:S04]  /*182a0*/  VIADD R4, R244, 0x1ef ;  /* 0x000001eff4047836 */ /* 0x000fc80000000000 */
[----:B------:R-:W-:-:S04]  /*182b0*/  IMAD.HI.U32 R6, R2, R217, RZ ;  /* 0x000000d902067227 */ /* 0x000fc800078e00ff */
[----:B------:R-:W-:Y:S02]  /*182c0*/  VIADD R3, R244, 0x1f0 ;  /* 0x000001f0f4037836 */ /* 0x000fe40000000000 */
[----:B------:R-:W-:Y:S01]  /*182d0*/  IMAD.MOV R6, RZ, RZ, -R6 ;  /* 0x000000ffff067224 */ /* 0x000fe200078e0a06 */
[----:B------:R-:W-:Y:S01]  /*182e0*/  IABS R218, R4 ;  /* 0x0000000400da7213 */ /* 0x000fe20000000000 */
[--C-:B------:R-:W-:Y:S01]  /*182f0*/  @!P5 IMAD.IADD R216, R216, 0x1, -R240.reuse ;  /* 0x00000001d8d8d824 */ /* 0x100fe200078e0af0 */
[----:B------:R-:W-:Y:S01]  /*18300*/  IABS R219, R3 ;  /* 0x0000000300db7213 */ /* 0x000fe20000000000 */
[C---:B------:R-:W-:Y:S02]  /*18310*/  IMAD R217, R240.reuse, R6, R217 ;  /* 0x00000006f0d97224 */ /* 0x040fe400078e02d9 */
[----:B------:R-:W-:Y:S01]  /*18320*/  @!P2 IMAD.IADD R215, R215, 0x1, -R240 ;  /* 0x00000001d7d7a824 */ /* 0x000fe200078e0af0 */
[----:B------:R-:W-:Y:S01]  /*18330*/  ISETP.GT.U32.AND P5, PT, R240, R216, PT ;  /* 0x000000d8f000720c */ /* 0x000fe20003fa4070 */
[----:B------:R-:W-:Y:S01]  /*18340*/  IMAD.HI.U32 R7, R2, R218, RZ ;  /* 0x000000da02077227 */ /* 0x000fe200078e00ff */
[----:B------:R-:W-:-:S03]  /*18350*/  ISETP.GT.U32.AND P2, PT, R240, R217, PT ;  /* 0x000000d9f000720c */ /* 0x000fc60003f44070 */
[----:B------:R-:W-:-:S04]  /*18360*/  IMAD.HI.U32 R11, R2, R219, RZ ;  /* 0x000000db020b7227 */ /* 0x000fc800078e00ff */
[----:B------:R-:W-:Y:S02]  /*18370*/  IMAD.MOV R6, RZ, RZ, -R7 ;  /* 0x000000ffff067224 */ /* 0x000fe400078e0a07 */
[----:B------:R-:W-:Y:S02]  /*18380*/  IMAD.MOV R7, RZ, RZ, -R11 ;  /* 0x000000ffff077224 */ /* 0x000fe400078e0a0b */
[C---:B------:R-:W-:Y:S02]  /*18390*/  IMAD R218, R240.reuse, R6, R218 ;  /* 0x00000006f0da7224 */ /* 0x040fe400078e02da */
[----:B------:R-:W-:Y:S02]  /*183a0*/  IMAD R219, R240, R7, R219 ;  /* 0x00000007f0db7224 */ /* 0x000fe400078e02db */
[--C-:B------:R-:W-:Y:S01]  /*183b0*/  @!P5 IMAD.IADD R216, R216, 0x1, -R240.reuse ;  /* 0x00000001d8d8d824 */ /* 0x100fe200078e0af0 */
[C---:B------:R-:W-:Y:S01]  /*183c0*/  ISETP.GT.U32.AND P5, PT, R240.reuse, R218, PT ;  /* 0x000000daf000720c */ /* 0x040fe20003fa4070 */
[----:B------:R-:W-:Y:S01]  /*183d0*/  @!P2 IMAD.IADD R217, R217, 0x1, -R240 ;  /* 0x00000001d9d9a824 */ /* 0x000fe200078e0af0 */
[----:B------:R-:W-:Y:S01]  /*183e0*/  STL [R1+0x88b4], R208 ;  /* 0x0088b4d001007387 */ /* 0x000fe20000100800 */
[----:B------:R-:W-:-:S03]  /*183f0*/  ISETP.GT.U32.AND P2, PT, R240, R219, PT ;  /* 0x000000dbf000720c */ /* 0x000fc60003f44070 */
[----:B------:R-:W-:Y:S04]  /*18400*/  STL [R1+0x88b8], R209 ;  /* 0x0088b8d101007387 */ /* 0x000fe80000100800 */
[----:B------:R3:W-:Y:S01]  /*18410*/  STL [R1+0x84fc], R0 ;  /* 0x0084fc0001007387 */ /* 0x0007e20000100800 */
[----:B------:R-:W-:-:S03]  /*18420*/  VIADD R5, R244, 0x1f2 ;  /* 0x000001f2f4057836 */ /* 0x000fc60000000000 */
[----:B------:R4:W-:Y:S01]  /*18430*/  STL [R1+0x8504], R4 ;  /* 0x0085040401007387 */ /* 0x0009e20000100800 */
[----:B---3--:R-:W-:-:S03]  /*18440*/  VIADD R0, R244, 0x1f1 ;  /* 0x000001f1f4007836 */ /* 0x008fc60000000000 */
[----:B------:R-:W-:Y:S01]  /*18450*/  STL [R1+0x88bc], R210 ;  /* 0x0088bcd201007387 */ /* 0x000fe20000100800 */
[----:B----4-:R-:W-:-:S03]  /*18460*/  VIADD R4, R244, 0x1f3 ;  /* 0x000001f3f4047836 */ /* 0x010fc60000000000 */
[----:B------:R3:W-:Y:S01]  /*18470*/  STL [R1+0x8508], R3 ;  /* 0x0085080301007387 */ /* 0x0007e20000100800 */
[----:B------:R-:W-:-:S03]  /*18480*/  IABS R220, R0 ;  /* 0x0000000000dc7213 */ /* 0x000fc60000000000 */
[----:B------:R4:W-:Y:S01]  /*18490*/  STL [R1+0x8500], R0 ;  /* 0x0085000001007387 */ /* 0x0009e20000100800 */
[----:B------:R-:W-:-:S03]  /*184a0*/  IABS R222, R4 ;  /* 0x0000000400de7213 */ /* 0x000fc60000000000 */
[----:B------:R-:W-:Y:S01]  /*184b0*/  STL [R1+0x88c0], R211 ;  /* 0x0088c0d301007387 */ /* 0x000fe20000100800 */
[----:B---3--:R-:W-:-:S03]  /*184c0*/  VIADD R3, R244, 0x1f4 ;  /* 0x000001f4f4037836 */ /* 0x008fc60000000000 */
[----:B------:R-:W-:Y:S01]  /*184d0*/  STL [R1+0x88c4], R212 ;  /* 0x0088c4d401007387 */ /* 0x000fe20000100800 */
[----:B----4-:R-:W-:-:S03]  /*184e0*/  VIADD R0, R244, 0x1f5 ;  /* 0x000001f5f4007836 */ /* 0x010fc60000000000 */
[----:B------:R-:W-:Y:S01]  /*184f0*/  STL [R1+0x84f8], R5 ;  /* 0x0084f80501007387 */ /* 0x000fe20000100800 */
[--C-:B------:R-:W-:Y:S02]  /*18500*/  @!P5 IMAD.IADD R218, R218, 0x1, -R240.reuse ;  /* 0x00000001dadad824 */ /* 0x100fe400078e0af0 */
[----:B------:R-:W-:Y:S01]  /*18510*/  @!P2 IMAD.IADD R219, R219, 0x1, -R240 ;  /* 0x00000001dbdba824 */ /* 0x000fe200078e0af0 */
[----:B------:R3:W-:Y:S01]  /*18520*/  STL [R1+0x84f4], R4 ;  /* 0x0084f40401007387 */ /* 0x0007e20000100800 */
[----:B------:R-:W-:Y:S01]  /*18530*/  VIADD R235, R244, 0x1f7 ;  /* 0x000001f7f4eb7836 */ /* 0x000fe20000000000 */
[----:B------:R-:W-:Y:S02]  /*18540*/  ISETP.GT.U32.AND P5, PT, R240, R217, PT ;  /* 0x000000d9f000720c */ /* 0x000fe40003fa4070 */
[----:B------:R4:W-:Y:S01]  /*18550*/  STL [R1+0x84f0], R3 ;  /* 0x0084f00301007387 */ /* 0x0009e20000100800 */
[----:B------:R-:W-:-:S03]  /*18560*/  VIADD R232, R244, 0x1f8 ;  /* 0x000001f8f4e87836 */ /* 0x000fc60000000000 */
[----:B------:R-:W-:Y:S01]  /*18570*/  STL [R1+0x84e8], R0 ;  /* 0x0084e80001007387 */ /* 0x000fe20000100800 */
[----:B---3--:R-:W-:-:S03]  /*18580*/  VIADD R4, R244, 0x1f6 ;  /* 0x000001f6f4047836 */ /* 0x008fc60000000000 */
[----:B------:R3:W-:Y:S01]  /*18590*/  STL [R1+0x88c8], R0 ;  /* 0x0088c80001007387 */ /* 0x0007e20000100800 */
[----:B------:R-:W-:Y:S01]  /*185a0*/  @!P6 IMAD.MOV R246, RZ, RZ, -R246 ;  /* 0x000000fffff6e224 */ /* 0x000fe200078e0af6 */
[----:B------:R-:W-:Y:S02]  /*185b0*/  ISETP.GT.U32.AND P6, PT, R240, R218, PT ;  /* 0x000000daf000720c */ /* 0x000fe40003fc4070 */
[----:B------:R-:W-:Y:S01]  /*185c0*/  STL [R1+0x88cc], R213 ;  /* 0x0088ccd501007387 */ /* 0x000fe20000100800 */
[----:B------:R-:W-:Y:S01]  /*185d0*/  VIADD R237, R244, 0x1f9 ;  /* 0x000001f9f4ed7836 */ /* 0x000fe20000000000 */
[----:B------:R-:W-:Y:S02]  /*185e0*/  ISETP.GT.U32.AND P2, PT, R240, R219, PT ;  /* 0x000000dbf000720c */ /* 0x000fe40003f44070 */
[----:B------:R-:W-:Y:S04]  /*185f0*/  STL [R1+0x88d0], R214 ;  /* 0x0088d0d601007387 */ /* 0x000fe80000100800 */
[----:B------:R-:W-:Y:S04]  /*18600*/  STL [R1+0x84e0], R4 ;  /* 0x0084e00401007387 */ /* 0x000fe80000100800 */
[----:B------:R-:W-:Y:S01]  /*18610*/  STL [R1+0x84d4], R235 ;  /* 0x0084d4eb01007387 */ /* 0x000fe20000100800 */
[----:B------:R-:W-:-:S03]  /*18620*/  VIADD R234, R244, 0x1fa ;  /* 0x000001faf4ea7836 */ /* 0x000fc60000000000 */
[----:B------:R1:W-:Y:S01]  /*18630*/  STL [R1+0x88d4], R4 ;  /* 0x0088d40401007387 */ /* 0x0003e20000100800 */
[----:B------:R-:W-:-:S03]  /*18640*/  VIADD R236, R244, 0x1fb ;  /* 0x000001fbf4ec7836 */ /* 0x000fc60000000000 */
[----:B------:R-:W-:Y:S04]  /*18650*/  STL [R1+0x84d0], R232 ;  /* 0x0084d0e801007387 */ /* 0x000fe80000100800 */
[----:B------:R-:W-:Y:S01]  /*18660*/  STL [R1+0x88d8], R235 ;  /* 0x0088d8eb01007387 */ /* 0x000fe20000100800 */
[----:B------:R-:W-:-:S03]  /*18670*/  VIADD R238, R244, 0x1fc ;  /* 0x000001fcf4ee7836 */ /* 0x000fc60000000000 */
[----:B------:R-:W-:Y:S01]  /*18680*/  STL [R1+0x84cc], R237 ;  /* 0x0084cced01007387 */ /* 0x000fe20000100800 */
[----:B------:R-:W-:-:S03]  /*18690*/  VIADD R239, R244, 0x1fd ;  /* 0x000001fdf4ef7836 */ /* 0x000fc60000000000 */
[----:B------:R-:W-:Y:S01]  /*186a0*/  STL [R1+0x88dc], R232 ;  /* 0x0088dce801007387 */ /* 0x000fe20000100800 */
[----:B------:R-:W-:-:S03]  /*186b0*/  @!P5 IMAD.IADD R217, R217, 0x1, -R240 ;  /* 0x00000001d9d9d824 */ /* 0x000fc600078e0af0 */
[----:B------:R-:W-:Y:S04]  /*186c0*/  STL [R1+0x88e0], R237 ;  /* 0x0088e0ed01007387 */ /* 0x000fe80000100800 */
[----:B------:R-:W-:Y:S01]  /*186d0*/  STL [R1+0x88e4], R215 ;  /* 0x0088e4d701007387 */ /* 0x000fe20000100800 */
[----:B------:R-:W-:-:S03]  /*186e0*/  @!P6 IMAD.IADD R218, R218, 0x1, -R240 ;  /* 0x00000001dadae824 */ /* 0x000fc600078e0af0 */
[----:B------:R-:W-:Y:S01]  /*186f0*/  STL [R1+0x88e8], R216 ;  /* 0x0088e8d801007387 */ /* 0x000fe20000100800 */
[----:B------:R-:W-:-:S03]  /*18700*/  @!P2 IMAD.IADD R219, R219, 0x1, -R240 ;  /* 0x00000001dbdba824 */ /* 0x000fc600078e0af0 */
[----:B------:R-:W-:Y:S04]  /*18710*/  STL [R1+0x84c4], R234 ;  /* 0x0084c4ea01007387 */ /* 0x000fe80000100800 */
        /* <DEDUP_REMOVED lines=9> */
[----:B------:R-:W1:Y:S01]  /*187b0*/  LDL.LU R51, [R1+0x248] ;  /* 0x0002480001337983 */ /* 0x000e620000300800 */
[----:B------:R-:W-:Y:S01]  /*187c0*/  IABS R221, R5 ;  /* 0x0000000500dd7213 */ /* 0x000fe20000000000 */
[----:B------:R-:W-:-:S04]  /*187d0*/  IMAD.HI.U32 R162, R2, R220, RZ ;  /* 0x000000dc02a27227 */ /* 0x000fc800078e00ff */
[----:B------:R-:W-:Y:S02]  /*187e0*/  IMAD.MOV R11, RZ, RZ, -R162 ;  /* 0x000000ffff0b7224 */ /* 0x000fe400078e0aa2 */
[----:B------:R-:W-:-:S04]  /*187f0*/  IMAD.HI.U32 R6, R2, R221, RZ ;  /* 0x000000dd02067227 */ /* 0x000fc800078e00ff */
[----:B------:R-:W-:Y:S02]  /*18800*/  IMAD R220, R240, R11, R220 ;  /* 0x0000000bf0dc7224 */ /* 0x000fe400078e02dc */
[----:B------:R-:W-:Y:S02]  /*18810*/  IMAD.MOV R6, RZ, RZ, -R6 ;  /* 0x000000ffff067224 */ /* 0x000fe400078e0a06 */
[----:B------:R-:W-:-:S04]  /*18820*/  IMAD.HI.U32 R11, R2, R222, RZ ;  /* 0x000000de020b7227 */ /* 0x000fc800078e00ff */
[C---:B------:R-:W-:Y:S02]  /*18830*/  IMAD R221, R240.reuse, R6, R221 ;  /* 0x00000006f0dd7224 */ /* 0x040fe400078e02dd */
[----:B------:R-:W-:Y:S01]  /*18840*/  IMAD.MOV R6, RZ, RZ, -R11 ;  /* 0x000000ffff067224 */ /* 0x000fe200078e0a0b */
[----:B------:R-:W-:Y:S02]  /*18850*/  IABS R223, R3 ;  /* 0x0000000300df7213 */ /* 0x000fe40000000000 */
[C---:B------:R-:W-:Y:S01]  /*18860*/  ISETP.GT.U32.AND P5, PT, R240.reuse, R220, PT ;  /* 0x000000dcf000720c */ /* 0x040fe20003fa4070 */
[C---:B------:R-:W-:Y:S01]  /*18870*/  IMAD R222, R240.reuse, R6, R222 ;  /* 0x00000006f0de7224 */ /* 0x040fe200078e02de */
[----:B------:R-:W-:Y:S01]  /*18880*/  ISETP.GT.U32.AND P6, PT, R240, R221, PT ;  /* 0x000000ddf000720c */ /* 0x000fe20003fc4070 */
[----:B------:R-:W-:-:S03]  /*18890*/  IMAD.HI.U32 R7, R2, R223, RZ ;  /* 0x000000df02077227 */ /* 0x000fc600078e00ff */
[C---:B------:R-:W-:Y:S01]  /*188a0*/  ISETP.GT.U32.AND P2, PT, R240.reuse, R222, PT ;  /* 0x000000def000720c */ /* 0x040fe20003f44070 */
[----:B------:R-:W-:Y:S01]  /*188b0*/  IMAD.MOV R7, RZ, RZ, -R7 ;  /* 0x000000ffff077224 */ /* 0x000fe200078e0a07 */
[----:B------:R-:W-:Y:S02]  /*188c0*/  IABS R227, R232 ;  /* 0x000000e800e37213 */ /* 0x000fe40000000000 */
[----:B------:R-:W-:Y:S01]  /*188d0*/  IABS R224, R0 ;  /* 0x0000000000e07213 */ /* 0x000fe20000000000 */
[----:B------:R-:W-:Y:S02]  /*188e0*/  IMAD R223, R240, R7, R223 ;  /* 0x00000007f0df7224 */ /* 0x000fe400078e02df */
[----:B------:R-:W-:Y:S02]  /*188f0*/  @!P5 IMAD.IADD R220, R220, 0x1, -R240 ;  /* 0x00000001dcdcd824 */ /* 0x000fe400078e0af0 */
[----:B------:R-:W-:-:S04]  /*18900*/  IMAD.HI.U32 R7, R2, R227, RZ ;  /* 0x000000e302077227 */ /* 0x000fc800078e00ff */
[--C-:B------:R-:W-:Y:S01]  /*18910*/  @!P6 IMAD.IADD R221, R221, 0x1, -R240.reuse ;  /* 0x00000001dddde824 */ /* 0x100fe200078e0af0 */
[----:B------:R-:W-:Y:S01]  /*18920*/  IABS R225, R4 ;  /* 0x0000000400e17213 */ /* 0x000fe20000000000 */
[----:B------:R-:W-:Y:S01]  /*18930*/  IMAD.MOV R7, RZ, RZ, -R7 ;  /* 0x000000ffff077224 */ /* 0x000fe200078e0a07 */
[----:B------:R-:W-:Y:S01]  /*18940*/  ISETP.GT.U32.AND P6, PT, R240, R220, PT ;  /* 0x000000dcf000720c */ /* 0x000fe20003fc4070 */
[----:B------:R-:W-:Y:S01]  /*18950*/  @!P2 IMAD.IADD R222, R222, 0x1, -R240 ;  /* 0x00000001dedea824 */ /* 0x000fe200078e0af0 */
[----:B------:R-:W-:Y:S01]  /*18960*/  ISETP.GT.U32.AND P2, PT, R240, R221, PT ;  /* 0x000000ddf000720c */ /* 0x000fe20003f44070 */
[----:B------:R-:W-:Y:S01]  /*18970*/  IMAD.HI.U32 R162, R2, R224, RZ ;  /* 0x000000e002a27227 */ /* 0x000fe200078e00ff */
[C---:B------:R-:W-:Y:S02]  /*18980*/  ISETP.GT.U32.AND P5, PT, R240.reuse, R223, PT ;  /* 0x000000dff000720c */ /* 0x040fe40003fa4070 */
[----:B------:R-:W-:Y:S01]  /*18990*/  IABS R226, R235 ;  /* 0x000000eb00e27213 */ /* 0x000fe20000000000 */
[----:B------:R-:W-:Y:S01]  /*189a0*/  IMAD R227, R240, R7, R227 ;  /* 0x00000007f0e37224 */ /* 0x000fe200078e02e3 */
[----:B------:R-:W-:Y:S01]  /*189b0*/  IABS R7, R238 ;  /* 0x000000ee00077213 */ /* 0x000fe20000000000 */
[----:B------:R-:W-:Y:S01]  /*189c0*/  IMAD.MOV R11, RZ, RZ, -R162 ;  /* 0x000000ffff0b7224 */ /* 0x000fe200078e0aa2 */
[----:B------:R-:W-:Y:S01]  /*189d0*/  IABS R228, R237 ;  /* 0x000000ed00e47213 */ /* 0x000fe20000000000 */
[----:B------:R-:W-:-:S04]  /*189e0*/  IMAD.HI.U32 R6, R2, R225, RZ ;  /* 0x000000e102067227 */ /* 0x000fc800078e00ff */
[----:B------:R-:W-:Y:S02]  /*189f0*/  IMAD R224, R240, R11, R224 ;  /* 0x0000000bf0e07224 */ /* 0x000fe400078e02e0 */
[----:B------:R-:W-:Y:S02]  /*18a00*/  IMAD.MOV R6, RZ, RZ, -R6 ;  /* 0x000000ffff067224 */ /* 0x000fe400078e0a06 */
[----:B------:R-:W-:-:S04]  /*18a10*/  IMAD.HI.U32 R11, R2, R226, RZ ;  /* 0x000000e2020b7227 */ /* 0x000fc800078e00ff */
[----:B----4-:R-:W-:-:S04]  /*18a20*/  IMAD.HI.U32 R3, R2, R7, RZ ;  /* 0x0000000702037227 */ /* 0x010fc800078e00ff */
[----:B------:R-:W-:Y:S01]  /*18a30*/  IMAD.HI.U32 R162, R2, R228, RZ ;  /* 0x000000e402a27227 */ /* 0x000fe200078e00ff */
[----:B------:R-:W-:-:S03]  /*18a40*/  IABS R230, R234 ;  /* 0x000000ea00e67213 */ /* 0x000fc60000000000 */
[----:B------:R-:W-:Y:S02]  /*18a50*/  IMAD R225, R240, R6, R225 ;  /* 0x00000006f0e17224 */ /* 0x000fe400078e02e1 */
[--C-:B------:R-:W-:Y:S02]  /*18a60*/  @!P6 IMAD.IADD R220, R220, 0x1, -R240.reuse ;  /* 0x00000001dcdce824 */ /* 0x100fe400078e0af0 */
[----:B------:R-:W-:Y:S02]  /*18a70*/  IMAD.MOV R6, RZ, RZ, -R11 ;  /* 0x000000ffff067224 */ /* 0x000fe400078e0a0b */
[----:B---3--:R-:W-:Y:S02]  /*18a80*/  IMAD.MOV R0, RZ, RZ, -R3 ;  /* 0x000000ffff007224 */ /* 0x008fe400078e0a03 */
[----:B------:R-:W-:Y:S02]  /*18a90*/  @!P2 IMAD.IADD R221, R221, 0x1, -R240 ;  /* 0x00000001dddda824 */ /* 0x000fe400078e0af0 */
[----:B------:R-:W-:Y:S01]  /*18aa0*/  IMAD.MOV R11, RZ, RZ, -R162 ;  /* 0x000000ffff0b7224 */ /* 0x000fe200078e0aa2 */
[----:B------:R-:W-:Y:S01]  /*18ab0*/  STL [R1+0x8904], R238 ;  /* 0x008904ee01007387 */ /* 0x000fe20000100800 */
[----:B------:R-:W-:Y:S01]  /*18ac0*/  @!P5 IMAD.IADD R223, R223, 0x1, -R240 ;  /* 0x00000001dfdfd824 */ /* 0x000fe200078e0af0 */
[----:B------:R-:W-:Y:S01]  /*18ad0*/  IABS R162, R236 ;  /* 0x000000ec00a27213 */ /* 0x000fe20000000000 */
[C---:B------:R-:W-:Y:S01]  /*18ae0*/  IMAD R7, R240.reuse, R0, R7 ;  /* 0x00000000f0077224 */ /* 0x040fe200078e0207 */
[----:B------:R-:W-:Y:S01]  /*18af0*/  STL [R1+0x8908], R220 ;  /* 0x008908dc01007387 */ /* 0x000fe20000100800 */
[C---:B------:R-:W-:Y:S01]  /*18b00*/  IMAD R226, R240.reuse, R6, R226 ;  /* 0x00000006f0e27224 */ /* 0x040fe200078e02e2 */
[C---:B------:R-:W-:Y:S01]  /*18b10*/  ISETP.GT.U32.AND P5, PT, R240.reuse, R222, PT ;  /* 0x000000def000720c */ /* 0x040fe20003fa4070 */
[----:B------:R-:W-:Y:S01]  /*18b20*/  IMAD R228, R240, R11, R228 ;  /* 0x0000000bf0e47224 */ /* 0x000fe200078e02e4 */
[----:B------:R-:W-:Y:S01]  /*18b30*/  STL [R1+0x890c], R221 ;  /* 0x00890cdd01007387 */ /* 0x000fe20000100800 */
[C---:B------:R-:W-:Y:S01]  /*18b40*/  VIADD R163, R244.reuse, 0x1fe ;  /* 0x000001fef4a37836 */ /* 0x040fe20000000000 */
[----:B------:R-:W-:Y:S01]  /*18b50*/  IABS R6, R239 ;  /* 0x000000ef00067213 */ /* 0x000fe20000000000 */
[----:B------:R-:W-:-:S02]  /*18b60*/  VIADD R0, R244, 0x1ff ;  /* 0x000001fff4007836 */ /* 0x000fc40000000000 */
[----:B------:R-:W-:Y:S01]  /*18b70*/  IMAD.HI.U32 R11, R2, R230, RZ ;  /* 0x000000e6020b7227 */ /* 0x000fe200078e00ff */
[----:B------:R-:W3:Y:S03]  /*18b80*/  LDL.LU R244, [R1+0x89c0] ;  /* 0x0089c00001f47983 */ /* 0x000ee60000300800 */
[----:B------:R-:W-:Y:S01]  /*18b90*/  @!P4 IMAD.MOV R245, RZ, RZ, -R245 ;  /* 0x000000fffff5c224 */ /* 0x000fe200078e0af5 */
[----:B------:R-:W-:Y:S01]  /*18ba0*/  ISETP.GT.U32.AND P4, PT, R240, R223, PT ;  /* 0x000000dff000720c */ /* 0x000fe20003f84070 */
[----:B------:R-:W-:-:S04]  /*18bb0*/  IMAD.HI.U32 R5, R2, R162, RZ ;  /* 0x000000a202057227 */ /* 0x000fc800078e00ff */
[----:B------:R-:W-:Y:S02]  /*18bc0*/  IMAD.MOV R11, RZ, RZ, -R11 ;  /* 0x000000ffff0b7224 */ /* 0x000fe400078e0a0b */
[----:B------:R-:W-:-:S04]  /*18bd0*/  IMAD.HI.U32 R2, R2, R6, RZ ;  /* 0x0000000602027227 */ /* 0x000fc800078e00ff */
[----:B------:R-:W-:Y:S02]  /*18be0*/  IMAD R230, R240, R11, R230 ;  /* 0x0000000bf0e67224 */ /* 0x000fe400078e02e6 */
[----:B------:R-:W-:Y:S02]  /*18bf0*/  IMAD.MOV R11, RZ, RZ, -R5 ;  /* 0x000000ffff0b7224 */ /* 0x000fe400078e0a05 */
[----:B------:R-:W-:Y:S02]  /*18c00*/  IMAD.MOV R2, RZ, RZ, -R2 ;  /* 0x000000ffff027224 */ /* 0x000fe400078e0a02 */
[----:B------:R-:W-:Y:S02]  /*18c10*/  @!P5 IMAD.IADD R222, R222, 0x1, -R240 ;  /* 0x00000001deded824 */ /* 0x000fe400078e0af0 */
[C---:B------:R-:W-:Y:S01]  /*18c20*/  IMAD R162, R240.reuse, R11, R162 ;  /* 0x0000000bf0a27224 */ /* 0x040fe200078e02a2 */
[----:B------:R-:W-:Y:S01]  /*18c30*/  IABS R11, R0 ;  /* 0x00000000000b7213 */ /* 0x000fe20000000000 */
[----:B------:R-:W-:Y:S01]  /*18c40*/  IMAD R6, R240, R2, R6 ;  /* 0x00000002f0067224 */ /* 0x000fe200078e0206 */
[----:B------:R-:W-:Y:S01]  /*18c50*/  IABS R2, R163 ;  /* 0x000000a300027213 */ /* 0x000fe20000000000 */
[----:B------:R-:W-:Y:S01]  /*18c60*/  @!P4 IMAD.IADD R223, R223, 0x1, -R240 ;  /* 0x00000001dfdfc824 */ /* 0x000fe200078e0af0 */
[----:B------:R-:W-:Y:S04]  /*18c70*/  STL [R1+0x84a8], R163 ;  /* 0x0084a8a301007387 */ /* 0x000fe80000100800 */
[----:B------:R-:W-:Y:S04]  /*18c80*/  STL [R1+0x8910], R222 ;  /* 0x008910de01007387 */ /* 0x000fe80000100800 */
[----:B------:R-:W-:Y:S04]  /*18c90*/  STL [R1+0x84a4], R0 ;  /* 0x0084a40001007387 */ /* 0x000fe80000100800 */
[----:B------:R-:W-:Y:S01]  /*18ca0*/  STL [R1+0x8914], R223 ;  /* 0x008914df01007387 */ /* 0x000fe20000100800 */
[----:B-1----:R-:W-:-:S04]  /*18cb0*/  IMAD.HI.U32 R4, R51, R2, RZ ;  /* 0x0000000233047227 */ /* 0x002fc800078e00ff */
[----:B------:R-:W-:Y:S02]  /*18cc0*/  IMAD.HI.U32 R3, R51, R11, RZ ;  /* 0x0000000b33037227 */ /* 0x000fe400078e00ff */
[----:B------:R-:W4:Y:S01]  /*18cd0*/  LDL.LU R51, [R1+0x23c] ;  /* 0x00023c0001337983 */ /* 0x000f220000300800 */
[C---:B------:R-:W-:Y:S02]  /*18ce0*/  ISETP.GT.U32.AND P6, PT, R240.reuse, R224, PT ;  /* 0x000000e0f000720c */ /* 0x040fe40003fc4070 */
[C---:B------:R-:W-:Y:S02]  /*18cf0*/  ISETP.GT.U32.AND P2, PT, R240.reuse, R225, PT ;  /* 0x000000e1f000720c */ /* 0x040fe40003f44070 */
[C---:B------:R-:W-:Y:S02]  /*18d00*/  ISETP.GT.U32.AND P5, PT, R240.reuse, R226, PT ;  /* 0x000000e2f000720c */ /* 0x040fe40003fa4070 */
[----:B------:R-:W-:-:S07]  /*18d10*/  ISETP.GT.U32.AND P4, PT, R240, R227, PT ;  /* 0x000000e3f000720c */ /* 0x000fce0003f84070 */
[--C-:B------:R-:W-:Y:S02]  /*18d20*/  @!P6 IMAD.IADD R224, R224, 0x1, -R240.reuse ;  /* 0x00000001e0e0e824 */ /* 0x100fe400078e0af0 */
[--C-:B------:R-:W-:Y:S02]  /*18d30*/  @!P2 IMAD.IADD R225, R225, 0x1, -R240.reuse ;  /* 0x00000001e1e1a824 */ /* 0x100fe400078e0af0 */
[--C-:B------:R-:W-:Y:S01]  /*18d40*/  @!P5 IMAD.IADD R226, R226, 0x1, -R240.reuse ;  /* 0x00000001e2e2d824 */ /* 0x100fe200078e0af0 */
[C---:B------:R-:W-:Y:S01]  /*18d50*/  ISETP.GT.U32.AND P2, PT, R240.reuse, R224, PT ;  /* 0x000000e0f000720c */ /* 0x040fe20003f44070 */
[----:B------:R-:W-:Y:S01]  /*18d60*/  @!P4 IMAD.IADD R227, R227, 0x1, -R240 ;  /* 0x00000001e3e3c824 */ /* 0x000fe200078e0af0 */
[C---:B------:R-:W-:Y:S02]  /*18d70*/  ISETP.GT.U32.AND P5, PT, R240.reuse, R225, PT ;  /* 0x000000e1f000720c */ /* 0x040fe40003fa4070 */
[----:B------:R-:W-:-:S09]  /*18d80*/  ISETP.GT.U32.AND P4, PT, R240, R226, PT ;  /* 0x000000e2f000720c */ /* 0x000fd20003f84070 */
[--C-:B------:R-:W-:Y:S02]  /*18d90*/  @!P2 IMAD.IADD R224, R224, 0x1, -R240.reuse ;  /* 0x00000001e0e0a824 */ /* 0x100fe400078e0af0 */
[--C-:B------:R-:W-:Y:S02]  /*18da0*/  @!P5 IMAD.IADD R225, R225, 0x1, -R240.reuse ;  /* 0x00000001e1e1d824 */ /* 0x100fe400078e0af0 */
[----:B------:R-:W-:Y:S01]  /*18db0*/  @!P4 IMAD.IADD R226, R226, 0x1, -R240 ;  /* 0x00000001e2e2c824 */ /* 0x000fe200078e0af0 */
[----:B------:R-:W-:Y:S04]  /*18dc0*/  STL [R1+0x8918], R224 ;  /* 0x008918e001007387 */ /* 0x000fe80000100800 */
[----:B------:R-:W-:Y:S04]  /*18dd0*/  STL [R1+0x891c], R225 ;  /* 0x00891ce101007387 */ /* 0x000fe80000100800 */
[----:B------:R-:W-:Y:S04]  /*18de0*/  STL [R1+0x8920], R163 ;  /* 0x008920a301007387 */ /* 0x000fe80000100800 */
[----:B------:R-:W-:Y:S04]  /*18df0*/  STL [R1+0x8924], R226 ;  /* 0x008924e201007387 */ /* 0x000fe80000100800 */
[----:B------:R-:W2:Y:S04]  /*18e00*/  LDL.LU R52, [R1+0x244] ;  /* 0x0002440001347983 */ /* 0x000ea80000300800 */
[----:B------:R-:W2:Y:S01]  /*18e10*/  LDL.LU R48, [R1+0x240] ;  /* 0x0002400001307983 */ /* 0x000ea20000300800 */
[----:B------:R-:W-:-:S03]  /*18e20*/  ISETP.GT.U32.AND P6, PT, R240, R228, PT ;  /* 0x000000e4f000720c */ /* 0x000fc60003fc4070 */
[----:B------:R-:W2:Y:S10]  /*18e30*/  LDL.LU R56, [R1+0x234] ;  /* 0x0002340001387983 */ /* 0x000eb40000300800 */
[----:B------:R-:W-:Y:S01]  /*18e40*/  @!P6 IMAD.IADD R228, R228, 0x1, -R240 ;  /* 0x00000001e4e4e824 */ /* 0x000fe200078e0af0 */
[----:B------:R-:W-:-:S02]  /*18e50*/  ISETP.GT.U32.AND P6, PT, R240, R227, PT ;  /* 0x000000e3f000720c */ /* 0x000fc40003fc4070 */
[C---:B------:R-:W-:Y:S01]  /*18e60*/  ISETP.GT.U32.AND P5, PT, R240.reuse, R162, PT ;  /* 0x000000a2f000720c */ /* 0x040fe20003fa4070 */
[----:B---3--:R-:W-:Y:S01]  /*18e70*/  @!P0 IMAD.MOV R244, RZ, RZ, -R244 ;  /* 0x000000fffff48224 */ /* 0x008fe200078e0af4 */
[----:B------:R-:W-:-:S09]  /*18e80*/  ISETP.GT.U32.AND P0, PT, R240, R228, PT ;  /* 0x000000e4f000720c */ /* 0x000fd20003f04070 */
[--C-:B------:R-:W-:Y:S02]  /*18e90*/  @!P6 IMAD.IADD R227, R227, 0x1, -R240.reuse ;  /* 0x00000001e3e3e824 */ /* 0x100fe400078e0af0 */
[----:B------:R-:W-:-:S03]  /*18ea0*/  @!P5 IMAD.IADD R162, R162, 0x1, -R240 ;  /* 0x00000001a2a2d824 */ /* 0x000fc600078e0af0 */
[----:B------:R-:W-:Y:S01]  /*18eb0*/  STL [R1+0x8928], R227 ;  /* 0x008928e301007387 */ /* 0x000fe20000100800 */
[----:B------:R-:W-:-:S05]  /*18ec0*/  @!P0 IMAD.IADD R228, R228, 0x1, -R240 ;  /* 0x00000001e4e48824 */ /* 0x000fca00078e0af0 */
[----:B------:R-:W-:Y:S04]  /*18ed0*/  STL [R1+0x892c], R228 ;  /* 0x00892ce401007387 */ /* 0x000fe80000100800 */
[----:B------:R-:W3:Y:S01]  /*18ee0*/  LDL.LU R49, [R1+0x230] ;  /* 0x0002300001317983 */ /* 0x000ee20000300800 */
[----:B----4-:R-:W-:-:S03]  /*18ef0*/  ISETP.GE.AND P5, PT, R51, RZ, PT ;  /* 0x000000ff3300720c */ /* 0x010fc60003fa6270 */
[----:B------:R-:W4:Y:S01]  /*18f00*/  LDL.LU R51, [R1+0x238] ;  /* 0x0002380001337983 */ /* 0x000f220000300800 */
[C---:B------:R-:W-:Y:S02]  /*18f10*/  ISETP.GT.U32.AND P2, PT, R240.reuse, R230, PT ;  /* 0x000000e6f000720c */ /* 0x040fe40003f44070 */
[C---:B------:R-:W-:Y:S02]  /*18f20*/  ISETP.GT.U32.AND P4, PT, R240.reuse, R7, PT ;  /* 0x00000007f000720c */ /* 0x040fe40003f84070 */
[C---:B------:R-:W-:Y:S01]  /*18f30*/  ISETP.GT.U32.AND P6, PT, R240.reuse, R6, PT ;  /* 0x00000006f000720c */ /* 0x040fe20003fc4070 */
[----:B------:R-:W-:Y:S01]  /*18f40*/  @!P1 IMAD.MOV R12, RZ, RZ, -R12 ;  /* 0x000000ffff0c9224 */ /* 0x000fe200078e0a0c */
[----:B------:R-:W-:-:S07]  /*18f50*/  ISETP.GT.U32.AND P1, PT, R240, R162, PT ;  /* 0x000000a2f000720c */ /* 0x000fce0003f24070 */
[--C-:B------:R-:W-:Y:S02]  /*18f60*/  @!P2 IMAD.IADD R230, R230, 0x1, -R240.reuse ;  /* 0x00000001e6e6a824 */ /* 0x100fe400078e0af0 */
[----:B------:R-:W-:-:S03]  /*18f70*/  @!P4 IMAD.IADD R7, R7, 0x1, -R240 ;  /* 0x000000010707c824 */ /* 0x000fc600078e0af0 */
[----:B------:R-:W-:Y:S01]  /*18f80*/  ISETP.GT.U32.AND P4, PT, R240, R230, PT ;  /* 0x000000e6f000720c */ /* 0x000fe20003f84070 */
[--C-:B------:R-:W-:Y:S01]  /*18f90*/  @!P6 IMAD.IADD R6, R6, 0x1, -R240.reuse ;  /* 0x000000010606e824 */ /* 0x100fe200078e0af0 */
[----:B------:R-:W-:Y:S01]  /*18fa0*/  ISETP.GT.U32.AND P6, PT, R240, R7, PT ;  /* 0x00000007f000720c */ /* 0x000fe20003fc4070 */
[----:B------:R-:W-:Y:S02]  /*18fb0*/  @!P1 IMAD.IADD R162, R162, 0x1, -R240 ;  /* 0x00000001a2a29824 */ /* 0x000fe400078e0af0 */
[----:B------:R-:W-:-:S08]  /*18fc0*/  IMAD.MOV R4, RZ, RZ, -R4 ;  /* 0x000000ffff047224 */ /* 0x000fd000078e0a04 */
[----:B------:R-:W-:-:S05]  /*18fd0*/  @!P4 IMAD.IADD R230, R230, 0x1, -R240 ;  /* 0x00000001e6e6c824 */ /* 0x000fca00078e0af0 */
[----:B------:R-:W-:Y:S04]  /*18fe0*/  STL [R1+0x8930], R230 ;  /* 0x008930e601007387 */ /* 0x000fe80000100800 */
[----:B------:R-:W3:Y:S04]  /*18ff0*/  LDL R57, [R1+0x8410] ;  /* 0x0084100001397983 */ /* 0x000ee80000100800 */
[----:B------:R-:W-:Y:S01]  /*19000*/  STL [R1+0x8934], R162 ;  /* 0x008934a201007387 */ /* 0x000fe20000100800 */
[----:B------:R-:W-:Y:S02]  /*19010*/  IMAD R2, R240, R4, R2 ;  /* 0x00000004f0027224 */ /* 0x000fe400078e0202 */
[----:B------:R-:W-:Y:S01]  /*19020*/  @!P6 IMAD.IADD R7, R7, 0x1, -R240 ;  /* 0x000000010707e824 */ /* 0x000fe200078e0af0 */
[----:B--2---:R-:W-:-:S02]  /*19030*/  ISETP.GE.AND P1, PT, R48, RZ, PT ;  /* 0x000000ff3000720c */ /* 0x004fc40003f26270 */
[----:B------:R-:W2:Y:S01]  /*19040*/  LDL R48, [R1+0x840c] ;  /* 0x00840c0001307983 */ /* 0x000ea20000100800 */
[----:B------:R-:W-:Y:S02]  /*19050*/  ISETP.GT.U32.AND P0, PT, R240, R2, PT ;  /* 0x00000002f000720c */ /* 0x000fe40003f04070 */
[----:B------:R-:W-:Y:S01]  /*19060*/  ISETP.GE.AND P6, PT, R56, RZ, PT ;  /* 0x000000ff3800720c */ /* 0x000fe20003fc6270 */
[----:B------:R-:W-:Y:S04]  /*19070*/  STL [R1+0x8938], R7 ;  /* 0x0089380701007387 */ /* 0x000fe80000100800 */
[----:B------:R-:W2:Y:S01]  /*19080*/  LDL R56, [R1+0x8408] ;  /* 0x0084080001387983 */ /* 0x000ea20000100800 */
[----:B------:R-:W-:-:S05]  /*19090*/  @!P3 IMAD.MOV R10, RZ, RZ, -R10 ;  /* 0x000000ffff0ab224 */ /* 0x000fca00078e0a0a */
[----:B------:R-:W-:Y:S01]  /*190a0*/  @!P0 IMAD.IADD R2, R2, 0x1, -R240 ;  /* 0x0000000102028824 */ /* 0x000fe200078e0af0 */
[----:B------:R-:W-:-:S04]  /*190b0*/  ISETP.GT.U32.AND P0, PT, R240, R6, PT ;  /* 0x00000006f000720c */ /* 0x000fc80003f04070 */
[----:B------:R-:W-:Y:S02]  /*190c0*/  ISETP.GT.U32.AND P3, PT, R240, R2, PT ;  /* 0x00000002f000720c */ /* 0x000fe40003f64070 */
[----:B------:R-:W-:-:S07]  /*190d0*/  ISETP.GE.AND P4, PT, R52, RZ, PT ;  /* 0x000000ff3400720c */ /* 0x000fce0003f86270 */
[----:B------:R-:W-:-:S04]  /*190e0*/  @!P0 IMAD.IADD R6, R6, 0x1, -R240 ;  /* 0x0000000106068824 */ /* 0x000fc800078e0af0 */
[----:B------:R-:W-:Y:S01]  /*190f0*/  @!P3 IMAD.IADD R2, R2, 0x1, -R240 ;  /* 0x000000010202b824 */ /* 0x000fe200078e0af0 */
[----:B------:R-:W-:Y:S04]  /*19100*/  STL [R1+0x893c], R6 ;  /* 0x00893c0601007387 */ /* 0x000fe80000100800 */
[----:B------:R-:W2:Y:S04]  /*19110*/  LDL R53, [R1+0x8404] ;  /* 0x0084040001357983 */ /* 0x000ea80000100800 */
[----:B------:R-:W2:Y:S04]  /*19120*/  LDL R52, [R1+0x8400] ;  /* 0x0084000001347983 */ /* 0x000ea80000100800 */
[----:B------:R1:W-:Y:S01]  /*19130*/  STL [R1+0x8940], R2 ;  /* 0x0089400201007387 */ /* 0x0003e20000100800 */
[----:B------:R-:W-:-:S02]  /*19140*/  @!P1 IMAD.MOV R15, RZ, RZ, -R15 ;  /* 0x000000ffff0f9224 */ /* 0x000fc400078e0a0f */
[----:B------:R-:W-:Y:S01]  /*19150*/  @!P5 IMAD.MOV R13, RZ, RZ, -R13 ;  /* 0x000000ffff0dd224 */ /* 0x000fe200078e0a0d */
[----:B------:R-:W2:Y:S01]  /*19160*/  LDL R62, [R1+0x83f4] ;  /* 0x0083f400013e7983 */ /* 0x000ea20000100800 */
[----:B------:R-:W-:-:S03]  /*19170*/  @!P4 IMAD.MOV R14, RZ, RZ, -R14 ;  /* 0x000000ffff0ec224 */ /* 0x000fc600078e0a0e */
[----:B------:R-:W2:Y:S04]  /*19180*/  LDL R55, [R1+0x83d4] ;  /* 0x0083d40001377983 */ /* 0x000ea80000100800 */
[----:B------:R-:W2:Y:S01]  /*19190*/  LDL R54, [R1+0x83d0] ;  /* 0x0083d00001367983 */ /* 0x000ea20000100800 */
[----:B----4-:R-:W-:-:S03]  /*191a0*/  ISETP.GE.AND P3, PT, R51, RZ, PT ;  /* 0x000000ff3300720c */ /* 0x010fc60003f66270 */
[----:B------:R-:W4:Y:S01]  /*191b0*/  LDL R51, [R1+0x83fc] ;  /* 0x0083fc0001337983 */ /* 0x000f220000100800 */
[----:B---3--:R-:W-:-:S03]  /*191c0*/  ISETP.GE.AND P0, PT, R49, RZ, PT ;  /* 0x000000ff3100720c */ /* 0x008fc60003f06270 */
[----:B------:R-:W3:Y:S01]  /*191d0*/  LDL R49, [R1+0x83f8] ;  /* 0x0083f80001317983 */ /* 0x000ee20000100800 */
[----:B--2---:R-:W-:-:S03]  /*191e0*/  ISETP.GE.AND P1, PT, R48, RZ, PT ;  /* 0x000000ff3000720c */ /* 0x004fc60003f26270 */
[----:B------:R-:W2:Y:S01]  /*191f0*/  LDL R48, [R1+0x83ec] ;  /* 0x0083ec0001307983 */ /* 0x000ea20000100800 */
[----:B------:R-:W-:-:S03]  /*19200*/  ISETP.GE.AND P5, PT, R56, RZ, PT ;  /* 0x000000ff3800720c */ /* 0x000fc60003fa6270 */
[----:B------:R-:W2:Y:S01]  /*19210*/  LDL R56, [R1+0x83e8] ;  /* 0x0083e80001387983 */ /* 0x000ea20000100800 */
[----:B------:R-:W-:-:S03]  /*19220*/  ISETP.GE.AND P4, PT, R57, RZ, PT ;  /* 0x000000ff3900720c */ /* 0x000fc60003f86270 */
[----:B------:R-:W2:Y:S10]  /*19230*/  LDL R57, [R1+0x83f0] ;  /* 0x0083f00001397983 */ /* 0x000eb40000100800 */
[----:B------:R-:W-:Y:S01]  /*19240*/  @!P4 IMAD.MOV R19, RZ, RZ, -R19 ;  /* 0x000000ffff13c224 */ /* 0x000fe200078e0a13 */
[----:B----4-:R-:W-:-:S02]  /*19250*/  ISETP.GE.AND P4, PT, R51, RZ, PT ;  /* 0x000000ff3300720c */ /* 0x010fc40003f86270 */
[----:B------:R-:W4:Y:S01]  /*19260*/  LDL R51, [R1+0x83dc] ;  /* 0x0083dc0001337983 */ /* 0x000f220000100800 */
[----:B------:R-:W-:Y:S01]  /*19270*/  @!P0 IMAD.MOV R17, RZ, RZ, -R17 ;  /* 0x000000ffff118224 */ /* 0x000fe200078e0a11 */
[----:B------:R-:W-:Y:S01]  /*19280*/  ISETP.GE.AND P0, PT, R53, RZ, PT ;  /* 0x000000ff3500720c */ /* 0x000fe20003f06270 */
[----:B------:R-:W-:Y:S01]  /*19290*/  @!P3 IMAD.MOV R18, RZ, RZ, -R18 ;  /* 0x000000ffff12b224 */ /* 0x000fe200078e0a12 */
[----:B------:R-:W4:Y:S01]  /*192a0*/  LDL R53, [R1+0x83e4] ;  /* 0x0083e40001357983 */ /* 0x000f220000100800 */
[----:B------:R-:W-:Y:S01]  /*192b0*/  ISETP.GE.AND P3, PT, R52, RZ, PT ;  /* 0x000000ff3400720c */ /* 0x000fe20003f66270 */
[----:B------:R-:W-:Y:S02]  /*192c0*/  @!P1 IMAD.MOV R9, RZ, RZ, -R9 ;  /* 0x000000ffff099224 */ /* 0x000fe400078e0a09 */
[----:B------:R-:W4:Y:S01]  /*192d0*/  LDL R52, [R1+0x83e0] ;  /* 0x0083e00001347983 */ /* 0x000f220000100800 */
[----:B---3--:R-:W-:-:S03]  /*192e0*/  ISETP.GE.AND P1, PT, R49, RZ, PT ;  /* 0x000000ff3100720c */ /* 0x008fc60003f26270 */
[----:B------:R-:W3:Y:S06]  /*192f0*/  LDL R49, [R1+0x83d8] ;  /* 0x0083d80001317983 */ /* 0x000eec0000100800 */
[----:B------:R-:W-:Y:S02]  /*19300*/  @!P3 IMAD.MOV R22, RZ, RZ, -R22 ;  /* 0x000000ffff16b224 */ /* 0x000fe400078e0a16 */
[----:B------:R-:W-:Y:S02]  /*19310*/  @!P4 IMAD.MOV R23, RZ, RZ, -R23 ;  /* 0x000000ffff17c224 */ /* 0x000fe400078e0a17 */
[----:B------:R-:W-:Y:S01]  /*19320*/  @!P5 IMAD.MOV R20, RZ, RZ, -R20 ;  /* 0x000000ffff14d224 */ /* 0x000fe200078e0a14 */
[----:B------:R-:W-:Y:S01]  /*19330*/  ISETP.GE.AND P5, PT, R62, RZ, PT ;  /* 0x000000ff3e00720c */ /* 0x000fe20003fa6270 */
[----:B------:R-:W-:Y:S01]  /*19340*/  @!P0 IMAD.MOV R21, RZ, RZ, -R21 ;  /* 0x000000ffff158224 */ /* 0x000fe200078e0a15 */
        /* <DEDUP_REMOVED lines=11> */
[----:B------:R-:W-:Y:S02]  /*19400*/  ISETP.GE.AND P1, PT, R53, RZ, PT ;  /* 0x000000ff3500720c */ /* 0x000fe40003f26270 */
[----:B------:R-:W4:Y:S01]  /*19410*/  LDL R53, [R1+0x83bc] ;  /* 0x0083bc0001357983 */ /* 0x000f220000100800 */
[----:B------:R-:W-:Y:S01]  /*19420*/  @!P5 IMAD.MOV R25, RZ, RZ, -R25 ;  /* 0x000000ffff19d224 */ /* 0x000fe200078e0a19 */
[----:B------:R-:W-:Y:S02]  /*19430*/  ISETP.GE.AND P5, PT, R52, RZ, PT ;  /* 0x000000ff3400720c */ /* 0x000fe40003fa6270 */
[----:B------:R-:W4:Y:S01]  /*19440*/  LDL R52, [R1+0x83b4] ;  /* 0x0083b40001347983 */ /* 0x000f220000100800 */
[----:B------:R-:W-:Y:S01]  /*19450*/  @!P3 IMAD.MOV R243, RZ, RZ, -R243 ;  /* 0x000000fffff3b224 */ /* 0x000fe200078e0af3 */
[----:B---3--:R-:W-:Y:S01]  /*19460*/  ISETP.GE.AND P3, PT, R49, RZ, PT ;  /* 0x000000ff3100720c */ /* 0x008fe20003f66270 */
[----:B------:R-:W-:Y:S01]  /*19470*/  @!P0 IMAD.MOV R28, RZ, RZ, -R28 ;  /* 0x000000ffff1c8224 */ /* 0x000fe200078e0a1c */
[----:B------:R-:W3:Y:S11]  /*19480*/  LDL R49, [R1+0x83b0] ;  /* 0x0083b00001317983 */ /* 0x000ef60000100800 */
[----:B------:R-:W-:-:S02]  /*19490*/  @!P3 IMAD.MOV R29, RZ, RZ, -R29 ;  /* 0x000000ffff1db224 */ /* 0x000fc400078e0a1d */
[----:B------:R-:W-:Y:S01]  /*194a0*/  @!P5 IMAD.MOV R27, RZ, RZ, -R27 ;  /* 0x000000ffff1bd224 */ /* 0x000fe200078e0a1b */
[----:B--2---:R-:W-:Y:S02]  /*194b0*/  ISETP.GE.AND P0, PT, R48, RZ, PT ;  /* 0x000000ff3000720c */ /* 0x004fe40003f06270 */
[----:B------:R-:W2:Y:S01]  /*194c0*/  LDL R48, [R1+0x83ac] ;  /* 0x0083ac0001307983 */ /* 0x000ea20000100800 */
[----:B------:R-:W-:-:S03]  /*194d0*/  ISETP.GE.AND P3, PT, R56, RZ, PT ;  /* 0x000000ff3800720c */ /* 0x000fc60003f66270 */
[----:B------:R-:W3:Y:S01]  /*194e0*/  LDL R56, [R1+0x83a8] ;  /* 0x0083a80001387983 */ /* 0x000ee20000100800 */
[----:B------:R-:W-:-:S13]  /*194f0*/  ISETP.GE.AND P5, PT, R62, RZ, PT ;  /* 0x000000ff3e00720c */ /* 0x000fda0003fa6270 */
[----:B------:R-:W-:Y:S02]  /*19500*/  @!P5 IMAD.MOV R32, RZ, RZ, -R32 ;  /* 0x000000ffff20d224 */ /* 0x000fe400078e0a20 */
[----:B------:R-:W-:Y:S01]  /*19510*/  @!P4 IMAD.MOV R242, RZ, RZ, -R242 ;  /* 0x000000fffff2c224 */ /* 0x000fe200078e0af2 */
[----:B----4-:R-:W-:Y:S02]  /*19520*/  ISETP.GE.AND P5, PT, R51, RZ, PT ;  /* 0x000000ff3300720c */ /* 0x010fe40003fa6270 */
[----:B------:R-:W4:Y:S01]  /*19530*/  LDL.LU R51, [R1+0x1c0] ;  /* 0x0001c00001337983 */ /* 0x000f220000300800 */
[----:B------:R-:W-:Y:S01]  /*19540*/  ISETP.GE.AND P4, PT, R55, RZ, PT ;  /* 0x000000ff3700720c */ /* 0x000fe20003f86270 */
[----:B------:R-:W-:Y:S02]  /*19550*/  @!P1 IMAD.MOV R241, RZ, RZ, -R241 ;  /* 0x000000fffff19224 */ /* 0x000fe400078e0af1 */
[----:B------:R-:W1:Y:S01]  /*19560*/  LDL.LU R60, [R1+0x1bc] ;  /* 0x0001bc00013c7983 */ /* 0x000e620000300800 */
[----:B------:R-:W-:-:S03]  /*19570*/  ISETP.GE.AND P1, PT, R54, RZ, PT ;  /* 0x000000ff3600720c */ /* 0x000fc60003f26270 */
[----:B------:R-:W4:Y:S04]  /*19580*/  LDL.LU R54, [R1+0x1b8] ;  /* 0x0001b80001367983 */ /* 0x000f280000300800 */
[----:B------:R-:W4:Y:S02]  /*19590*/  LDL.LU R62, [R1+0x1b4] ;  /* 0x0001b400013e7983 */ /* 0x000f240000300800 */
[----:B------:R-:W-:Y:S02]  /*195a0*/  @!P4 IMAD.MOV R30, RZ, RZ, -R30 ;  /* 0x000000ffff1ec224 */ /* 0x000fe400078e0a1e */
[----:B------:R-:W4:Y:S01]  /*195b0*/  LDL.LU R68, [R1+0x1b0] ;  /* 0x0001b00001447983 */ /* 0x000f220000300800 */
[----:B------:R-:W-:-:S03]  /*195c0*/  ISETP.GE.AND P4, PT, R57, RZ, PT ;  /* 0x000000ff3900720c */ /* 0x000fc60003f86270 */
[----:B------:R-:W4:Y:S01]  /*195d0*/  LDL.LU R57, [R1+0x1ac] ;  /* 0x0001ac0001397983 */ /* 0x000f220000300800 */
[----:B------:R-:W-:Y:S01]  /*195e0*/  @!P1 IMAD.MOV R31, RZ, RZ, -R31 ;  /* 0x000000ffff1f9224 */ /* 0x000fe200078e0a1f */
[----:B------:R-:W-:Y:S02]  /*195f0*/  ISETP.GE.AND P1, PT, R53, RZ, PT ;  /* 0x000000ff3500720c */ /* 0x000fe40003f26270 */
[----:B------:R-:W4:Y:S01]  /*19600*/  LDL.LU R53, [R1+0x1a8] ;  /* 0x0001a80001357983 */ /* 0x000f220000300800 */
[----:B------:R-:W-:-:S03]  /*19610*/  @!P0 IMAD.MOV R8, RZ, RZ, -R8 ;  /* 0x000000ffff088224 */ /* 0x000fc600078e0a08 */
[----:B------:R-:W4:Y:S01]  /*19620*/  LDL.LU R63, [R1+0x1a4] ;  /* 0x0001a400013f7983 */ /* 0x000f220000300800 */
[----:B------:R-:W-:-:S03]  /*19630*/  ISETP.GE.AND P0, PT, R52, RZ, PT ;  /* 0x000000ff3400720c */ /* 0x000fc60003f06270 */
[----:B------:R-:W4:Y:S04]  /*19640*/  LDL.LU R52, [R1+0x1a0] ;  /* 0x0001a00001347983 */ /* 0x000f280000300800 */
[----:B------:R-:W4:Y:S01]  /*19650*/  LDL.LU R59, [R1+0x19c] ;  /* 0x00019c00013b7983 */ /* 0x000f220000300800 */
[----:B------:R-:W-:Y:S02]  /*19660*/  @!P1 IMAD.MOV R35, RZ, RZ, -R35 ;  /* 0x000000ffff239224 */ /* 0x000fe400078e0a23 */
[----:B------:R-:W-:-:S04]  /*19670*/  IMAD.MOV R3, RZ, RZ, -R3 ;  /* 0x000000ffff037224 */ /* 0x000fc800078e0a03 */
[----:B------:R-:W-:Y:S02]  /*19680*/  IMAD R11, R240, R3, R11 ;  /* 0x00000003f00b7224 */ /* 0x000fe400078e020b */
[----:B------:R-:W-:Y:S01]  /*19690*/  @!P5 IMAD.MOV R36, RZ, RZ, -R36 ;  /* 0x000000ffff24d224 */ /* 0x000fe200078e0a24 */
[----:B--2---:R-:W-:Y:S02]  /*196a0*/  ISETP.GE.AND P1, PT, R48, RZ, PT ;  /* 0x000000ff3000720c */ /* 0x004fe40003f26270 */
[----:B------:R-:W2:Y:S01]  /*196b0*/  LDL.LU R48, [R1+0x198] ;  /* 0x0001980001307983 */ /* 0x000ea20000300800 */
[----:B------:R-:W-:-:S03]  /*196c0*/  ISETP.GT.U32.AND P2, PT, R240, R11, PT ;  /* 0x0000000bf000720c */ /* 0x000fc60003f44070 */
[----:B------:R-:W2:Y:S01]  /*196d0*/  LDL.LU R58, [R1+0x194] ;  /* 0x00019400013a7983 */ /* 0x000ea20000300800 */
[----:B---3--:R-:W-:-:S03]  /*196e0*/  ISETP.GE.AND P5, PT, R56, RZ, PT ;  /* 0x000000ff3800720c */ /* 0x008fc60003fa6270 */
[----:B------:R-:W-:Y:S04]  /*196f0*/  STL [R1+0x8944], R38 ;  /* 0x0089442601007387 */ /* 0x000fe80000100800 */
[----:B------:R-:W3:Y:S02]  /*19700*/  LDL.LU R56, [R1+0x190] ;  /* 0x0001900001387983 */ /* 0x000ee40000300800 */
[----:B------:R-:W-:-:S05]  /*19710*/  @!P2 IMAD.IADD R11, R11, 0x1, -R240 ;  /* 0x000000010b0ba824 */ /* 0x000fca00078e0af0 */
[----:B------:R-:W-:Y:S01]  /*19720*/  ISETP.GT.U32.AND P2, PT, R240, R11, PT ;  /* 0x0000000bf000720c */ /* 0x000fe20003f44070 */
[----:B------:R-:W-:Y:S01]  /*19730*/  @!P3 IMAD.MOV R33, RZ, RZ, -R33 ;  /* 0x000000ffff21b224 */ /* 0x000fe200078e0a21 */
[----:B------:R-:W-:-:S11]  /*19740*/  ISETP.GE.AND P3, PT, R49, RZ, PT ;  /* 0x000000ff3100720c */ /* 0x000fd60003f66270 */
[----:B------:R-:W-:Y:S01]  /*19750*/  @!P2 IMAD.IADD R11, R11, 0x1, -R240 ;  /* 0x000000010b0ba824 */ /* 0x000fe200078e0af0 */
[----:B------:R-:W-:Y:S02]  /*19760*/  ISETP.NE.AND P2, PT, RZ, UR13, PT ;  /* 0x0000000dff007c0c */ /* 0x000fe4000bf45270 */
[----:B------:R-:W-:Y:S01]  /*19770*/  LOP3.LUT R240, RZ, UR13, RZ, 0x33, !PT ;  /* 0x0000000dfff07c12 */ /* 0x000fe2000f8e33ff */
[----:B------:R-:W-:Y:S01]  /*19780*/  @!P0 IMAD.MOV R37, RZ, RZ, -R37 ;  /* 0x000000ffff258224 */ /* 0x000fe200078e0a25 */
[----:B------:R-:W1:Y:S02]  /*19790*/  LDCU UR13, c[0x0][0x3b0] ;  /* 0x00007600ff0d77ac */ /* 0x000e640008000800 */
[C---:B----4-:R-:W-:Y:S02]  /*197a0*/  SEL R49, R240.reuse, R51, !P2 ;  /* 0x00000033f0317207 */ /* 0x050fe40005000000 */
[----:B------:R-:W4:Y:S01]  /*197b0*/  LDL.LU R51, [R1+0x18c] ;  /* 0x00018c0001337983 */ /* 0x000f220000300800 */
[----:B------:R-:W-:Y:S01]  /*197c0*/  @!P4 IMAD.MOV R34, RZ, RZ, -R34 ;  /* 0x000000ffff22c224 */ /* 0x000fe200078e0a22 */
[----:B-1----:R-:W-:-:S02]  /*197d0*/  SEL R2, R240, R60, !P2 ;  /* 0x0000003cf0027207 */ /* 0x002fc40005000000 */
[----:B------:R-:W4:Y:S01]  /*197e0*/  LDL.LU R55, [R1+0x188] ;  /* 0x0001880001377983 */ /* 0x000f220000300800 */
[----:B------:R-:W-:Y:S02]  /*197f0*/  ISETP.GE.AND P4, PT, R0, RZ, PT ;  /* 0x000000ff0000720c */ /* 0x000fe40003f86270 */
[C---:B------:R-:W-:Y:S01]  /*19800*/  SEL R0, R240.reuse, R54, !P2 ;  /* 0x00000036f0007207 */ /* 0x040fe20005000000 */
[----:B------:R-:W-:Y:S04]  /*19810*/  STL [R1+0x8948], R37 ;  /* 0x0089482501007387 */ /* 0x000fe80000100800 */
[----:B------:R-:W4:Y:S04]  /*19820*/  LDL.LU R54, [R1+0x184] ;  /* 0x0001840001367983 */ /* 0x000f280000300800 */
[----:B------:R1:W-:Y:S04]  /*19830*/  STL [R1+0x524], R2 ;  /* 0x0005240201007387 */ /* 0x0003e80000100800 */
[----:B------:R1:W-:Y:S02]  /*19840*/  STL [R1+0x520], R0 ;  /* 0x0005200001007387 */ /* 0x0003e40000100800 */
[----:B-1----:R-:W-:-:S02]  /*19850*/  SEL R2, R240, R62, !P2 ;  /* 0x0000003ef0027207 */ /* 0x002fc40005000000 */
[----:B------:R-:W4:Y:S01]  /*19860*/  LDL.LU R62, [R1+0x180] ;  /* 0x00018000013e7983 */ /* 0x000f220000300800 */
[----:B------:R-:W-:-:S03]  /*19870*/  SEL R0, R240, R68, !P2 ;  /* 0x00000044f0007207 */ /* 0x000fc60005000000 */
[----:B------:R1:W-:Y:S04]  /*19880*/  STL [R1+0x51c], R2 ;  /* 0x00051c0201007387 */ /* 0x0003e80000100800 */
[----:B------:R-:W4:Y:S04]  /*19890*/  LDL.LU R74, [R1+0x17c] ;  /* 0x00017c00014a7983 */ /* 0x000f280000300800 */
[----:B------:R-:W4:Y:S01]  /*198a0*/  LDL.LU R60, [R1+0x178] ;  /* 0x00017800013c7983 */ /* 0x000f220000300800 */
[----:B-1----:R-:W-:-:S03]  /*198b0*/  SEL R2, R240, R57, !P2 ;  /* 0x00000039f0027207 */ /* 0x002fc60005000000 */
[----:B------:R1:W-:Y:S04]  /*198c0*/  STL [R1+0x518], R0 ;  /* 0x0005180001007387 */ /* 0x0003e80000100800 */
[----:B------:R-:W4:Y:S04]  /*198d0*/  LDL.LU R57, [R1+0x174] ;  /* 0x0001740001397983 */ /* 0x000f280000300800 */
[----:B------:R2:W-:Y:S01]  /*198e0*/  STL [R1+0x514], R2 ;  /* 0x0005140201007387 */ /* 0x0005e20000100800 */
[----:B-1----:R-:W-:-:S03]  /*198f0*/  SEL R0, R240, R53, !P2 ;  /* 0x00000035f0007207 */ /* 0x002fc60005000000 */
[----:B------:R-:W4:Y:S04]  /*19900*/  LDL.LU R69, [R1+0x170] ;  /* 0x0001700001457983 */ /* 0x000f280000300800 */
[----:B------:R-:W4:Y:S04]  /*19910*/  LDL.LU R53, [R1+0x16c] ;  /* 0x00016c0001357983 */ /* 0x000f280000300800 */
[----:B------:R1:W-:Y:S04]  /*19920*/  STL [R1+0x510], R0 ;  /* 0x0005100001007387 */ /* 0x0003e80000100800 */
[----:B------:R-:W4:Y:S01]  /*19930*/  LDL.LU R65, [R1+0x168] ;  /* 0x0001680001417983 */ /* 0x000f220000300800 */
[----:B--2---:R-:W-:-:S03]  /*19940*/  SEL R2, R240, R52, !P2 ;  /* 0x00000034f0027207 */ /* 0x004fc60005000000 */
[----:B------:R-:W2:Y:S01]  /*19950*/  LDL.LU R68, [R1+0x164] ;  /* 0x0001640001447983 */ /* 0x000ea20000300800 */
[----:B-1----:R-:W-:-:S05]  /*19960*/  SEL R0, R240, R63, !P2 ;  /* 0x0000003ff0007207 */ /* 0x002fca0005000000 */
[----:B------:R1:W-:Y:S04]  /*19970*/  STL [R1+0x50c], R0 ;  /* 0x00050c0001007387 */ /* 0x0003e80000100800 */
[----:B------:R-:W2:Y:S01]  /*19980*/  LDL.LU R52, [R1+0x160] ;  /* 0x0001600001347983 */ /* 0x000ea20000300800 */
[----:B-1----:R-:W-:-:S03]  /*19990*/  SEL R0, R240, R59, !P2 ;  /* 0x0000003bf0007207 */ /* 0x002fc60005000000 */
[----:B------:R1:W-:Y:S04]  /*199a0*/  STL [R1+0x46c], R2 ;  /* 0x00046c0201007387 */ /* 0x0003e80000100800 */
[----:B------:R-:W2:Y:S04]  /*199b0*/  LDL.LU R63, [R1+0x15c] ;  /* 0x00015c00013f7983 */ /* 0x000ea80000300800 */
[----:B------:R3:W-:Y:S01]  /*199c0*/  STL [R1+0x504], R0 ;  /* 0x0005040001007387 */ /* 0x0007e20000100800 */
[----:B-1----:R-:W-:-:S03]  /*199d0*/  SEL R2, R240, R48, !P2 ;  /* 0x00000030f0027207 */ /* 0x002fc60005000000 */
[----:B------:R-:W2:Y:S04]  /*199e0*/  LDL.LU R48, [R1+0x158] ;  /* 0x0001580001307983 */ /* 0x000ea80000300800 */
[----:B------:R1:W-:Y:S01]  /*199f0*/  STL [R1+0x500], R2 ;  /* 0x0005000201007387 */ /* 0x0003e20000100800 */
[----:B---3--:R-:W-:-:S03]  /*19a00*/  SEL R0, R240, R58, !P2 ;  /* 0x0000003af0007207 */ /* 0x008fc60005000000 */
[----:B------:R-:W3:Y:S04]  /*19a10*/  LDL.LU R64, [R1+0x154] ;  /* 0x0001540001407983 */ /* 0x000ee80000300800 */
[----:B------:R-:W3:Y:S01]  /*19a20*/  LDL.LU R59, [R1+0x150] ;  /* 0x00015000013b7983 */ /* 0x000ee20000300800 */
[----:B-1----:R-:W-:-:S03]  /*19a30*/  SEL R2, R240, R56, !P2 ;  /* 0x00000038f0027207 */ /* 0x002fc60005000000 */
[----:B------:R4:W-:Y:S04]  /*19a40*/  STL [R1+0x4fc], R0 ;  /* 0x0004fc0001007387 */ /* 0x0009e80000100800 */
[----:B------:R-:W3:Y:S04]  /*19a50*/  LDL.LU R56, [R1+0x14c] ;  /* 0x00014c0001387983 */ /* 0x000ee80000300800 */
[----:B------:R-:W-:Y:S04]  /*19a60*/  STL [R1+0x4f4], R2 ;  /* 0x0004f40201007387 */ /* 0x000fe80000100800 */
[----:B------:R-:W3:Y:S01]  /*19a70*/  LDL.LU R61, [R1+0x148] ;  /* 0x00014800013d7983 */ /* 0x000ee20000300800 */
[----:B----4-:R-:W-:-:S03]  /*19a80*/  SEL R0, R240, R51, !P2 ;  /* 0x00000033f0007207 */ /* 0x010fc60005000000 */
[----:B------:R-:W4:Y:S04]  /*19a90*/  LDL.LU R51, [R1+0x144] ;  /* 0x0001440001337983 */ /* 0x000f280000300800 */
[----:B------:R1:W-:Y:S04]  /*19aa0*/  STL [R1+0x4f0], R0 ;  /* 0x0004f00001007387 */ /* 0x0003e80000100800 */
[----:B------:R-:W4:Y:S01]  /*19ab0*/  LDL.LU R58, [R1+0x140] ;  /* 0x00014000013a7983 */ /* 0x000f220000300800 */
[----:B-1----:R-:W-:-:S03]  /*19ac0*/  SEL R0, R240, R55, !P2 ;  /* 0x00000037f0007207 */ /* 0x002fc60005000000 */
[----:B------:R-:W4:Y:S04]  /*19ad0*/  LDL.LU R55, [R1+0x13c] ;  /* 0x00013c0001377983 */ /* 0x000f280000300800 */
[----:B------:R1:W-:Y:S01]  /*19ae0*/  STL [R1+0x4ec], R0 ;  /* 0x0004ec0001007387 */ /* 0x0003e20000100800 */
[C---:B------:R-:W-:Y:S02]  /*19af0*/  SEL R2, R240.reuse, R62, !P2 ;  /* 0x0000003ef0027207 */ /* 0x040fe40005000000 */
[C---:B-1----:R-:W-:Y:S02]  /*19b00*/  SEL R0, R240.reuse, R54, !P2 ;  /* 0x00000036f0007207 */ /* 0x042fe40005000000 */
[----:B------:R-:W4:Y:S04]  /*19b10*/  LDL.LU R54, [R1+0x138] ;  /* 0x0001380001367983 */ /* 0x000f280000300800 */
[----:B------:R1:W-:Y:S04]  /*19b20*/  STL [R1+0x4e8], R0 ;  /* 0x0004e80001007387 */ /* 0x0003e80000100800 */
[----:B------:R-:W4:Y:S04]  /*19b30*/  LDL.LU R62, [R1+0x134] ;  /* 0x00013400013e7983 */ /* 0x000f280000300800 */
[----:B------:R1:W-:Y:S02]  /*19b40*/  STL [R1+0x420], R2 ;  /* 0x0004200201007387 */ /* 0x0003e40000100800 */
[----:B-1----:R-:W-:-:S02]  /*19b50*/  SEL R0, R240, R74, !P2 ;  /* 0x0000004af0007207 */ /* 0x002fc40005000000 */
[C---:B------:R-:W-:Y:S02]  /*19b60*/  SEL R2, R240.reuse, R60, !P2 ;  /* 0x0000003cf0027207 */ /* 0x040fe40005000000 */
[----:B------:R-:W4:Y:S04]  /*19b70*/  LDL.LU R60, [R1+0x130] ;  /* 0x00013000013c7983 */ /* 0x000f280000300800 */
[----:B------:R1:W-:Y:S04]  /*19b80*/  STL [R1+0x4e4], R0 ;  /* 0x0004e40001007387 */ /* 0x0003e80000100800 */
[----:B------:R1:W-:Y:S02]  /*19b90*/  STL [R1+0x4e0], R2 ;  /* 0x0004e00201007387 */ /* 0x0003e40000100800 */
[----:B-1----:R-:W-:-:S02]  /*19ba0*/  SEL R0, R240, R57, !P2 ;  /* 0x00000039f0007207 */ /* 0x002fc40005000000 */
[----:B------:R-:W4:Y:S01]  /*19bb0*/  LDL.LU R57, [R1+0x12c] ;  /* 0x00012c0001397983 */ /* 0x000f220000300800 */
[----:B------:R-:W-:-:S03]  /*19bc0*/  SEL R2, R240, R69, !P2 ;  /* 0x00000045f0027207 */ /* 0x000fc60005000000 */
[----:B------:R1:W-:Y:S02]  /*19bd0*/  STL [R1+0x4dc], R0 ;  /* 0x0004dc0001007387 */ /* 0x0003e40000100800 */
[C---:B-1----:R-:W-:Y:S02]  /*19be0*/  SEL R0, R240.reuse, R53, !P2 ;  /* 0x00000035f0007207 */ /* 0x042fe40005000000 */
[----:B------:R-:W4:Y:S04]  /*19bf0*/  LDL.LU R53, [R1+0x128] ;  /* 0x0001280001357983 */ /* 0x000f280000300800 */
[----:B------:R1:W-:Y:S04]  /*19c00*/  STL [R1+0x4d8], R2 ;  /* 0x0004d80201007387 */ /* 0x0003e80000100800 */
[----:B------:R2:W-:Y:S01]  /*19c10*/  STL [R1+0x4cc], R0 ;  /* 0x0004cc0001007387 */ /* 0x0005e20000100800 */
[----:B-1----:R-:W-:-:S02]  /*19c20*/  SEL R2, R240, R65, !P2 ;  /* 0x00000041f0027207 */ /* 0x002fc40005000000 */
[C---:B--2---:R-:W-:Y:S02]  /*19c30*/  SEL R0, R240.reuse, R68, !P2 ;  /* 0x00000044f0007207 */ /* 0x044fe40005000000 */
[----:B------:R-:W2:Y:S04]  /*19c40*/  LDL.LU R68, [R1+0x124] ;  /* 0x0001240001447983 */ /* 0x000ea80000300800 */
[----:B------:R1:W-:Y:S04]  /*19c50*/  STL [R1+0x4c8], R2 ;  /* 0x0004c80201007387 */ /* 0x0003e80000100800 */
[----:B------:R1:W-:Y:S02]  /*19c60*/  STL [R1+0x4c4], R0 ;  /* 0x0004c40001007387 */ /* 0x0003e40000100800 */
[----:B-1----:R-:W-:-:S02]  /*19c70*/  SEL R2, R240, R52, !P2 ;  /* 0x00000034f0027207 */ /* 0x002fc40005000000 */
[----:B------:R-:W2:Y:S01]  /*19c80*/  LDL.LU R52, [R1+0x120] ;  /* 0x0001200001347983 */ /* 0x000ea20000300800 */
[----:B------:R-:W-:-:S03]  /*19c90*/  SEL R0, R240, R63, !P2 ;  /* 0x0000003ff0007207 */ /* 0x000fc60005000000 */
[----:B------:R1:W-:Y:S04]  /*19ca0*/  STL [R1+0x3e8], R2 ;  /* 0x0003e80201007387 */ /* 0x0003e80000100800 */
[----:B------:R-:W2:Y:S01]  /*19cb0*/  LDL.LU R63, [R1+0x11c] ;  /* 0x00011c00013f7983 */ /* 0x000ea20000300800 */
[----:B-1----:R-:W-:-:S03]  /*19cc0*/  SEL R2, R240, R48, !P2 ;  /* 0x00000030f0027207 */ /* 0x002fc60005000000 */
[----:B------:R3:W-:Y:S04]  /*19cd0*/  STL [R1+0x4c0], R0 ;  /* 0x0004c00001007387 */ /* 0x0007e80000100800 */
[----:B------:R-:W2:Y:S04]  /*19ce0*/  LDL.LU R48, [R1+0x118] ;  /* 0x0001180001307983 */ /* 0x000ea80000300800 */
[----:B------:R1:W-:Y:S01]  /*19cf0*/  STL [R1+0x4bc], R2 ;  /* 0x0004bc0201007387 */ /* 0x0003e20000100800 */
[C---:B---3--:R-:W-:Y:S02]  /*19d00*/  SEL R0, R240.reuse, R64, !P2 ;  /* 0x00000040f0007207 */ /* 0x048fe40005000000 */
[----:B-1----:R-:W-:-:S02]  /*19d10*/  SEL R2, R240, R59, !P2 ;  /* 0x0000003bf0027207 */ /* 0x002fc40005000000 */
[----:B------:R-:W3:Y:S04]  /*19d20*/  LDL.LU R59, [R1+0x114] ;  /* 0x00011400013b7983 */ /* 0x000ee80000300800 */
[----:B------:R1:W-:Y:S04]  /*19d30*/  STL [R1+0x4b8], R0 ;  /* 0x0004b80001007387 */ /* 0x0003e80000100800 */
[----:B------:R-:W-:Y:S01]  /*19d40*/  STL [R1+0x4b4], R2 ;  /* 0x0004b40201007387 */ /* 0x000fe20000100800 */
[----:B-1----:R-:W-:-:S03]  /*19d50*/  SEL R0, R240, R56, !P2 ;  /* 0x00000038f0007207 */ /* 0x002fc60005000000 */
[----:B------:R-:W3:Y:S04]  /*19d60*/  LDL.LU R56, [R1+0x110] ;  /* 0x0001100001387983 */ /* 0x000ee80000300800 */
[----:B------:R4:W-:Y:S02]  /*19d70*/  STL [R1+0x4ac], R0 ;  /* 0x0004ac0001007387 */ /* 0x0009e40000100800 */
[C---:B----4-:R-:W-:Y:S02]  /*19d80*/  SEL R0, R240.reuse, R51, !P2 ;  /* 0x00000033f0007207 */ /* 0x050fe40005000000 */
[----:B------:R-:W4:Y:S01]  /*19d90*/  LDL.LU R51, [R1+0x10c] ;  /* 0x00010c0001337983 */ /* 0x000f220000300800 */
[----:B------:R-:W-:-:S05]  /*19da0*/  SEL R2, R240, R61, !P2 ;  /* 0x0000003df0027207 */ /* 0x000fca0005000000 */
[----:B------:R1:W-:Y:S04]  /*19db0*/  STL [R1+0x4a8], R2 ;  /* 0x0004a80201007387 */ /* 0x0003e80000100800 */
[----:B------:R1:W-:Y:S02]  /*19dc0*/  STL [R1+0x49c], R0 ;  /* 0x00049c0001007387 */ /* 0x0003e40000100800 */
[C---:B-1----:R-:W-:Y:S02]  /*19dd0*/  SEL R2, R240.reuse, R58, !P2 ;  /* 0x0000003af0027207 */ /* 0x042fe40005000000 */
[----:B------:R-:W4:Y:S01]  /*19de0*/  LDL.LU R58, [R1+0x108] ;  /* 0x00010800013a7983 */ /* 0x000f220000300800 */
[----:B------:R-:W-:-:S03]  /*19df0*/  SEL R0, R240, R55, !P2 ;  /* 0x00000037f0007207 */ /* 0x000fc60005000000 */
[----:B------:R1:W-:Y:S04]  /*19e00*/  STL [R1+0x3c0], R2 ;  /* 0x0003c00201007387 */ /* 0x0003e80000100800 */
[----:B------:R1:W-:Y:S04]  /*19e10*/  STL [R1+0x490], R0 ;  /* 0x0004900001007387 */ /* 0x0003e80000100800 */
[----:B------:R-:W4:Y:S01]  /*19e20*/  LDL.LU R55, [R1+0x104] ;  /* 0x0001040001377983 */ /* 0x000f220000300800 */
[C---:B-1----:R-:W-:Y:S02]  /*19e30*/  SEL R2, R240.reuse, R54, !P2 ;  /* 0x00000036f0027207 */ /* 0x042fe40005000000 */
[----:B------:R-:W-:-:S03]  /*19e40*/  SEL R0, R240, R62, !P2 ;  /* 0x0000003ef0007207 */ /* 0x000fc60005000000 */
[----:B------:R1:W-:Y:S04]  /*19e50*/  STL [R1+0x48c], R2 ;  /* 0x00048c0201007387 */ /* 0x0003e80000100800 */
[----:B------:R-:W4:Y:S04]  /*19e60*/  LDL.LU R54, [R1+0x100] ;  /* 0x0001000001367983 */ /* 0x000f280000300800 */
[----:B------:R-:W4:Y:S01]  /*19e70*/  LDL.LU R62, [R1+0xfc] ;  /* 0x0000fc00013e7983 */ /* 0x000f220000300800 */
[----:B------:R-:W-:-:S03]  /*19e80*/  SEL R37, R240, R60, !P2 ;  /* 0x0000003cf0257207 */ /* 0x000fc60005000000 */
[----:B------:R1:W-:Y:S04]  /*19e90*/  STL [R1+0x488], R0 ;  /* 0x0004880001007387 */ /* 0x0003e80000100800 */
[----:B------:R-:W-:Y:S01]  /*19ea0*/  STL [R1+0x894c], R37 ;  /* 0x00894c2501007387 */ /* 0x000fe20000100800 */
[----:B------:R-:W-:-:S03]  /*19eb0*/  SEL R38, R240, R57, !P2 ;  /* 0x00000039f0267207 */ /* 0x000fc60005000000 */
[----:B------:R-:W4:Y:S04]  /*19ec0*/  LDL.LU R57, [R1+0xf8] ;  /* 0x0000f80001397983 */ /* 0x000f280000300800 */
[----:B------:R-:W-:Y:S01]  /*19ed0*/  STL [R1+0x8950], R38 ;  /* 0x0089502601007387 */ /* 0x000fe20000100800 */
[----:B-1----:R-:W-:-:S03]  /*19ee0*/  SEL R2, R240, R53, !P2 ;  /* 0x00000035f0027207 */ /* 0x002fc60005000000 */
[----:B------:R-:W4:Y:S04]  /*19ef0*/  LDL.LU R53, [R1+0xf4] ;  /* 0x0000f40001357983 */ /* 0x000f280000300800 */
[----:B------:R-:W-:Y:S01]  /*19f00*/  STL [R1+0x8954], R2 ;  /* 0x0089540201007387 */ /* 0x000fe20000100800 */
[----:B--2---:R-:W-:-:S05]  /*19f10*/  SEL R6, R240, R68, !P2 ;  /* 0x00000044f0067207 */ /* 0x004fca0005000000 */
[----:B------:R-:W-:Y:S01]  /*19f20*/  STL [R1+0x8958], R6 ;  /* 0x0089580601007387 */ /* 0x000fe20000100800 */
[----:B------:R-:W-:-:S03]  /*19f30*/  SEL R0, R240, R52, !P2 ;  /* 0x00000034f0007207 */ /* 0x000fc60005000000 */
[----:B------:R-:W2:Y:S01]  /*19f40*/  LDL.LU R52, [R1+0xf0] ;  /* 0x0000f00001347983 */ /* 0x000ea20000300800 */
[----:B------:R-:W-:-:S03]  /*19f50*/  SEL R7, R240, R63, !P2 ;  /* 0x0000003ff0077207 */ /* 0x000fc60005000000 */
[----:B------:R-:W-:Y:S04]  /*19f60*/  STL [R1+0x3a0], R0 ;  /* 0x0003a00001007387 */ /* 0x000fe80000100800 */
[----:B------:R-:W-:Y:S01]  /*19f70*/  STL [R1+0x895c], R7 ;  /* 0x00895c0701007387 */ /* 0x000fe20000100800 */
[----:B------:R-:W-:-:S03]  /*19f80*/  SEL R162, R240, R48, !P2 ;  /* 0x00000030f0a27207 */ /* 0x000fc60005000000 */
[----:B------:R-:W2:Y:S04]  /*19f90*/  LDL.LU R48, [R1+0xec] ;  /* 0x0000ec0001307983 */ /* 0x000ea80000300800 */
[----:B------:R-:W-:Y:S01]  /*19fa0*/  STL [R1+0x8960], R162 ;  /* 0x008960a201007387 */ /* 0x000fe20000100800 */
[----:B---3--:R-:W-:-:S05]  /*19fb0*/  SEL R230, R240, R59, !P2 ;  /* 0x0000003bf0e67207 */ /* 0x008fca0005000000 */
[----:B------:R-:W-:Y:S01]  /*19fc0*/  STL [R1+0x8964], R230 ;  /* 0x008964e601007387 */ /* 0x000fe20000100800 */
[----:B------:R-:W-:-:S03]  /*19fd0*/  SEL R228, R240, R56, !P2 ;  /* 0x00000038f0e47207 */ /* 0x000fc60005000000 */
[----:B------:R-:W3:Y:S04]  /*19fe0*/  LDL.LU R56, [R1+0xe8] ;  /* 0x0000e80001387983 */ /* 0x000ee80000300800 */
[----:B------:R-:W-:Y:S01]  /*19ff0*/  STL [R1+0x8968], R228 ;  /* 0x008968e401007387 */ /* 0x000fe20000100800 */
[----:B----4-:R-:W-:-:S03]  /*1a000*/  SEL R227, R240, R51, !P2 ;  /* 0x00000033f0e37207 */ /* 0x010fc60005000000 */
[----:B------:R-:W4:Y:S04]  /*1a010*/  LDL.LU R51, [R1+0xe4] ;  /* 0x0000e40001337983 */ /* 0x000f280000300800 */
[----:B------:R-:W-:Y:S01]  /*1a020*/  STL [R1+0x896c], R227 ;  /* 0x00896ce301007387 */ /* 0x000fe20000100800 */
[----:B------:R-:W-:-:S05]  /*1a030*/  SEL R226, R240, R58, !P2 ;  /* 0x0000003af0e27207 */ /* 0x000fca0005000000 */
[----:B------:R1:W-:Y:S01]  /*1a040*/  STL [R1+0x8970], R226 ;  /* 0x008970e201007387 */ /* 0x0003e20000100800 */
[----:B------:R-:W-:-:S05]  /*1a050*/  SEL R163, R240, R55, !P2 ;  /* 0x00000037f0a37207 */ /* 0x000fca0005000000 */
[----:B------:R1:W-:Y:S04]  /*1a060*/  STL [R1+0x8974], R163 ;  /* 0x008974a301007387 */ /* 0x0003e80000100800 */
[----:B------:R-:W4:Y:S04]  /*1a070*/  LDL.LU R74, [R1+0xe0] ;  /* 0x0000e000014a7983 */ /* 0x000f280000300800 */
[----:B------:R-:W4:Y:S01]  /*1a080*/  LDL.LU R69, [R1+0xdc] ;  /* 0x0000dc0001457983 */ /* 0x000f220000300800 */
[----:B------:R-:W-:-:S05]  /*1a090*/  SEL R225, R240, R62, !P2 ;  /* 0x0000003ef0e17207 */ /* 0x000fca0005000000 */
[----:B------:R-:W-:Y:S04]  /*1a0a0*/  STL [R1+0x8978], R225 ;  /* 0x008978e101007387 */ /* 0x000fe80000100800 */
        /* <DEDUP_REMOVED lines=10> */
[C---:B-1----:R-:W-:Y:S02]  /*1a150*/  SEL R226, R240.reuse, R54, !P2 ;  /* 0x00000036f0e27207 */ /* 0x042fe40005000000 */
[----:B--2---:R-:W-:-:S05]  /*1a160*/  SEL R222, R240, R52, !P2 ;  /* 0x00000034f0de7207 */ /* 0x004fca0005000000 */
[----:B------:R-:W-:Y:S04]  /*1a170*/  STL [R1+0x8984], R222 ;  /* 0x008984de01007387 */ /* 0x000fe80000100800 */
[----:B------:R-:W2:Y:S04]  /*1a180*/  LDL.LU R59, [R1+0xb8] ;  /* 0x0000b800013b7983 */ /* 0x000ea80000300800 */
[----:B------:R-:W2:Y:S04]  /*1a190*/  LDL.LU R58, [R1+0xb4] ;  /* 0x0000b400013a7983 */ /* 0x000ea80000300800 */
[----:B------:R-:W2:Y:S01]  /*1a1a0*/  LDL.LU R55, [R1+0xb0] ;  /* 0x0000b00001377983 */ /* 0x000ea20000300800 */
[----:B------:R-:W-:-:S05]  /*1a1b0*/  SEL R221, R240, R48, !P2 ;  /* 0x00000030f0dd7207 */ /* 0x000fca0005000000 */
[----:B------:R-:W-:Y:S04]  /*1a1c0*/  STL [R1+0x8988], R221 ;  /* 0x008988dd01007387 */ /* 0x000fe80000100800 */
[----:B------:R-:W2:Y:S04]  /*1a1d0*/  LDL.LU R54, [R1+0xac] ;  /* 0x0000ac0001367983 */ /* 0x000ea80000300800 */
[----:B------:R-:W2:Y:S01]  /*1a1e0*/  LDL.LU R62, [R1+0xa8] ;  /* 0x0000a800013e7983 */ /* 0x000ea20000300800 */
[----:B---3--:R-:W-:-:S05]  /*1a1f0*/  SEL R220, R240, R56, !P2 ;  /* 0x00000038f0dc7207 */ /* 0x008fca0005000000 */
[----:B------:R-:W-:Y:S04]  /*1a200*/  STL [R1+0x898c], R220 ;  /* 0x00898cdc01007387 */ /* 0x000fe80000100800 */
[----:B------:R-:W3:Y:S04]  /*1a210*/  LDL.LU R57, [R1+0xa4] ;  /* 0x0000a40001397983 */ /* 0x000ee80000300800 */
[----:B------:R-:W3:Y:S04]  /*1a220*/  LDL.LU R53, [R1+0xa0] ;  /* 0x0000a00001357983 */ /* 0x000ee80000300800 */
[----:B------:R-:W3:Y:S04]  /*1a230*/  LDL.LU R56, [R1+0x9c] ;  /* 0x00009c0001387983 */ /* 0x000ee80000300800 */
[----:B------:R-:W3:Y:S04]  /*1a240*/  LDL.LU R52, [R1+0x98] ;  /* 0x0000980001347983 */ /* 0x000ee80000300800 */
[----:B------:R-:W3:Y:S01]  /*1a250*/  LDL.LU R48, [R1+0x94] ;  /* 0x0000940001307983 */ /* 0x000ee20000300800 */
[----:B----4-:R-:W-:-:S03]  /*1a260*/  SEL R238, R240, R51, !P2 ;  /* 0x00000033f0ee7207 */ /* 0x010fc60005000000 */
[----:B------:R-:W4:Y:S04]  /*1a270*/  LDL.LU R51, [R1+0x90] ;  /* 0x0000900001337983 */ /* 0x000f280000300800 */
[----:B------:R-:W-:Y:S01]  /*1a280*/  STL [R1+0x8990], R238 ;  /* 0x008990ee01007387 */ /* 0x000fe20000100800 */
[----:B------:R-:W-:-:S05]  /*1a290*/  SEL R236, R240, R69, !P2 ;  /* 0x00000045f0ec7207 */ /* 0x000fca0005000000 */
[----:B------:R-:W-:Y:S01]  /*1a2a0*/  STL [R1+0x8994], R236 ;  /* 0x008994ec01007387 */ /* 0x000fe20000100800 */
[C---:B------:R-:W-:Y:S02]  /*1a2b0*/  SEL R219, R240.reuse, R65, !P2 ;  /* 0x00000041f0db7207 */ /* 0x040fe40005000000 */
[----:B------:R-:W-:-:S03]  /*1a2c0*/  SEL R218, R240, R64, !P2 ;  /* 0x00000040f0da7207 */ /* 0x000fc60005000000 */
[----:B------:R-:W-:Y:S04]  /*1a2d0*/  STL [R1+0x8998], R219 ;  /* 0x008998db01007387 */ /* 0x000fe80000100800 */
[----:B------:R-:W-:Y:S01]  /*1a2e0*/  STL [R1+0x899c], R218 ;  /* 0x00899cda01007387 */ /* 0x000fe20000100800 */
[C---:B------:R-:W-:Y:S02]  /*1a2f0*/  SEL R239, R240.reuse, R61, !P2 ;  /* 0x0000003df0ef7207 */ /* 0x040fe40005000000 */
[----:B------:R-:W-:-:S03]  /*1a300*/  SEL R217, R240, R60, !P2 ;  /* 0x0000003cf0d97207 */ /* 0x000fc60005000000 */
[----:B------:R-:W-:Y:S04]  /*1a310*/  STL [R1+0x89a0], R239 ;  /* 0x0089a0ef01007387 */ /* 0x000fe80000100800 */
[----:B------:R1:W-:Y:S01]  /*1a320*/  STL [R1+0x89a4], R217 ;  /* 0x0089a4d901007387 */ /* 0x0003e20000100800 */
[C---:B------:R-:W-:Y:S02]  /*1a330*/  SEL R234, R240.reuse, R68, !P2 ;  /* 0x00000044f0ea7207 */ /* 0x040fe40005000000 */
[----:B------:R-:W-:-:S03]  /*1a340*/  SEL R216, R240, R63, !P2 ;  /* 0x0000003ff0d87207 */ /* 0x000fc60005000000 */
[----:B------:R-:W-:Y:S04]  /*1a350*/  STL [R1+0x89a8], R234 ;  /* 0x0089a8ea01007387 */ /* 0x000fe80000100800 */
[----:B------:R-:W-:Y:S01]  /*1a360*/  STL [R1+0x89ac], R216 ;  /* 0x0089acd801007387 */ /* 0x000fe20000100800 */
[C---:B------:R-:W-:Y:S02]  /*1a370*/  SEL R163, R240.reuse, R74, !P2 ;  /* 0x0000004af0a37207 */ /* 0x040fe40005000000 */
[C---:B--2---:R-:W-:Y:S02]  /*1a380*/  SEL R215, R240.reuse, R58, !P2 ;  /* 0x0000003af0d77207 */ /* 0x044fe40005000000 */
[----:B------:R-:W-:-:S03]  /*1a390*/  SEL R237, R240, R55, !P2 ;  /* 0x00000037f0ed7207 */ /* 0x000fc60005000000 */
[----:B------:R2:W-:Y:S04]  /*1a3a0*/  STL [R1+0x89b0], R215 ;  /* 0x0089b0d701007387 */ /* 0x0005e80000100800 */
[----:B------:R-:W-:Y:S01]  /*1a3b0*/  STL [R1+0x89b4], R237 ;  /* 0x0089b4ed01007387 */ /* 0x000fe20000100800 */
[C---:B------:R-:W-:Y:S02]  /*1a3c0*/  SEL R232, R240.reuse, R54, !P2 ;  /* 0x00000036f0e87207 */ /* 0x040fe40005000000 */
[----:B------:R-:W-:-:S03]  /*1a3d0*/  SEL R235, R240, R62, !P2 ;  /* 0x0000003ef0eb7207 */ /* 0x000fc60005000000 */
[----:B------:R2:W-:Y:S04]  /*1a3e0*/  STL [R1+0x89b8], R232 ;  /* 0x0089b8e801007387 */ /* 0x0005e80000100800 */
[----:B------:R2:W-:Y:S01]  /*1a3f0*/  STL [R1+0x89bc], R235 ;  /* 0x0089bceb01007387 */ /* 0x0005e20000100800 */
[C---:B-1----:R-:W-:Y:S02]  /*1a400*/  SEL R217, R240.reuse, R59, !P2 ;  /* 0x0000003bf0d97207 */ /* 0x042fe40005000000 */
[C---:B---3--:R-:W-:Y:S02]  /*1a410*/  SEL R213, R240.reuse, R56, !P2 ;  /* 0x00000038f0d57207 */ /* 0x048fe40005000000 */
[----:B------:R-:W3:Y:S04]  /*1a420*/  LDL.LU R56, [R1+0x8c] ;  /* 0x00008c0001387983 */ /* 0x000ee80000300800 */
        /* <DEDUP_REMOVED lines=19> */
[----:B------:R-:W3:Y:S01]  /*1a560*/  LDL.LU R59, [R1+0x3c] ;  /* 0x00003c00013b7983 */ /* 0x000ee20000300800 */
[----:B------:R-:W-:-:S03]  /*1a570*/  SEL R4, R240, R57, !P2 ;  /* 0x00000039f0047207 */ /* 0x000fc60005000000 */
[----:B------:R-:W3:Y:S01]  /*1a580*/  LDL.LU R58, [R1+0x38] ;  /* 0x00003800013a7983 */ /* 0x000ee20000300800 */
[----:B------:R-:W-:-:S03]  /*1a590*/  SEL R214, R240, R53, !P2 ;  /* 0x00000035f0d67207 */ /* 0x000fc60005000000 */
[----:B------:R-:W3:Y:S04]  /*1a5a0*/  LDL.LU R55, [R1+0x34] ;  /* 0x0000340001377983 */ /* 0x000ee80000300800 */
[----:B------:R-:W3:Y:S04]  /*1a5b0*/  LDL.LU R54, [R1+0x30] ;  /* 0x0000300001367983 */ /* 0x000ee80000300800 */
[----:B------:R-:W3:Y:S04]  /*1a5c0*/  LDL.LU R62, [R1+0x2c] ;  /* 0x00002c00013e7983 */ /* 0x000ee80000300800 */
[----:B------:R-:W3:Y:S04]  /*1a5d0*/  LDL.LU R57, [R1+0x28] ;  /* 0x0000280001397983 */ /* 0x000ee80000300800 */
[----:B------:R-:W3:Y:S01]  /*1a5e0*/  LDL.LU R53, [R1+0x24] ;  /* 0x0000240001357983 */ /* 0x000ee20000300800 */
[----:B----4-:R-:W-:-:S03]  /*1a5f0*/  SEL R212, R240, R51, !P2 ;  /* 0x00000033f0d47207 */ /* 0x010fc60005000000 */
[----:B------:R-:W4:Y:S01]  /*1a600*/  LDL.LU R51, [R1+0x20] ;  /* 0x0000200001337983 */ /* 0x000f220000300800 */
[C---:B--2---:R-:W-:Y:S02]  /*1a610*/  SEL R215, R240.reuse, R52, !P2 ;  /* 0x00000034f0d77207 */ /* 0x044fe40005000000 */
[C---:B------:R-:W-:Y:S01]  /*1a620*/  SEL R0, R240.reuse, R48, !P2 ;  /* 0x00000030f0007207 */ /* 0x040fe20005000000 */
[----:B------:R-:W2:Y:S04]  /*1a630*/  LDL.LU R52, [R1+0x1c] ;  /* 0x00001c0001347983 */ /* 0x000ea80000300800 */
[----:B------:R-:W2:Y:S01]  /*1a640*/  LDL.LU R48, [R1+0x18] ;  /* 0x0000180001307983 */ /* 0x000ea20000300800 */
[----:B---3--:R-:W-:-:S03]  /*1a650*/  SEL R211, R240, R56, !P2 ;  /* 0x00000038f0d37207 */ /* 0x008fc60005000000 */
[----:B------:R-:W3:Y:S01]  /*1a660*/  LDL.LU R56, [R1+0x14] ;  /* 0x0000140001387983 */ /* 0x000ee20000300800 */
[----:B----4-:R-:W-:-:S03]  /*1a670*/  SEL R187, R240, R51, !P2 ;  /* 0x00000033f0bb7207 */ /* 0x010fc60005000000 */
[----:B------:R-:W4:Y:S01]  /*1a680*/  LDL.LU R51, [R1+0x10] ;  /* 0x0000100001337983 */ /* 0x000f220000300800 */
[C---:B------:R-:W-:Y:S02]  /*1a690*/  SEL R210, R240.reuse, R81, !P2 ;  /* 0x00000051f0d27207 */ /* 0x040fe40005000000 */
[C---:B------:R-:W-:Y:S01]  /*1a6a0*/  SEL R209, R240.reuse, R77, !P2 ;  /* 0x0000004df0d17207 */ /* 0x040fe20005000000 */
[----:B------:R-:W4:Y:S01]  /*1a6b0*/  LDL.LU R81, [R1+0xc] ;  /* 0x00000c0001517983 */ /* 0x000f220000300800 */
[C---:B------:R-:W-:Y:S02]  /*1a6c0*/  SEL R208, R240.reuse, R76, !P2 ;  /* 0x0000004cf0d07207 */ /* 0x040fe40005000000 */
[C---:B------:R-:W-:Y:S01]  /*1a6d0*/  SEL R207, R240.reuse, R73, !P2 ;  /* 0x00000049f0cf7207 */ /* 0x040fe20005000000 */
[----:B------:R-:W4:Y:S01]  /*1a6e0*/  LDL.LU R77, [R1+0x8] ;  /* 0x00000800014d7983 */ /* 0x000f220000300800 */
[----:B------:R-:W-:-:S03]  /*1a6f0*/  SEL R216, R240, R72, !P2 ;  /* 0x00000048f0d87207 */ /* 0x000fc60005000000 */
[----:B------:R-:W4:Y:S01]  /*1a700*/  LDL.LU R76, [R1+0x4] ;  /* 0x00000400014c7983 */ /* 0x000f220000300800 */
[----:B------:R-:W-:-:S03]  /*1a710*/  SEL R206, R240, R80, !P2 ;  /* 0x00000050f0ce7207 */ /* 0x000fc60005000000 */
[----:B------:R-:W4:Y:S01]  /*1a720*/  LDL.LU R73, [R1] ;  /* 0x0000000001497983 */ /* 0x000f220000300800 */
[----:B------:R-:W-:-:S03]  /*1a730*/  SEL R205, R240, R75, !P2 ;  /* 0x0000004bf0cd7207 */ /* 0x000fc60005000000 */
[----:B------:R-:W4:Y:S01]  /*1a740*/  LDL.LU R72, [R1+0x1c4] ;  /* 0x0001c40001487983 */ /* 0x000f220000300800 */
        /* <DEDUP_REMOVED lines=37> */
[----:B------:R-:W4:Y:S04]  /*1a9a0*/  LDL.LU R62, [R1+0x210] ;  /* 0x00021000013e7983 */ /* 0x000f280000300800 */
[----:B------:R-:W4:Y:S04]  /*1a9b0*/  LDL.LU R57, [R1+0x214] ;  /* 0x0002140001397983 */ /* 0x000f280000300800 */
[----:B------:R-:W4:Y:S01]  /*1a9c0*/  LDL.LU R53, [R1+0x218] ;  /* 0x0002180001357983 */ /* 0x000f220000300800 */
[C---:B--2---:R-:W-:Y:S02]  /*1a9d0*/  SEL R186, R240.reuse, R52, !P2 ;  /* 0x00000034f0ba7207 */ /* 0x044fe40005000000 */
[----:B------:R-:W-:-:S02]  /*1a9e0*/  SEL R220, R240, R48, !P2 ;  /* 0x00000030f0dc7207 */ /* 0x000fc40005000000 */
[C---:B---3--:R-:W-:Y:S02]  /*1a9f0*/  SEL R185, R240.reuse, R56, !P2 ;  /* 0x00000038f0b97207 */ /* 0x048fe40005000000 */
[----:B------:R-:W2:Y:S04]  /*1aa00*/  LDL.LU R56, [R1+0x21c] ;  /* 0x00021c0001387983 */ /* 0x000ea80000300800 */
[----:B------:R-:W3:Y:S04]  /*1aa10*/  LDL.LU R52, [R1+0x220] ;  /* 0x0002200001347983 */ /* 0x000ee80000300800 */
[----:B------:R-:W3:Y:S01]  /*1aa20*/  LDL.LU R48, [R1+0x224] ;  /* 0x0002240001307983 */ /* 0x000ee20000300800 */
[----:B----4-:R-:W-:-:S03]  /*1aa30*/  SEL R184, R240, R51, !P2 ;  /* 0x00000033f0b87207 */ /* 0x010fc60005000000 */
[----:B------:R-:W4:Y:S01]  /*1aa40*/  LDL.LU R51, [R1+0x228] ;  /* 0x0002280001337983 */ /* 0x000f220000300800 */
[C---:B------:R-:W-:Y:S02]  /*1aa50*/  SEL R183, R240.reuse, R81, !P2 ;  /* 0x00000051f0b77207 */ /* 0x040fe40005000000 */
[C---:B------:R-:W-:Y:S02]  /*1aa60*/  SEL R182, R240.reuse, R77, !P2 ;  /* 0x0000004df0b67207 */ /* 0x040fe40005000000 */
[C---:B------:R-:W-:Y:S02]  /*1aa70*/  SEL R181, R240.reuse, R76, !P2 ;  /* 0x0000004cf0b57207 */ /* 0x040fe40005000000 */
[C---:B------:R-:W-:Y:S02]  /*1aa80*/  SEL R180, R240.reuse, R73, !P2 ;  /* 0x00000049f0b47207 */ /* 0x040fe40005000000 */
[C---:B------:R-:W-:Y:S02]  /*1aa90*/  SEL R179, R240.reuse, R72, !P2 ;  /* 0x00000048f0b37207 */ /* 0x040fe40005000000 */
[----:B------:R-:W-:-:S02]  /*1aaa0*/  SEL R221, R240, R80, !P2 ;  /* 0x00000050f0dd7207 */ /* 0x000fc40005000000 */
        /* <DEDUP_REMOVED lines=20> */
[C---:B--2---:R-:W-:Y:S02]  /*1abf0*/  SEL R5, R240.reuse, R56, !P2 ;  /* 0x00000038f0057207 */ /* 0x044fe40005000000 */
[----:B------:R-:W2:Y:S04]  /*1ac00*/  LDL.LU R56, [R1+0x22c] ;  /* 0x00022c0001387983 */ /* 0x000ea80000300800 */
        /* <DEDUP_REMOVED lines=25> */
[----:B------:R-:W2:Y:S01]  /*1ada0*/  LDL.LU R53, [R1+0x434] ;  /* 0x0004340001357983 */ /* 0x000ea20000300800 */
[----:B----4-:R-:W-:-:S03]  /*1adb0*/  SEL R224, R240, R51, !P2 ;  /* 0x00000033f0e07207 */ /* 0x010fc60005000000 */
[----:B------:R-:W4:Y:S01]  /*1adc0*/  LDL.LU R51, [R1+0x438] ;  /* 0x0004380001337983 */ /* 0x000f220000300800 */
[C---:B---3--:R-:W-:Y:S02]  /*1add0*/  SEL R161, R240.reuse, R52, !P2 ;  /* 0x00000034f0a17207 */ /* 0x048fe40005000000 */
[C---:B------:R-:W-:Y:S01]  /*1ade0*/  SEL R160, R240.reuse, R48, !P2 ;  /* 0x00000030f0a07207 */ /* 0x040fe20005000000 */
[----:B------:R-:W3:Y:S04]  /*1adf0*/  LDL.LU R52, [R1+0x43c] ;  /* 0x00043c0001347983 */ /* 0x000ee80000300800 */
[----:B------:R-:W3:Y:S01]  /*1ae00*/  LDL.LU R48, [R1+0x440] ;  /* 0x0004400001307983 */ /* 0x000ee20000300800 */
[----:B--2---:R-:W-:-:S03]  /*1ae10*/  SEL R157, R240, R56, !P2 ;  /* 0x00000038f09d7207 */ /* 0x004fc60005000000 */
[----:B------:R-:W2:Y:S01]  /*1ae20*/  LDL.LU R56, [R1+0x454] ;  /* 0x0004540001387983 */ /* 0x000ea20000300800 */
        /* <DEDUP_REMOVED lines=54> */
[C---:B---3--:R-:W-:Y:S02]  /*1b190*/  SEL R132, R240.reuse, R52, !P2 ;  /* 0x00000034f0847207 */ /* 0x048fe40005000000 */
[----:B------:R-:W-:-:S02]  /*1b1a0*/  SEL R140, R240, R48, !P2 ;  /* 0x00000030f08c7207 */ /* 0x000fc40005000000 */
[C---:B--2---:R-:W-:Y:S02]  /*1b1b0*/  SEL R135, R240.reuse, R56, !P2 ;  /* 0x00000038f0877207 */ /* 0x044fe40005000000 */
        /* <DEDUP_REMOVED lines=87> */
[C---:B----4-:R-:W-:Y:S02]  /*1b730*/  SEL R79, R240.reuse, R51, !P2 ;  /* 0x00000033f04f7207 */ /* 0x050fe40005000000 */
[----:B------:R-:W4:Y:S04]  /*1b740*/  LDL.LU R51, [R1+0x644] ;  /* 0x0006440001337983 */ /* 0x000f280000300800 */
        /* <DEDUP_REMOVED lines=26> */
[----:B---3--:R-:W-:-:S03]  /*1b8f0*/  SEL R78, R240, R52, !P2 ;  /* 0x00000034f04e7207 */ /* 0x008fc60005000000 */
[----:B------:R-:W3:Y:S01]  /*1b900*/  LDL.LU R54, [R1+0x58c] ;  /* 0x00058c0001367983 */ /* 0x000ee20000300800 */
[----:B------:R-:W-:-:S03]  /*1b910*/  SEL R86, R240, R48, !P2 ;  /* 0x00000030f0567207 */ /* 0x000fc60005000000 */
[----:B------:R-:W3:Y:S04]  /*1b920*/  LDL.LU R62, [R1+0x570] ;  /* 0x00057000013e7983 */ /* 0x000ee80000300800 */
[----:B------:R-:W3:Y:S04]  /*1b930*/  LDL.LU R57, [R1+0x560] ;  /* 0x0005600001397983 */ /* 0x000ee80000300800 */
[----:B------:R-:W3:Y:S04]  /*1b940*/  LDL.LU R53, [R1+0x55c] ;  /* 0x00055c0001357983 */ /* 0x000ee80000300800 */
[----:B------:R-:W3:Y:S04]  /*1b950*/  LDL.LU R52, [R1+0x558] ;  /* 0x0005580001347983 */ /* 0x000ee80000300800 */
[----:B------:R-:W3:Y:S01]  /*1b960*/  LDL.LU R48, [R1+0x540] ;  /* 0x0005400001307983 */ /* 0x000ee20000300800 */
[----:B------:R-:W-:-:S02]  /*1b970*/  SEL R236, R240, R81, !P2 ;  /* 0x00000051f0ec7207 */ /* 0x000fc40005000000 */
[C---:B------:R-:W-:Y:S01]  /*1b980*/  SEL R110, R240.reuse, R77, !P2 ;  /* 0x0000004df06e7207 */ /* 0x040fe20005000000 */
[----:B------:R-:W-:Y:S01]  /*1b990*/  IMAD R2, R49, UR15, RZ ;  /* 0x0000000f31027c24 */ /* 0x000fe2000f8e02ff */
[C---:B--2---:R-:W-:Y:S02]  /*1b9a0*/  SEL R81, R240.reuse, R56, !P2 ;  /* 0x00000038f0517207 */ /* 0x044fe40005000000 */
[----:B------:R-:W2:Y:S01]  /*1b9b0*/  LDL.LU R56, [R1+0x474] ;  /* 0x0004740001387983 */ /* 0x000ea20000300800 */
[----:B----4-:R-:W-:-:S03]  /*1b9c0*/  SEL R77, R240, R51, !P2 ;  /* 0x00000033f04d7207 */ /* 0x010fc60005000000 */
[----:B------:R-:W4:Y:S01]  /*1b9d0*/  LDL.LU R51, [R1+0x460] ;  /* 0x0004600001337983 */ /* 0x000f220000300800 */
[----:B------:R-:W-:-:S03]  /*1b9e0*/  SEL R37, R240, R37, !P2 ;  /* 0x00000025f0257207 */ /* 0x000fc60005000000 */
[----:B------:R1:W-:Y:S01]  /*1b9f0*/  STL [R1+0x2b0], R2 ;  /* 0x0002b00201007387 */ /* 0x0003e20000100800 */
[C---:B---3--:R-:W-:Y:S02]  /*1ba00*/  SEL R6, R240.reuse, R53, !P2 ;  /* 0x00000035f0067207 */ /* 0x048fe40005000000 */
[C---:B------:R-:W-:Y:S02]  /*1ba10*/  SEL R53, R240.reuse, R48, !P2 ;  /* 0x00000030f0357207 */ /* 0x040fe40005000000 */
[C---:B------:R-:W-:Y:S02]  /*1ba20*/  SEL R48, R240.reuse, R50, !P2 ;  /* 0x00000032f0307207 */ /* 0x040fe40005000000 */
[C---:B------:R-:W-:Y:S02]  /*1ba30*/  SEL R50, R240.reuse, R39, !P2 ;  /* 0x00000027f0327207 */ /* 0x040fe40005000000 */
[----:B------:R-:W-:Y:S01]  /*1ba40*/  SEL R39, R240, R248, !P2 ;  /* 0x000000f8f0277207 */ /* 0x000fe20005000000 */
[----:B------:R-:W-:-:S02]  /*1ba50*/  IMAD.MOV.U32 R248, RZ, RZ, R37 ;  /* 0x000000fffff87224 */ /* 0x000fc400078e0025 */
[----:B------:R-:W3:Y:S01]  /*1ba60*/  LDL.LU R37, [R1+0x574] ;  /* 0x0005740001257983 */ /* 0x000ee20000300800 */
[C---:B------:R-:W-:Y:S02]  /*1ba70*/  SEL R7, R240.reuse, R68, !P2 ;  /* 0x00000044f0077207 */ /* 0x040fe40005000000 */
[C---:B------:R-:W-:Y:S01]  /*1ba80*/  SEL R68, R240.reuse, R63, !P2 ;  /* 0x0000003ff0447207 */ /* 0x040fe20005000000 */
[----:B------:R-:W-:Y:S01]  /*1ba90*/  @!P3 IMAD.MOV R40, RZ, RZ, -R40 ;  /* 0x000000ffff28b224 */ /* 0x000fe200078e0a28 */
[----:B------:R-:W-:Y:S01]  /*1baa0*/  SEL R63, R240, R59, !P2 ;  /* 0x0000003bf03f7207 */ /* 0x000fe20005000000 */
[----:B------:R-:W-:Y:S01]  /*1bab0*/  IMAD R6, R6, UR15, RZ ;  /* 0x0000000f06067c24 */ /* 0x000fe2000f8e02ff */
[C---:B------:R-:W-:Y:S01]  /*1bac0*/  SEL R59, R240.reuse, R58, !P2 ;  /* 0x0000003af03b7207 */ /* 0x040fe20005000000 */
[----:B------:R-:W3:Y:S01]  /*1bad0*/  LDL.LU R162, [R1+0x3a0] ;  /* 0x0003a00001a27983 */ /* 0x000ee20000300800 */
[C---:B------:R-:W-:Y:S02]  /*1bae0*/  SEL R58, R240.reuse, R55, !P2 ;  /* 0x00000037f03a7207 */ /* 0x040fe40005000000 */
[----:B------:R-:W-:-:S02]  /*1baf0*/  SEL R55, R240, R54, !P2 ;  /* 0x00000036f0377207 */ /* 0x000fc40005000000 */
[C---:B------:R-:W-:Y:S02]  /*1bb00*/  SEL R54, R240.reuse, R62, !P2 ;  /* 0x0000003ef0367207 */ /* 0x040fe40005000000 */
[C---:B------:R-:W-:Y:S02]  /*1bb10*/  SEL R62, R240.reuse, R57, !P2 ;  /* 0x00000039f03e7207 */ /* 0x040fe40005000000 */
[C---:B------:R-:W-:Y:S02]  /*1bb20*/  SEL R57, R240.reuse, R52, !P2 ;  /* 0x00000034f0397207 */ /* 0x040fe40005000000 */
[C---:B------:R-:W-:Y:S02]  /*1bb30*/  SEL R38, R240.reuse, R38, !P2 ;  /* 0x00000026f0267207 */ /* 0x040fe40005000000 */
[C---:B-1----:R-:W-:Y:S02]  /*1bb40*/  SEL R2, R240.reuse, R46, !P2 ;  /* 0x0000002ef0027207 */ /* 0x042fe40005000000 */
[----:B------:R-:W-:-:S02]  /*1bb50*/  SEL R46, R240, R43, !P2 ;  /* 0x0000002bf02e7207 */ /* 0x000fc40005000000 */
[C---:B------:R-:W-:Y:S02]  /*1bb60*/  SEL R43, R240.reuse, R41, !P2 ;  /* 0x00000029f02b7207 */ /* 0x040fe40005000000 */
[C---:B------:R-:W-:Y:S02]  /*1bb70*/  SEL R41, R240.reuse, R249, !P2 ;  /* 0x000000f9f0297207 */ /* 0x040fe40005000000 */
[C---:B------:R-:W-:Y:S02]  /*1bb80*/  SEL R249, R240.reuse, R245, !P2 ;  /* 0x000000f5f0f97207 */ /* 0x040fe40005000000 */
[C---:B------:R-:W-:Y:S02]  /*1bb90*/  SEL R245, R240.reuse, R13, !P2 ;  /* 0x0000000df0f57207 */ /* 0x040fe40005000000 */
[C---:B--2---:R-:W-:Y:S02]  /*1bba0*/  SEL R52, R240.reuse, R56, !P2 ;  /* 0x00000038f0347207 */ /* 0x044fe40005000000 */
[----:B------:R-:W-:-:S02]  /*1bbb0*/  SEL R56, R240, R47, !P2 ;  /* 0x0000002ff0387207 */ /* 0x000fc40005000000 */
[C---:B------:R-:W-:Y:S02]  /*1bbc0*/  SEL R47, R240.reuse, R44, !P2 ;  /* 0x0000002cf02f7207 */ /* 0x040fe40005000000 */
[C---:B------:R-:W-:Y:S02]  /*1bbd0*/  SEL R44, R240.reuse, R42, !P2 ;  /* 0x0000002af02c7207 */ /* 0x040fe40005000000 */
[C---:B------:R-:W-:Y:S02]  /*1bbe0*/  SEL R42, R240.reuse, R250, !P2 ;  /* 0x000000faf02a7207 */ /* 0x040fe40005000000 */
[C---:B------:R-:W-:Y:S02]  /*1bbf0*/  SEL R250, R240.reuse, R246, !P2 ;  /* 0x000000f6f0fa7207 */ /* 0x040fe40005000000 */
[C---:B------:R-:W-:Y:S02]  /*1bc00*/  SEL R246, R240.reuse, R10, !P2 ;  /* 0x0000000af0f67207 */ /* 0x040fe40005000000 */
[----:B------:R-:W-:Y:S01]  /*1bc10*/  SEL R10, R240, R40, !P2 ;  /* 0x00000028f00a7207 */ /* 0x000fe20005000000 */
[----:B------:R-:W-:-:S02]  /*1bc20*/  IMAD.MOV.U32 R40, RZ, RZ, R7 ;  /* 0x000000ffff287224 */ /* 0x000fc400078e0007 */
[----:B------:R-:W2:Y:S04]  /*1bc30*/  LDL.LU R7, [R1+0x3c0] ;  /* 0x0003c00001077983 */ /* 0x000ea80000300800 */
[----:B------:R1:W-:Y:S04]  /*1bc40*/  STL [R1+0x4], R6 ;  /* 0x0000040601007387 */ /* 0x0003e80000100800 */
[----:B-1----:R-:W2:Y:S01]  /*1bc50*/  LDL.LU R6, [R1+0x3e8] ;  /* 0x0003e80001067983 */ /* 0x002ea20000300800 */
[C---:B----4-:R-:W-:Y:S02]  /*1bc60*/  SEL R49, R240.reuse, R51, !P2 ;  /* 0x00000033f0317207 */ /* 0x050fe40005000000 */
[----:B------:R-:W-:-:S02]  /*1bc70*/  SEL R51, R240, R45, !P2 ;  /* 0x0000002df0337207 */ /* 0x000fc40005000000 */
[C---:B------:R-:W-:Y:S02]  /*1bc80*/  SEL R45, R240.reuse, R252, !P2 ;  /* 0x000000fcf02d7207 */ /* 0x040fe40005000000 */
[C---:B------:R-:W-:Y:S02]  /*1bc90*/  SEL R252, R240.reuse, R247, !P2 ;  /* 0x000000f7f0fc7207 */ /* 0x040fe40005000000 */
[C---:B------:R-:W-:Y:S02]  /*1bca0*/  SEL R247, R240.reuse, R244, !P2 ;  /* 0x000000f4f0f77207 */ /* 0x040fe40005000000 */
[C---:B------:R-:W-:Y:S02]  /*1bcb0*/  SEL R244, R240.reuse, R12, !P2 ;  /* 0x0000000cf0f47207 */ /* 0x040fe40005000000 */
[C---:B------:R-:W-:Y:S01]  /*1bcc0*/  SEL R12, R240.reuse, R8, !P2 ;  /* 0x00000008f00c7207 */ /* 0x040fe20005000000 */
[----:B------:R-:W-:Y:S02]  /*1bcd0*/  IMAD.MOV.U32 R8, RZ, RZ, R38 ;  /* 0x000000ffff087224 */ /* 0x000fe400078e0026 */
[----:B------:R-:W4:Y:S01]  /*1bce0*/  LDL.LU R38, [R1+0x420] ;  /* 0x0004200001267983 */ /* 0x000f220000300800 */
[----:B---3--:R-:W-:-:S03]  /*1bcf0*/  SEL R13, R240, R37, !P2 ;  /* 0x00000025f00d7207 */ /* 0x008fc60005000000 */
[----:B------:R-:W3:Y:S01]  /*1bd00*/  LDL.LU R37, [R1+0x46c] ;  /* 0x00046c0001257983 */ /* 0x000ee20000300800 */
[----:B------:R-:W-:Y:S02]  /*1bd10*/  IMAD R40, R40, UR15, RZ ;  /* 0x0000000f28287c24 */ /* 0x000fe4000f8e02ff */
[----:B------:R-:W-:Y:S02]  /*1bd20*/  IMAD R8, R8, UR15, RZ ;  /* 0x0000000f08087c24 */ /* 0x000fe4000f8e02ff */
[----:B------:R-:W-:Y:S01]  /*1bd30*/  IMAD R248, R248, UR15, RZ ;  /* 0x0000000ff8f87c24 */ /* 0x000fe2000f8e02ff */
[----:B------:R1:W-:Y:S04]  /*1bd40*/  STL [R1+0x8], R40 ;  /* 0x0000082801007387 */ /* 0x0003e80000100800 */
[----:B------:R1:W-:Y:S01]  /*1bd50*/  STL [R1+0xc], R8 ;  /* 0x00000c0801007387 */ /* 0x0003e20000100800 */
[----:B------:R-:W-:-:S02]  /*1bd60*/  IMAD R237, R237, UR15, RZ ;  /* 0x0000000feded7c24 */ /* 0x000fc4000f8e02ff */
[----:B-1----:R-:W-:Y:S01]  /*1bd70*/  IMAD R40, R239, UR15, RZ ;  /* 0x0000000fef287c24 */ /* 0x002fe2000f8e02ff */
[----:B------:R-:W-:Y:S01]  /*1bd80*/  STL [R1+0x10], R248 ;  /* 0x000010f801007387 */ /* 0x000fe20000100800 */
[----:B------:R-:W-:-:S03]  /*1bd90*/  IMAD R8, R238, UR15, RZ ;  /* 0x0000000fee087c24 */ /* 0x000fc6000f8e02ff */
[----:B------:R1:W-:Y:S04]  /*1bda0*/  STL [R1+0x14], R40 ;  /* 0x0000142801007387 */ /* 0x0003e80000100800 */
[----:B------:R1:W-:Y:S01]  /*1bdb0*/  STL [R1+0x18], R8 ;  /* 0x0000180801007387 */ /* 0x0003e20000100800 */
[----:B------:R-:W-:Y:S02]  /*1bdc0*/  IMAD R234, R234, UR15, RZ ;  /* 0x0000000feaea7c24 */ /* 0x000fe4000f8e02ff */
        /* <DEDUP_REMOVED lines=26> */
[----:B--2---:R-:W-:-:S03]  /*1bf70*/  IMAD R8, R219, UR15, RZ ;  /* 0x0000000fdb087c24 */ /* 0x004fc6000f8e02ff */
[----:B------:R1:W-:Y:S04]  /*1bf80*/  STL [R1+0x290], R40 ;  /* 0x0002902801007387 */ /* 0x0003e80000100800 */
[----:B------:R2:W-:Y:S01]  /*1bf90*/  STL [R1+0x2b4], R8 ;  /* 0x0002b40801007387 */ /* 0x0005e20000100800 */
[----:B-1----:R-:W-:-:S03]  /*1bfa0*/  IMAD R40, R216, UR15, RZ ;  /* 0x0000000fd8287c24 */ /* 0x002fc6000f8e02ff */
[----:B------:R-:W-:Y:S01]  /*1bfb0*/  STL [R1+0x2bc], R218 ;  /* 0x0002bcda01007387 */ /* 0x000fe20000100800 */
[----:B--2---:R-:W-:-:S03]  /*1bfc0*/  IMAD R8, R215, UR15, RZ ;  /* 0x0000000fd7087c24 */ /* 0x004fc6000f8e02ff */
[----:B------:R1:W-:Y:S01]  /*1bfd0*/  STL [R1+0x2c4], R40 ;  /* 0x0002c42801007387 */ /* 0x0003e20000100800 */
[----:B------:R-:W-:-:S03]  /*1bfe0*/  IMAD R215, R217, UR15, RZ ;  /* 0x0000000fd9d77c24 */ /* 0x000fc6000f8e02ff */
        /* <DEDUP_REMOVED lines=8> */
[----:B------:R1:W-:Y:S01]  /*1c070*/  STL [R1+0x2f0], R162 ;  /* 0x0002f0a201007387 */ /* 0x0003e20000100800 */
[----:B--2---:R-:W-:-:S03]  /*1c080*/  IMAD R8, R6, UR15, RZ ;  /* 0x0000000f06087c24 */ /* 0x004fc6000f8e02ff */
[----:B------:R-:W-:Y:S04]  /*1c090*/  STL [R1+0x2fc], R40 ;  /* 0x0002fc2801007387 */ /* 0x000fe80000100800 */
[----:B------:R-:W-:Y:S01]  /*1c0a0*/  STL [R1+0x308], R8 ;  /* 0x0003080801007387 */ /* 0x000fe20000100800 */
[----:B----4-:R-:W-:-:S05]  /*1c0b0*/  IMAD R7, R38, UR15, RZ ;  /* 0x0000000f26077c24 */ /* 0x010fca000f8e02ff */
[----:B------:R2:W-:Y:S04]  /*1c0c0*/  STL [R1+0x310], R7 ;  /* 0x0003100701007387 */ /* 0x0005e80000100800 */
[----:B------:R-:W4:Y:S01]  /*1c0d0*/  LDL.LU R235, [R1+0x51c] ;  /* 0x00051c0001eb7983 */ /* 0x000f220000300800 */
[----:B------:R-:W-:Y:S02]  /*1c0e0*/  IMAD R248, R2, UR15, RZ ;  /* 0x0000000f02f87c24 */ /* 0x000fe4000f8e02ff */
[----:B---3--:R-:W-:-:S05]  /*1c0f0*/  IMAD R6, R37, UR15, RZ ;  /* 0x0000000f25067c24 */ /* 0x008fca000f8e02ff */
[----:B------:R3:W-:Y:S04]  /*1c100*/  STL [R1+0x318], R6 ;  /* 0x0003180601007387 */ /* 0x0007e80000100800 */
        /* <DEDUP_REMOVED lines=22> */
[----:B-1----:R-:W4:Y:S04]  /*1c270*/  LDL.LU R162, [R1+0x4ac] ;  /* 0x0004ac0001a27983 */ /* 0x002f280000300800 */
[----:B--2---:R-:W2:Y:S04]  /*1c280*/  LDL.LU R7, [R1+0x4a8] ;  /* 0x0004a80001077983 */ /* 0x004ea80000300800 */
[----:B---3--:R-:W3:Y:S04]  /*1c290*/  LDL.LU R6, [R1+0x49c] ;  /* 0x00049c0001067983 */ /* 0x008ee80000300800 */
[----:B------:R-:W2:Y:S04]  /*1c2a0*/  LDL.LU R2, [R1+0x490] ;  /* 0x0004900001027983 */ /* 0x000ea80000300800 */
[----:B------:R-:W2:Y:S04]  /*1c2b0*/  LDL.LU R38, [R1+0x48c] ;  /* 0x00048c0001267983 */ /* 0x000ea80000300800 */
[----:B------:R-:W2:Y:S01]  /*1c2c0*/  LDL.LU R37, [R1+0x488] ;  /* 0x0004880001257983 */ /* 0x000ea20000300800 */
[----:B------:R-:W-:-:S02]  /*1c2d0*/  SEL R251, R240, R251, !P2 ;  /* 0x000000fbf0fb7207 */ /* 0x000fc40005000000 */
[----:B------:R-:W-:-:S03]  /*1c2e0*/  SEL R31, R240, R31, !P2 ;  /* 0x0000001ff01f7207 */ /* 0x000fc60005000000 */
[----:B------:R-:W-:Y:S02]  /*1c2f0*/  IMAD R40, R251, UR15, RZ ;  /* 0x0000000ffb287c24 */ /* 0x000fe4000f8e02ff */
[----:B------:R-:W2:Y:S01]  /*1c300*/  LDL.LU R251, [R1+0x520] ;  /* 0x0005200001fb7983 */ /* 0x000ea20000300800 */
[----:B------:R-:W-:-:S03]  /*1c310*/  IMAD R8, R31, UR15, RZ ;  /* 0x0000000f1f087c24 */ /* 0x000fc6000f8e02ff */
[----:B------:R-:W2:Y:S01]  /*1c320*/  LDL.LU R31, [R1+0x524] ;  /* 0x00052400011f7983 */ /* 0x000ea20000300800 */
[----:B----4-:R-:W-:-:S05]  /*1c330*/  IMAD R235, R235, UR15, RZ ;  /* 0x0000000febeb7c24 */ /* 0x010fca000f8e02ff */
[----:B------:R1:W-:Y:S04]  /*1c340*/  STL [R1], R235 ;  /* 0x000000eb01007387 */ /* 0x0003e80000100800 */
[----:B-1----:R-:W4:Y:S01]  /*1c350*/  LDL.LU R235, [R1+0x89bc] ;  /* 0x0089bc0001eb7983 */ /* 0x002f220000300800 */
[----:B------:R-:W-:Y:S02]  /*1c360*/  IMAD R232, R232, UR15, RZ ;  /* 0x0000000fe8e87c24 */ /* 0x000fe4000f8e02ff */
[----:B------:R-:W-:-:S03]  /*1c370*/  IMAD R237, R237, UR15, RZ ;  /* 0x0000000feded7c24 */ /* 0x000fc6000f8e02ff */
[----:B------:R1:W-:Y:S01]  /*1c380*/  STL [R1+0x32c], R232 ;  /* 0x00032ce801007387 */ /* 0x0003e20000100800 */
[----:B------:R-:W-:Y:S02]  /*1c390*/  IMAD R215, R215, UR15, RZ ;  /* 0x0000000fd7d77c24 */ /* 0x000fe4000f8e02ff */
[----:B------:R-:W-:Y:S01]  /*1c3a0*/  IMAD R216, R216, UR15, RZ ;  /* 0x0000000fd8d87c24 */ /* 0x000fe2000f8e02ff */
[----:B-1----:R-:W4:Y:S01]  /*1c3b0*/  LDL.LU R232, [R1+0x89b8] ;  /* 0x0089b80001e87983 */ /* 0x002f220000300800 */
[----:B------:R-:W-:-:S03]  /*1c3c0*/  IMAD R234, R234, UR15, RZ ;  /* 0x0000000feaea7c24 */ /* 0x000fc6000f8e02ff */
[----:B------:R1:W-:Y:S01]  /*1c3d0*/  STL [R1+0x330], R237 ;  /* 0x000330ed01007387 */ /* 0x0003e20000100800 */
[----:B------:R-:W-:Y:S02]  /*1c3e0*/  IMAD R217, R217, UR15, RZ ;  /* 0x0000000fd9d97c24 */ /* 0x000fe4000f8e02ff */
[----:B------:R-:W-:Y:S01]  /*1c3f0*/  IMAD R239, R239, UR15, RZ ;  /* 0x0000000fefef7c24 */ /* 0x000fe2000f8e02ff */
[----:B-1----:R-:W4:Y:S04]  /*1c400*/  LDL.LU R237, [R1+0x89b4] ;  /* 0x0089b40001ed7983 */ /* 0x002f280000300800 */
[----:B------:R1:W-:Y:S01]  /*1c410*/  STL [R1+0x338], R215 ;  /* 0x000338d701007387 */ /* 0x0003e20000100800 */
[----:B------:R-:W-:Y:S02]  /*1c420*/  IMAD R218, R218, UR15, RZ ;  /* 0x0000000fdada7c24 */ /* 0x000fe4000f8e02ff */
[----:B------:R-:W-:Y:S01]  /*1c430*/  IMAD R219, R219, UR15, RZ ;  /* 0x0000000fdbdb7c24 */ /* 0x000fe2000f8e02ff */
[----:B-1----:R-:W4:Y:S04]  /*1c440*/  LDL.LU R215, [R1+0x89b0] ;  /* 0x0089b00001d77983 */ /* 0x002f280000300800 */
[----:B------:R1:W-:Y:S01]  /*1c450*/  STL [R1+0x340], R216 ;  /* 0x000340d801007387 */ /* 0x0003e20000100800 */
[----:B------:R-:W-:-:S03]  /*1c460*/  IMAD R236, R236, UR15, RZ ;  /* 0x0000000fecec7c24 */ /* 0x000fc6000f8e02ff */
        /* <DEDUP_REMOVED lines=41> */
[----:B--2---:R-:W-:-:S03]  /*1c700*/  IMAD R7, R7, UR15, RZ ;  /* 0x0000000f07077c24 */ /* 0x004fc6000f8e02ff */
[----:B-1----:R-:W2:Y:S04]  /*1c710*/  LDL.LU R163, [R1+0x8974] ;  /* 0x0089740001a37983 */ /* 0x002ea80000300800 */
[----:B------:R1:W-:Y:S01]  /*1c720*/  STL [R1+0x3ec], R226 ;  /* 0x0003ece201007387 */ /* 0x0003e20000100800 */
[----:B---3--:R-:W-:-:S03]  /*1c730*/  IMAD R6, R6, UR15, RZ ;  /* 0x0000000f06067c24 */ /* 0x008fc6000f8e02ff */
[----:B-1----:R-:W3:Y:S04]  /*1c740*/  LDL.LU R226, [R1+0x8970] ;  /* 0x0089700001e27983 */ /* 0x002ee80000300800 */
[----:B------:R1:W-:Y:S01]  /*1c750*/  STL [R1+0x3f0], R227 ;  /* 0x0003f0e301007387 */ /* 0x0003e20000100800 */
[----:B------:R-:W-:-:S03]  /*1c760*/  IMAD R2, R2, UR15, RZ ;  /* 0x0000000f02027c24 */ /* 0x000fc6000f8e02ff */
[----:B-1----:R-:W3:Y:S04]  /*1c770*/  LDL.LU R227, [R1+0x896c] ;  /* 0x00896c0001e37983 */ /* 0x002ee80000300800 */
[----:B------:R1:W-:Y:S01]  /*1c780*/  STL [R1+0x3f4], R228 ;  /* 0x0003f4e401007387 */ /* 0x0003e20000100800 */
[----:B------:R-:W-:-:S03]  /*1c790*/  IMAD R38, R38, UR15, RZ ;  /* 0x0000000f26267c24 */ /* 0x000fc6000f8e02ff */
[----:B-1----:R-:W3:Y:S04]  /*1c7a0*/  LDL.LU R228, [R1+0x8968] ;  /* 0x0089680001e47983 */ /* 0x002ee80000300800 */
[----:B------:R1:W-:Y:S01]  /*1c7b0*/  STL [R1+0x3f8], R230 ;  /* 0x0003f8e601007387 */ /* 0x0003e20000100800 */
[----:B------:R-:W-:-:S03]  /*1c7c0*/  IMAD R37, R37, UR15, RZ ;  /* 0x0000000f25257c24 */ /* 0x000fc6000f8e02ff */
[----:B-1----:R-:W3:Y:S04]  /*1c7d0*/  LDL.LU R230, [R1+0x8964] ;  /* 0x0089640001e67983 */ /* 0x002ee80000300800 */
[----:B------:R1:W-:Y:S04]  /*1c7e0*/  STL [R1+0x3fc], R162 ;  /* 0x0003fca201007387 */ /* 0x0003e80000100800 */
        /* <DEDUP_REMOVED lines=10> */
[----:B-1----:R-:W3:Y:S01]  /*1c890*/  LDL.LU R37, [R1+0x894c] ;  /* 0x00894c0001257983 */ /* 0x002ee20000300800 */
[----:B----4-:R-:W-:-:S02]  /*1c8a0*/  IMAD R217, R217, UR15, RZ ;  /* 0x0000000fd9d97c24 */ /* 0x010fc4000f8e02ff */
[----:B------:R-:W-:Y:S02]  /*1c8b0*/  IMAD R239, R239, UR15, RZ ;  /* 0x0000000fefef7c24 */ /* 0x000fe4000f8e02ff */
[----:B------:R-:W-:Y:S02]  /*1c8c0*/  IMAD R234, R234, UR15, RZ ;  /* 0x0000000feaea7c24 */ /* 0x000fe4000f8e02ff */
[----:B------:R-:W-:Y:S02]  /*1c8d0*/  IMAD R216, R216, UR15, RZ ;  /* 0x0000000fd8d87c24 */ /* 0x000fe4000f8e02ff */
[----:B------:R-:W-:Y:S02]  /*1c8e0*/  IMAD R218, R218, UR15, RZ ;  /* 0x0000000fdada7c24 */ /* 0x000fe4000f8e02ff */
[----:B------:R-:W-:Y:S02]  /*1c8f0*/  IMAD R215, R215, UR15, RZ ;  /* 0x0000000fd7d77c24 */ /* 0x000fe4000f8e02ff */
[----:B------:R-:W-:-:S02]  /*1c900*/  IMAD R219, R219, UR15, RZ ;  /* 0x0000000fdbdb7c24 */ /* 0x000fc4000f8e02ff */
        /* <DEDUP_REMOVED lines=8> */
[----:B--2---:R-:W-:Y:S02]  /*1c990*/  IMAD R163, R163, UR15, RZ ;  /* 0x0000000fa3a37c24 */ /* 0x004fe4000f8e02ff */
[----:B---3--:R-:W-:Y:S02]  /*1c9a0*/  IMAD R226, R226, UR15, RZ ;  /* 0x0000000fe2e27c24 */ /* 0x008fe4000f8e02ff */
        /* <DEDUP_REMOVED lines=8> */
[----:B------:R-:W-:-:S05]  /*1ca30*/  IMAD R37, R37, UR15, RZ ;  /* 0x0000000f25257c24 */ /* 0x000fca000f8e02ff */
[----:B------:R1:W-:Y:S04]  /*1ca40*/  STL [R1+0x428], R37 ;  /* 0x0004282501007387 */ /* 0x0003e80000100800 */
[----:B-1----:R-:W2:Y:S04]  /*1ca50*/  LDL.LU R37, [R1+0x8948] ;  /* 0x0089480001257983 */ /* 0x002ea80000300800 */
[----:B------:R1:W-:Y:S04]  /*1ca60*/  STL [R1+0x42c], R38 ;  /* 0x00042c2601007387 */ /* 0x0003e80000100800 */
[----:B-1----:R-:W3:Y:S04]  /*1ca70*/  LDL.LU R38, [R1+0x8944] ;  /* 0x0089440001267983 */ /* 0x002ee80000300800 */
[----:B------:R1:W-:Y:S04]  /*1ca80*/  STL [R1+0x434], R2 ;  /* 0x0004340201007387 */ /* 0x0003e80000100800 */
[----:B-1----:R-:W4:Y:S04]  /*1ca90*/  LDL.LU R2, [R1+0x8940] ;  /* 0x0089400001027983 */ /* 0x002f280000300800 */
[----:B------:R1:W-:Y:S04]  /*1caa0*/  STL [R1+0x438], R6 ;  /* 0x0004380601007387 */ /* 0x0003e80000100800 */
[----:B-1----:R-:W2:Y:S04]  /*1cab0*/  LDL.LU R6, [R1+0x893c] ;  /* 0x00893c0001067983 */ /* 0x002ea80000300800 */
        /* <DEDUP_REMOVED lines=30> */
[----:B------:R1:W-:Y:S01]  /*1cca0*/  STL [R1+0x3ac], R219 ;  /* 0x0003acdb01007387 */ /* 0x0003e20000100800 */
[----:B------:R-:W-:-:S03]  /*1ccb0*/  IMAD R237, R237, UR15, RZ ;  /* 0x0000000feded7c24 */ /* 0x000fc6000f8e02ff */
        /* <DEDUP_REMOVED lines=428> */
[C---:B------:R-:W-:Y:S01]  /*1e780*/  SEL R76, R240.reuse, R76, !P2 ;  /* 0x0000004cf04c7207 */ /* 0x040fe20005000000 */
[----:B------:R-:W-:Y:S02]  /*1e790*/  IMAD R81, R81, UR15, RZ ;  /* 0x0000000f51517c24 */ /* 0x000fe4000f8e02ff */
[----:B-1----:R-:W2:Y:S04]  /*1e7a0*/  LDL.LU R92, [R1+0x86c0] ;  /* 0x0086c000015c7983 */ /* 0x002ea80000300800 */
[----:B------:R1:W-:Y:S01]  /*1e7b0*/  STL [R1+0x104], R87 ;  /* 0x0001045701007387 */ /* 0x0003e20000100800 */
[----:B------:R-:W-:Y:S01]  /*1e7c0*/  SEL R73, R240, R73, !P2 ;  /* 0x00000049f0497207 */ /* 0x000fe20005000000 */
[----:B------:R-:W-:-:S02]  /*1e7d0*/  IMAD R77, R77, UR15, RZ ;  /* 0x0000000f4d4d7c24 */ /* 0x000fc4000f8e02ff */
[----:B-1----:R-:W2:Y:S04]  /*1e7e0*/  LDL.LU R87, [R1+0x86bc] ;  /* 0x0086bc0001577983 */ /* 0x002ea80000300800 */
[----:B------:R1:W-:Y:S01]  /*1e7f0*/  STL [R1+0x100], R83 ;  /* 0x0001005301007387 */ /* 0x0003e20000100800 */
[----:B------:R-:W-:Y:S01]  /*1e800*/  SEL R72, R240, R72, !P2 ;  /* 0x00000048f0487207 */ /* 0x000fe20005000000 */
        /* <DEDUP_REMOVED lines=95> */
[----:B------:R1:W-:Y:S02]  /*1ee00*/  STL [R1+0x43c], R13 ;  /* 0x00043c0d01007387 */ /* 0x0003e40000100800 */
[----:B-1----:R-:W-:-:S02]  /*1ee10*/  IMAD R13, R53, UR15, RZ ;  /* 0x0000000f350d7c24 */ /* 0x002fc4000f8e02ff */
[----:B------:R-:W2:Y:S04]  /*1ee20*/  LDL.LU R53, [R1+0x8640] ;  /* 0x0086400001357983 */ /* 0x000ea80000300800 */
[----:B------:R1:W-:Y:S02]  /*1ee30*/  STL [R1+0x88], R13 ;  /* 0x0000880d01007387 */ /* 0x0003e40000100800 */
[----:B-1----:R-:W-:Y:S02]  /*1ee40*/  IMAD R13, R52, UR15, RZ ;  /* 0x0000000f340d7c24 */ /* 0x002fe4000f8e02ff */
[----:B------:R-:W2:Y:S04]  /*1ee50*/  LDL.LU R52, [R1+0x863c] ;  /* 0x00863c0001347983 */ /* 0x000ea80000300800 */
        /* <DEDUP_REMOVED lines=23> */
[----:B------:R-:W4:Y:S04]  /*1efd0*/  LDL.LU R43, [R1+0x861c] ;  /* 0x00861c00012b7983 */ /* 0x000f280000300800 */
[----:B------:R1:W-:Y:S02]  /*1efe0*/  STL [R1+0x64], R13 ;  /* 0x0000640d01007387 */ /* 0x0003e40000100800 */
[----:B-1----:R-:W-:-:S02]  /*1eff0*/  IMAD R13, R50, UR15, RZ ;  /* 0x0000000f320d7c24 */ /* 0x002fc4000f8e02ff */
[----:B------:R-:W4:Y:S04]  /*1f000*/  LDL.LU R50, [R1+0x8618] ;  /* 0x0086180001327983 */ /* 0x000f280000300800 */
        /* <DEDUP_REMOVED lines=12> */
[----:B------:R1:W-:Y:S01]  /*1f0d0*/  STL [R1+0x50], R13 ;  /* 0x0000500d01007387 */ /* 0x0003e20000100800 */
[----:B------:R-:W-:Y:S02]  /*1f0e0*/  IMAD R250, R250, UR15, RZ ;  /* 0x0000000ffafa7c24 */ /* 0x000fe4000f8e02ff */
[----:B------:R-:W-:Y:S02]  /*1f0f0*/  IMAD R249, R249, UR15, RZ ;  /* 0x0000000ff9f97c24 */ /* 0x000fe4000f8e02ff */
[----:B-1----:R-:W-:Y:S01]  /*1f100*/  IMAD R13, R252, UR15, RZ ;  /* 0x0000000ffc0d7c24 */ /* 0x002fe2000f8e02ff */
[----:B------:R-:W-:Y:S01]  /*1f110*/  SEL R14, R240, R14, !P2 ;  /* 0x0000000ef00e7207 */ /* 0x000fe20005000000 */
[----:B------:R-:W-:-:S03]  /*1f120*/  @!P6 IMAD.MOV R16, RZ, RZ, -R16 ;  /* 0x000000ffff10e224 */ /* 0x000fc600078e0a10 */
[----:B------:R1:W-:Y:S01]  /*1f130*/  STL [R1+0x440], R13 ;  /* 0x0004400d01007387 */ /* 0x0003e20000100800 */
[----:B------:R-:W-:Y:S01]  /*1f140*/  SEL R15, R240, R15, !P2 ;  /* 0x0000000ff00f7207 */ /* 0x000fe20005000000 */
[----:B------:R-:W-:Y:S02]  /*1f150*/  IMAD R246, R246, UR15, RZ ;  /* 0x0000000ff6f67c24 */ /* 0x000fe4000f8e02ff */
[----:B------:R-:W-:Y:S01]  /*1f160*/  STL [R1+0x444], R250 ;  /* 0x000444fa01007387 */ /* 0x000fe20000100800 */
[----:B------:R-:W-:Y:S02]  /*1f170*/  IMAD R245, R245, UR15, RZ ;  /* 0x0000000ff5f57c24 */ /* 0x000fe4000f8e02ff */
[----:B-1----:R-:W-:Y:S01]  /*1f180*/  IMAD R13, R247, UR15, RZ ;  /* 0x0000000ff70d7c24 */ /* 0x002fe2000f8e02ff */
[----:B------:R-:W-:Y:S01]  /*1f190*/  STL [R1+0x448], R249 ;  /* 0x000448f901007387 */ /* 0x000fe20000100800 */
[----:B------:R-:W-:-:S03]  /*1f1a0*/  SEL R16, R240, R16, !P2 ;  /* 0x00000010f0107207 */ /* 0x000fc60005000000 */
[----:B------:R1:W-:Y:S01]  /*1f1b0*/  STL [R1+0x44c], R13 ;  /* 0x00044c0d01007387 */ /* 0x0003e20000100800 */
[C---:B------:R-:W-:Y:S02]  /*1f1c0*/  SEL R17, R240.reuse, R17, !P2 ;  /* 0x00000011f0117207 */ /* 0x040fe40005000000 */
[C---:B------:R-:W-:Y:S01]  /*1f1d0*/  SEL R18, R240.reuse, R18, !P2 ;  /* 0x00000012f0127207 */ /* 0x040fe20005000000 */
[----:B------:R-:W-:Y:S01]  /*1f1e0*/  STL [R1+0x450], R246 ;  /* 0x000450f601007387 */ /* 0x000fe20000100800 */
[----:B------:R-:W-:Y:S01]  /*1f1f0*/  SEL R9, R240, R9, !P2 ;  /* 0x00000009f0097207 */ /* 0x000fe20005000000 */
[----:B-1----:R-:W-:Y:S02]  /*1f200*/  IMAD R13, R14, UR15, RZ ;  /* 0x0000000f0e0d7c24 */ /* 0x002fe4000f8e02ff */
[----:B------:R-:W-:Y:S01]  /*1f210*/  IMAD R14, R15, UR15, RZ ;  /* 0x0000000f0f0e7c24 */ /* 0x000fe2000f8e02ff */
[----:B------:R-:W-:Y:S01]  /*1f220*/  STL [R1+0x454], R245 ;  /* 0x000454f501007387 */ /* 0x000fe20000100800 */
[----:B------:R-:W-:-:S03]  /*1f230*/  IMAD R15, R16, UR15, RZ ;  /* 0x0000000f100f7c24 */ /* 0x000fc6000f8e02ff */
[----:B------:R1:W-:Y:S01]  /*1f240*/  STL [R1+0x458], R13 ;  /* 0x0004580d01007387 */ /* 0x0003e20000100800 */
[----:B------:R-:W-:-:S03]  /*1f250*/  SEL R20, R240, R20, !P2 ;  /* 0x00000014f0147207 */ /* 0x000fc60005000000 */
[----:B------:R3:W-:Y:S01]  /*1f260*/  STL [R1+0x45c], R14 ;  /* 0x00045c0e01007387 */ /* 0x0007e20000100800 */
[----:B------:R-:W-:Y:S01]  /*1f270*/  IMAD R9, R9, UR15, RZ ;  /* 0x0000000f09097c24 */ /* 0x000fe2000f8e02ff */
[----:B------:R-:W-:Y:S01]  /*1f280*/  SEL R21, R240, R21, !P2 ;  /* 0x00000015f0157207 */ /* 0x000fe20005000000 */
[----:B-1----:R-:W-:Y:S01]  /*1f290*/  IMAD R13, R17, UR15, RZ ;  /* 0x0000000f110d7c24 */ /* 0x002fe2000f8e02ff */
[----:B------:R-:W-:Y:S01]  /*1f2a0*/  STL [R1+0x460], R15 ;  /* 0x0004600f01007387 */ /* 0x000fe20000100800 */
[----:B---3--:R-:W-:-:S03]  /*1f2b0*/  IMAD R14, R18, UR15, RZ ;  /* 0x0000000f120e7c24 */ /* 0x008fc6000f8e02ff */
[----:B------:R1:W-:Y:S01]  /*1f2c0*/  STL [R1+0x464], R13 ;  /* 0x0004640d01007387 */ /* 0x0003e20000100800 */
[----:B------:R-:W-:-:S03]  /*1f2d0*/  SEL R22, R240, R22, !P2 ;  /* 0x00000016f0167207 */ /* 0x000fc60005000000 */
[----:B------:R3:W-:Y:S01]  /*1f2e0*/  STL [R1+0x46c], R14 ;  /* 0x00046c0e01007387 */ /* 0x0007e20000100800 */
[----:B------:R-:W-:-:S03]  /*1f2f0*/  SEL R23, R240, R23, !P2 ;  /* 0x00000017f0177207 */ /* 0x000fc60005000000 */
[----:B------:R-:W4:Y:S01]  /*1f300*/  LDL R246, [R1+0x83a4] ;  /* 0x0083a40001f67983 */ /* 0x000f220000100800 */
[----:B-1----:R-:W-:-:S03]  /*1f310*/  IMAD R13, R20, UR15, RZ ;  /* 0x0000000f140d7c24 */ /* 0x002fc6000f8e02ff */
[----:B------:R1:W-:Y:S01]  /*1f320*/  STL [R1+0x474], R9 ;  /* 0x0004740901007387 */ /* 0x0003e20000100800 */
[----:B------:R-:W-:Y:S01]  /*1f330*/  SEL R24, R240, R24, !P2 ;  /* 0x00000018f0187207 */ /* 0x000fe20005000000 */
[----:B---3--:R-:W-:Y:S01]  /*1f340*/  IMAD R14, R22, UR15, RZ ;  /* 0x0000000f160e7c24 */ /* 0x008fe2000f8e02ff */
[C---:B------:R-:W-:Y:S01]  /*1f350*/  SEL R25, R240.reuse, R25, !P2 ;  /* 0x00000019f0197207 */ /* 0x040fe20005000000 */
[----:B------:R3:W-:Y:S01]  /*1f360*/  STL [R1+0x47c], R13 ;  /* 0x00047c0d01007387 */ /* 0x0007e20000100800 */
[----:B-1----:R-:W-:Y:S01]  /*1f370*/  IMAD R9, R21, UR15, RZ ;  /* 0x0000000f15097c24 */ /* 0x002fe2000f8e02ff */
[----:B------:R-:W-:Y:S01]  /*1f380*/  SEL R26, R240, R26, !P2 ;  /* 0x0000001af01a7207 */ /* 0x000fe20005000000 */
[----:B---3--:R-:W-:-:S03]  /*1f390*/  IMAD R13, R23, UR15, RZ ;  /* 0x0000000f170d7c24 */ /* 0x008fc6000f8e02ff */
[----:B------:R1:W-:Y:S04]  /*1f3a0*/  STL [R1+0xcec], R9 ;  /* 0x000cec0901007387 */ /* 0x0003e80000100800 */
[----:B------:R3:W-:Y:S01]  /*1f3b0*/  STL [R1+0xcf0], R14 ;  /* 0x000cf00e01007387 */ /* 0x0007e20000100800 */
[----:B------:R-:W-:-:S03]  /*1f3c0*/  SEL R243, R240, R243, !P2 ;  /* 0x000000f3f0f37207 */ /* 0x000fc60005000000 */
[----:B------:R-:W4:Y:S01]  /*1f3d0*/  LDL R247, [R1+0x83a0] ;  /* 0x0083a00001f77983 */ /* 0x000f220000100800 */
[----:B-1----:R-:W-:-:S03]  /*1f3e0*/  IMAD R9, R24, UR15, RZ ;  /* 0x0000000f18097c24 */ /* 0x002fc6000f8e02ff */
[----:B------:R1:W-:Y:S01]  /*1f3f0*/  STL [R1+0xcf4], R13 ;  /* 0x000cf40d01007387 */ /* 0x0003e20000100800 */
[----:B---3--:R-:W-:-:S03]  /*1f400*/  IMAD R14, R25, UR15, RZ ;  /* 0x0000000f190e7c24 */ /* 0x008fc6000f8e02ff */
[----:B------:R3:W-:Y:S01]  /*1f410*/  STL [R1+0xd08], R9 ;  /* 0x000d080901007387 */ /* 0x0007e20000100800 */
[C---:B------:R-:W-:Y:S02]  /*1f420*/  SEL R242, R240.reuse, R242, !P2 ;  /* 0x000000f2f0f27207 */ /* 0x040fe40005000000 */
[C---:B------:R-:W-:Y:S01]  /*1f430*/  SEL R241, R240.reuse, R241, !P2 ;  /* 0x000000f1f0f17207 */ /* 0x040fe20005000000 */
[----:B------:R3:W-:Y:S01]  /*1f440*/  STL [R1+0xd10], R14 ;  /* 0x000d100e01007387 */ /* 0x0007e20000100800 */
[----:B------:R-:W-:Y:S01]  /*1f450*/  SEL R27, R240, R27, !P2 ;  /* 0x0000001bf01b7207 */ /* 0x000fe20005000000 */
[----:B-1----:R-:W-:Y:S02]  /*1f460*/  IMAD R13, R243, UR15, RZ ;  /* 0x0000000ff30d7c24 */ /* 0x002fe4000f8e02ff */
[----:B------:R-:W4:Y:S01]  /*1f470*/  LDL R249, [R1+0x839c] ;  /* 0x00839c0001f97983 */ /* 0x000f220000100800 */
[----:B---3--:R-:W-:Y:S01]  /*1f480*/  IMAD R9, R26, UR15, RZ ;  /* 0x0000000f1a097c24 */ /* 0x008fe2000f8e02ff */
[----:B------:R-:W-:-:S04]  /*1f490*/  SEL R28, R240, R28, !P2 ;  /* 0x0000001cf01c7207 */ /* 0x000fc80005000000 */
[----:B------:R1:W-:Y:S01]  /*1f4a0*/  STL [R1+0xd18], R9 ;  /* 0x000d180901007387 */ /* 0x0003e20000100800 */
[----:B------:R-:W-:-:S03]  /*1f4b0*/  IMAD R14, R241, UR15, RZ ;  /* 0x0000000ff10e7c24 */ /* 0x000fc6000f8e02ff */
[----:B------:R3:W-:Y:S01]  /*1f4c0*/  STL [R1+0xd1c], R13 ;  /* 0x000d1c0d01007387 */ /* 0x0007e20000100800 */
[----:B-1----:R-:W-:Y:S02]  /*1f4d0*/  IMAD R9, R242, UR15, RZ ;  /* 0x0000000ff2097c24 */ /* 0x002fe4000f8e02ff */
[----:B---3--:R-:W-:-:S03]  /*1f4e0*/  IMAD R13, R27, UR15, RZ ;  /* 0x0000000f1b0d7c24 */ /* 0x008fc6000f8e02ff */
[----:B------:R1:W-:Y:S04]  /*1f4f0*/  STL [R1+0xd20], R9 ;  /* 0x000d200901007387 */ /* 0x0003e80000100800 */
[----:B------:R-:W-:Y:S04]  /*1f500*/  STL [R1+0xd24], R14 ;  /* 0x000d240e01007387 */ /* 0x000fe80000100800 */
[----:B------:R-:W3:Y:S01]  /*1f510*/  LDL R250, [R1+0x8398] ;  /* 0x0083980001fa7983 */ /* 0x000ee20000100800 */
[----:B-1----:R-:W-:-:S03]  /*1f520*/  IMAD R9, R28, UR15, RZ ;  /* 0x0000000f1c097c24 */ /* 0x002fc6000f8e02ff */
[----:B------:R1:W-:Y:S04]  /*1f530*/  STL [R1+0xd38], R13 ;  /* 0x000d380d01007387 */ /* 0x0003e80000100800 */
[----:B------:R1:W-:Y:S04]  /*1f540*/  STL [R1+0xd40], R9 ;  /* 0x000d400901007387 */ /* 0x0003e80000100800 */
[----:B------:R-:W3:Y:S01]  /*1f550*/  LDL R252, [R1+0x8394] ;  /* 0x0083940001fc7983 */ /* 0x000ee20000100800 */
[C---:B------:R-:W-:Y:S02]  /*1f560*/  SEL R29, R240.reuse, R29, !P2 ;  /* 0x0000001df01d7207 */ /* 0x040fe40005000000 */
[----:B------:R-:W-:-:S02]  /*1f570*/  SEL R30, R240, R30, !P2 ;  /* 0x0000001ef01e7207 */ /* 0x000fc40005000000 */
[----:B------:R-:W-:Y:S01]  /*1f580*/  SEL R33, R240, R33, !P2 ;  /* 0x00000021f0217207 */ /* 0x000fe20005000000 */
[----:B-1----:R-:W-:Y:S02]  /*1f590*/  IMAD R13, R29, UR15, RZ ;  /* 0x0000000f1d0d7c24 */ /* 0x002fe4000f8e02ff */
[----:B------:R-:W-:Y:S02]  /*1f5a0*/  IMAD R9, R30, UR15, RZ ;  /* 0x0000000f1e097c24 */ /* 0x000fe4000f8e02ff */
[----:B------:R-:W-:Y:S01]  /*1f5b0*/  IMAD R12, R12, UR15, RZ ;  /* 0x0000000f0c0c7c24 */ /* 0x000fe2000f8e02ff */
[----:B------:R1:W-:Y:S01]  /*1f5c0*/  STL [R1+0xd48], R13 ;  /* 0x000d480d01007387 */ /* 0x0003e20000100800 */
[----:B------:R-:W-:-:S03]  /*1f5d0*/  SEL R34, R240, R34, !P2 ;  /* 0x00000022f0227207 */ /* 0x000fc60005000000 */
[----:B------:R1:W-:Y:S02]  /*1f5e0*/  STL [R1+0xd4c], R9 ;  /* 0x000d4c0901007387 */ /* 0x0003e40000100800 */
[----:B-1----:R-:W-:Y:S02]  /*1f5f0*/  IMAD R13, R33, UR15, RZ ;  /* 0x0000000f210d7c24 */ /* 0x002fe4000f8e02ff */
[----:B------:R-:W-:Y:S01]  /*1f600*/  STL [R1+0xd54], R12 ;  /* 0x000d540c01007387 */ /* 0x000fe20000100800 */
[----:B------:R-:W-:-:S03]  /*1f610*/  SEL R35, R240, R35, !P2 ;  /* 0x00000023f0237207 */ /* 0x000fc60005000000 */
[----:B------:R1:W-:Y:S01]  /*1f620*/  STL [R1+0xd64], R13 ;  /* 0x000d640d01007387 */ /* 0x0003e20000100800 */
[----:B------:R-:W-:Y:S01]  /*1f630*/  IMAD R9, R34, UR15, RZ ;  /* 0x0000000f22097c24 */ /* 0x000fe2000f8e02ff */
[C---:B------:R-:W-:Y:S02]  /*1f640*/  SEL R36, R240.reuse, R36, !P2 ;  /* 0x00000024f0247207 */ /* 0x040fe40005000000 */
[----:B-1----:R-:W3:Y:S01]  /*1f650*/  LDL R13, [R1+0x8390] ;  /* 0x00839000010d7983 */ /* 0x002ee20000100800 */
[----:B------:R-:W-:Y:S01]  /*1f660*/  IMAD R12, R35, UR15, RZ ;  /* 0x0000000f230c7c24 */ /* 0x000fe2000f8e02ff */
[----:B--2---:R-:W-:Y:S02]  /*1f670*/  SEL R37, R240, R37, !P2 ;  /* 0x00000025f0257207 */ /* 0x004fe40005000000 */
[----:B------:R1:W-:Y:S01]  /*1f680*/  STL [R1+0xd68], R9 ;  /* 0x000d680901007387 */ /* 0x0003e20000100800 */
[----:B------:R-:W-:-:S03]  /*1f690*/  @!P1 IMAD.MOV R38, RZ, RZ, -R38 ;  /* 0x000000ffff269224 */ /* 0x000fc600078e0a26 */
[----:B------:R-:W-:Y:S01]  /*1f6a0*/  STL [R1+0xd6c], R12 ;  /* 0x000d6c0c01007387 */ /* 0x000fe20000100800 */
[----:B-1----:R-:W-:Y:S01]  /*1f6b0*/  IMAD R9, R36, UR15, RZ ;  /* 0x0000000f24097c24 */ /* 0x002fe2000f8e02ff */
[----:B------:R-:W-:-:S04]  /*1f6c0*/  SEL R38, R240, R38, !P2 ;  /* 0x00000026f0267207 */ /* 0x000fc80005000000 */
[----:B------:R1:W-:Y:S02]  /*1f6d0*/  STL [R1+0xd70], R9 ;  /* 0x000d700901007387 */ /* 0x0003e40000100800 */
[----:B-1----:R-:W-:Y:S01]  /*1f6e0*/  IMAD R9, R37, UR17, RZ ;  /* 0x0000001125097c24 */ /* 0x002fe2000f8e02ff */
[C---:B------:R-:W-:Y:S01]  /*1f6f0*/  SEL R32, R240.reuse, R32, !P2 ;  /* 0x00000020f0207207 */ /* 0x040fe20005000000 */
[----:B------:R-:W-:Y:S01]  /*1f700*/  @!P4 IMAD.MOV R11, RZ, RZ, -R11 ;  /* 0x000000ffff0bc224 */ /* 0x000fe200078e0a0b */
[----:B------:R-:W-:Y:S01]  /*1f710*/  SEL R19, R240, R19, !P2 ;  /* 0x00000013f0137207 */ /* 0x000fe20005000000 */
[----:B------:R-:W-:Y:S01]  /*1f720*/  IMAD R10, R10, UR15, RZ ;  /* 0x0000000f0a0a7c24 */ /* 0x000fe2000f8e02ff */
[----:B------:R1:W-:Y:S01]  /*1f730*/  STL [R1+0xd60], R9 ;  /* 0x000d600901007387 */ /* 0x0003e20000100800 */
[----:B------:R-:W-:Y:S01]  /*1f740*/  IMAD R244, R244, UR15, RZ ;  /* 0x0000000ff4f47c24 */ /* 0x000fe2000f8e02ff */
[----:B------:R-:W2:Y:S01]  /*1f750*/  LDCU UR17, c[0x0][0x3b0] ;  /* 0x00007600ff1177ac */ /* 0x000ea20008000800 */
[----:B-1----:R-:W-:-:S02]  /*1f760*/  IMAD R9, R38, UR18, RZ ;  /* 0x0000001226097c24 */ /* 0x002fc4000f8e02ff */
[----:B----4-:R-:W-:-:S03]  /*1f770*/  @!P5 IMAD.MOV R39, RZ, RZ, -R39 ;  /* 0x000000ffff27d224 */ /* 0x010fc600078e0a27 */
[----:B------:R1:W-:Y:S01]  /*1f780*/  STL [R1+0xd5c], R9 ;  /* 0x000d5c0901007387 */ /* 0x0003e20000100800 */
[----:B------:R-:W-:Y:S02]  /*1f790*/  ISETP.GE.AND P0, PT, R246, RZ, PT ;  /* 0x000000fff600720c */ /* 0x000fe40003f06270 */
[----:B------:R-:W-:Y:S01]  /*1f7a0*/  ISETP.GE.AND P1, PT, R247, RZ, PT ;  /* 0x000000fff700720c */ /* 0x000fe20003f26270 */
[----:B------:R-:W4:Y:S01]  /*1f7b0*/  LDL R246, [R1+0x838c] ;  /* 0x00838c0001f67983 */ /* 0x000f220000100800 */
[----:B------:R-:W-:Y:S02]  /*1f7c0*/  SEL R39, R240, R39, !P2 ;  /* 0x00000027f0277207 */ /* 0x000fe40005000000 */
[----:B------:R-:W-:-:S03]  /*1f7d0*/  ISETP.GE.AND P3, PT, R249, RZ, PT ;  /* 0x000000fff900720c */ /* 0x000fc60003f66270 */
[----:B-1----:R-:W-:Y:S01]  /*1f7e0*/  IMAD R9, R39, UR19, RZ ;  /* 0x0000001327097c24 */ /* 0x002fe2000f8e02ff */
[----:B---3--:R-:W-:-:S04]  /*1f7f0*/  ISETP.GE.AND P4, PT, R250, RZ, PT ;  /* 0x000000fffa00720c */ /* 0x008fc80003f86270 */
[----:B------:R1:W-:Y:S01]  /*1f800*/  STL [R1+0xd58], R9 ;  /* 0x000d580901007387 */ /* 0x0003e20000100800 */
[----:B------:R-:W-:Y:S01]  /*1f810*/  @!P0 IMAD.MOV R41, RZ, RZ, -R41 ;  /* 0x000000ffff298224 */ /* 0x000fe200078e0a29 */
[----:B------:R-:W-:Y:S01]  /*1f820*/  SEL R11, R240, R11, !P2 ;  /* 0x0000000bf00b7207 */ /* 0x000fe20005000000 */
[----:B------:R-:W-:Y:S01]  /*1f830*/  @!P1 IMAD.MOV R42, RZ, RZ, -R42 ;  /* 0x000000ffff2a9224 */ /* 0x000fe200078e0a2a */
[----:B------:R-:W3:Y:S01]  /*1f840*/  LDL R247, [R1+0x8388] ;  /* 0x0083880001f77983 */ /* 0x000ee20000100800 */
[----:B------:R-:W-:Y:S01]  /*1f850*/  @!P3 IMAD.MOV R45, RZ, RZ, -R45 ;  /* 0x000000ffff2db224 */ /* 0x000fe200078e0a2d */
[----:B------:R-:W2:Y:S02]  /*1f860*/  LDCU UR18, c[0x0][0x3b0] ;  /* 0x00007600ff1277ac */ /* 0x000ea40008000800 */
[----:B------:R-:W2:Y:S01]  /*1f870*/  LDL R249, [R1+0x8384] ;  /* 0x0083840001f97983 */ /* 0x000ea20000100800 */
[----:B------:R-:W-:Y:S01]  /*1f880*/  IMAD R241, R32, UR15, RZ ;  /* 0x0000000f20f17c24 */ /* 0x000fe2000f8e02ff */
[----:B------:R-:W2:Y:S01]  /*1f890*/  LDCU UR19, c[0x0][0x3b0] ;  /* 0x00007600ff1377ac */ /* 0x000ea20008000800 */
[----:B------:R-:W-:Y:S01]  /*1f8a0*/  ISETP.GE.AND P0, PT, R252, RZ, PT ;  /* 0x000000fffc00720c */ /* 0x000fe20003f06270 */
[----:B------:R-:W2:Y:S04]  /*1f8b0*/  LDL R250, [R1+0x8380] ;  /* 0x0083800001fa7983 */ /* 0x000ea80000100800 */
[----:B------:R-:W2:Y:S01]  /*1f8c0*/  LDL R252, [R1+0x837c] ;  /* 0x00837c0001fc7983 */ /* 0x000ea20000100800 */
[----:B------:R-:W-:-:S02]  /*1f8d0*/  SEL R41, R240, R41, !P2 ;  /* 0x00000029f0297207 */ /* 0x000fc40005000000 */
[----:B------:R-:W-:-:S03]  /*1f8e0*/  SEL R42, R240, R42, !P2 ;  /* 0x0000002af02a7207 */ /* 0x000fc60005000000 */
[----:B-1----:R-:W-:Y:S01]  /*1f8f0*/  IMAD R9, R41, UR20, RZ ;  /* 0x0000001429097c24 */ /* 0x002fe2000f8e02ff */
[C---:B------:R-:W-:Y:S01]  /*1f900*/  SEL R45, R240.reuse, R45, !P2 ;  /* 0x0000002df02d7207 */ /* 0x040fe20005000000 */
[----:B------:R-:W-:Y:S01]  /*1f910*/  @!P4 IMAD.MOV R50, RZ, RZ, -R50 ;  /* 0x000000ffff32c224 */ /* 0x000fe200078e0a32 */
[----:B------:R-:W1:Y:S04]  /*1f920*/  LDCU UR20, c[0x0][0x3b0] ;  /* 0x00007600ff1477ac */ /* 0x000e680008000800 */
[----:B------:R-:W-:Y:S02]  /*1f930*/  SEL R50, R240, R50, !P2 ;  /* 0x00000032f0327207 */ /* 0x000fe40005000000 */
[----:B------:R-:W-:Y:S02]  /*1f940*/  ISETP.GE.AND P1, PT, R13, RZ, PT ;  /* 0x000000ff0d00720c */ /* 0x000fe40003f26270 */
[----:B------:R-:W2:Y:S04]  /*1f950*/  LDL R13, [R1+0x8378] ;  /* 0x00837800010d7983 */ /* 0x000ea80000100800 */
[----:B------:R1:W-:Y:S02]  /*1f960*/  STL [R1+0xd44], R9 ;  /* 0x000d440901007387 */ /* 0x0003e40000100800 */
[----:B-1----:R-:W-:Y:S01]  /*1f970*/  IMAD R9, R42, UR21, RZ ;  /* 0x000000152a097c24 */ /* 0x002fe2000f8e02ff */
[----:B------:R-:W1:Y:S04]  /*1f980*/  LDCU UR21, c[0x0][0x3b0] ;  /* 0x00007600ff1577ac */ /* 0x000e680008000800 */
[----:B------:R-:W-:Y:S01]  /*1f990*/  @!P1 IMAD.MOV R44, RZ, RZ, -R44 ;  /* 0x000000ffff2c9224 */ /* 0x000fe200078e0a2c */
[----:B------:R1:W-:Y:S04]  /*1f9a0*/  STL [R1+0xd3c], R9 ;  /* 0x000d3c0901007387 */ /* 0x0003e80000100800 */
[----:B------:R-:W-:Y:S01]  /*1f9b0*/  SEL R44, R240, R44, !P2 ;  /* 0x0000002cf02c7207 */ /* 0x000fe20005000000 */
[----:B-1----:R-:W-:Y:S01]  /*1f9c0*/  IMAD R9, R45, UR22, RZ ;  /* 0x000000162d097c24 */ /* 0x002fe2000f8e02ff */
[----:B------:R-:W1:Y:S04]  /*1f9d0*/  LDCU UR22, c[0x0][0x3b0] ;  /* 0x00007600ff1677ac */ /* 0x000e680008000800 */
[----:B------:R1:W-:Y:S01]  /*1f9e0*/  STL [R1+0xd34], R9 ;  /* 0x000d340901007387 */ /* 0x0003e20000100800 */
[----:B------:R-:W-:-:S02]  /*1f9f0*/  @!P0 IMAD.MOV R43, RZ, RZ, -R43 ;  /* 0x000000ffff2b8224 */ /* 0x000fc400078e0a2b */
[----:B-1----:R-:W-:Y:S01]  /*1fa00*/  IMAD R9, R50, UR23, RZ ;  /* 0x0000001732097c24 */ /* 0x002fe2000f8e02ff */
[----:B----4-:R-:W-:-:S04]  /*1fa10*/  ISETP.GE.AND P0, PT, R246, RZ, PT ;  /* 0x000000fff600720c */ /* 0x010fc80003f06270 */
[----:B------:R1:W-:Y:S01]  /*1fa20*/  STL [R1+0xd30], R9 ;  /* 0x000d300901007387 */ /* 0x0003e20000100800 */
[----:B---3--:R-:W-:Y:S01]  /*1fa30*/  ISETP.GE.AND P1, PT, R247, RZ, PT ;  /* 0x000000fff700720c */ /* 0x008fe20003f26270 */
[----:B-1----:R-:W-:Y:S02]  /*1fa40*/  IMAD R9, R44, UR25, RZ ;  /* 0x000000192c097c24 */ /* 0x002fe4000f8e02ff */
[----:B------:R-:W3:Y:S05]  /*1fa50*/  LDL R246, [R1+0x8374] ;  /* 0x0083740001f67983 */ /* 0x000eea0000100800 */
[----:B------:R-:W-:Y:S01]  /*1fa60*/  @!P0 IMAD.MOV R46, RZ, RZ, -R46 ;  /* 0x000000ffff2e8224 */ /* 0x000fe200078e0a2e */
[----:B--2---:R-:W-:Y:S01]  /*1fa70*/  ISETP.GE.AND P3, PT, R249, RZ, PT ;  /* 0x000000fff900720c */ /* 0x004fe20003f66270 */
[----:B------:R-:W-:Y:S01]  /*1fa80*/  IMAD R19, R19, UR15, RZ ;  /* 0x0000000f13137c24 */ /* 0x000fe2000f8e02ff */
[----:B------:R1:W-:Y:S01]  /*1fa90*/  STL [R1+0xd28], R9 ;  /* 0x000d280901007387 */ /* 0x0003e20000100800 */
[----:B------:R-:W-:Y:S01]  /*1faa0*/  ISETP.GE.AND P4, PT, R250, RZ, PT ;  /* 0x000000fffa00720c */ /* 0x000fe20003f86270 */
[----:B------:R-:W-:-:S02]  /*1fab0*/  IMAD R31, R31, UR15, RZ ;  /* 0x0000000f1f1f7c24 */ /* 0x000fc4000f8e02ff */
[----:B------:R-:W2:Y:S01]  /*1fac0*/  LDL R247, [R1+0x8370] ;  /* 0x0083700001f77983 */ /* 0x000ea20000100800 */
[----:B------:R-:W-:Y:S01]  /*1fad0*/  SEL R43, R240, R43, !P2 ;  /* 0x0000002bf02b7207 */ /* 0x000fe20005000000 */
[----:B------:R-:W-:Y:S01]  /*1fae0*/  IMAD R251, R251, UR15, RZ ;  /* 0x0000000ffbfb7c24 */ /* 0x000fe2000f8e02ff */
[----:B------:R-:W-:Y:S01]  /*1faf0*/  ISETP.GE.AND P0, PT, R252, RZ, PT ;  /* 0x000000fffc00720c */ /* 0x000fe20003f06270 */
[----:B------:R-:W4:Y:S01]  /*1fb00*/  LDL R249, [R1+0x836c] ;  /* 0x00836c0001f97983 */ /* 0x000f220000100800 */
[----:B------:R-:W-:Y:S01]  /*1fb10*/  @!P1 IMAD.MOV R47, RZ, RZ, -R47 ;  /* 0x000000ffff2f9224 */ /* 0x000fe200078e0a2f */
[C---:B------:R-:W-:Y:S01]  /*1fb20*/  SEL R46, R240.reuse, R46, !P2 ;  /* 0x0000002ef02e7207 */ /* 0x040fe20005000000 */
[----:B------:R-:W-:Y:S01]  /*1fb30*/  IMAD R11, R11, UR16, RZ ;  /* 0x000000100b0b7c24 */ /* 0x000fe2000f8e02ff */
[----:B------:R-:W2:Y:S01]  /*1fb40*/  LDL R252, [R1+0x8364] ;  /* 0x0083640001fc7983 */ /* 0x000ea20000100800 */
[----:B------:R-:W1:Y:S03]  /*1fb50*/  LDCU UR23, c[0x0][0x3b0] ;  /* 0x00007600ff1777ac */ /* 0x000e660008000800 */
[----:B------:R-:W2:Y:S01]  /*1fb60*/  LDL R250, [R1+0x8368] ;  /* 0x0083680001fa7983 */ /* 0x000ea20000100800 */
[C---:B------:R-:W-:Y:S01]  /*1fb70*/  SEL R47, R240.reuse, R47, !P2 ;  /* 0x0000002ff02f7207 */ /* 0x040fe20005000000 */
[----:B------:R-:W-:Y:S01]  /*1fb80*/  @!P4 IMAD.MOV R56, RZ, RZ, -R56 ;  /* 0x000000ffff38c224 */ /* 0x000fe200078e0a38 */
[----:B------:R-:W1:Y:S01]  /*1fb90*/  LDCU UR15, c[0x0][0x3b0] ;  /* 0x00007600ff0f77ac */ /* 0x000e620008000800 */
[----:B------:R-:W1:Y:S01]  /*1fba0*/  LDCU UR25, c[0x0][0x3b0] ;  /* 0x00007600ff1977ac */ /* 0x000e620008000800 */
[----:B------:R-:W-:Y:S01]  /*1fbb0*/  ISETP.GE.AND P1, PT, R13, RZ, PT ;  /* 0x000000ff0d00720c */ /* 0x000fe20003f26270 */
[----:B------:R-:W-:Y:S01]  /*1fbc0*/  @!P0 IMAD.MOV R48, RZ, RZ, -R48 ;  /* 0x000000ffff308224 */ /* 0x000fe200078e0a30 */
[----:B------:R-:W4:Y:S01]  /*1fbd0*/  LDL R13, [R1+0x8360] ;  /* 0x00836000010d7983 */ /* 0x000f220000100800 */
[----:B-1----:R-:W-:Y:S01]  /*1fbe0*/  IMAD R9, R47, UR27, RZ ;  /* 0x0000001b2f097c24 */ /* 0x002fe2000f8e02ff */
[----:B------:R-:W-:Y:S01]  /*1fbf0*/  SEL R56, R240, R56, !P2 ;  /* 0x00000038f0387207 */ /* 0x000fe20005000000 */
[----:B------:R-:W-:Y:S01]  /*1fc00*/  @!P3 IMAD.MOV R51, RZ, RZ, -R51 ;  /* 0x000000ffff33b224 */ /* 0x000fe200078e0a33 */
[----:B------:R-:W1:Y:S02]  /*1fc10*/  LDCU UR16, c[0x0][0x3b0] ;  /* 0x00007600ff1077ac */ /* 0x000e640008000800 */
[----:B------:R1:W-:Y:S05]  /*1fc20*/  STL [R1+0xd0c], R9 ;  /* 0x000d0c0901007387 */ /* 0x0003ea0000100800 */
[----:B------:R-:W-:Y:S01]  /*1fc30*/  @!P1 IMAD.MOV R49, RZ, RZ, -R49 ;  /* 0x000000ffff319224 */ /* 0x000fe200078e0a31 */
[----:B---3--:R-:W-:Y:S01]  /*1fc40*/  ISETP.GE.AND P0, PT, R246, RZ, PT ;  /* 0x000000fff600720c */ /* 0x008fe20003f06270 */
[----:B-1----:R-:W-:Y:S01]  /*1fc50*/  IMAD R9, R56, UR29, RZ ;  /* 0x0000001d38097c24 */ /* 0x002fe2000f8e02ff */
[----:B--2---:R-:W-:-:S04]  /*1fc60*/  ISETP.GE.AND P4, PT, R250, RZ, PT ;  /* 0x000000fffa00720c */ /* 0x004fc80003f86270 */
[----:B------:R1:W-:Y:S01]  /*1fc70*/  STL [R1+0xd00], R9 ;  /* 0x000d000901007387 */ /* 0x0003e20000100800 */
[----:B------:R-:W-:-:S06]  /*1fc80*/  ISETP.GE.AND P1, PT, R247, RZ, PT ;  /* 0x000000fff700720c */ /* 0x000fcc0003f26270 */
[----:B------:R-:W-:Y:S01]  /*1fc90*/  @!P0 IMAD.MOV R52, RZ, RZ, -R52 ;  /* 0x000000ffff348224 */ /* 0x000fe200078e0a34 */
[----:B----4-:R-:W-:Y:S01]  /*1fca0*/  ISETP.GE.AND P3, PT, R249, RZ, PT ;  /* 0x000000fff900720c */ /* 0x010fe20003f66270 */
[----:B------:R-:W2:Y:S01]  /*1fcb0*/  LDL R246, [R1+0x835c] ;  /* 0x00835c0001f67983 */ /* 0x000ea20000100800 */
[C---:B------:R-:W-:Y:S01]  /*1fcc0*/  SEL R48, R240.reuse, R48, !P2 ;  /* 0x00000030f0307207 */ /* 0x040fe20005000000 */
[----:B------:R-:W-:Y:S01]  /*1fcd0*/  IMAD R50, R43, UR24, RZ ;  /* 0x000000182b327c24 */ /* 0x000fe2000f8e02ff */
[----:B------:R-:W-:Y:S01]  /*1fce0*/  SEL R51, R240, R51, !P2 ;  /* 0x00000033f0337207 */ /* 0x000fe20005000000 */
[----:B------:R-:W3:Y:S01]  /*1fcf0*/  LDL R247, [R1+0x8358] ;  /* 0x0083580001f77983 */ /* 0x000ee20000100800 */
[----:B------:R-:W-:Y:S01]  /*1fd00*/  ISETP.GE.AND P0, PT, R252, RZ, PT ;  /* 0x000000fffc00720c */ /* 0x000fe20003f06270 */
[----:B------:R-:W4:Y:S02]  /*1fd10*/  LDCU UR27, c[0x0][0x3b0] ;  /* 0x00007600ff1b77ac */ /* 0x000f240008000800 */
[----:B------:R-:W2:Y:S01]  /*1fd20*/  LDL R252, [R1+0x834c] ;  /* 0x00834c0001fc7983 */ /* 0x000ea20000100800 */
[----:B------:R-:W-:Y:S01]  /*1fd30*/  SEL R49, R240, R49, !P2 ;  /* 0x00000031f0317207 */ /* 0x000fe20005000000 */
[----:B------:R-:W1:Y:S02]  /*1fd40*/  LDCU UR29, c[0x0][0x3b0] ;  /* 0x00007600ff1d77ac */ /* 0x000e640008000800 */
[----:B------:R-:W2:Y:S04]  /*1fd50*/  LDL R249, [R1+0x8354] ;  /* 0x0083540001f97983 */ /* 0x000ea80000100800 */
[----:B------:R-:W3:Y:S01]  /*1fd60*/  LDL R250, [R1+0x8350] ;  /* 0x0083500001fa7983 */ /* 0x000ee20000100800 */
[----:B------:R-:W-:-:S02]  /*1fd70*/  @!P1 IMAD.MOV R53, RZ, RZ, -R53 ;  /* 0x000000ffff359224 */ /* 0x000fc400078e0a35 */
[----:B------:R-:W-:Y:S01]  /*1fd80*/  @!P4 IMAD.MOV R62, RZ, RZ, -R62 ;  /* 0x000000ffff3ec224 */ /* 0x000fe200078e0a3e */
[----:B------:R-:W-:Y:S01]  /*1fd90*/  ISETP.GE.AND P1, PT, R13, RZ, PT ;  /* 0x000000ff0d00720c */ /* 0x000fe20003f26270 */
[----:B------:R-:W-:Y:S01]  /*1fda0*/  @!P3 IMAD.MOV R57, RZ, RZ, -R57 ;  /* 0x000000ffff39b224 */ /* 0x000fe200078e0a39 */
[----:B------:R-:W4:Y:S01]  /*1fdb0*/  LDL R13, [R1+0x8348] ;  /* 0x00834800010d7983 */ /* 0x000f220000100800 */
[----:B------:R-:W-:Y:S01]  /*1fdc0*/  SEL R52, R240, R52, !P2 ;  /* 0x00000034f0347207 */ /* 0x000fe20005000000 */
[----:B------:R-:W-:Y:S01]  /*1fdd0*/  IMAD R44, R48, UR30, RZ ;  /* 0x0000001e302c7c24 */ /* 0x000fe2000f8e02ff */
[----:B------:R-:W-:Y:S01]  /*1fde0*/  SEL R62, R240, R62, !P2 ;  /* 0x0000003ef03e7207 */ /* 0x000fe20005000000 */
[----:B------:R-:W-:Y:S01]  /*1fdf0*/  IMAD R43, R46, UR26, RZ ;  /* 0x0000001a2e2b7c24 */ /* 0x000fe2000f8e02ff */
[C---:B------:R-:W-:Y:S01]  /*1fe00*/  SEL R57, R240.reuse, R57, !P2 ;  /* 0x00000039f0397207 */ /* 0x040fe20005000000 */
[----:B------:R-:W-:Y:S01]  /*1fe10*/  @!P0 IMAD.MOV R54, RZ, RZ, -R54 ;  /* 0x000000ffff368224 */ /* 0x000fe200078e0a36 */
[C---:B------:R-:W-:Y:S01]  /*1fe20*/  SEL R53, R240.reuse, R53, !P2 ;  /* 0x00000035f0357207 */ /* 0x040fe20005000000 */
[----:B------:R-:W2:Y:S02]  /*1fe30*/  LDCU UR24, c[0x0][0x3b0] ;  /* 0x00007600ff1877ac */ /* 0x000ea40008000800 */
[----:B-1----:R-:W-:Y:S01]  /*1fe40*/  IMAD R9, R57, UR34, RZ ;  /* 0x0000002239097c24 */ /* 0x002fe2000f8e02ff */
[C---:B------:R-:W-:Y:S01]  /*1fe50*/  SEL R54, R240.reuse, R54, !P2 ;  /* 0x00000036f0367207 */ /* 0x040fe20005000000 */
[----:B------:R-:W-:Y:S01]  /*1fe60*/  @!P1 IMAD.MOV R55, RZ, RZ, -R55 ;  /* 0x000000ffff379224 */ /* 0x000fe200078e0a37 */
[----:B------:R-:W1:Y:S02]  /*1fe70*/  LDCU UR34, c[0x0][0x3b0] ;  /* 0x00007600ff2277ac */ /* 0x000e640008000800 */
[----:B------:R1:W-:Y:S02]  /*1fe80*/  STL [R1+0xce0], R9 ;  /* 0x000ce00901007387 */ /* 0x0003e40000100800 */
[----:B------:R-:W-:-:S02]  /*1fe90*/  SEL R55, R240, R55, !P2 ;  /* 0x00000037f0377207 */ /* 0x000fc40005000000 */
[----:B--2---:R-:W-:Y:S01]  /*1fea0*/  ISETP.GE.AND P3, PT, R249, RZ, PT ;  /* 0x000000fff900720c */ /* 0x004fe20003f66270 */
[----:B-1----:R-:W-:Y:S01]  /*1feb0*/  IMAD R9, R62, UR35, RZ ;  /* 0x000000233e097c24 */ /* 0x002fe2000f8e02ff */
[----:B------:R-:W-:Y:S02]  /*1fec0*/  ISETP.GE.AND P0, PT, R246, RZ, PT ;  /* 0x000000fff600720c */ /* 0x000fe40003f06270 */
[----:B---3--:R-:W-:Y:S01]  /*1fed0*/  ISETP.GE.AND P4, PT, R250, RZ, PT ;  /* 0x000000fffa00720c */ /* 0x008fe20003f86270 */
[----:B------:R-:W-:Y:S01]  /*1fee0*/  IMAD R48, R49, UR31, RZ ;  /* 0x0000001f31307c24 */ /* 0x000fe2000f8e02ff */
[----:B------:R1:W-:Y:S01]  /*1fef0*/  STL [R1+0xcdc], R9 ;  /* 0x000cdc0901007387 */ /* 0x0003e20000100800 */
[----:B------:R-:W-:Y:S01]  /*1ff00*/  ISETP.GE.AND P1, PT, R247, RZ, PT ;  /* 0x000000fff700720c */ /* 0x000fe20003f26270 */
[----:B------:R-:W-:Y:S01]  /*1ff10*/  IMAD R46, R52, UR32, RZ ;  /* 0x00000020342e7c24 */ /* 0x000fe2000f8e02ff */
[----:B------:R-:W2:Y:S04]  /*1ff20*/  LDCU UR26, c[0x0][0x3b0] ;  /* 0x00007600ff1a77ac */ /* 0x000ea80008000800 */
[----:B------:R-:W-:Y:S01]  /*1ff30*/  @!P3 IMAD.MOV R63, RZ, RZ, -R63 ;  /* 0x000000ffff3fb224 */ /* 0x000fe200078e0a3f */
[----:B------:R-:W3:Y:S01]  /*1ff40*/  LDCU UR35, c[0x0][0x3b0] ;  /* 0x00007600ff2377ac */ /* 0x000ee20008000800 */
[----:B-1----:R-:W-:-:S02]  /*1ff50*/  IMAD R9, R54, UR36, RZ ;  /* 0x0000002436097c24 */ /* 0x002fc4000f8e02ff */
[----:B------:R-:W-:Y:S01]  /*1ff60*/  @!P0 IMAD.MOV R58, RZ, RZ, -R58 ;  /* 0x000000ffff3a8224 */ /* 0x000fe200078e0a3a */
[----:B------:R-:W1:Y:S02]  /*1ff70*/  LDCU UR30, c[0x0][0x3b0] ;  /* 0x00007600ff1e77ac */ /* 0x000e640008000800 */
[----:B------:R2:W-:Y:S01]  /*1ff80*/  STL [R1+0xcd8], R9 ;  /* 0x000cd80901007387 */ /* 0x0005e20000100800 */
[----:B------:R-:W-:Y:S01]  /*1ff90*/  @!P1 IMAD.MOV R59, RZ, RZ, -R59 ;  /* 0x000000ffff3b9224 */ /* 0x000fe200078e0a3b */
[----:B------:R-:W-:Y:S01]  /*1ffa0*/  SEL R63, R240, R63, !P2 ;  /* 0x0000003ff03f7207 */ /* 0x000fe20005000000 */
[----:B------:R-:W-:Y:S01]  /*1ffb0*/  @!P4 IMAD.MOV R68, RZ, RZ, -R68 ;  /* 0x000000ffff44c224 */ /* 0x000fe200078e0a44 */
[----:B------:R-:W3:Y:S01]  /*1ffc0*/  LDL R246, [R1+0x8344] ;  /* 0x0083440001f67983 */ /* 0x000ee20000100800 */
[----:B------:R-:W1:Y:S01]  /*1ffd0*/  LDCU UR36, c[0x0][0x3b0] ;  /* 0x00007600ff2477ac */ /* 0x000e620008000800 */
[----:B------:R-:W-:Y:S01]  /*1ffe0*/  IMAD R47, R53, UR33, RZ ;  /* 0x00000021352f7c24 */ /* 0x000fe2000f8e02ff */
[----:B------:R-:W1:Y:S01]  /*1fff0*/  LDCU UR32, c[0x0][0x3b0] ;  /* 0x00007600ff2077ac */ /* 0x000e620008000800 */
[----:B--2---:R-:W-:Y:S01]  /*20000*/  IMAD R9, R55, UR37, RZ ;  /* 0x0000002537097c24 */ /* 0x004fe2000f8e02ff */
[----:B------:R-:W-:-:S02]  /*20010*/  ISETP.GE.AND P0, PT, R252, RZ, PT ;  /* 0x000000fffc00720c */ /* 0x000fc40003f06270 */
[C---:B------:R-:W-:Y:S01]  /*20020*/  SEL R58, R240.reuse, R58, !P2 ;  /* 0x0000003af03a7207 */ /* 0x040fe20005000000 */
[----:B------:R-:W2:Y:S01]  /*20030*/  LDCU UR37, c[0x0][0x3b0] ;  /* 0x00007600ff2577ac */ /* 0x000ea20008000800 */
[----:B------:R1:W-:Y:S01]  /*20040*/  STL [R1+0xcd4], R9 ;  /* 0x000cd40901007387 */ /* 0x0003e20000100800 */
[C---:B------:R-:W-:Y:S02]  /*20050*/  SEL R59, R240.reuse, R59, !P2 ;  /* 0x0000003bf03b7207 */ /* 0x040fe40005000000 */
[----:B----4-:R-:W-:Y:S01]  /*20060*/  ISETP.GE.AND P1, PT, R13, RZ, PT ;  /* 0x000000ff0d00720c */ /* 0x010fe20003f26270 */
[----:B------:R-:W4:Y:S01]  /*20070*/  LDL R247, [R1+0x8340] ;  /* 0x0083400001f77983 */ /* 0x000f220000100800 */
[----:B------:R-:W-:Y:S01]  /*20080*/  SEL R68, R240, R68, !P2 ;  /* 0x00000044f0447207 */ /* 0x000fe20005000000 */
[----:B------:R-:W2:Y:S02]  /*20090*/  LDCU UR33, c[0x0][0x3b0] ;  /* 0x00007600ff2177ac */ /* 0x000ea40008000800 */
[----:B------:R-:W2:Y:S01]  /*200a0*/  LDL R252, [R1+0x8334] ;  /* 0x0083340001fc7983 */ /* 0x000ea20000100800 */
[----:B-1----:R-:W-:Y:S01]  /*200b0*/  IMAD R9, R58, UR38, RZ ;  /* 0x000000263a097c24 */ /* 0x002fe2000f8e02ff */
[----:B------:R-:W1:Y:S02]  /*200c0*/  LDCU UR38, c[0x0][0x3b0] ;  /* 0x00007600ff2677ac */ /* 0x000e640008000800 */
[----:B------:R-:W2:Y:S01]  /*200d0*/  LDL R249, [R1+0x833c] ;  /* 0x00833c0001f97983 */ /* 0x000ea20000100800 */
[----:B------:R-:W-:-:S02]  /*200e0*/  IMAD R45, R51, UR28, RZ ;  /* 0x0000001c332d7c24 */ /* 0x000fc4000f8e02ff */
[----:B------:R-:W-:Y:S01]  /*200f0*/  @!P0 IMAD.MOV R60, RZ, RZ, -R60 ;  /* 0x000000ffff3c8224 */ /* 0x000fe200078e0a3c */
[----:B------:R-:W2:Y:S01]  /*20100*/  LDL R250, [R1+0x8338] ;  /* 0x0083380001fa7983 */ /* 0x000ea20000100800 */
[----:B------:R-:W1:Y:S03]  /*20110*/  LDCU UR31, c[0x0][0x3b0] ;  /* 0x00007600ff1f77ac */ /* 0x000e660008000800 */
[----:B------:R-:W2:Y:S01]  /*20120*/  LDL R13, [R1+0x8330] ;  /* 0x00833000010d7983 */ /* 0x000ea20000100800 */
[----:B------:R-:W-:Y:S01]  /*20130*/  @!P1 IMAD.MOV R61, RZ, RZ, -R61 ;  /* 0x000000ffff3d9224 */ /* 0x000fe200078e0a3d */
[----:B------:R-:W1:Y:S02]  /*20140*/  LDCU UR28, c[0x0][0x3b0] ;  /* 0x00007600ff1c77ac */ /* 0x000e640008000800 */
[----:B------:R1:W-:Y:S02]  /*20150*/  STL [R1+0xcd0], R9 ;  /* 0x000cd00901007387 */ /* 0x0003e40000100800 */
[----:B-1----:R-:W-:Y:S01]  /*20160*/  IMAD R9, R59, UR39, RZ ;  /* 0x000000273b097c24 */ /* 0x002fe2000f8e02ff */
[C---:B------:R-:W-:Y:S01]  /*20170*/  SEL R60, R240.reuse, R60, !P2 ;  /* 0x0000003cf03c7207 */ /* 0x040fe20005000000 */
[----:B------:R-:W1:Y:S03]  /*20180*/  LDCU UR39, c[0x0][0x3b0] ;  /* 0x00007600ff2777ac */ /* 0x000e660008000800 */
[----:B------:R1:W-:Y:S02]  /*20190*/  STL [R1+0xccc], R9 ;  /* 0x000ccc0901007387 */ /* 0x0003e40000100800 */
[----:B-1----:R-:W-:Y:S01]  /*201a0*/  IMAD R9, R63, UR40, RZ ;  /* 0x000000283f097c24 */ /* 0x002fe2000f8e02ff */
[----:B------:R-:W-:Y:S01]  /*201b0*/  SEL R61, R240, R61, !P2 ;  /* 0x0000003df03d7207 */ /* 0x000fe20005000000 */
[----:B------:R-:W1:Y:S03]  /*201c0*/  LDCU UR40, c[0x0][0x3b0] ;  /* 0x00007600ff2877ac */ /* 0x000e660008000800 */
[----:B------:R1:W-:Y:S02]  /*201d0*/  STL [R1+0xcc8], R9 ;  /* 0x000cc80901007387 */ /* 0x0003e40000100800 */
[----:B-1----:R-:W-:Y:S01]  /*201e0*/  IMAD R9, R68, UR41, RZ ;  /* 0x0000002944097c24 */ /* 0x002fe2000f8e02ff */
[----:B------:R-:W1:Y:S04]  /*201f0*/  LDCU UR41, c[0x0][0x3b0] ;  /* 0x00007600ff2977ac */ /* 0x000e680008000800 */
[----:B------:R1:W-:Y:S02]  /*20200*/  STL [R1+0xcc4], R9 ;  /* 0x000cc40901007387 */ /* 0x0003e40000100800 */
[----:B-1----:R-:W-:Y:S01]  /*20210*/  IMAD R9, R60, UR42, RZ ;  /* 0x0000002a3c097c24 */ /* 0x002fe2000f8e02ff */
[----:B------:R-:W1:Y:S04]  /*20220*/  LDCU UR42, c[0x0][0x3b0] ;  /* 0x00007600ff2a77ac */ /* 0x000e680008000800 */
[----:B------:R1:W-:Y:S02]  /*20230*/  STL [R1+0xcc0], R9 ;  /* 0x000cc00901007387 */ /* 0x0003e40000100800 */
[----:B-1----:R-:W-:Y:S01]  /*20240*/  IMAD R9, R61, UR43, RZ ;  /* 0x0000002b3d097c24 */ /* 0x002fe2000f8e02ff */
[----:B------:R-:W1:Y:S01]  /*20250*/  LDCU UR43, c[0x0][0x3b0] ;  /* 0x00007600ff2b77ac */ /* 0x000e620008000800 */
[----:B---3--:R-:W-:-:S02]  /*20260*/  ISETP.GE.AND P0, PT, R246, RZ, PT ;  /* 0x000000fff600720c */ /* 0x008fc40003f06270 */
[----:B------:R-:W3:Y:S04]  /*20270*/  LDL R246, [R1+0x832c] ;  /* 0x00832c0001f67983 */ /* 0x000ee80000100800 */
[----:B------:R1:W-:Y:S01]  /*20280*/  STL [R1+0xcbc], R9 ;  /* 0x000cbc0901007387 */ /* 0x0003e20000100800 */
[----:B----4-:R-:W-:-:S03]  /*20290*/  ISETP.GE.AND P1, PT, R247, RZ, PT ;  /* 0x000000fff700720c */ /* 0x010fc60003f26270 */
[----:B------:R-:W4:Y:S03]  /*202a0*/  LDL R247, [R1+0x8328] ;  /* 0x0083280001f77983 */ /* 0x000f260000100800 */
[----:B------:R-:W-:Y:S01]  /*202b0*/  @!P0 IMAD.MOV R64, RZ, RZ, -R64 ;  /* 0x000000ffff408224 */ /* 0x000fe200078e0a40 */
[----:B--2---:R-:W-:Y:S02]  /*202c0*/  ISETP.GE.AND P0, PT, R252, RZ, PT ;  /* 0x000000fffc00720c */ /* 0x004fe40003f06270 */
[----:B------:R-:W2:Y:S01]  /*202d0*/  LDL R252, [R1+0x831c] ;  /* 0x00831c0001fc7983 */ /* 0x000ea20000100800 */
[----:B------:R-:W-:-:S03]  /*202e0*/  ISETP.GE.AND P3, PT, R249, RZ, PT ;  /* 0x000000fff900720c */ /* 0x000fc60003f66270 */
[----:B------:R-:W2:Y:S01]  /*202f0*/  LDL R249, [R1+0x8324] ;  /* 0x0083240001f97983 */ /* 0x000ea20000100800 */
[----:B------:R-:W-:Y:S01]  /*20300*/  ISETP.GE.AND P4, PT, R250, RZ, PT ;  /* 0x000000fffa00720c */ /* 0x000fe20003f86270 */
[----:B------:R-:W-:Y:S02]  /*20310*/  @!P1 IMAD.MOV R65, RZ, RZ, -R65 ;  /* 0x000000ffff419224 */ /* 0x000fe400078e0a41 */
[----:B------:R-:W2:Y:S01]  /*20320*/  LDL R250, [R1+0x8320] ;  /* 0x0083200001fa7983 */ /* 0x000ea20000100800 */
[----:B------:R-:W-:-:S03]  /*20330*/  ISETP.GE.AND P1, PT, R13, RZ, PT ;  /* 0x000000ff0d00720c */ /* 0x000fc60003f26270 */
[----:B------:R-:W2:Y:S01]  /*20340*/  LDL R13, [R1+0x8318] ;  /* 0x00831800010d7983 */ /* 0x000ea20000100800 */
[----:B------:R-:W-:Y:S02]  /*20350*/  @!P0 IMAD.MOV R66, RZ, RZ, -R66 ;  /* 0x000000ffff428224 */ /* 0x000fe400078e0a42 */
[----:B------:R-:W-:Y:S01]  /*20360*/  @!P3 IMAD.MOV R69, RZ, RZ, -R69 ;  /* 0x000000ffff45b224 */ /* 0x000fe200078e0a45 */
[C---:B------:R-:W-:Y:S02]  /*20370*/  SEL R64, R240.reuse, R64, !P2 ;  /* 0x00000040f0407207 */ /* 0x040fe40005000000 */
[C---:B------:R-:W-:Y:S02]  /*20380*/  SEL R65, R240.reuse, R65, !P2 ;  /* 0x00000041f0417207 */ /* 0x040fe40005000000 */
[C---:B------:R-:W-:Y:S02]  /*20390*/  SEL R69, R240.reuse, R69, !P2 ;  /* 0x00000045f0457207 */ /* 0x040fe40005000000 */
[----:B------:R-:W-:Y:S01]  /*203a0*/  @!P1 IMAD.MOV R67, RZ, RZ, -R67 ;  /* 0x000000ffff439224 */ /* 0x000fe200078e0a43 */
[----:B------:R-:W-:Y:S01]  /*203b0*/  SEL R66, R240, R66, !P2 ;  /* 0x00000042f0427207 */ /* 0x000fe20005000000 */
[----:B-1----:R-:W-:Y:S01]  /*203c0*/  IMAD R9, R64, UR44, RZ ;  /* 0x0000002c40097c24 */ /* 0x002fe2000f8e02ff */
[----:B------:R-:W1:Y:S02]  /*203d0*/  LDCU UR44, c[0x0][0x3b0] ;  /* 0x00007600ff2c77ac */ /* 0x000e640008000800 */
[----:B------:R-:W-:Y:S01]  /*203e0*/  SEL R67, R240, R67, !P2 ;  /* 0x00000043f0437207 */ /* 0x000fe20005000000 */
[----:B------:R-:W-:-:S02]  /*203f0*/  IMAD R68, R65, UR45, RZ ;  /* 0x0000002d41447c24 */ /* 0x000fc4000f8e02ff */
[----:B------:R-:W-:Y:S02]  /*20400*/  IMAD R69, R69, UR46, RZ ;  /* 0x0000002e45457c24 */ /* 0x000fe4000f8e02ff */
[----:B------:R-:W-:Y:S01]  /*20410*/  IMAD R66, R66, UR48, RZ ;  /* 0x0000003042427c24 */ /* 0x000fe2000f8e02ff */
[----:B------:R1:W-:Y:S01]  /*20420*/  STL [R1+0xcb8], R9 ;  /* 0x000cb80901007387 */ /* 0x0003e20000100800 */
[----:B------:R-:W-:Y:S01]  /*20430*/  IMAD R67, R67, UR49, RZ ;  /* 0x0000003143437c24 */ /* 0x000fe2000f8e02ff */
[----:B------:R-:W1:Y:S02]  /*20440*/  LDCU UR48, c[0x0][0x3b0] ;  /* 0x00007600ff3077ac */ /* 0x000e640008000800 */
[----:B------:R-:W-:Y:S01]  /*20450*/  STL.64 [R1+0x8590], R68 ;  /* 0x0085904401007387 */ /* 0x000fe20000100a00 */
[----:B------:R-:W-:Y:S01]  /*20460*/  @!P4 IMAD.MOV R74, RZ, RZ, -R74 ;  /* 0x000000ffff4ac224 */ /* 0x000fe200078e0a4a */
[----:B------:R-:W1:Y:S01]  /*20470*/  LDCU UR46, c[0x0][0x3b0] ;  /* 0x00007600ff2e77ac */ /* 0x000e620008000800 */
[----:B---3--:R-:W-:Y:S01]  /*20480*/  ISETP.GE.AND P0, PT, R246, RZ, PT ;  /* 0x000000fff600720c */ /* 0x008fe20003f06270 */
[----:B------:R-:W3:Y:S01]  /*20490*/  LDCU UR49, c[0x0][0x3b0] ;  /* 0x00007600ff3177ac */ /* 0x000ee20008000800 */
[----:B------:R-:W3:Y:S01]  /*204a0*/  LDL R246, [R1+0x8314] ;  /* 0x0083140001f67983 */ /* 0x000ee20000100800 */
[----:B------:R-:W1:Y:S03]  /*204b0*/  LDCU UR45, c[0x0][0x3b0] ;  /* 0x00007600ff2d77ac */ /* 0x000e660008000800 */
[----:B------:R-:W-:Y:S01]  /*204c0*/  STL.64 [R1+0x8598], R66 ;  /* 0x0085984201007387 */ /* 0x000fe20000100a00 */
        /* <DEDUP_REMOVED lines=18> */
[----:B------:R-:W-:-:S02]  /*205f0*/  SEL R75, R240, R75, !P2 ;  /* 0x0000004bf04b7207 */ /* 0x000fc40005000000 */
[C---:B------:R-:W-:Y:S02]  /*20600*/  SEL R72, R240.reuse, R72, !P2 ;  /* 0x00000048f0487207 */ /* 0x040fe40005000000 */
[----:B------:R-:W-:Y:S01]  /*20610*/  SEL R73, R240, R73, !P2 ;  /* 0x00000049f0497207 */ /* 0x000fe20005000000 */
[----:B------:R-:W-:Y:S01]  /*20620*/  IMAD R70, R70, UR50, RZ ;  /* 0x0000003246467c24 */ /* 0x000fe2000f8e02ff */
[----:B------:R-:W1:Y:S01]  /*20630*/  LDCU UR50, c[0x0][0x3b0] ;  /* 0x00007600ff3277ac */ /* 0x000e620008000800 */
[----:B------:R-:W-:Y:S02]  /*20640*/  IMAD R71, R71, UR51, RZ ;  /* 0x0000003347477c24 */ /* 0x000fe4000f8e02ff */
[----:B------:R-:W-:Y:S01]  /*20650*/  IMAD R74, R74, UR47, RZ ;  /* 0x0000002f4a4a7c24 */ /* 0x000fe2000f8e02ff */
[----:B------:R-:W1:Y:S01]  /*20660*/  LDCU UR51, c[0x0][0x3b0] ;  /* 0x00007600ff3377ac */ /* 0x000e620008000800 */
[----:B------:R-:W-:Y:S02]  /*20670*/  IMAD R75, R75, UR52, RZ ;  /* 0x000000344b4b7c24 */ /* 0x000fe4000f8e02ff */
[----:B------:R-:W-:-:S02]  /*20680*/  IMAD R72, R72, UR54, RZ ;  /* 0x0000003648487c24 */ /* 0x000fc4000f8e02ff */
[----:B------:R-:W-:Y:S01]  /*20690*/  IMAD R73, R73, UR55, RZ ;  /* 0x0000003749497c24 */ /* 0x000fe2000f8e02ff */
[----:B------:R-:W-:Y:S01]  /*206a0*/  STL.64 [R1+0x85a0], R70 ;  /* 0x0085a04601007387 */ /* 0x000fe20000100a00 */
[----:B------:R-:W-:Y:S01]  /*206b0*/  @!P4 IMAD.MOV R80, RZ, RZ, -R80 ;  /* 0x000000ffff50c224 */ /* 0x000fe200078e0a50 */
[----:B------:R-:W1:Y:S02]  /*206c0*/  LDCU UR54, c[0x0][0x3b0] ;  /* 0x00007600ff3677ac */ /* 0x000e640008000800 */
[----:B------:R-:W-:Y:S01]  /*206d0*/  STL.64 [R1+0x85a8], R74 ;  /* 0x0085a84a01007387 */ /* 0x000fe20000100a00 */
[----:B---3--:R-:W-:Y:S01]  /*206e0*/  ISETP.GE.AND P0, PT, R246, RZ, PT ;  /* 0x000000fff600720c */ /* 0x008fe20003f06270 */
[----:B------:R-:W3:Y:S02]  /*206f0*/  LDCU UR52, c[0x0][0x3b0] ;  /* 0x00007600ff3477ac */ /* 0x000ee40008000800 */
[----:B------:R-:W3:Y:S01]  /*20700*/  LDL R246, [R1+0x82fc] ;  /* 0x0082fc0001f67983 */ /* 0x000ee20000100800 */
[----:B------:R-:W1:Y:S03]  /*20710*/  LDCU UR55, c[0x0][0x3b0] ;  /* 0x00007600ff3777ac */ /* 0x000e660008000800 */
[----:B------:R-:W-:Y:S01]  /*20720*/  STL.64 [R1+0x85b0], R72 ;  /* 0x0085b04801007387 */ /* 0x000fe20000100a00 */
[----:B------:R-:W1:Y:S01]  /*20730*/  LDCU UR47, c[0x0][0x3b0] ;  /* 0x00007600ff2f77ac */ /* 0x000e620008000800 */
[----:B----4-:R-:W-:-:S02]  /*20740*/  ISETP.GE.AND P1, PT, R247, RZ, PT ;  /* 0x000000fff700720c */ /* 0x010fc40003f26270 */
[----:B------:R-:W4:Y:S02]  /*20750*/  LDL R247, [R1+0x82f8] ;  /* 0x0082f80001f77983 */ /* 0x000f240000100800 */
        /* <DEDUP_REMOVED lines=35> */
[----:B------:R1:W-:Y:S01]  /*20990*/  STL.64 [R1+0x85c8], R78 ;  /* 0x0085c84e01007387 */ /* 0x0003e20000100a00 */
        /* <DEDUP_REMOVED lines=12> */
[----:B------:R-:W2:Y:S02]  /*20a60*/  LDL R13, [R1+0x82d0] ;  /* 0x0082d000010d7983 */ /* 0x000ea40000100800 */
[----:B------:R-:W-:Y:S01]  /*20a70*/  @!P3 IMAD.MOV R87, RZ, RZ, -R87 ;  /* 0x000000ffff57b224 */ /* 0x000fe200078e0a57 */
[C---:B------:R-:W-:Y:S02]  /*20a80*/  SEL R82, R240.reuse, R82, !P2 ;  /* 0x00000052f0527207 */ /* 0x040fe40005000000 */
[C---:B------:R-:W-:Y:S02]  /*20a90*/  SEL R83, R240.reuse, R83, !P2 ;  /* 0x00000053f0537207 */ /* 0x040fe40005000000 */
[C---:B------:R-:W-:Y:S02]  /*20aa0*/  SEL R86, R240.reuse, R86, !P2 ;  /* 0x00000056f0567207 */ /* 0x040fe40005000000 */
[----:B------:R-:W-:Y:S01]  /*20ab0*/  SEL R87, R240, R87, !P2 ;  /* 0x00000057f0577207 */ /* 0x000fe20005000000 */
[----:B------:R-:W-:Y:S01]  /*20ac0*/  IMAD R82, R82, UR62, RZ ;  /* 0x0000003e52527c24 */ /* 0x000fe2000f8e02ff */
[----:B------:R-:W1:Y:S01]  /*20ad0*/  LDCU UR62, c[0x0][0x3b0] ;  /* 0x00007600ff3e77ac */ /* 0x000e620008000800 */
[----:B------:R-:W-:-:S02]  /*20ae0*/  IMAD R83, R83, UR63, RZ ;  /* 0x0000003f53537c24 */ /* 0x000fc4000f8e02ff */
[----:B------:R-:W-:Y:S01]  /*20af0*/  IMAD R86, R86, UR59, RZ ;  /* 0x0000003b56567c24 */ /* 0x000fe2000f8e02ff */
[----:B------:R-:W1:Y:S01]  /*20b00*/  LDCU UR63, c[0x0][0x3b0] ;  /* 0x00007600ff3f77ac */ /* 0x000e620008000800 */
[----:B------:R-:W-:Y:S01]  /*20b10*/  IMAD R87, R87, UR64, RZ ;  /* 0x0000004057577c24 */ /* 0x000fe2000f8e02ff */
[----:B------:R-:W-:Y:S01]  /*20b20*/  STL.64 [R1+0x85d0], R82 ;  /* 0x0085d05201007387 */ /* 0x000fe20000100a00 */
[----:B------:R-:W-:Y:S01]  /*20b30*/  @!P1 IMAD.MOV R85, RZ, RZ, -R85 ;  /* 0x000000ffff559224 */ /* 0x000fe200078e0a55 */
[----:B------:R-:W1:Y:S01]  /*20b40*/  LDCU UR64, c[0x0][0x3b0] ;  /* 0x00007600ff4077ac */ /* 0x000e620008000800 */
[----:B------:R-:W-:Y:S01]  /*20b50*/  @!P0 IMAD.MOV R84, RZ, RZ, -R84 ;  /* 0x000000ffff548224 */ /* 0x000fe200078e0a54 */
[----:B------:R-:W-:Y:S01]  /*20b60*/  STL.64 [R1+0x85d8], R86 ;  /* 0x0085d85601007387 */ /* 0x000fe20000100a00 */
[----:B------:R-:W-:Y:S01]  /*20b70*/  @!P4 IMAD.MOV R92, RZ, RZ, -R92 ;  /* 0x000000ffff5cc224 */ /* 0x000fe200078e0a5c */
[----:B------:R-:W1:Y:S02]  /*20b80*/  LDCU UR59, c[0x0][0x3b0] ;  /* 0x00007600ff3b77ac */ /* 0x000e640008000800 */
[----:B------:R-:W2:Y:S04]  /*20b90*/  LDL R15, [R1+0x81b8] ;  /* 0x0081b800010f7983 */ /* 0x000ea80000100800 */
[----:B------:R-:W2:Y:S04]  /*20ba0*/  LDL R245, [R1+0x81a4] ;  /* 0x0081a40001f57983 */ /* 0x000ea80000100800 */
[----:B------:R-:W2:Y:S04]  /*20bb0*/  LDL R14, [R1+0x81a0] ;  /* 0x0081a000010e7983 */ /* 0x000ea80000100800 */
[----:B------:R-:W2:Y:S04]  /*20bc0*/  LDL R16, [R1+0x84d8] ;  /* 0x0084d80001107983 */ /* 0x000ea80000100800 */
[----:B------:R-:W2:Y:S01]  /*20bd0*/  LDL R17, [R1+0x84dc] ;  /* 0x0084dc0001117983 */ /* 0x000ea20000100800 */
[----:B---3--:R-:W-:-:S03]  /*20be0*/  ISETP.GE.AND P0, PT, R246, RZ, PT ;  /* 0x000000fff600720c */ /* 0x008fc60003f06270 */
[----:B------:R-:W3:Y:S01]  /*20bf0*/  LDL R246, [R1+0x82cc] ;  /* 0x0082cc0001f67983 */ /* 0x000ee20000100800 */
[----:B----4-:R-:W-:-:S03]  /*20c00*/  ISETP.GE.AND P1, PT, R247, RZ, PT ;  /* 0x000000fff700720c */ /* 0x010fc60003f26270 */
[----:B------:R-:W4:Y:S06]  /*20c10*/  LDL R247, [R1+0x82c8] ;  /* 0x0082c80001f77983 */ /* 0x000f2c0000100800 */
        /* <DEDUP_REMOVED lines=10> */
[----:B------:R-:W-:-:S09]  /*20cc0*/  @!P0 IMAD.MOV R90, RZ, RZ, -R90 ;  /* 0x000000ffff5a8224 */ /* 0x000fd200078e0a5a */
[----:B------:R-:W-:Y:S01]  /*20cd0*/  @!P1 IMAD.MOV R91, RZ, RZ, -R91 ;  /* 0x000000ffff5b9224 */ /* 0x000fe200078e0a5b */
[----:B---3--:R-:W-:Y:S02]  /*20ce0*/  ISETP.GE.AND P0, PT, R246, RZ, PT ;  /* 0x000000fff600720c */ /* 0x008fe40003f06270 */
[----:B------:R-:W3:Y:S01]  /*20cf0*/  LDL R246, [R1+0x82b4] ;  /* 0x0082b40001f67983 */ /* 0x000ee20000100800 */
[----:B----4-:R-:W-:-:S03]  /*20d00*/  ISETP.GE.AND P1, PT, R247, RZ, PT ;  /* 0x000000fff700720c */ /* 0x010fc60003f26270 */
[----:B------:R-:W4:Y:S07]  /*20d10*/  LDL R247, [R1+0x82b0] ;  /* 0x0082b00001f77983 */ /* 0x000f2e0000100800 */
[----:B------:R-:W-:Y:S01]  /*20d20*/  @!P0 IMAD.MOV R94, RZ, RZ, -R94 ;  /* 0x000000ffff5e8224 */ /* 0x000fe200078e0a5e */
[----:B--2---:R-:W-:Y:S02]  /*20d30*/  ISETP.GE.AND P0, PT, R252, RZ, PT ;  /* 0x000000fffc00720c */ /* 0x004fe40003f06270 */
[----:B------:R-:W2:Y:S01]  /*20d40*/  LDL R252, [R1+0x82a4] ;  /* 0x0082a40001fc7983 */ /* 0x000ea20000100800 */
[----:B------:R-:W-:Y:S01]  /*20d50*/  @!P3 IMAD.MOV R93, RZ, RZ, -R93 ;  /* 0x000000ffff5db224 */ /* 0x000fe200078e0a5d */
[----:B------:R-:W-:Y:S01]  /*20d60*/  ISETP.GE.AND P3, PT, R249, RZ, PT ;  /* 0x000000fff900720c */ /* 0x000fe20003f66270 */
[----:B------:R-:W-:Y:S01]  /*20d70*/  @!P4 IMAD.MOV R98, RZ, RZ, -R98 ;  /* 0x000000ffff62c224 */ /* 0x000fe200078e0a62 */
[----:B------:R-:W2:Y:S01]  /*20d80*/  LDL R249, [R1+0x82ac] ;  /* 0x0082ac0001f97983 */ /* 0x000ea20000100800 */
[----:B------:R-:W-:Y:S01]  /*20d90*/  ISETP.GE.AND P4, PT, R250, RZ, PT ;  /* 0x000000fffa00720c */ /* 0x000fe20003f86270 */
[----:B------:R-:W-:-:S02]  /*20da0*/  @!P1 IMAD.MOV R95, RZ, RZ, -R95 ;  /* 0x000000ffff5f9224 */ /* 0x000fc400078e0a5f */
        /* <DEDUP_REMOVED lines=177> */
[----:B------:R-:W3:Y:S01]  /*218c0*/  LDL R249, [R1+0x81b4] ;  /* 0x0081b40001f97983 */ /* 0x000ee20000100800 */
[----:B------:R-:W-:Y:S01]  /*218d0*/  ISETP.GE.AND P4, PT, R250, RZ, PT ;  /* 0x000000fffa00720c */ /* 0x000fe20003f86270 */
[----:B------:R-:W-:-:S02]  /*218e0*/  @!P1 IMAD.MOV R155, RZ, RZ, -R155 ;  /* 0x000000ffff9b9224 */ /* 0x000fc400078e0a9b */
[----:B------:R-:W3:Y:S01]  /*218f0*/  LDL R250, [R1+0x81b0] ;  /* 0x0081b00001fa7983 */ /* 0x000ee20000100800 */
[----:B------:R-:W-:-:S03]  /*21900*/  ISETP.GE.AND P1, PT, R13, RZ, PT ;  /* 0x000000ff0d00720c */ /* 0x000fc60003f26270 */
[----:B------:R-:W3:Y:S03]  /*21910*/  LDL R13, [R1+0x81a8] ;  /* 0x0081a800010d7983 */ /* 0x000ee60000100800 */
[----:B------:R-:W-:Y:S02]  /*21920*/  @!P3 IMAD.MOV R159, RZ, RZ, -R159 ;  /* 0x000000ffff9fb224 */ /* 0x000fe400078e0a9f */
[----:B------:R-:W-:Y:S02]  /*21930*/  @!P0 IMAD.MOV R156, RZ, RZ, -R156 ;  /* 0x000000ffff9c8224 */ /* 0x000fe400078e0a9c */
[----:B------:R-:W-:Y:S01]  /*21940*/  @!P4 IMAD.MOV R229, RZ, RZ, -R229 ;  /* 0x000000ffffe5c224 */ /* 0x000fe200078e0ae5 */
[----:B----4-:R-:W-:Y:S02]  /*21950*/  ISETP.GE.AND P6, PT, R247, RZ, PT ;  /* 0x000000fff700720c */ /* 0x010fe40003fc6270 */
[----:B------:R-:W4:Y:S01]  /*21960*/  LDL R247, [R1+0x8198] ;  /* 0x0081980001f77983 */ /* 0x000f220000100800 */
[----:B--2---:R-:W-:-:S03]  /*21970*/  ISETP.GE.AND P3, PT, R252, RZ, PT ;  /* 0x000000fffc00720c */ /* 0x004fc60003f66270 */
[----:B------:R-:W2:Y:S01]  /*21980*/  LDL R252, [R1+0x818c] ;  /* 0x00818c0001fc7983 */ /* 0x000ea20000100800 */
[----:B---3--:R-:W-:-:S03]  /*21990*/  ISETP.GE.AND P0, PT, R246, RZ, PT ;  /* 0x000000fff600720c */ /* 0x008fc60003f06270 */
[----:B------:R-:W3:Y:S01]  /*219a0*/  LDL R246, [R1+0x819c] ;  /* 0x00819c0001f67983 */ /* 0x000ee20000100800 */
[----:B------:R-:W-:Y:S02]  /*219b0*/  ISETP.GE.AND P4, PT, R249, RZ, PT ;  /* 0x000000fff900720c */ /* 0x000fe40003f86270 */
[----:B------:R-:W-:Y:S01]  /*219c0*/  ISETP.GE.AND P5, PT, R250, RZ, PT ;  /* 0x000000fffa00720c */ /* 0x000fe20003fa6270 */
[----:B------:R-:W3:Y:S04]  /*219d0*/  LDL R249, [R1+0x8194] ;  /* 0x0081940001f97983 */ /* 0x000ee80000100800 */
[----:B------:R-:W3:Y:S02]  /*219e0*/  LDL R250, [R1+0x8190] ;  /* 0x0081900001fa7983 */ /* 0x000ee40000100800 */
[----:B------:R-:W-:Y:S01]  /*219f0*/  @!P0 IMAD.MOV R160, RZ, RZ, -R160 ;  /* 0x000000ffffa08224 */ /* 0x000fe200078e0aa0 */
[----:B------:R-:W-:-:S02]  /*21a00*/  ISETP.GE.AND P0, PT, R13, RZ, PT ;  /* 0x000000ff0d00720c */ /* 0x000fc40003f06270 */
[----:B------:R-:W3:Y:S01]  /*21a10*/  LDL R13, [R1+0x8284] ;  /* 0x00828400010d7983 */ /* 0x000ee20000100800 */
[----:B------:R-:W-:Y:S01]  /*21a20*/  @!P1 IMAD.MOV R157, RZ, RZ, -R157 ;  /* 0x000000ffff9d9224 */ /* 0x000fe200078e0a9d */
[----:B------:R-:W-:Y:S01]  /*21a30*/  ISETP.GE.AND P1, PT, R15, RZ, PT ;  /* 0x000000ff0f00720c */ /* 0x000fe20003f26270 */
[----:B------:R-:W-:Y:S01]  /*21a40*/  @!P3 IMAD.MOV R233, RZ, RZ, -R233 ;  /* 0x000000ffffe9b224 */ /* 0x000fe200078e0ae9 */
[----:B------:R-:W3:Y:S01]  /*21a50*/  LDL R15, [R1+0x8478] ;  /* 0x00847800010f7983 */ /* 0x000ee20000100800 */
[----:B------:R-:W-:Y:S01]  /*21a60*/  @!P4 IMAD.MOV R3, RZ, RZ, -R3 ;  /* 0x000000ffff03c224 */ /* 0x000fe200078e0a03 */
[----:B------:R-:W-:Y:S02]  /*21a70*/  ISETP.GE.AND P4, PT, R14, RZ, PT ;  /* 0x000000ff0e00720c */ /* 0x000fe40003f86270 */
[----:B------:R-:W3:Y:S07]  /*21a80*/  LDL R14, [R1+0x8414] ;  /* 0x00841400010e7983 */ /* 0x000eee0000100800 */
[----:B------:R-:W-:Y:S01]  /*21a90*/  @!P1 IMAD.MOV R5, RZ, RZ, -R5 ;  /* 0x000000ffff059224 */ /* 0x000fe200078e0a05 */
[----:B------:R-:W-:-:S02]  /*21aa0*/  ISETP.GE.AND P1, PT, R245, RZ, PT ;  /* 0x000000fff500720c */ /* 0x000fc40003f26270 */
[----:B------:R-:W3:Y:S01]  /*21ab0*/  LDL R245, [R1+0x8418] ;  /* 0x0084180001f57983 */ /* 0x000ee20000100800 */
[----:B------:R-:W-:Y:S01]  /*21ac0*/  @!P4 IMAD.MOV R166, RZ, RZ, -R166 ;  /* 0x000000ffffa6c224 */ /* 0x000fe200078e0aa6 */
[----:B----4-:R-:W-:Y:S02]  /*21ad0*/  ISETP.GE.AND P3, PT, R247, RZ, PT ;  /* 0x000000fff700720c */ /* 0x010fe40003f66270 */
[----:B------:R-:W4:Y:S01]  /*21ae0*/  LDL R247, [R1+0x8420] ;  /* 0x0084200001f77983 */ /* 0x000f220000100800 */
[----:B--2---:R-:W-:-:S03]  /*21af0*/  ISETP.GE.AND P4, PT, R252, RZ, PT ;  /* 0x000000fffc00720c */ /* 0x004fc60003f86270 */
[----:B------:R-:W2:Y:S01]  /*21b00*/  LDL R252, [R1+0x842c] ;  /* 0x00842c0001fc7983 */ /* 0x000ea20000100800 */
[----:B------:R-:W-:Y:S01]  /*21b10*/  @!P5 IMAD.MOV R231, RZ, RZ, -R231 ;  /* 0x000000ffffe7d224 */ /* 0x000fe200078e0ae7 */
[----:B---3--:R-:W-:Y:S02]  /*21b20*/  ISETP.GE.AND P5, PT, R246, RZ, PT ;  /* 0x000000fff600720c */ /* 0x008fe40003fa6270 */
[----:B------:R-:W3:Y:S01]  /*21b30*/  LDL R246, [R1+0x841c] ;  /* 0x00841c0001f67983 */ /* 0x000ee20000100800 */
[----:B------:R-:W-:Y:S01]  /*21b40*/  @!P0 IMAD.MOV R164, RZ, RZ, -R164 ;  /* 0x000000ffffa48224 */ /* 0x000fe200078e0aa4 */
[----:B------:R-:W-:Y:S01]  /*21b50*/  ISETP.GE.AND P0, PT, R249, RZ, PT ;  /* 0x000000fff900720c */ /* 0x000fe20003f06270 */
[----:B------:R-:W-:Y:S01]  /*21b60*/  @!P1 IMAD.MOV R165, RZ, RZ, -R165 ;  /* 0x000000ffffa59224 */ /* 0x000fe200078e0aa5 */
[----:B------:R-:W3:Y:S01]  /*21b70*/  LDL R249, [R1+0x8424] ;  /* 0x0084240001f97983 */ /* 0x000ee20000100800 */
[----:B------:R-:W-:-:S03]  /*21b80*/  ISETP.GE.AND P1, PT, R250, RZ, PT ;  /* 0x000000fffa00720c */ /* 0x000fc60003f26270 */
[----:B------:R-:W3:Y:S03]  /*21b90*/  LDL R250, [R1+0x8428] ;  /* 0x0084280001fa7983 */ /* 0x000ee60000100800 */
[----:B------:R-:W-:Y:S01]  /*21ba0*/  @!P5 IMAD.MOV R167, RZ, RZ, -R167 ;  /* 0x000000ffffa7d224 */ /* 0x000fe200078e0aa7 */
[----:B------:R-:W-:Y:S02]  /*21bb0*/  ISETP.GE.AND P5, PT, R13, RZ, PT ;  /* 0x000000ff0d00720c */ /* 0x000fe40003fa6270 */
[----:B------:R-:W3:Y:S01]  /*21bc0*/  LDL R13, [R1+0x8430] ;  /* 0x00843000010d7983 */ /* 0x000ee20000100800 */
[----:B------:R-:W-:Y:S02]  /*21bd0*/  @!P4 IMAD.MOV R171, RZ, RZ, -R171 ;  /* 0x000000ffffabc224 */ /* 0x000fe400078e0aab */
[----:B------:R-:W-:Y:S02]  /*21be0*/  @!P3 IMAD.MOV R168, RZ, RZ, -R168 ;  /* 0x000000ffffa8b224 */ /* 0x000fe400078e0aa8 */
[----:B------:R-:W-:Y:S01]  /*21bf0*/  @!P0 IMAD.MOV R169, RZ, RZ, -R169 ;  /* 0x000000ffffa98224 */ /* 0x000fe200078e0aa9 */
[----:B------:R-:W-:-:S02]  /*21c00*/  ISETP.GE.AND P0, PT, R14, RZ, PT ;  /* 0x000000ff0e00720c */ /* 0x000fc40003f06270 */
[----:B------:R-:W3:Y:S01]  /*21c10*/  LDL R14, [R1+0x8434] ;  /* 0x00843400010e7983 */ /* 0x000ee20000100800 */
[----:B------:R-:W-:-:S03]  /*21c20*/  ISETP.GE.AND P3, PT, R245, RZ, PT ;  /* 0x000000fff500720c */ /* 0x000fc60003f66270 */
[----:B------:R-:W3:Y:S07]  /*21c30*/  LDL R245, [R1+0x8438] ;  /* 0x0084380001f57983 */ /* 0x000eee0000100800 */
        /* <DEDUP_REMOVED lines=44> */
[----:B------:R-:W-:Y:S01]  /*21f00*/  ISETP.GE.AND P1, PT, R14, RZ, PT ;  /* 0x000000ff0e00720c */ /* 0x000fe20003f26270 */
[----:B------:R-:W-:Y:S01]  /*21f10*/  @!P4 IMAD.MOV R186, RZ, RZ, -R186 ;  /* 0x000000ffffbac224 */ /* 0x000fe200078e0aba */
        /* <DEDUP_REMOVED lines=8> */
[----:B---3--:R-:W-:-:S03]  /*21fa0*/  ISETP.GE.AND P4, PT, R246, RZ, PT ;  /* 0x000000fff600720c */ /* 0x008fc60003f86270 */
[----:B------:R-:W3:Y:S01]  /*21fb0*/  LDL R246, [R1+0x847c] ;  /* 0x00847c0001f67983 */ /* 0x000ee20000100800 */
[----:B------:R-:W-:Y:S01]  /*21fc0*/  @!P3 IMAD.MOV R188, RZ, RZ, -R188 ;  /* 0x000000ffffbcb224 */ /* 0x000fe200078e0abc */
[----:B------:R-:W-:Y:S01]  /*21fd0*/  ISETP.GE.AND P3, PT, R249, RZ, PT ;  /* 0x000000fff900720c */ /* 0x000fe20003f66270 */
[----:B------:R-:W-:Y:S01]  /*21fe0*/  @!P0 IMAD.MOV R189, RZ, RZ, -R189 ;  /* 0x000000ffffbd8224 */ /* 0x000fe200078e0abd */
[----:B------:R-:W3:Y:S01]  /*21ff0*/  LDL R249, [R1+0x8484] ;  /* 0x0084840001f97983 */ /* 0x000ee20000100800 */
[----:B------:R-:W-:-:S03]  /*22000*/  ISETP.GE.AND P0, PT, R250, RZ, PT ;  /* 0x000000fffa00720c */ /* 0x000fc60003f06270 */
[----:B------:R-:W3:Y:S02]  /*22010*/  LDL R250, [R1+0x8488] ;  /* 0x0084880001fa7983 */ /* 0x000ee40000100800 */
        /* <DEDUP_REMOVED lines=28> */
[----:B------:R-:W-:Y:S01]  /*221e0*/  @!P4 IMAD.MOV R201, RZ, RZ, -R201 ;  /* 0x000000ffffc9c224 */ /* 0x000fe200078e0ac9 */
[----:B------:R-:W-:Y:S02]  /*221f0*/  ISETP.GE.AND P4, PT, R245, RZ, PT ;  /* 0x000000fff500720c */ /* 0x000fe40003f86270 */
[----:B------:R-:W3:Y:S11]  /*22200*/  LDL R245, [R1+0x84fc] ;  /* 0x0084fc0001f57983 */ /* 0x000ef60000100800 */
[----:B------:R-:W-:Y:S01]  /*22210*/  @!P4 IMAD.MOV R206, RZ, RZ, -R206 ;  /* 0x000000ffffcec224 */ /* 0x000fe200078e0ace */
[----:B----4-:R-:W-:-:S02]  /*22220*/  ISETP.GE.AND P3, PT, R247, RZ, PT ;  /* 0x000000fff700720c */ /* 0x010fc40003f66270 */
[----:B------:R-:W4:Y:S01]  /*22230*/  LDL R247, [R1+0x8508] ;  /* 0x0085080001f77983 */ /* 0x000f220000100800 */
[----:B--2---:R-:W-:-:S03]  /*22240*/  ISETP.GE.AND P4, PT, R252, RZ, PT ;  /* 0x000000fffc00720c */ /* 0x004fc60003f86270 */
[----:B------:R-:W2:Y:S01]  /*22250*/  LDL R252, [R1+0x84f4] ;  /* 0x0084f40001fc7983 */ /* 0x000ea20000100800 */
[----:B------:R-:W-:Y:S01]  /*22260*/  @!P1 IMAD.MOV R200, RZ, RZ, -R200 ;  /* 0x000000ffffc89224 */ /* 0x000fe200078e0ac8 */
[----:B------:R-:W-:Y:S01]  /*22270*/  ISETP.GE.AND P1, PT, R14, RZ, PT ;  /* 0x000000ff0e00720c */ /* 0x000fe20003f26270 */
[----:B------:R-:W-:Y:S01]  /*22280*/  @!P5 IMAD.MOV R202, RZ, RZ, -R202 ;  /* 0x000000ffffcad224 */ /* 0x000fe200078e0aca */
[----:B------:R-:W2:Y:S01]  /*22290*/  LDL R14, [R1+0x84ec] ;  /* 0x0084ec00010e7983 */ /* 0x000ea20000100800 */
[----:B---3--:R-:W-:-:S03]  /*222a0*/  ISETP.GE.AND P5, PT, R246, RZ, PT ;  /* 0x000000fff600720c */ /* 0x008fc60003fa6270 */
[----:B------:R-:W3:Y:S01]  /*222b0*/  LDL R246, [R1+0x8504] ;  /* 0x0085040001f67983 */ /* 0x000ee20000100800 */
[----:B------:R-:W-:Y:S01]  /*222c0*/  @!P0 IMAD.MOV R204, RZ, RZ, -R204 ;  /* 0x000000ffffcc8224 */ /* 0x000fe200078e0acc */
[----:B------:R-:W-:Y:S02]  /*222d0*/  ISETP.GE.AND P0, PT, R249, RZ, PT ;  /* 0x000000fff900720c */ /* 0x000fe40003f06270 */
[----:B------:R-:W3:Y:S03]  /*222e0*/  LDL R249, [R1+0x8500] ;  /* 0x0085000001f97983 */ /* 0x000ee60000100800 */
[----:B------:R-:W-:Y:S01]  /*222f0*/  @!P1 IMAD.MOV R205, RZ, RZ, -R205 ;  /* 0x000000ffffcd9224 */ /* 0x000fe200078e0acd */
[----:B------:R-:W-:Y:S02]  /*22300*/  ISETP.GE.AND P1, PT, R250, RZ, PT ;  /* 0x000000fffa00720c */ /* 0x000fe40003f26270 */
[----:B------:R-:W3:Y:S01]  /*22310*/  LDL R250, [R1+0x84f8] ;  /* 0x0084f80001fa7983 */ /* 0x000ee20000100800 */
[----:B------:R-:W-:Y:S01]  /*22320*/  @!P5 IMAD.MOV R207, RZ, RZ, -R207 ;  /* 0x000000ffffcfd224 */ /* 0x000fe200078e0acf */
[----:B------:R-:W-:-:S02]  /*22330*/  ISETP.GE.AND P5, PT, R13, RZ, PT ;  /* 0x000000ff0d00720c */ /* 0x000fc40003fa6270 */
[----:B------:R-:W3:Y:S01]  /*22340*/  LDL R13, [R1+0x84f0] ;  /* 0x0084f000010d7983 */ /* 0x000ee20000100800 */
[----:B------:R-:W-:Y:S01]  /*22350*/  @!P0 IMAD.MOV R209, RZ, RZ, -R209 ;  /* 0x000000ffffd18224 */ /* 0x000fe200078e0ad1 */
[----:B------:R-:W-:-:S09]  /*22360*/  ISETP.GE.AND P0, PT, R16, RZ, PT ;  /* 0x000000ff1000720c */ /* 0x000fd20003f06270 */
[----:B------:R-:W-:Y:S01]  /*22370*/  @!P5 IMAD.MOV R212, RZ, RZ, -R212 ;  /* 0x000000ffffd4d224 */ /* 0x000fe200078e0ad4 */
[----:B------:R-:W-:-:S03]  /*22380*/  ISETP.GE.AND P5, PT, R245, RZ, PT ;  /* 0x000000fff500720c */ /* 0x000fc60003fa6270 */
[----:B------:R-:W-:-:S10]  /*22390*/  @!P0 IMAD.MOV R214, RZ, RZ, -R214 ;  /* 0x000000ffffd68224 */ /* 0x000fd400078e0ad6 */
[----:B------:R-:W-:Y:S02]  /*223a0*/  @!P5 IMAD.MOV R217, RZ, RZ, -R217 ;  /* 0x000000ffffd9d224 */ /* 0x000fe400078e0ad9 */
[----:B------:R-:W-:Y:S01]  /*223b0*/  @!P3 IMAD.MOV R208, RZ, RZ, -R208 ;  /* 0x000000ffffd0b224 */ /* 0x000fe200078e0ad0 */
[----:B------:R-:W-:Y:S02]  /*223c0*/  ISETP.GE.AND P3, PT, R17, RZ, PT ;  /* 0x000000ff1100720c */ /* 0x000fe40003f66270 */
[----:B----4-:R-:W-:Y:S02]  /*223d0*/  ISETP.GE.AND P0, PT, R247, RZ, PT ;  /* 0x000000fff700720c */ /* 0x010fe40003f06270 */
[----:B--2---:R-:W-:-:S11]  /*223e0*/  ISETP.GE.AND P5, PT, R252, RZ, PT ;  /* 0x000000fffc00720c */ /* 0x004fd60003fa6270 */
[----:B------:R-:W-:Y:S01]  /*223f0*/  @!P0 IMAD.MOV R219, RZ, RZ, -R219 ;  /* 0x000000ffffdb8224 */ /* 0x000fe200078e0adb */
[----:B------:R-:W-:Y:S02]  /*22400*/  ISETP.GE.AND P0, PT, R0, RZ, PT ;  /* 0x000000ff0000720c */ /* 0x000fe40003f06270 */
[----:B------:R-:W2:Y:S04]  /*22410*/  LDL.LU R0, [R1+0x8604] ;  /* 0x0086040001007983 */ /* 0x000ea80000300800 */
[----:B------:R-:W4:Y:S01]  /*22420*/  LDL R252, [R1+0x578c] ;  /* 0x00578c0001fc7983 */ /* 0x000f220000100800 */
[----:B------:R-:W-:Y:S01]  /*22430*/  @!P1 IMAD.MOV R210, RZ, RZ, -R210 ;  /* 0x000000ffffd29224 */ /* 0x000fe200078e0ad2 */
[----:B------:R-:W-:Y:S01]  /*22440*/  ISETP.GE.AND P1, PT, R15, RZ, PT ;  /* 0x000000ff0f00720c */ /* 0x000fe20003f26270 */
[----:B------:R-:W-:Y:S01]  /*22450*/  @!P4 IMAD.MOV R211, RZ, RZ, -R211 ;  /* 0x000000ffffd3c224 */ /* 0x000fe200078e0ad3 */
[----:B------:R-:W-:Y:S01]  /*22460*/  ISETP.GE.AND P4, PT, R14, RZ, PT ;  /* 0x000000ff0e00720c */ /* 0x000fe20003f86270 */
[----:B------:R-:W-:Y:S01]  /*22470*/  @!P3 IMAD.MOV R213, RZ, RZ, -R213 ;  /* 0x000000ffffd5b224 */ /* 0x000fe200078e0ad5 */
[----:B---3--:R-:W-:-:S09]  /*22480*/  ISETP.GE.AND P3, PT, R246, RZ, PT ;  /* 0x000000fff600720c */ /* 0x008fd20003f66270 */
[----:B------:R-:W-:Y:S01]  /*22490*/  @!P1 IMAD.MOV R215, RZ, RZ, -R215 ;  /* 0x000000ffffd79224 */ /* 0x000fe200078e0ad7 */
[----:B------:R-:W-:Y:S01]  /*224a0*/  ISETP.GE.AND P1, PT, R249, RZ, PT ;  /* 0x000000fff900720c */ /* 0x000fe20003f26270 */
[----:B------:R-:W-:Y:S01]  /*224b0*/  @!P4 IMAD.MOV R216, RZ, RZ, -R216 ;  /* 0x000000ffffd8c224 */ /* 0x000fe200078e0ad8 */
[----:B------:R-:W-:Y:S01]  /*224c0*/  ISETP.GE.AND P4, PT, R250, RZ, PT ;  /* 0x000000fffa00720c */ /* 0x000fe20003f86270 */
[----:B------:R-:W-:Y:S01]  /*224d0*/  @!P3 IMAD.MOV R218, RZ, RZ, -R218 ;  /* 0x000000ffffdab224 */ /* 0x000fe200078e0ada */
[----:B------:R-:W-:Y:S01]  /*224e0*/  ISETP.GE.AND P3, PT, R13, RZ, PT ;  /* 0x000000ff0d00720c */ /* 0x000fe20003f66270 */
[----:B------:R-:W-:Y:S01]  /*224f0*/  @!P5 IMAD.MOV R222, RZ, RZ, -R222 ;  /* 0x000000ffffded224 */ /* 0x000fe200078e0ade */
[----:B------:R-:W-:Y:S01]  /*22500*/  ISETP.GE.AND P5, PT, R232, RZ, PT ;  /* 0x000000ffe800720c */ /* 0x000fe20003fa6270 */
[----:B------:R-:W3:Y:S06]  /*22510*/  LDL R13, [R1+0x5790] ;  /* 0x00579000010d7983 */ /* 0x000eec0000100800 */
[----:B------:R-:W-:Y:S01]  /*22520*/  @!P1 IMAD.MOV R220, RZ, RZ, -R220 ;  /* 0x000000ffffdc9224 */ /* 0x000fe200078e0adc */
[----:B------:R-:W-:Y:S01]  /*22530*/  ISETP.GE.AND P1, PT, R4, RZ, PT ;  /* 0x000000ff0400720c */ /* 0x000fe20003f26270 */
[----:B------:R-:W-:Y:S01]  /*22540*/  @!P4 IMAD.MOV R221, RZ, RZ, -R221 ;  /* 0x000000ffffddc224 */ /* 0x000fe200078e0add */
[----:B------:R-:W-:Y:S01]  /*22550*/  ISETP.GE.AND P4, PT, R235, RZ, PT ;  /* 0x000000ffeb00720c */ /* 0x000fe20003f86270 */
[----:B------:R-:W-:Y:S01]  /*22560*/  @!P3 IMAD.MOV R223, RZ, RZ, -R223 ;  /* 0x000000ffffdfb224 */ /* 0x000fe200078e0adf */
[----:B------:R-:W-:Y:S01]  /*22570*/  ISETP.GE.AND P3, PT, R237, RZ, PT ;  /* 0x000000ffed00720c */ /* 0x000fe20003f66270 */
[----:B------:R-:W2:Y:S01]  /*22580*/  LDL.LU R4, [R1+0x8600] ;  /* 0x0086000001047983 */ /* 0x000ea20000300800 */
[----:B------:R-:W-:Y:S01]  /*22590*/  @!P0 IMAD.MOV R224, RZ, RZ, -R224 ;  /* 0x000000ffffe08224 */ /* 0x000fe200078e0ae0 */
[----:B------:R-:W-:-:S02]  /*225a0*/  ISETP.GE.AND P0, PT, R234, RZ, PT ;  /* 0x000000ffea00720c */ /* 0x000fc40003f06270 */
[----:B------:R-:W2:Y:S01]  /*225b0*/  LDL.LU R235, [R1+0x85fc] ;  /* 0x0085fc0001eb7983 */ /* 0x000ea20000300800 */
[----:B------:R-:W-:-:S03]  /*225c0*/  @!P5 IMAD.MOV R227, RZ, RZ, -R227 ;  /* 0x000000ffffe3d224 */ /* 0x000fc600078e0ae3 */
[----:B------:R-:W2:Y:S01]  /*225d0*/  LDL.LU R232, [R1+0x85f8] ;  /* 0x0085f80001e87983 */ /* 0x000ea20000300800 */
[----:B------:R-:W-:Y:S01]  /*225e0*/  @!P1 IMAD.MOV R225, RZ, RZ, -R225 ;  /* 0x000000ffffe19224 */ /* 0x000fe200078e0ae1 */
[----:B------:R-:W-:Y:S01]  /*225f0*/  ISETP.GE.AND P1, PT, R236, RZ, PT ;  /* 0x000000ffec00720c */ /* 0x000fe20003f26270 */
[----:B------:R-:W-:Y:S01]  /*22600*/  @!P4 IMAD.MOV R226, RZ, RZ, -R226 ;  /* 0x000000ffffe2c224 */ /* 0x000fe200078e0ae2 */
[----:B------:R-:W2:Y:S01]  /*22610*/  LDL.LU R237, [R1+0x85f4] ;  /* 0x0085f40001ed7983 */ /* 0x000ea20000300800 */
[----:B------:R-:W-:Y:S01]  /*22620*/  ISETP.GE.AND P4, PT, R238, RZ, PT ;  /* 0x000000ffee00720c */ /* 0x000fe20003f86270 */
[----:B------:R-:W-:Y:S02]  /*22630*/  @!P3 IMAD.MOV R228, RZ, RZ, -R228 ;  /* 0x000000ffffe4b224 */ /* 0x000fe400078e0ae4 */
[----:B------:R-:W2:Y:S01]  /*22640*/  LDL.LU R234, [R1+0x85f0] ;  /* 0x0085f00001ea7983 */ /* 0x000ea20000300800 */
[----:B------:R-:W-:-:S03]  /*22650*/  ISETP.GE.AND P5, PT, R239, RZ, PT ;  /* 0x000000ffef00720c */ /* 0x000fc60003fa6270 */
[----:B------:R-:W2:Y:S01]  /*22660*/  LDL.LU R236, [R1+0x85ec] ;  /* 0x0085ec0001ec7983 */ /* 0x000ea20000300800 */
[----:B------:R-:W-:-:S03]  /*22670*/  ISETP.GE.AND P3, PT, R163, RZ, PT ;  /* 0x000000ffa300720c */ /* 0x000fc60003f66270 */
[----:B------:R-:W2:Y:S04]  /*22680*/  LDL.LU R238, [R1+0x85e8] ;  /* 0x0085e80001ee7983 */ /* 0x000ea80000300800 */
[----:B------:R-:W2:Y:S04]  /*22690*/  LDL.LU R239, [R1+0x85e4] ;  /* 0x0085e40001ef7983 */ /* 0x000ea80000300800 */
[----:B------:R-:W2:Y:S04]  /*226a0*/  LDL.LU R163, [R1+0x85e0] ;  /* 0x0085e00001a37983 */ /* 0x000ea80000300800 */
[----:B------:R-:W2:Y:S01]  /*226b0*/  LDL R243, [R1+0x5794] ;  /* 0x0057940001f37983 */ /* 0x000ea20000100800 */
[----:B------:R-:W-:-:S02]  /*226c0*/  @!P6 IMAD.MOV R161, RZ, RZ, -R161 ;  /* 0x000000ffffa1e224 */ /* 0x000fc400078e0aa1 */
[----:B------:R-:W-:Y:S01]  /*226d0*/  @!P0 IMAD.MOV R230, RZ, RZ, -R230 ;  /* 0x000000ffffe68224 */ /* 0x000fe200078e0ae6 */
[----:B------:R-:W2:Y:S01]  /*226e0*/  LDL R245, [R1+0x5798] ;  /* 0x0057980001f57983 */ /* 0x000ea20000100800 */
[----:B------:R-:W-:Y:S02]  /*226f0*/  @!P5 IMAD.MOV R6, RZ, RZ, -R6 ;  /* 0x000000ffff06d224 */ /* 0x000fe400078e0a06 */
[----:B------:R-:W-:Y:S01]  /*22700*/  @!P1 IMAD.MOV R162, RZ, RZ, -R162 ;  /* 0x000000ffffa29224 */ /* 0x000fe200078e0aa2 */
[----:B------:R-:W2:Y:S01]  /*22710*/  LDL R246, [R1+0x579c] ;  /* 0x00579c0001f67983 */ /* 0x000ea20000100800 */
[----:B------:R-:W-:-:S03]  /*22720*/  @!P4 IMAD.MOV R7, RZ, RZ, -R7 ;  /* 0x000000ffff07c224 */ /* 0x000fc600078e0a07 */
[----:B------:R-:W2:Y:S01]  /*22730*/  LDL R247, [R1+0x57a8] ;  /* 0x0057a80001f77983 */ /* 0x000ea20000100800 */
[----:B------:R-:W-:-:S03]  /*22740*/  @!P3 IMAD.MOV R2, RZ, RZ, -R2 ;  /* 0x000000ffff02b224 */ /* 0x000fc600078e0a02 */
[----:B------:R-:W2:Y:S04]  /*22750*/  LDL R249, [R1+0x57a0] ;  /* 0x0057a00001f97983 */ /* 0x000ea80000100800 */
[----:B------:R-:W2:Y:S01]  /*22760*/  LDL R250, [R1+0x57a4] ;  /* 0x0057a40001fa7983 */ /* 0x000ea20000100800 */
[----:B----4-:R-:W-:-:S03]  /*22770*/  ISETP.GE.AND P6, PT, R252, RZ, PT ;  /* 0x000000fffc00720c */ /* 0x010fc60003fc6270 */
[----:B------:R-:W4:Y:S01]  /*22780*/  LDL R252, [R1+0x8188] ;  /* 0x0081880001fc7983 */ /* 0x000f220000100800 */
[C---:B------:R-:W-:Y:S02]  /*22790*/  SEL R39, R240.reuse, R5, !P2 ;  /* 0x00000005f0277207 */ /* 0x040fe40005000000 */
[C---:B------:R-:W-:Y:S02]  /*227a0*/  SEL R92, R240.reuse, R92, !P2 ;  /* 0x0000005cf05c7207 */ /* 0x040fe40005000000 */
[C---:B------:R-:W-:Y:S02]  /*227b0*/  SEL R84, R240.reuse, R84, !P2 ;  /* 0x00000054f0547207 */ /* 0x040fe40005000000 */
[C---:B------:R-:W-:Y:S02]  /*227c0*/  SEL R85, R240.reuse, R85, !P2 ;  /* 0x00000055f0557207 */ /* 0x040fe40005000000 */
[----:B------:R-:W-:Y:S02]  /*227d0*/  SEL R88, R240, R88, !P2 ;  /* 0x00000058f0587207 */ /* 0x000fe40005000000 */
[----:B---3--:R-:W-:-:S02]  /*227e0*/  ISETP.GE.AND P0, PT, R13, RZ, PT ;  /* 0x000000ff0d00720c */ /* 0x008fc40003f06270 */
        /* <DEDUP_REMOVED lines=18> */
[----:B--2---:R-:W-:Y:S01]  /*22910*/  ISETP.GE.AND P5, PT, R243, RZ, PT ;  /* 0x000000fff300720c */ /* 0x004fe20003fa6270 */
[----:B------:R-:W-:Y:S01]  /*22920*/  @!P0 IMAD.MOV R239, RZ, RZ, -R239 ;  /* 0x000000ffffef8224 */ /* 0x000fe200078e0aef */
        /* <DEDUP_REMOVED lines=58> */
[----:B-1----:R-:W-:-:S02]  /*22cd0*/  SEL R9, R240, R164, !P2 ;  /* 0x000000a4f0097207 */ /* 0x002fc40005000000 */
        /* <DEDUP_REMOVED lines=67> */
[C---:B------:R-:W-:Y:S01]  /*23110*/  SEL R42, R240.reuse, R6, !P2 ;  /* 0x00000006f02a7207 */ /* 0x040fe20005000000 */
[----:B------:R-:W-:Y:S01]  /*23120*/  @!P5 IMAD.MOV R238, RZ, RZ, -R238 ;  /* 0x000000ffffeed224 */ /* 0x000fe200078e0aee */
[----:B------:R-:W-:Y:S02]  /*23130*/  SEL R240, R240, R2, !P2 ;  /* 0x00000002f0f07207 */ /* 0x000fe40005000000 */
[----:B----4-:R-:W-:Y:S02]  /*23140*/  ISETP.NE.AND P0, PT, R252, RZ, PT ;  /* 0x000000fffc00720c */ /* 0x010fe40003f05270 */
[----:B------:R-:W-:-:S04]  /*23150*/  LOP3.LUT R2, RZ, R252, RZ, 0x33, !PT ;  /* 0x000000fcff027212 */ /* 0x000fc800078e33ff */
[C---:B------:R-:W-:Y:S02]  /*23160*/  SEL R49, R2.reuse, R239, !P0 ;  /* 0x000000ef02317207 */ /* 0x040fe40004000000 */
[----:B------:R-:W-:Y:S01]  /*23170*/  SEL R6, R2, R238, !P0 ;  /* 0x000000ee02067207 */ /* 0x000fe20004000000 */
[----:B------:R-:W-:Y:S02]  /*23180*/  IMAD R65, R158, UR58, RZ ;  /* 0x0000003a9e417c24 */ /* 0x000fe4000f8e02ff */
[----:B------:R-:W-:Y:S01]  /*23190*/  IMAD R92, R92, UR65, RZ ;  /* 0x000000415c5c7c24 */ /* 0x000fe2000f8e02ff */
[----:B------:R-:W-:Y:S01]  /*231a0*/  STL [R1+0xcb4], R49 ;  /* 0x000cb43101007387 */ /* 0x000fe20000100800 */
[----:B------:R-:W-:Y:S01]  /*231b0*/  IMAD R88, R88, UR68, RZ ;  /* 0x0000004458587c24 */ /* 0x000fe2000f8e02ff */
[----:B------:R-:W1:Y:S02]  /*231c0*/  LDCU UR65, c[0x0][0x3b0] ;  /* 0x00007600ff4177ac */ /* 0x000e640008000800 */
[----:B------:R2:W-:Y:S01]  /*231d0*/  STL [R1+0xcb0], R6 ;  /* 0x000cb00601007387 */ /* 0x0005e20000100800 */
[----:B------:R-:W-:Y:S01]  /*231e0*/  @!P6 IMAD.MOV R163, RZ, RZ, -R163 ;  /* 0x000000ffffa3e224 */ /* 0x000fe200078e0aa3 */
[----:B------:R-:W3:Y:S02]  /*231f0*/  LDCU UR68, c[0x0][0x3b0] ;  /* 0x00007600ff4477ac */ /* 0x000ee40008000800 */
[----:B------:R-:W4:Y:S01]  /*23200*/  LDL.LU R158, [R1+0x2b0] ;  /* 0x0002b000019e7983 */ /* 0x000f220000300800 */
[----:B------:R-:W-:-:S02]  /*23210*/  ISETP.GE.AND P3, PT, R245, RZ, PT ;  /* 0x000000fff500720c */ /* 0x000fc40003f66270 */
[----:B------:R-:W-:Y:S01]  /*23220*/  ISETP.GE.AND P1, PT, R247, RZ, PT ;  /* 0x000000fff700720c */ /* 0x000fe20003f26270 */
[----:B------:R-:W4:Y:S01]  /*23230*/  LDL.LU R169, [R1+0x4] ;  /* 0x0000040001a97983 */ /* 0x000f220000300800 */
[----:B------:R-:W-:Y:S02]  /*23240*/  ISETP.GE.AND P2, PT, R246, RZ, PT ;  /* 0x000000fff600720c */ /* 0x000fe40003f46270 */
[----:B------:R-:W-:Y:S01]  /*23250*/  ISETP.GE.AND P4, PT, R249, RZ, PT ;  /* 0x000000fff900720c */ /* 0x000fe20003f86270 */
[----:B------:R-:W4:Y:S01]  /*23260*/  LDL.LU R168, [R1+0x8] ;  /* 0x0000080001a87983 */ /* 0x000f220000300800 */
[----:B------:R-:W-:Y:S01]  /*23270*/  IMAD R90, R90, UR72, RZ ;  /* 0x000000485a5a7c24 */ /* 0x000fe2000f8e02ff */
[----:B------:R-:W-:Y:S01]  /*23280*/  ISETP.GE.AND P6, PT, R250, RZ, PT ;  /* 0x000000fffa00720c */ /* 0x000fe20003fc6270 */
[----:B------:R-:W2:Y:S01]  /*23290*/  LDCU UR72, c[0x0][0x3b0] ;  /* 0x00007600ff4877ac */ /* 0x000ea20008000800 */
[----:B------:R-:W4:Y:S01]  /*232a0*/  LDL.LU R167, [R1+0xc] ;  /* 0x00000c0001a77983 */ /* 0x000f220000300800 */
[----:B------:R-:W-:-:S02]  /*232b0*/  IMAD R62, R159, UR63, RZ ;  /* 0x0000003f9f3e7c24 */ /* 0x000fc4000f8e02ff */
[----:B------:R-:W-:Y:S01]  /*232c0*/  @!P3 IMAD.MOV R236, RZ, RZ, -R236 ;  /* 0x000000ffffecb224 */ /* 0x000fe200078e0aec */
[----:B------:R-:W4:Y:S01]  /*232d0*/  LDL.LU R165, [R1+0x14] ;  /* 0x0000140001a57983 */ /* 0x000f220000300800 */
[----:B------:R-:W-:Y:S01]  /*232e0*/  @!P1 IMAD.MOV R237, RZ, RZ, -R237 ;  /* 0x000000ffffed9224 */ /* 0x000fe200078e0aed */
[----:B------:R-:W1:Y:S02]  /*232f0*/  LDCU UR58, c[0x0][0x3b0] ;  /* 0x00007600ff3a77ac */ /* 0x000e640008000800 */
[----:B------:R-:W4:Y:S01]  /*23300*/  LDL.LU R166, [R1+0x10] ;  /* 0x0000100001a67983 */ /* 0x000f220000300800 */
[----:B------:R-:W-:Y:S01]  /*23310*/  @!P2 IMAD.MOV R234, RZ, RZ, -R234 ;  /* 0x000000ffffeaa224 */ /* 0x000fe200078e0aea */
[----:B------:R-:W2:Y:S02]  /*23320*/  LDCU UR63, c[0x0][0x3b0] ;  /* 0x00007600ff3f77ac */ /* 0x000ea40008000800 */
[----:B------:R-:W4:Y:S04]  /*23330*/  LDL.LU R164, [R1+0x18] ;  /* 0x0000180001a47983 */ /* 0x000f280000300800 */
[----:B------:R-:W4:Y:S04]  /*23340*/  LDL.LU R160, [R1+0x1c] ;  /* 0x00001c0001a07983 */ /* 0x000f280000300800 */
[----:B------:R-:W4:Y:S01]  /*23350*/  LDL.LU R159, [R1+0x20] ;  /* 0x00002000019f7983 */ /* 0x000f220000300800 */
[----:B------:R-:W-:-:S02]  /*23360*/  @!P4 IMAD.MOV R235, RZ, RZ, -R235 ;  /* 0x000000ffffebc224 */ /* 0x000fc400078e0aeb */
[----:B------:R-:W-:Y:S02]  /*23370*/  @!P6 IMAD.MOV R232, RZ, RZ, -R232 ;  /* 0x000000ffffe8e224 */ /* 0x000fe400078e0ae8 */
[----:B------:R-:W-:Y:S01]  /*23380*/  IMAD R64, R154, UR61, RZ ;  /* 0x0000003d9a407c24 */ /* 0x000fe2000f8e02ff */
[----:B------:R-:W-:Y:S01]  /*23390*/  SEL R78, R2, R234, !P0 ;  /* 0x000000ea024e7207 */ /* 0x000fe20004000000 */
[----:B-1----:R-:W-:Y:S01]  /*233a0*/  IMAD R58, R156, UR65, RZ ;  /* 0x000000419c3a7c24 */ /* 0x002fe2000f8e02ff */
[----:B------:R-:W4:Y:S01]  /*233b0*/  LDL.LU R154, [R1+0x24] ;  /* 0x00002400019a7983 */ /* 0x000f220000300800 */
[----:B---3--:R-:W-:Y:S01]  /*233c0*/  IMAD R7, R161, UR68, RZ ;  /* 0x00000044a1077c24 */ /* 0x008fe2000f8e02ff */
[C---:B------:R-:W-:Y:S01]  /*233d0*/  SEL R161, R2.reuse, R163, !P0 ;  /* 0x000000a302a17207 */ /* 0x040fe20004000000 */
[----:B--2---:R-:W-:Y:S01]  /*233e0*/  IMAD R6, R233, UR72, RZ ;  /* 0x00000048e9067c24 */ /* 0x004fe2000f8e02ff */
[C---:B------:R-:W-:Y:S01]  /*233f0*/  SEL R156, R2.reuse, R236, !P0 ;  /* 0x000000ec029c7207 */ /* 0x040fe20004000000 */
[----:B------:R-:W-:Y:S01]  /*23400*/  IMAD R60, R229, UR64, RZ ;  /* 0x00000040e53c7c24 */ /* 0x000fe2000f8e02ff */
[C---:B------:R-:W-:Y:S01]  /*23410*/  SEL R86, R2.reuse, R237, !P0 ;  /* 0x000000ed02567207 */ /* 0x040fe20004000000 */
[----:B------:R-:W1:Y:S01]  /*23420*/  LDCU UR65, c[0x0][0x3b0] ;  /* 0x00007600ff4177ac */ /* 0x000e620008000800 */
[----:B------:R-:W-:-:S02]  /*23430*/  SEL R87, R2, R232, !P0 ;  /* 0x000000e802577207 */ /* 0x000fc40004000000 */
[----:B------:R-:W-:Y:S01]  /*23440*/  SEL R81, R2, R235, !P0 ;  /* 0x000000eb02517207 */ /* 0x000fe20004000000 */
[----:B------:R-:W-:Y:S01]  /*23450*/  IMAD R63, R155, UR62, RZ ;  /* 0x0000003e9b3f7c24 */ /* 0x000fe2000f8e02ff */
[----:B------:R-:W2:Y:S01]  /*23460*/  LDCU UR64, c[0x0][0x3b0] ;  /* 0x00007600ff4077ac */ /* 0x000ea20008000800 */
[----:B------:R-:W-:Y:S01]  /*23470*/  IMAD R151, R151, UR60, RZ ;  /* 0x0000003c97977c24 */ /* 0x000fe2000f8e02ff */
[----:B------:R-:W3:Y:S01]  /*23480*/  LDCU UR62, c[0x0][0x3b0] ;  /* 0x00007600ff3e77ac */ /* 0x000ee20008000800 */
[----:B------:R-:W-:Y:S01]  /*23490*/  IMAD R149, R149, UR56, RZ ;  /* 0x0000003895957c24 */ /* 0x000fe2000f8e02ff */
[----:B------:R-:W1:Y:S01]  /*234a0*/  LDCU UR60, c[0x0][0x3b0] ;  /* 0x00007600ff3c77ac */ /* 0x000e620008000800 */
[----:B------:R-:W-:Y:S01]  /*234b0*/  IMAD R145, R145, UR54, RZ ;  /* 0x0000003691917c24 */ /* 0x000fe2000f8e02ff */
[----:B------:R-:W1:Y:S01]  /*234c0*/  LDCU UR56, c[0x0][0x3b0] ;  /* 0x00007600ff3877ac */ /* 0x000e620008000800 */
[----:B------:R-:W-:Y:S02]  /*234d0*/  IMAD R152, R152, UR52, RZ ;  /* 0x0000003498987c24 */ /* 0x000fe4000f8e02ff */
[----:B------:R-:W-:Y:S01]  /*234e0*/  IMAD R150, R150, UR59, RZ ;  /* 0x0000003b96967c24 */ /* 0x000fe2000f8e02ff */
[----:B------:R-:W1:Y:S01]  /*234f0*/  LDCU UR54, c[0x0][0x3b0] ;  /* 0x00007600ff3677ac */ /* 0x000e620008000800 */
[----:B------:R-:W-:-:S02]  /*23500*/  IMAD R143, R143, UR50, RZ ;  /* 0x000000328f8f7c24 */ /* 0x000fc4000f8e02ff */
[----:B------:R-:W-:Y:S01]  /*23510*/  IMAD R153, R153, UR57, RZ ;  /* 0x0000003999997c24 */ /* 0x000fe2000f8e02ff */
[----:B------:R-:W1:Y:S01]  /*23520*/  LDCU UR61, c[0x0][0x3b0] ;  /* 0x00007600ff3d77ac */ /* 0x000e620008000800 */
        /* <DEDUP_REMOVED lines=14> */
[----:B------:R-:W1:Y:S01]  /*23610*/  LDCU UR53, c[0x0][0x3b0] ;  /* 0x00007600ff3577ac */ /* 0x000e620008000800 */
[----:B------:R-:W1:Y:S01]  /*23620*/  LDCU UR51, c[0x0][0x3b0] ;  /* 0x00007600ff3377ac */ /* 0x000e620008000800 */
[----:B------:R-:W1:Y:S01]  /*23630*/  LDCU UR49, c[0x0][0x3b0] ;  /* 0x00007600ff3177ac */ /* 0x000e620008000800 */
[----:B------:R-:W-:Y:S01]  /*23640*/  IMAD R137, R137, UR44, RZ ;  /* 0x0000002c89897c24 */ /* 0x000fe2000f8e02ff */
[----:B------:R-:W1:Y:S01]  /*23650*/  LDCU UR47, c[0x0][0x3b0] ;  /* 0x00007600ff2f77ac */ /* 0x000e620008000800 */
[----:B------:R-:W-:-:S02]  /*23660*/  IMAD R133, R133, UR42, RZ ;  /* 0x0000002a85857c24 */ /* 0x000fc4000f8e02ff */
[----:B------:R-:W-:Y:S01]  /*23670*/  IMAD R140, R140, UR40, RZ ;  /* 0x000000288c8c7c24 */ /* 0x000fe2000f8e02ff */
[----:B------:R-:W1:Y:S01]  /*23680*/  LDCU UR44, c[0x0][0x3b0] ;  /* 0x00007600ff2c77ac */ /* 0x000e620008000800 */
[----:B------:R-:W-:Y:S02]  /*23690*/  IMAD R141, R141, UR45, RZ ;  /* 0x0000002d8d8d7c24 */ /* 0x000fe4000f8e02ff */
[----:B------:R-:W-:Y:S01]  /*236a0*/  IMAD R68, R222, UR58, RZ ;  /* 0x0000003ade447c24 */ /* 0x000fe2000f8e02ff */
[----:B------:R-:W1:Y:S01]  /*236b0*/  LDCU UR42, c[0x0][0x3b0] ;  /* 0x00007600ff2a77ac */ /* 0x000e620008000800 */
[----:B------:R-:W-:Y:S02]  /*236c0*/  IMAD R136, R136, UR43, RZ ;  /* 0x0000002b88887c24 */ /* 0x000fe4000f8e02ff */
[----:B------:R-:W-:Y:S01]  /*236d0*/  IMAD R132, R132, UR41, RZ ;  /* 0x0000002984847c24 */ /* 0x000fe2000f8e02ff */
[----:B------:R-:W1:Y:S01]  /*236e0*/  LDCU UR40, c[0x0][0x3b0] ;  /* 0x00007600ff2877ac */ /* 0x000e620008000800 */
[----:B------:R-:W-:-:S02]  /*236f0*/  IMAD.MOV.U32 R73, RZ, RZ, R241 ;  /* 0x000000ffff497224 */ /* 0x000fc400078e00f1 */
        /* <DEDUP_REMOVED lines=23> */
[----:B------:R-:W-:Y:S02]  /*23870*/  IMAD.MOV.U32 R70, RZ, RZ, R50 ;  /* 0x000000ffff467224 */ /* 0x000fe400078e0032 */
[----:B------:R-:W-:Y:S01]  /*23880*/  IMAD R124, R124, UR31, RZ ;  /* 0x0000001f7c7c7c24 */ /* 0x000fe2000f8e02ff */
[----:B------:R-:W1:Y:S01]  /*23890*/  LDCU UR34, c[0x0][0x3b0] ;  /* 0x00007600ff2277ac */ /* 0x000e620008000800 */
[----:B------:R-:W-:-:S02]  /*238a0*/  IMAD.MOV.U32 R74, RZ, RZ, R48 ;  /* 0x000000ffff4a7224 */ /* 0x000fc400078e0030 */
[----:B------:R-:W-:Y:S01]  /*238b0*/  IMAD.MOV.U32 R75, RZ, RZ, R43 ;  /* 0x000000ffff4b7224 */ /* 0x000fe200078e002b */
[----:B------:R-:W1:Y:S01]  /*238c0*/  LDCU UR69, c[0x0][0x3b0] ;  /* 0x00007600ff4577ac */ /* 0x000e620008000800 */
[----:B------:R-:W1:Y:S01]  /*238d0*/  LDCU UR68, c[0x0][0x3b0] ;  /* 0x00007600ff4477ac */ /* 0x000e620008000800 */
[----:B----4-:R-:W-:Y:S01]  /*238e0*/  LEA R232, P0, R158, R4, 0x2 ;  /* 0x000000049ee87211 */ /* 0x010fe200078010ff */
[----:B-1----:R-:W-:Y:S01]  /*238f0*/  IMAD R155, R230, UR65, RZ ;  /* 0x00000041e69b7c24 */ /* 0x002fe2000f8e02ff */
[----:B------:R-:W1:Y:S02]  /*23900*/  LDCU UR26, c[0x0][0x3b0] ;  /* 0x00007600ff1a77ac */ /* 0x000e640008000800 */
[----:B------:R-:W-:Y:S02]  /*23910*/  LEA.HI.X.SX32 R233, R158, R0, 0x2, P0 ;  /* 0x000000009ee97211 */ /* 0x000fe400000f16ff */
[----:B------:R-:W4:Y:S01]  /*23920*/  LDL.LU R158, [R1+0x28] ;  /* 0x00002800019e7983 */ /* 0x000f220000300800 */
[----:B--2---:R-:W-:Y:S01]  /*23930*/  IMAD R80, R228, UR64, RZ ;  /* 0x00000040e4507c24 */ /* 0x004fe2000f8e02ff */
[-C--:B------:R-:W-:Y:S01]  /*23940*/  LEA R230, P2, R10, R4.reuse, 0x2 ;  /* 0x000000040ae67211 */ /* 0x080fe200078410ff */
[----:B---3--:R-:W-:Y:S01]  /*23950*/  IMAD R76, R226, UR62, RZ ;  /* 0x0000003ee24c7c24 */ /* 0x008fe2000f8e02ff */
[-C--:B------:R-:W-:Y:S01]  /*23960*/  LEA R228, P6, R8, R4.reuse, 0x2 ;  /* 0x0000000408e47211 */ /* 0x080fe200078c10ff */
[----:B------:R-:W-:Y:S01]  /*23970*/  IMAD R79, R224, UR60, RZ ;  /* 0x0000003ce04f7c24 */ /* 0x000fe2000f8e02ff */
[-C--:B------:R-:W-:Y:S01]  /*23980*/  LEA R226, P5, R19, R4.reuse, 0x2 ;  /* 0x0000000413e27211 */ /* 0x080fe200078a10ff */
[----:B------:R-:W-:Y:S01]  /*23990*/  IMAD R252, R220, UR56, RZ ;  /* 0x00000038dcfc7c24 */ /* 0x000fe2000f8e02ff */
[-C--:B------:R-:W-:Y:S01]  /*239a0*/  LEA R224, P1, R244, R4.reuse, 0x2 ;  /* 0x00000004f4e07211 */ /* 0x080fe200078210ff */
[----:B------:R-:W-:Y:S01]  /*239b0*/  IMAD R163, R227, UR63, RZ ;  /* 0x0000003fe3a37c24 */ /* 0x000fe2000f8e02ff */
[----:B------:R-:W-:Y:S01]  /*239c0*/  LEA R222, P0, R40, R4, 0x2 ;  /* 0x0000000428de7211 */ /* 0x000fe200078010ff */
[----:B------:R-:W2:Y:S01]  /*239d0*/  LDL.LU R175, [R1+0x2c] ;  /* 0x00002c0001af7983 */ /* 0x000ea20000300800 */
[----:B------:R-:W-:Y:S01]  /*239e0*/  LEA.HI.X.SX32 R231, R10, R0, 0x2, P2 ;  /* 0x000000000ae77211 */ /* 0x000fe200010f16ff */
[----:B------:R-:W-:Y:S01]  /*239f0*/  IMAD R249, R218, UR54, RZ ;  /* 0x00000036daf97c24 */ /* 0x000fe2000f8e02ff */
[----:B------:R-:W-:Y:S01]  /*23a00*/  LEA R220, P4, R248, R4, 0x2 ;  /* 0x00000004f8dc7211 */ /* 0x000fe200078810ff */
[----:B------:R-:W-:Y:S01]  /*23a10*/  IMAD R77, R225, UR61, RZ ;  /* 0x0000003de14d7c24 */ /* 0x000fe2000f8e02ff */
[-C--:B------:R-:W-:Y:S01]  /*23a20*/  LEA.HI.X.SX32 R229, R8, R0.reuse, 0x2, P6 ;  /* 0x0000000008e57211 */ /* 0x080fe200030f16ff */
[----:B------:R-:W3:Y:S01]  /*23a30*/  LDL.LU R174, [R1+0x30] ;  /* 0x0000300001ae7983 */ /* 0x000ee20000300800 */
[----:B------:R-:W-:Y:S01]  /*23a40*/  LEA.HI.X.SX32 R227, R19, R0, 0x2, P5 ;  /* 0x0000000013e37211 */ /* 0x000fe200028f16ff */
[----:B------:R-:W-:Y:S01]  /*23a50*/  IMAD R246, R216, UR52, RZ ;  /* 0x00000034d8f67c24 */ /* 0x000fe2000f8e02ff */
[----:B------:R-:W-:Y:S01]  /*23a60*/  LEA R218, P3, R169, R4, 0x2 ;  /* 0x00000004a9da7211 */ /* 0x000fe200078610ff */
[----:B------:R-:W-:Y:S01]  /*23a70*/  IMAD R69, R223, UR59, RZ ;  /* 0x0000003bdf457c24 */ /* 0x000fe2000f8e02ff */
[----:B------:R-:W2:Y:S01]  /*23a80*/  LDL.LU R173, [R1+0x34] ;  /* 0x0000340001ad7983 */ /* 0x000ea20000300800 */
[----:B------:R-:W-:Y:S01]  /*23a90*/  LEA.HI.X.SX32 R225, R244, R0, 0x2, P1 ;  /* 0x00000000f4e17211 */ /* 0x000fe200008f16ff */
[----:B------:R-:W-:Y:S01]  /*23aa0*/  IMAD R243, R214, UR50, RZ ;  /* 0x00000032d6f37c24 */ /* 0x000fe2000f8e02ff */
[----:B------:R-:W-:Y:S01]  /*23ab0*/  LEA R216, P2, R168, R4, 0x2 ;  /* 0x00000004a8d87211 */ /* 0x000fe200078410ff */
[----:B------:R-:W-:Y:S01]  /*23ac0*/  IMAD R82, R221, UR57, RZ ;  /* 0x00000039dd527c24 */ /* 0x000fe2000f8e02ff */
[----:B------:R1:W-:Y:S01]  /*23ad0*/  STL.64 [R1+0x8510], R232 ;  /* 0x008510e801007387 */ /* 0x0003e20000100a00 */
[----:B------:R-:W-:Y:S01]  /*23ae0*/  LEA.HI.X.SX32 R223, R40, R0, 0x2, P0 ;  /* 0x0000000028df7211 */ /* 0x000fe200000f16ff */
[----:B------:R-:W-:Y:S01]  /*23af0*/  IMAD R241, R212, UR48, RZ ;  /* 0x00000030d4f17c24 */ /* 0x000fe2000f8e02ff */
[----:B------:R-:W-:Y:S01]  /*23b00*/  LEA R214, P5, R167, R4, 0x2 ;  /* 0x00000004a7d67211 */ /* 0x000fe200078a10ff */
[----:B------:R-:W-:Y:S01]  /*23b10*/  STL.64 [R1+0x8518], R230 ;  /* 0x008518e601007387 */ /* 0x000fe20000100a00 */
[----:B------:R-:W-:Y:S01]  /*23b20*/  LEA.HI.X.SX32 R221, R248, R0, 0x2, P4 ;  /* 0x00000000f8dd7211 */ /* 0x000fe200020f16ff */
[----:B------:R-:W-:Y:S01]  /*23b30*/  IMAD R250, R219, UR55, RZ ;  /* 0x00000037dbfa7c24 */ /* 0x000fe2000f8e02ff */
[----:B------:R-:W-:Y:S01]  /*23b40*/  LEA R212, P1, R166, R4, 0x2 ;  /* 0x00000004a6d47211 */ /* 0x000fe200078210ff */
[----:B------:R-:W-:Y:S01]  /*23b50*/  STL.64 [R1+0x8520], R228 ;  /* 0x008520e401007387 */ /* 0x000fe20000100a00 */
[----:B------:R-:W-:Y:S01]  /*23b60*/  IMAD R238, R210, UR46, RZ ;  /* 0x0000002ed2ee7c24 */ /* 0x000fe2000f8e02ff */
[----:B------:R-:W-:Y:S01]  /*23b70*/  LEA.HI.X.SX32 R219, R169, R0, 0x2, P3 ;  /* 0x00000000a9db7211 */ /* 0x000fe200018f16ff */
[----:B------:R-:W-:Y:S01]  /*23b80*/  IMAD R247, R217, UR53, RZ ;  /* 0x00000035d9f77c24 */ /* 0x000fe2000f8e02ff */
[----:B------:R1:W-:Y:S01]  /*23b90*/  STL.64 [R1+0x8528], R226 ;  /* 0x008528e201007387 */ /* 0x0003e20000100a00 */
[----:B------:R-:W-:Y:S01]  /*23ba0*/  IMAD R245, R215, UR51, RZ ;  /* 0x00000033d7f57c24 */ /* 0x000fe2000f8e02ff */
[----:B------:R-:W-:Y:S01]  /*23bb0*/  LEA R210, P0, R165, R4, 0x2 ;  /* 0x00000004a5d27211 */ /* 0x000fe200078010ff */
[----:B------:R-:W-:Y:S01]  /*23bc0*/  IMAD R242, R213, UR49, RZ ;  /* 0x00000031d5f27c24 */ /* 0x000fe2000f8e02ff */
[----:B------:R-:W-:Y:S01]  /*23bd0*/  STL.64 [R1+0x8530], R224 ;  /* 0x008530e001007387 */ /* 0x000fe20000100a00 */
[-C--:B------:R-:W-:Y:S01]  /*23be0*/  LEA.HI.X.SX32 R217, R168, R0.reuse, 0x2, P2 ;  /* 0x00000000a8d97211 */ /* 0x080fe200010f16ff */
[----:B------:R-:W-:Y:S01]  /*23bf0*/  IMAD R239, R211, UR47, RZ ;  /* 0x0000002fd3ef7c24 */ /* 0x000fe2000f8e02ff */
[-C--:B------:R-:W-:Y:S01]  /*23c00*/  LEA.HI.X.SX32 R215, R167, R0.reuse, 0x2, P5 ;  /* 0x00000000a7d77211 */ /* 0x080fe200028f16ff */
[----:B------:R1:W-:Y:S01]  /*23c10*/  STL.64 [R1+0x8538], R222 ;  /* 0x008538de01007387 */ /* 0x0003e20000100a00 */
[-C--:B------:R-:W-:Y:S01]  /*23c20*/  LEA.HI.X.SX32 R213, R166, R0.reuse, 0x2, P1 ;  /* 0x00000000a6d57211 */ /* 0x080fe200008f16ff */
[----:B------:R-:W-:Y:S01]  /*23c30*/  IMAD R236, R208, UR44, RZ ;  /* 0x0000002cd0ec7c24 */ /* 0x000fe2000f8e02ff */
[----:B------:R-:W1:Y:S01]  /*23c40*/  LDCU UR35, c[0x0][0x3b0] ;  /* 0x00007600ff2377ac */ /* 0x000e620008000800 */
[----:B------:R-:W-:Y:S01]  /*23c50*/  STL.64 [R1+0x8540], R220 ;  /* 0x008540dc01007387 */ /* 0x000fe20000100a00 */
[----:B------:R-:W-:Y:S01]  /*23c60*/  LEA.HI.X.SX32 R211, R165, R0, 0x2, P0 ;  /* 0x00000000a5d37211 */ /* 0x000fe200000f16ff */
[----:B------:R-:W-:Y:S01]  /*23c70*/  IMAD R234, R206, UR42, RZ ;  /* 0x0000002aceea7c24 */ /* 0x000fe2000f8e02ff */
[----:B------:R-:W1:Y:S01]  /*23c80*/  LDCU UR32, c[0x0][0x3b0] ;  /* 0x00007600ff2077ac */ /* 0x000e620008000800 */
[----:B------:R-:W3:Y:S01]  /*23c90*/  LDL.LU R172, [R1+0x38] ;  /* 0x0000380001ac7983 */ /* 0x000ee20000300800 */
[----:B------:R-:W-:Y:S01]  /*23ca0*/  LEA R208, P4, R164, R4, 0x2 ;  /* 0x00000004a4d07211 */ /* 0x000fe200078810ff */
[----:B------:R-:W-:Y:S01]  /*23cb0*/  IMAD R59, R204, UR40, RZ ;  /* 0x00000028cc3b7c24 */ /* 0x000fe2000f8e02ff */
[----:B------:R-:W1:Y:S01]  /*23cc0*/  LDCU UR27, c[0x0][0x3b0] ;  /* 0x00007600ff1b77ac */ /* 0x000e620008000800 */
[----:B------:R1:W-:Y:S01]  /*23cd0*/  STL.64 [R1+0x8548], R218 ;  /* 0x008548da01007387 */ /* 0x0003e20000100a00 */
[----:B------:R-:W-:-:S02]  /*23ce0*/  IMAD R237, R209, UR45, RZ ;  /* 0x0000002dd1ed7c24 */ /* 0x000fc4000f8e02ff */
[----:B------:R-:W-:Y:S01]  /*23cf0*/  IMAD R235, R207, UR43, RZ ;  /* 0x0000002bcfeb7c24 */ /* 0x000fe2000f8e02ff */
[----:B------:R-:W-:Y:S01]  /*23d00*/  STL.64 [R1+0x8550], R216 ;  /* 0x008550d801007387 */ /* 0x000fe20000100a00 */
[-C--:B------:R-:W-:Y:S01]  /*23d10*/  LEA R206, P3, R160, R4.reuse, 0x2 ;  /* 0x00000004a0ce7211 */ /* 0x080fe200078610ff */
[----:B------:R-:W-:Y:S01]  /*23d20*/  IMAD R61, R205, UR41, RZ ;  /* 0x00000029cd3d7c24 */ /* 0x000fe2000f8e02ff */
[----:B------:R-:W1:Y:S01]  /*23d30*/  LDCU UR33, c[0x0][0x3b0] ;  /* 0x00007600ff2177ac */ /* 0x000e620008000800 */
[----:B------:R-:W-:Y:S01]  /*23d40*/  STL.64 [R1+0x8558], R214 ;  /* 0x008558d601007387 */ /* 0x000fe20000100a00 */
[----:B------:R-:W-:Y:S01]  /*23d50*/  LEA R204, P2, R159, R4, 0x2 ;  /* 0x000000049fcc7211 */ /* 0x000fe200078410ff */
[----:B------:R-:W-:Y:S01]  /*23d60*/  IMAD R55, R202, UR38, RZ ;  /* 0x00000026ca377c24 */ /* 0x000fe2000f8e02ff */
[----:B------:R-:W1:Y:S01]  /*23d70*/  LDCU UR28, c[0x0][0x3b0] ;  /* 0x00007600ff1c77ac */ /* 0x000e620008000800 */
[----:B------:R1:W-:Y:S01]  /*23d80*/  STL.64 [R1+0x8560], R212 ;  /* 0x008560d401007387 */ /* 0x0003e20000100a00 */
[----:B------:R-:W-:Y:S01]  /*23d90*/  LEA.HI.X.SX32 R209, R164, R0, 0x2, P4 ;  /* 0x00000000a4d17211 */ /* 0x000fe200020f16ff */
[----:B------:R-:W-:Y:S01]  /*23da0*/  IMAD R57, R203, UR39, RZ ;  /* 0x00000027cb397c24 */ /* 0x000fe2000f8e02ff */
[----:B------:R-:W1:Y:S01]  /*23db0*/  LDCU UR29, c[0x0][0x3b0] ;  /* 0x00007600ff1d77ac */ /* 0x000e620008000800 */
[----:B------:R-:W3:Y:S01]  /*23dc0*/  LDL.LU R171, [R1+0x3c] ;  /* 0x00003c0001ab7983 */ /* 0x000ee20000300800 */
[----:B------:R-:W-:-:S02]  /*23dd0*/  IMAD R52, R200, UR36, RZ ;  /* 0x00000024c8347c24 */ /* 0x000fc4000f8e02ff */
[----:B------:R-:W-:Y:S01]  /*23de0*/  IMAD R53, R201, UR37, RZ ;  /* 0x00000025c9357c24 */ /* 0x000fe2000f8e02ff */
[----:B------:R1:W-:Y:S01]  /*23df0*/  STL.64 [R1+0x8568], R210 ;  /* 0x008568d201007387 */ /* 0x0003e20000100a00 */
[-C--:B------:R-:W-:Y:S01]  /*23e00*/  LEA.HI.X.SX32 R207, R160, R0.reuse, 0x2, P3 ;  /* 0x00000000a0cf7211 */ /* 0x080fe200018f16ff */
[----:B------:R-:W-:Y:S01]  /*23e10*/  IMAD R56, R157, UR66, RZ ;  /* 0x000000429d387c24 */ /* 0x000fe2000f8e02ff */
[----:B------:R-:W-:Y:S01]  /*23e20*/  LEA.HI.X.SX32 R205, R159, R0, 0x2, P2 ;  /* 0x000000009fcd7211 */ /* 0x000fe200010f16ff */
[----:B------:R-:W3:Y:S01]  /*23e30*/  LDL.LU R170, [R1+0x40] ;  /* 0x0000400001aa7983 */ /* 0x000ee20000300800 */
[C---:B------:R-:W-:Y:S01]  /*23e40*/  LEA R202, P5, R154.reuse, R4, 0x2 ;  /* 0x000000049aca7211 */ /* 0x040fe200078a10ff */
[----:B------:R-:W1:Y:S02]  /*23e50*/  LDCU UR66, c[0x0][0x3b0] ;  /* 0x00007600ff4277ac */ /* 0x000e640008000800 */
[----:B------:R-:W3:Y:S01]  /*23e60*/  LDL.LU R169, [R1+0x44] ;  /* 0x0000440001a97983 */ /* 0x000ee20000300800 */
[----:B------:R-:W1:Y:S03]  /*23e70*/  LDCU UR30, c[0x0][0x3b0] ;  /* 0x00007600ff1e77ac */ /* 0x000e660008000800 */
[----:B------:R-:W3:Y:S01]  /*23e80*/  LDL.LU R168, [R1+0x48] ;  /* 0x0000480001a87983 */ /* 0x000ee20000300800 */
[----:B------:R-:W1:Y:S03]  /*23e90*/  LDCU UR31, c[0x0][0x3b0] ;  /* 0x00007600ff1f77ac */ /* 0x000e660008000800 */
[----:B------:R-:W3:Y:S04]  /*23ea0*/  LDL.LU R167, [R1+0x4c] ;  /* 0x00004c0001a77983 */ /* 0x000ee80000300800 */
[----:B------:R-:W3:Y:S04]  /*23eb0*/  LDL.LU R166, [R1+0x290] ;  /* 0x0002900001a67983 */ /* 0x000ee80000300800 */
[----:B------:R-:W3:Y:S04]  /*23ec0*/  LDL.LU R165, [R1+0x2b4] ;  /* 0x0002b40001a57983 */ /* 0x000ee80000300800 */
[----:B------:R1:W-:Y:S04]  /*23ed0*/  STL.64 [R1+0x8570], R208 ;  /* 0x008570d001007387 */ /* 0x0003e80000100a00 */
[----:B------:R-:W3:Y:S04]  /*23ee0*/  LDL.LU R164, [R1+0x2bc] ;  /* 0x0002bc0001a47983 */ /* 0x000ee80000300800 */
[----:B------:R-:W-:Y:S01]  /*23ef0*/  STL.64 [R1+0x8578], R206 ;  /* 0x008578ce01007387 */ /* 0x000fe20000100a00 */
[----:B------:R-:W-:-:S03]  /*23f00*/  LEA.HI.X.SX32 R203, R154, R0, 0x2, P5 ;  /* 0x000000009acb7211 */ /* 0x000fc600028f16ff */
[----:B------:R1:W-:Y:S04]  /*23f10*/  STL.64 [R1+0x8580], R204 ;  /* 0x008580cc01007387 */ /* 0x0003e80000100a00 */
[----:B------:R-:W3:Y:S04]  /*23f20*/  LDL.LU R160, [R1+0x2c4] ;  /* 0x0002c40001a07983 */ /* 0x000ee80000300800 */
[----:B------:R-:W3:Y:S04]  /*23f30*/  LDL.LU R159, [R1+0x2c8] ;  /* 0x0002c800019f7983 */ /* 0x000ee80000300800 */
[----:B-1----:R-:W3:Y:S04]  /*23f40*/  LDL.LU R232, [R1+0x2dc] ;  /* 0x0002dc0001e87983 */ /* 0x002ee80000300800 */
[----:B------:R-:W3:Y:S04]  /*23f50*/  LDL.LU R154, [R1+0x2e4] ;  /* 0x0002e400019a7983 */ /* 0x000ee80000300800 */
[----:B------:R-:W3:Y:S04]  /*23f60*/  LDL.LU R226, [R1+0x2f0] ;  /* 0x0002f00001e27983 */ /* 0x000ee80000300800 */
[----:B------:R1:W-:Y:S01]  /*23f70*/  STL.64 [R1+0x8588], R202 ;  /* 0x008588ca01007387 */ /* 0x0003e20000100a00 */
[----:B----4-:R-:W-:-:S04]  /*23f80*/  LEA R200, P1, R158, R4, 0x2 ;  /* 0x000000049ec87211 */ /* 0x010fc800078210ff */
[----:B------:R-:W-:Y:S02]  /*23f90*/  LEA.HI.X.SX32 R201, R158, R0, 0x2, P1 ;  /* 0x000000009ec97211 */ /* 0x000fe400008f16ff */
[----:B------:R-:W4:Y:S04]  /*23fa0*/  LDL.LU R158, [R1+0x2d8] ;  /* 0x0002d800019e7983 */ /* 0x000f280000300800 */
[----:B------:R-:W4:Y:S04]  /*23fb0*/  LDL.LU R222, [R1+0x2fc] ;  /* 0x0002fc0001de7983 */ /* 0x000f280000300800 */
[----:B------:R-:W4:Y:S04]  /*23fc0*/  LDL.LU R223, [R1+0x308] ;  /* 0x0003080001df7983 */ /* 0x000f280000300800 */
[----:B------:R-:W4:Y:S04]  /*23fd0*/  LDL.LU R248, [R1+0x310] ;  /* 0x0003100001f87983 */ /* 0x000f280000300800 */
[----:B------:R-:W4:Y:S04]  /*23fe0*/  LDL.LU R8, [R1+0x318] ;  /* 0x0003180001087983 */ /* 0x000f280000300800 */
[----:B------:R-:W4:Y:S04]  /*23ff0*/  LDL.LU R230, [R1] ;  /* 0x0000000001e67983 */ /* 0x000f280000300800 */
[----:B------:R-:W4:Y:S04]  /*24000*/  LDL.LU R224, [R1+0x32c] ;  /* 0x00032c0001e07983 */ /* 0x000f280000300800 */
[----:B------:R-:W1:Y:S04]  /*24010*/  LDL.LU R225, [R1+0x338] ;  /* 0x0003380001e17983 */ /* 0x000e680000300800 */
[----:B------:R-:W4:Y:S04]  /*24020*/  LDL.LU R227, [R1+0x340] ;  /* 0x0003400001e37983 */ /* 0x000f280000300800 */
[----:B------:R-:W4:Y:S04]  /*24030*/  LDL.LU R19, [R1+0x344] ;  /* 0x0003440001137983 */ /* 0x000f280000300800 */
[----:B------:R-:W4:Y:S01]  /*24040*/  LDL.LU R40, [R1+0x330] ;  /* 0x0003300001287983 */ /* 0x000f220000300800 */
[----:B------:R-:W-:Y:S01]  /*24050*/  IMAD R50, R198, UR34, RZ ;  /* 0x00000022c6327c24 */ /* 0x000fe2000f8e02ff */
[----:B--2---:R-:W-:Y:S01]  /*24060*/  LEA R198, P0, R175, R4, 0x2 ;  /* 0x00000004afc67211 */ /* 0x004fe200078010ff */
[----:B------:R-:W-:Y:S01]  /*24070*/  IMAD R2, R39, UR69, RZ ;  /* 0x0000004527027c24 */ /* 0x000fe2000f8e02ff */
[----:B------:R-:W2:Y:S01]  /*24080*/  LDL.LU R228, [R1+0x348] ;  /* 0x0003480001e47983 */ /* 0x000ea20000300800 */
[----:B------:R-:W-:Y:S01]  /*24090*/  IMAD R39, R190, UR26, RZ ;  /* 0x0000001abe277c24 */ /* 0x000fe2000f8e02ff */
[----:B------:R-:W1:Y:S01]  /*240a0*/  LDCU UR69, c[0x0][0x3b0] ;  /* 0x00007600ff4577ac */ /* 0x000e620008000800 */
[----:B------:R-:W-:Y:S01]  /*240b0*/  IMAD R51, R199, UR35, RZ ;  /* 0x00000023c7337c24 */ /* 0x000fe2000f8e02ff */
[----:B------:R-:W-:Y:S01]  /*240c0*/  LEA.HI.X.SX32 R199, R175, R0, 0x2, P0 ;  /* 0x00000000afc77211 */ /* 0x000fe200000f16ff */
[----:B------:R-:W-:Y:S01]  /*240d0*/  IMAD R48, R196, UR32, RZ ;  /* 0x00000020c4307c24 */ /* 0x000fe2000f8e02ff */
[----:B------:R-:W2:Y:S01]  /*240e0*/  LDL.LU R229, [R1+0x360] ;  /* 0x0003600001e57983 */ /* 0x000ea20000300800 */
[----:B------:R-:W-:Y:S01]  /*240f0*/  IMAD R43, R191, UR27, RZ ;  /* 0x0000001bbf2b7c24 */ /* 0x000fe2000f8e02ff */
[----:B---3--:R-:W-:-:S02]  /*24100*/  LEA R196, P4, R174, R4, 0x2 ;  /* 0x00000004aec47211 */ /* 0x008fc400078810ff */
[----:B------:R-:W3:Y:S01]  /*24110*/  LDL.LU R244, [R1+0x37c] ;  /* 0x00037c0001f47983 */ /* 0x000ee20000300800 */
[----:B------:R-:W-:Y:S01]  /*24120*/  IMAD R49, R197, UR33, RZ ;  /* 0x00000021c5317c24 */ /* 0x000fe2000f8e02ff */
[----:B------:R-:W-:Y:S01]  /*24130*/  LEA.HI.X.SX32 R197, R174, R0, 0x2, P4 ;  /* 0x00000000aec57211 */ /* 0x000fe200020f16ff */
[----:B------:R-:W-:Y:S02]  /*24140*/  IMAD.MOV.U32 R72, RZ, RZ, R44 ;  /* 0x000000ffff487224 */ /* 0x000fe400078e002c */
[----:B------:R-:W-:Y:S01]  /*24150*/  IMAD R44, R192, UR28, RZ ;  /* 0x0000001cc02c7c24 */ /* 0x000fe2000f8e02ff */
[-C--:B------:R-:W-:Y:S02]  /*24160*/  LEA R190, P5, R171, R4.reuse, 0x2 ;  /* 0x00000004abbe7211 */ /* 0x080fe400078a10ff */
[----:B------:R-:W-:-:S04]  /*24170*/  LEA R188, P1, R170, R4, 0x2 ;  /* 0x00000004aabc7211 */ /* 0x000fc800078210ff */
[----:B------:R-:W-:Y:S02]  /*24180*/  LEA.HI.X.SX32 R189, R170, R0, 0x2, P1 ;  /* 0x00000000aabd7211 */ /* 0x000fe400008f16ff */
[----:B------:R-:W-:Y:S02]  /*24190*/  LEA R186, P0, R169, R4, 0x2 ;  /* 0x00000004a9ba7211 */ /* 0x000fe400078010ff */
[-C--:B------:R-:W-:Y:S02]  /*241a0*/  LEA.HI.X.SX32 R191, R171, R0.reuse, 0x2, P5 ;  /* 0x00000000abbf7211 */ /* 0x080fe400028f16ff */
[----:B------:R-:W-:Y:S02]  /*241b0*/  LEA.HI.X.SX32 R187, R169, R0, 0x2, P0 ;  /* 0x00000000a9bb7211 */ /* 0x000fe400000f16ff */
[-C--:B------:R-:W-:Y:S02]  /*241c0*/  LEA R192, P2, R172, R4.reuse, 0x2 ;  /* 0x00000004acc07211 */ /* 0x080fe400078410ff */
[----:B------:R-:W-:-:S02]  /*241d0*/  LEA R184, P4, R168, R4, 0x2 ;  /* 0x00000004a8b87211 */ /* 0x000fc400078810ff */
[-C--:B------:R-:W-:Y:S02]  /*241e0*/  LEA R178, P5, R165, R4.reuse, 0x2 ;  /* 0x00000004a5b27211 */ /* 0x080fe400078a10ff */
[----:B------:R-:W-:-:S04]  /*241f0*/  LEA R176, P1, R164, R4, 0x2 ;  /* 0x00000004a4b07211 */ /* 0x000fc800078210ff */
[-C--:B------:R-:W-:Y:S02]  /*24200*/  LEA.HI.X.SX32 R177, R164, R0.reuse, 0x2, P1 ;  /* 0x00000000a4b17211 */ /* 0x080fe400008f16ff */
[----:B------:R-:W-:Y:S01]  /*24210*/  LEA.HI.X.SX32 R179, R165, R0, 0x2, P5 ;  /* 0x00000000a5b37211 */ /* 0x000fe200028f16ff */
[----:B------:R-:W-:Y:S01]  /*24220*/  IMAD.MOV.U32 R71, RZ, RZ, R46 ;  /* 0x000000ffff477224 */ /* 0x000fe200078e002e */
[----:B------:R-:W-:Y:S01]  /*24230*/  LEA R174, P0, R160, R4, 0x2 ;  /* 0x00000004a0ae7211 */ /* 0x000fe200078010ff */
[----:B------:R-:W-:Y:S02]  /*24240*/  IMAD.MOV.U32 R66, RZ, RZ, R45 ;  /* 0x000000ffff427224 */ /* 0x000fe400078e002d */
[----:B------:R-:W-:Y:S01]  /*24250*/  IMAD R157, R162, UR66, RZ ;  /* 0x00000042a29d7c24 */ /* 0x000fe2000f8e02ff */
[-C--:B------:R-:W-:Y:S01]  /*24260*/  LEA.HI.X.SX32 R175, R160, R0.reuse, 0x2, P0 ;  /* 0x00000000a0af7211 */ /* 0x080fe200000f16ff */
[----:B------:R-:W-:Y:S01]  /*24270*/  IMAD R45, R193, UR29, RZ ;  /* 0x0000001dc12d7c24 */ /* 0x000fe2000f8e02ff */
[----:B------:R-:W-:Y:S01]  /*24280*/  LEA.HI.X.SX32 R193, R172, R0, 0x2, P2 ;  /* 0x00000000acc17211 */ /* 0x000fe200010f16ff */
[----:B------:R-:W-:Y:S01]  /*24290*/  IMAD R46, R194, UR30, RZ ;  /* 0x0000001ec22e7c24 */ /* 0x000fe2000f8e02ff */
[----:B------:R-:W-:-:S02]  /*242a0*/  LEA R194, P3, R173, R4, 0x2 ;  /* 0x00000004adc27211 */ /* 0x000fc400078610ff */
[----:B------:R-:W-:-:S04]  /*242b0*/  LEA R164, P1, R226, R4, 0x2 ;  /* 0x00000004e2a47211 */ /* 0x000fc800078210ff */
[-C--:B------:R-:W-:Y:S02]  /*242c0*/  LEA.HI.X.SX32 R165, R226, R0.reuse, 0x2, P1 ;  /* 0x00000000e2a57211 */ /* 0x080fe400008f16ff */
[----:B------:R-:W3:Y:S01]  /*242d0*/  LDL.LU R226, [R1+0x384] ;  /* 0x0003840001e27983 */ /* 0x000ee20000300800 */
[----:B------:R-:W-:Y:S01]  /*242e0*/  LEA.HI.X.SX32 R185, R168, R0, 0x2, P4 ;  /* 0x00000000a8b97211 */ /* 0x000fe200020f16ff */
[----:B------:R-:W-:Y:S01]  /*242f0*/  IMAD.MOV.U32 R67, RZ, RZ, R47 ;  /* 0x000000ffff437224 */ /* 0x000fe200078e002f */
[----:B------:R-:W-:Y:S01]  /*24300*/  LEA R172, P4, R159, R4, 0x2 ;  /* 0x000000049fac7211 */ /* 0x000fe200078810ff */
[----:B------:R-:W-:Y:S02]  /*24310*/  IMAD.MOV.U32 R233, RZ, RZ, R163 ;  /* 0x000000ffffe97224 */ /* 0x000fe400078e00a3 */
[----:B------:R-:W-:Y:S01]  /*24320*/  IMAD R47, R195, UR31, RZ ;  /* 0x0000001fc32f7c24 */ /* 0x000fe2000f8e02ff */
[-C--:B------:R-:W-:Y:S02]  /*24330*/  LEA.HI.X.SX32 R195, R173, R0.reuse, 0x2, P3 ;  /* 0x00000000adc37211 */ /* 0x080fe400018f16ff */
[----:B------:R-:W-:Y:S01]  /*24340*/  LEA.HI.X.SX32 R173, R159, R0, 0x2, P4 ;  /* 0x000000009fad7211 */ /* 0x000fe200020f16ff */
[----:B------:R-:W-:-:S02]  /*24350*/  IMAD R83, R42, UR68, RZ ;  /* 0x000000442a537c24 */ /* 0x000fc4000f8e02ff */
[----:B------:R-:W-:Y:S01]  /*24360*/  IMAD.MOV.U32 R42, RZ, RZ, R161 ;  /* 0x000000ffff2a7224 */ /* 0x000fe200078e00a1 */
[----:B----4-:R-:W-:-:S04]  /*24370*/  LEA R162, P0, R222, R4, 0x2 ;  /* 0x00000004dea27211 */ /* 0x010fc800078010ff */
[----:B------:R-:W-:Y:S02]  /*24380*/  LEA.HI.X.SX32 R163, R222, R0, 0x2, P0 ;  /* 0x00000000dea37211 */ /* 0x000fe400000f16ff */
[----:B------:R-:W4:Y:S01]  /*24390*/  LDL.LU R222, [R1+0x38c] ;  /* 0x00038c0001de7983 */ /* 0x000f220000300800 */
[----:B------:R-:W-:-:S04]  /*243a0*/  LEA R160, P4, R223, R4, 0x2 ;  /* 0x00000004dfa07211 */ /* 0x000fc800078810ff */
[----:B------:R-:W-:Y:S02]  /*243b0*/  LEA.HI.X.SX32 R161, R223, R0, 0x2, P4 ;  /* 0x00000000dfa17211 */ /* 0x000fe400020f16ff */
[----:B------:R-:W4:Y:S01]  /*243c0*/  LDL.LU R223, [R1+0x3a0] ;  /* 0x0003a00001df7983 */ /* 0x000f220000300800 */
[CC--:B------:R-:W-:Y:S02]  /*243d0*/  LEA R182, P3, R167.reuse, R4.reuse, 0x2 ;  /* 0x00000004a7b67211 */ /* 0x0c0fe400078610ff */
[----:B------:R-:W-:Y:S01]  /*243e0*/  LEA R180, P2, R166, R4, 0x2 ;  /* 0x00000004a6b47211 */ /* 0x000fe200078410ff */
[----:B------:R-:W4:Y:S01]  /*243f0*/  LDL.LU R219, [R1+0x3a8] ;  /* 0x0003a80001db7983 */ /* 0x000f220000300800 */
[----:B------:R-:W-:Y:S02]  /*24400*/  LEA.HI.X.SX32 R183, R167, R0, 0x2, P3 ;  /* 0x00000000a7b77211 */ /* 0x000fe400018f16ff */
[----:B------:R-:W-:Y:S01]  /*24410*/  LEA R170, P3, R158, R4, 0x2 ;  /* 0x000000049eaa7211 */ /* 0x000fe200078610ff */
[----:B------:R-:W4:Y:S01]  /*24420*/  LDL.LU R220, [R1+0x3b4] ;  /* 0x0003b40001dc7983 */ /* 0x000f220000300800 */
[----:B------:R-:W-:-:S02]  /*24430*/  LEA.HI.X.SX32 R181, R166, R0, 0x2, P2 ;  /* 0x00000000a6b57211 */ /* 0x000fc400010f16ff */
[----:B------:R-:W-:Y:S01]  /*24440*/  LEA R168, P2, R232, R4, 0x2 ;  /* 0x00000004e8a87211 */ /* 0x000fe200078410ff */
[----:B------:R-:W-:Y:S01]  /*24450*/  IMAD.MOV.U32 R10, RZ, RZ, R156 ;  /* 0x000000ffff0a7224 */ /* 0x000fe200078e009c */
[----:B------:R-:W-:Y:S01]  /*24460*/  LEA.HI.X.SX32 R171, R158, R0, 0x2, P3 ;  /* 0x000000009eab7211 */ /* 0x000fe200018f16ff */
[----:B------:R-:W4:Y:S01]  /*24470*/  LDL.LU R221, [R1+0x3c0] ;  /* 0x0003c00001dd7983 */ /* 0x000f220000300800 */
[-C--:B------:R-:W-:Y:S02]  /*24480*/  LEA R158, P3, R248, R4.reuse, 0x2 ;  /* 0x00000004f89e7211 */ /* 0x080fe400078610ff */
[----:B------:R-:W-:Y:S02]  /*24490*/  LEA R212, P1, R31, R4, 0x2 ;  /* 0x000000041fd47211 */ /* 0x000fe400078210ff */
[----:B------:R-:W-:Y:S02]  /*244a0*/  LEA.HI.X.SX32 R169, R232, R0, 0x2, P2 ;  /* 0x00000000e8a97211 */ /* 0x000fe400010f16ff */
[----:B------:R-:W-:-:S02]  /*244b0*/  LEA R156, P2, R8, R4, 0x2 ;  /* 0x00000004089c7211 */ /* 0x000fc400078410ff */
[-C--:B------:R-:W-:Y:S01]  /*244c0*/  LEA R210, P0, R251, R4.reuse, 0x2 ;  /* 0x00000004fbd27211 */ /* 0x080fe200078010ff */
[----:B------:R-:W-:Y:S01]  /*244d0*/  IMAD.MOV.U32 R231, RZ, RZ, R157 ;  /* 0x000000ffffe77224 */ /* 0x000fe200078e009d */
[----:B------:R-:W-:Y:S02]  /*244e0*/  LEA R208, P4, R230, R4, 0x2 ;  /* 0x00000004e6d07211 */ /* 0x000fe400078810ff */
[-C--:B------:R-:W-:Y:S02]  /*244f0*/  LEA.HI.X.SX32 R159, R248, R0.reuse, 0x2, P3 ;  /* 0x00000000f89f7211 */ /* 0x080fe400018f16ff */
[----:B------:R-:W-:Y:S01]  /*24500*/  LEA.HI.X.SX32 R213, R31, R0, 0x2, P1 ;  /* 0x000000001fd57211 */ /* 0x000fe200008f16ff */
[----:B------:R-:W4:Y:S01]  /*24510*/  LDL.LU R248, [R1+0x3cc] ;  /* 0x0003cc0001f87983 */ /* 0x000f220000300800 */
[----:B------:R-:W-:Y:S02]  /*24520*/  LEA R204, P3, R224, R4, 0x2 ;  /* 0x00000004e0cc7211 */ /* 0x000fe400078610ff */
[----:B------:R-:W-:-:S02]  /*24530*/  LEA.HI.X.SX32 R157, R8, R0, 0x2, P2 ;  /* 0x00000000089d7211 */ /* 0x000fc400010f16ff */
[----:B------:R-:W-:Y:S02]  /*24540*/  LEA.HI.X.SX32 R211, R251, R0, 0x2, P0 ;  /* 0x00000000fbd37211 */ /* 0x000fe400000f16ff */
[----:B------:R-:W-:Y:S01]  /*24550*/  LEA R214, P2, R40, R4, 0x2 ;  /* 0x0000000428d67211 */ /* 0x000fe200078410ff */
[----:B------:R2:W-:Y:S01]  /*24560*/  STL.64 [R1+0xc60], R212 ;  /* 0x000c60d401007387 */ /* 0x0005e20000100a00 */
[-C--:B------:R-:W-:Y:S02]  /*24570*/  LEA.HI.X.SX32 R209, R230, R0.reuse, 0x2, P4 ;  /* 0x00000000e6d17211 */ /* 0x080fe400020f16ff */
[----:B------:R-:W-:Y:S01]  /*24580*/  LEA.HI.X.SX32 R205, R224, R0, 0x2, P3 ;  /* 0x00000000e0cd7211 */ /* 0x000fe200018f16ff */
[----:B------:R-:W4:Y:S01]  /*24590*/  LDL.LU R8, [R1+0x3d4] ;  /* 0x0003d40001087983 */ /* 0x000f220000300800 */
[----:B------:R-:W-:Y:S02]  /*245a0*/  LEA R166, P5, R154, R4, 0x2 ;  /* 0x000000049aa67211 */ /* 0x000fe400078a10ff */
[----:B------:R-:W-:Y:S01]  /*245b0*/  LEA.HI.X.SX32 R215, R40, R0, 0x2, P2 ;  /* 0x0000000028d77211 */ /* 0x000fe200010f16ff */
[----:B------:R2:W-:Y:S01]  /*245c0*/  STL.64 [R1+0xc58], R210 ;  /* 0x000c58d201007387 */ /* 0x0005e20000100a00 */
[----:B-1----:R-:W-:-:S03]  /*245d0*/  LEA R202, P6, R225, R4, 0x2 ;  /* 0x00000004e1ca7211 */ /* 0x002fc600078c10ff */
[----:B------:R-:W4:Y:S01]  /*245e0*/  LDL.LU R230, [R1+0x3d8] ;  /* 0x0003d80001e67983 */ /* 0x000f220000300800 */
[----:B------:R-:W-:-:S03]  /*245f0*/  LEA.HI.X.SX32 R167, R154, R0, 0x2, P5 ;  /* 0x000000009aa77211 */ /* 0x000fc600028f16ff */
[----:B------:R1:W-:Y:S01]  /*24600*/  STL.64 [R1+0xc50], R208 ;  /* 0x000c50d001007387 */ /* 0x0003e20000100a00 */
[----:B------:R-:W-:-:S03]  /*24610*/  LEA R154, P5, R11, R4, 0x2 ;  /* 0x000000040b9a7211 */ /* 0x000fc600078a10ff */
[----:B------:R3:W-:Y:S01]  /*24620*/  STL.64 [R1+0xc48], R204 ;  /* 0x000c48cc01007387 */ /* 0x0007e20000100a00 */
[----:B------:R-:W-:-:S03]  /*24630*/  IMAD.MOV.U32 R232, RZ, RZ, R42 ;  /* 0x000000ffffe87224 */ /* 0x000fc600078e002a */
[----:B------:R-:W4:Y:S01]  /*24640*/  LDL.LU R224, [R1+0x3e8] ;  /* 0x0003e80001e07983 */ /* 0x000f220000300800 */
[----:B------:R-:W-:-:S03]  /*24650*/  LEA.HI.X.SX32 R203, R225, R0, 0x2, P6 ;  /* 0x00000000e1cb7211 */ /* 0x000fc600030f16ff */
[----:B------:R1:W-:Y:S01]  /*24660*/  STL.64 [R1+0xc40], R214 ;  /* 0x000c40d601007387 */ /* 0x0003e20000100a00 */
[----:B------:R-:W-:-:S03]  /*24670*/  IMAD.MOV.U32 R42, RZ, RZ, R155 ;  /* 0x000000ffff2a7224 */ /* 0x000fc600078e009b */
[----:B------:R-:W4:Y:S01]  /*24680*/  LDL.LU R40, [R1+0x3ec] ;  /* 0x0003ec0001287983 */ /* 0x000f220000300800 */
[----:B------:R-:W-:-:S03]  /*24690*/  LEA.HI.X.SX32 R155, R11, R0, 0x2, P5 ;  /* 0x000000000b9b7211 */ /* 0x000fc600028f16ff */
[----:B------:R-:W4:Y:S01]  /*246a0*/  LDL.LU R225, [R1+0x3f0] ;  /* 0x0003f00001e17983 */ /* 0x000f220000300800 */
[----:B------:R-:W-:-:S03]  /*246b0*/  LEA R206, P5, R227, R4, 0x2 ;  /* 0x00000004e3ce7211 */ /* 0x000fc600078a10ff */
[----:B------:R4:W-:Y:S01]  /*246c0*/  STL.64 [R1+0xc38], R202 ;  /* 0x000c38ca01007387 */ /* 0x0009e20000100a00 */
[----:B------:R-:W-:-:S03]  /*246d0*/  LEA.HI.X.SX32 R207, R227, R0, 0x2, P5 ;  /* 0x00000000e3cf7211 */ /* 0x000fc600028f16ff */
[----:B------:R-:W4:Y:S01]  /*246e0*/  LDL.LU R227, [R1+0x3f4] ;  /* 0x0003f40001e37983 */ /* 0x000f220000300800 */
[----:B--2---:R-:W-:-:S03]  /*246f0*/  LEA R212, P1, R19, R4, 0x2 ;  /* 0x0000000413d47211 */ /* 0x004fc600078210ff */
[----:B------:R2:W-:Y:S01]  /*24700*/  STL.64 [R1+0xc30], R206 ;  /* 0x000c30ce01007387 */ /* 0x0005e20000100a00 */
[----:B------:R-:W-:-:S03]  /*24710*/  LEA.HI.X.SX32 R213, R19, R0, 0x2, P1 ;  /* 0x0000000013d57211 */ /* 0x000fc600008f16ff */
[----:B------:R-:W4:Y:S01]  /*24720*/  LDL.LU R19, [R1+0x3f8] ;  /* 0x0003f80001137983 */ /* 0x000f220000300800 */
[-C--:B------:R-:W-:Y:S02]  /*24730*/  LEA R210, P0, R228, R4.reuse, 0x2 ;  /* 0x00000004e4d27211 */ /* 0x080fe400078010ff */
[CC--:B-1----:R-:W-:Y:S01]  /*24740*/  LEA R208, P4, R229.reuse, R4.reuse, 0x2 ;  /* 0x00000004e5d07211 */ /* 0x0c2fe200078810ff */
[----:B------:R1:W-:Y:S01]  /*24750*/  STL.64 [R1+0xc28], R212 ;  /* 0x000c28d401007387 */ /* 0x0003e20000100a00 */
[----:B---3--:R-:W-:Y:S02]  /*24760*/  LEA R204, P3, R244, R4, 0x2 ;  /* 0x00000004f4cc7211 */ /* 0x008fe400078610ff */
[-C--:B------:R-:W-:Y:S02]  /*24770*/  LEA.HI.X.SX32 R211, R228, R0.reuse, 0x2, P0 ;  /* 0x00000000e4d37211 */ /* 0x080fe400000f16ff */
[----:B------:R-:W3:Y:S01]  /*24780*/  LDL.LU R228, [R1+0x3fc] ;  /* 0x0003fc0001e47983 */ /* 0x000ee20000300800 */
[----:B------:R-:W-:-:S02]  /*24790*/  LEA.HI.X.SX32 R209, R229, R0, 0x2, P4 ;  /* 0x00000000e5d17211 */ /* 0x000fc400020f16ff */
[----:B------:R-:W-:Y:S01]  /*247a0*/  LEA.HI.X.SX32 R205, R244, R0, 0x2, P3 ;  /* 0x00000000f4cd7211 */ /* 0x000fe200018f16ff */
[----:B------:R1:W-:Y:S04]  /*247b0*/  STL.64 [R1+0xc20], R210 ;  /* 0x000c20d201007387 */ /* 0x0003e80000100a00 */
[----:B------:R1:W-:Y:S04]  /*247c0*/  STL.64 [R1+0xc18], R208 ;  /* 0x000c18d001007387 */ /* 0x0003e80000100a00 */
[----:B------:R-:W3:Y:S04]  /*247d0*/  LDL.LU R229, [R1+0x404] ;  /* 0x0004040001e57983 */ /* 0x000ee80000300800 */
[----:B------:R1:W-:Y:S04]  /*247e0*/  STL.64 [R1+0xc10], R204 ;  /* 0x000c10cc01007387 */ /* 0x0003e80000100a00 */
[----:B------:R-:W3:Y:S01]  /*247f0*/  LDL.LU R244, [R1+0x410] ;  /* 0x0004100001f47983 */ /* 0x000ee20000300800 */
[----:B------:R-:W-:-:S04]  /*24800*/  LEA R214, P2, R226, R4, 0x2 ;  /* 0x00000004e2d67211 */ /* 0x000fc800078410ff */
[----:B------:R-:W-:Y:S02]  /*24810*/  LEA.HI.X.SX32 R215, R226, R0, 0x2, P2 ;  /* 0x00000000e2d77211 */ /* 0x000fe400010f16ff */
[----:B------:R-:W3:Y:S04]  /*24820*/  LDL.LU R226, [R1+0x414] ;  /* 0x0004140001e27983 */ /* 0x000ee80000300800 */
[----:B------:R1:W-:Y:S01]  /*24830*/  STL.64 [R1+0xc08], R214 ;  /* 0x000c08d601007387 */ /* 0x0003e20000100a00 */
[----:B----4-:R-:W-:-:S04]  /*24840*/  LEA R202, P6, R222, R4, 0x2 ;  /* 0x00000004deca7211 */ /* 0x010fc800078c10ff */
[----:B------:R-:W-:Y:S02]  /*24850*/  LEA.HI.X.SX32 R203, R222, R0, 0x2, P6 ;  /* 0x00000000decb7211 */ /* 0x000fe400030f16ff */
[----:B------:R-:W4:Y:S01]  /*24860*/  LDL.LU R222, [R1+0x420] ;  /* 0x0004200001de7983 */ /* 0x000f220000300800 */
[----:B--2---:R-:W-:-:S03]  /*24870*/  LEA R206, P5, R223, R4, 0x2 ;  /* 0x00000004dfce7211 */ /* 0x004fc600078a10ff */
[----:B------:R2:W-:Y:S01]  /*24880*/  STL.64 [R1+0xc00], R202 ;  /* 0x000c00ca01007387 */ /* 0x0005e20000100a00 */
[----:B------:R-:W-:-:S03]  /*24890*/  LEA.HI.X.SX32 R207, R223, R0, 0x2, P5 ;  /* 0x00000000dfcf7211 */ /* 0x000fc600028f16ff */
[----:B------:R-:W4:Y:S01]  /*248a0*/  LDL.LU R223, [R1+0x424] ;  /* 0x0004240001df7983 */ /* 0x000f220000300800 */
[CC--:B-1----:R-:W-:Y:S02]  /*248b0*/  LEA R212, P1, R219.reuse, R4.reuse, 0x2 ;  /* 0x00000004dbd47211 */ /* 0x0c2fe400078210ff */
[C---:B------:R-:W-:Y:S02]  /*248c0*/  LEA R210, P0, R220.reuse, R4, 0x2 ;  /* 0x00000004dcd27211 */ /* 0x040fe400078010ff */
[----:B------:R-:W-:Y:S02]  /*248d0*/  LEA.HI.X.SX32 R213, R219, R0, 0x2, P1 ;  /* 0x00000000dbd57211 */ /* 0x000fe400008f16ff */
[C---:B------:R-:W-:Y:S02]  /*248e0*/  LEA R208, P4, R221.reuse, R4, 0x2 ;  /* 0x00000004ddd07211 */ /* 0x040fe400078810ff */
[-C--:B------:R-:W-:Y:S01]  /*248f0*/  LEA.HI.X.SX32 R211, R220, R0.reuse, 0x2, P0 ;  /* 0x00000000dcd37211 */ /* 0x080fe200000f16ff */
[----:B------:R1:W-:Y:S01]  /*24900*/  STL.64 [R1+0xbf8], R206 ;  /* 0x000bf8ce01007387 */ /* 0x0003e20000100a00 */
[----:B------:R-:W-:-:S03]  /*24910*/  LEA.HI.X.SX32 R209, R221, R0, 0x2, P4 ;  /* 0x00000000ddd17211 */ /* 0x000fc600020f16ff */
[----:B------:R-:W4:Y:S04]  /*24920*/  LDL.LU R219, [R1+0x428] ;  /* 0x0004280001db7983 */ /* 0x000f280000300800 */
[----:B------:R1:W-:Y:S04]  /*24930*/  STL.64 [R1+0xbf0], R212 ;  /* 0x000bf0d401007387 */ /* 0x0003e80000100a00 */
[----:B------:R1:W-:Y:S01]  /*24940*/  STL.64 [R1+0xbe8], R210 ;  /* 0x000be8d201007387 */ /* 0x0003e20000100a00 */
[----:B------:R-:W-:-:S03]  /*24950*/  LEA R204, P3, R248, R4, 0x2 ;  /* 0x00000004f8cc7211 */ /* 0x000fc600078610ff */
[----:B------:R-:W4:Y:S01]  /*24960*/  LDL.LU R220, [R1+0x42c] ;  /* 0x00042c0001dc7983 */ /* 0x000f220000300800 */
[----:B------:R-:W-:-:S03]  /*24970*/  LEA.HI.X.SX32 R205, R248, R0, 0x2, P3 ;  /* 0x00000000f8cd7211 */ /* 0x000fc600018f16ff */
[----:B------:R1:W-:Y:S04]  /*24980*/  STL.64 [R1+0xbe0], R208 ;  /* 0x000be0d001007387 */ /* 0x0003e80000100a00 */
[----:B------:R-:W4:Y:S01]  /*24990*/  LDL.LU R221, [R1+0x434] ;  /* 0x0004340001dd7983 */ /* 0x000f220000300800 */
[----:B------:R-:W-:-:S03]  /*249a0*/  LEA R214, P2, R8, R4, 0x2 ;  /* 0x0000000408d67211 */ /* 0x000fc600078410ff */
[----:B------:R-:W4:Y:S01]  /*249b0*/  LDL.LU R248, [R1+0x438] ;  /* 0x0004380001f87983 */ /* 0x000f220000300800 */
[----:B------:R-:W-:Y:S02]  /*249c0*/  LEA.HI.X.SX32 R215, R8, R0, 0x2, P2 ;  /* 0x0000000008d77211 */ /* 0x000fe400010f16ff */
[C---:B--2---:R-:W-:Y:S01]  /*249d0*/  LEA R202, P6, R230.reuse, R4, 0x2 ;  /* 0x00000004e6ca7211 */ /* 0x044fe200078c10ff */
[----:B------:R2:W-:Y:S03]  /*249e0*/  STL.64 [R1+0xbd8], R204 ;  /* 0x000bd8cc01007387 */ /* 0x0005e60000100a00 */
[----:B------:R-:W-:Y:S01]  /*249f0*/  LEA.HI.X.SX32 R203, R230, R0, 0x2, P6 ;  /* 0x00000000e6cb7211 */ /* 0x000fe200030f16ff */
[----:B------:R-:W4:Y:S01]  /*24a00*/  LDL.LU R8, [R1+0x430] ;  /* 0x0004300001087983 */ /* 0x000f220000300800 */
[----:B-1----:R-:W-:-:S03]  /*24a10*/  LEA R206, P5, R224, R4, 0x2 ;  /* 0x00000004e0ce7211 */ /* 0x002fc600078a10ff */
[----:B------:R3:W-:Y:S01]  /*24a20*/  STL.64 [R1+0xbd0], R214 ;  /* 0x000bd0d601007387 */ /* 0x0007e20000100a00 */
[----:B------:R-:W-:-:S03]  /*24a30*/  LEA.HI.X.SX32 R207, R224, R0, 0x2, P5 ;  /* 0x00000000e0cf7211 */ /* 0x000fc600028f16ff */
[----:B------:R-:W4:Y:S01]  /*24a40*/  LDL.LU R230, [R1+0x41c] ;  /* 0x00041c0001e67983 */ /* 0x000f220000300800 */
[CC--:B------:R-:W-:Y:S02]  /*24a50*/  LEA R212, P1, R40.reuse, R4.reuse, 0x2 ;  /* 0x0000000428d47211 */ /* 0x0c0fe400078210ff */
[C---:B------:R-:W-:Y:S02]  /*24a60*/  LEA R210, P0, R225.reuse, R4, 0x2 ;  /* 0x00000004e1d27211 */ /* 0x040fe400078010ff */
[-C--:B------:R-:W-:Y:S01]  /*24a70*/  LEA.HI.X.SX32 R213, R40, R0.reuse, 0x2, P1 ;  /* 0x0000000028d57211 */ /* 0x080fe200008f16ff */
[----:B------:R1:W-:Y:S01]  /*24a80*/  STL.64 [R1+0xbc8], R202 ;  /* 0x000bc8ca01007387 */ /* 0x0003e20000100a00 */
[----:B------:R-:W-:-:S03]  /*24a90*/  LEA.HI.X.SX32 R211, R225, R0, 0x2, P0 ;  /* 0x00000000e1d37211 */ /* 0x000fc600000f16ff */
[----:B------:R-:W4:Y:S01]  /*24aa0*/  LDL.LU R224, [R1+0x418] ;  /* 0x0004180001e07983 */ /* 0x000f220000300800 */
[----:B------:R-:W-:-:S03]  /*24ab0*/  LEA R208, P4, R227, R4, 0x2 ;  /* 0x00000004e3d07211 */ /* 0x000fc600078810ff */
[----:B------:R1:W-:Y:S04]  /*24ac0*/  STL.64 [R1+0xbc0], R206 ;  /* 0x000bc0ce01007387 */ /* 0x0003e80000100a00 */
[----:B------:R1:W-:Y:S01]  /*24ad0*/  STL.64 [R1+0xbb8], R212 ;  /* 0x000bb8d401007387 */ /* 0x0003e20000100a00 */
[----:B------:R-:W-:-:S03]  /*24ae0*/  LEA.HI.X.SX32 R209, R227, R0, 0x2, P4 ;  /* 0x00000000e3d17211 */ /* 0x000fc600020f16ff */
[----:B------:R-:W4:Y:S04]  /*24af0*/  LDL.LU R40, [R1+0x40c] ;  /* 0x00040c0001287983 */ /* 0x000f280000300800 */
[----:B------:R4:W-:Y:S04]  /*24b00*/  STL.64 [R1+0xbb0], R210 ;  /* 0x000bb0d201007387 */ /* 0x0009e80000100a00 */
[----:B------:R-:W4:Y:S01]  /*24b10*/  LDL.LU R225, [R1+0x408] ;  /* 0x0004080001e17983 */ /* 0x000f220000300800 */
[----:B--2---:R-:W-:-:S03]  /*24b20*/  LEA R204, P3, R19, R4, 0x2 ;  /* 0x0000000413cc7211 */ /* 0x004fc600078610ff */
[----:B------:R-:W2:Y:S01]  /*24b30*/  LDL.LU R227, [R1+0x400] ;  /* 0x0004000001e37983 */ /* 0x000ea20000300800 */
[----:B------:R-:W-:-:S03]  /*24b40*/  LEA.HI.X.SX32 R205, R19, R0, 0x2, P3 ;  /* 0x0000000013cd7211 */ /* 0x000fc600018f16ff */
[----:B------:R3:W-:Y:S02]  /*24b50*/  STL.64 [R1+0xba8], R208 ;  /* 0x000ba8d001007387 */ /* 0x0007e40000100a00 */
[C---:B---3--:R-:W-:Y:S02]  /*24b60*/  LEA R214, P2, R228.reuse, R4, 0x2 ;  /* 0x00000004e4d67211 */ /* 0x048fe400078410ff */
[----:B------:R-:W3:Y:S02]  /*24b70*/  LDL.LU R19, [R1+0x3e4] ;  /* 0x0003e40001137983 */ /* 0x000ee40000300800 */
[----:B------:R-:W-:Y:S02]  /*24b80*/  LEA.HI.X.SX32 R215, R228, R0, 0x2, P2 ;  /* 0x00000000e4d77211 */ /* 0x000fe400010f16ff */
[----:B------:R4:W-:Y:S01]  /*24b90*/  STL.64 [R1+0xba0], R204 ;  /* 0x000ba0cc01007387 */ /* 0x0009e20000100a00 */
[----:B-1----:R-:W-:-:S03]  /*24ba0*/  LEA R202, P6, R229, R4, 0x2 ;  /* 0x00000004e5ca7211 */ /* 0x002fc600078c10ff */
[----:B------:R-:W3:Y:S01]  /*24bb0*/  LDL.LU R228, [R1+0x3e0] ;  /* 0x0003e00001e47983 */ /* 0x000ee20000300800 */
[C---:B------:R-:W-:Y:S02]  /*24bc0*/  LEA R206, P5, R244.reuse, R4, 0x2 ;  /* 0x00000004f4ce7211 */ /* 0x040fe400078a10ff */
[-C--:B------:R-:W-:Y:S01]  /*24bd0*/  LEA.HI.X.SX32 R203, R229, R0.reuse, 0x2, P6 ;  /* 0x00000000e5cb7211 */ /* 0x080fe200030f16ff */
[----:B------:R1:W-:Y:S01]  /*24be0*/  STL.64 [R1+0xb98], R214 ;  /* 0x000b98d601007387 */ /* 0x0003e20000100a00 */
[----:B------:R-:W-:Y:S02]  /*24bf0*/  LEA.HI.X.SX32 R207, R244, R0, 0x2, P5 ;  /* 0x00000000f4cf7211 */ /* 0x000fe400028f16ff */
[C---:B------:R-:W-:Y:S01]  /*24c00*/  LEA R212, P1, R226.reuse, R4, 0x2 ;  /* 0x00000004e2d47211 */ /* 0x040fe200078210ff */
[----:B------:R-:W3:Y:S03]  /*24c10*/  LDL.LU R229, [R1+0x3dc] ;  /* 0x0003dc0001e57983 */ /* 0x000ee60000300800 */
[----:B------:R-:W-:Y:S01]  /*24c20*/  LEA.HI.X.SX32 R213, R226, R0, 0x2, P1 ;  /* 0x00000000e2d57211 */ /* 0x000fe200008f16ff */
[----:B------:R1:W-:Y:S04]  /*24c30*/  STL.64 [R1+0xb90], R202 ;  /* 0x000b90ca01007387 */ /* 0x0003e80000100a00 */
[----:B------:R1:W-:Y:S04]  /*24c40*/  STL.64 [R1+0xb88], R206 ;  /* 0x000b88ce01007387 */ /* 0x0003e80000100a00 */
[----:B------:R-:W3:Y:S04]  /*24c50*/  LDL.LU R244, [R1+0x3d0] ;  /* 0x0003d00001f47983 */ /* 0x000ee80000300800 */
[----:B------:R1:W-:Y:S04]  /*24c60*/  STL.64 [R1+0xb80], R212 ;  /* 0x000b80d401007387 */ /* 0x0003e80000100a00 */
[----:B------:R-:W3:Y:S01]  /*24c70*/  LDL.LU R226, [R1+0x3c8] ;  /* 0x0003c80001e27983 */ /* 0x000ee20000300800 */
[----:B----4-:R-:W-:-:S04]  /*24c80*/  LEA R210, P0, R222, R4, 0x2 ;  /* 0x00000004ded27211 */ /* 0x010fc800078010ff */
[----:B------:R-:W-:Y:S02]  /*24c90*/  LEA.HI.X.SX32 R211, R222, R0, 0x2, P0 ;  /* 0x00000000ded37211 */ /* 0x000fe400000f16ff */
[----:B------:R-:W4:Y:S01]  /*24ca0*/  LDL.LU R222, [R1+0x3c4] ;  /* 0x0003c40001de7983 */ /* 0x000f220000300800 */
[----:B------:R-:W-:-:S03]  /*24cb0*/  LEA R208, P4, R223, R4, 0x2 ;  /* 0x00000004dfd07211 */ /* 0x000fc600078810ff */
[----:B------:R1:W-:Y:S01]  /*24cc0*/  STL.64 [R1+0xb78], R210 ;  /* 0x000b78d201007387 */ /* 0x0003e20000100a00 */
[----:B------:R-:W-:-:S03]  /*24cd0*/  LEA.HI.X.SX32 R209, R223, R0, 0x2, P4 ;  /* 0x00000000dfd17211 */ /* 0x000fc600020f16ff */
[----:B------:R-:W4:Y:S01]  /*24ce0*/  LDL.LU R223, [R1+0x3bc] ;  /* 0x0003bc0001df7983 */ /* 0x000f220000300800 */
[----:B------:R-:W-:-:S03]  /*24cf0*/  LEA R204, P3, R219, R4, 0x2 ;  /* 0x00000004dbcc7211 */ /* 0x000fc600078610ff */
[----:B------:R1:W-:Y:S01]  /*24d00*/  STL.64 [R1+0xb70], R208 ;  /* 0x000b70d001007387 */ /* 0x0003e20000100a00 */
[----:B------:R-:W-:-:S03]  /*24d10*/  LEA.HI.X.SX32 R205, R219, R0, 0x2, P3 ;  /* 0x00000000dbcd7211 */ /* 0x000fc600018f16ff */
[----:B------:R-:W4:Y:S01]  /*24d20*/  LDL.LU R219, [R1+0x3b8] ;  /* 0x0003b80001db7983 */ /* 0x000f220000300800 */
[----:B-1----:R-:W-:-:S03]  /*24d30*/  LEA R214, P2, R220, R4, 0x2 ;  /* 0x00000004dcd67211 */ /* 0x002fc600078410ff */
[----:B------:R1:W-:Y:S01]  /*24d40*/  STL.64 [R1+0xb68], R204 ;  /* 0x000b68cc01007387 */ /* 0x0003e20000100a00 */
[----:B------:R-:W-:-:S03]  /*24d50*/  LEA.HI.X.SX32 R215, R220, R0, 0x2, P2 ;  /* 0x00000000dcd77211 */ /* 0x000fc600010f16ff */
[----:B------:R-:W4:Y:S01]  /*24d60*/  LDL.LU R220, [R1+0x3b0] ;  /* 0x0003b00001dc7983 */ /* 0x000f220000300800 */
[CC--:B------:R-:W-:Y:S02]  /*24d70*/  LEA R202, P6, R221.reuse, R4.reuse, 0x2 ;  /* 0x00000004ddca7211 */ /* 0x0c0fe400078c10ff */
[C---:B------:R-:W-:Y:S02]  /*24d80*/  LEA R206, P5, R248.reuse, R4, 0x2 ;  /* 0x00000004f8ce7211 */ /* 0x040fe400078a10ff */
[-C--:B------:R-:W-:Y:S02]  /*24d90*/  LEA.HI.X.SX32 R203, R221, R0.reuse, 0x2, P6 ;  /* 0x00000000ddcb7211 */ /* 0x080fe400030f16ff */
[----:B------:R-:W-:Y:S01]  /*24da0*/  LEA.HI.X.SX32 R207, R248, R0, 0x2, P5 ;  /* 0x00000000f8cf7211 */ /* 0x000fe200028f16ff */
        /* <DEDUP_REMOVED lines=9> */
[----:B------:R-:W-:-:S03]  /*24e40*/  LEA.HI.X.SX32 R211, R230, R0, 0x2, P0 ;  /* 0x00000000e6d37211 */ /* 0x000fc600000f16ff */
[----:B------:R1:W-:Y:S04]  /*24e50*/  STL.64 [R1+0xb48], R212 ;  /* 0x000b48d401007387 */ /* 0x0003e80000100a00 */
        /* <DEDUP_REMOVED lines=9> */
[-C--:B------:R-:W-:Y:S02]  /*24ef0*/  LEA R214, P2, R225, R4.reuse, 0x2 ;  /* 0x00000004e1d67211 */ /* 0x080fe400078410ff */
[----:B--2---:R-:W-:Y:S02]  /*24f00*/  LEA R202, P6, R227, R4, 0x2 ;  /* 0x00000004e3ca7211 */ /* 0x004fe400078c10ff */
[-C--:B------:R-:W-:Y:S02]  /*24f10*/  LEA.HI.X.SX32 R215, R225, R0.reuse, 0x2, P2 ;  /* 0x00000000e1d77211 */ /* 0x080fe400010f16ff */
[----:B------:R-:W-:Y:S01]  /*24f20*/  LEA.HI.X.SX32 R203, R227, R0, 0x2, P6 ;  /* 0x00000000e3cb7211 */ /* 0x000fe200030f16ff */
[----:B------:R2:W-:Y:S01]  /*24f30*/  STL.64 [R1+0xb30], R204 ;  /* 0x000b30cc01007387 */ /* 0x0005e20000100a00 */
[----:B---3--:R-:W-:-:S03]  /*24f40*/  LEA R206, P5, R19, R4, 0x2 ;  /* 0x0000000413ce7211 */ /* 0x008fc600078a10ff */
[----:B------:R4:W-:Y:S04]  /*24f50*/  STL.64 [R1+0xb28], R214 ;  /* 0x000b28d601007387 */ /* 0x0009e80000100a00 */
[----:B------:R-:W3:Y:S01]  /*24f60*/  LDL.LU R225, [R1+0x388] ;  /* 0x0003880001e17983 */ /* 0x000ee20000300800 */
[----:B------:R-:W-:-:S03]  /*24f70*/  LEA.HI.X.SX32 R207, R19, R0, 0x2, P5 ;  /* 0x0000000013cf7211 */ /* 0x000fc600028f16ff */
[----:B------:R1:W-:Y:S04]  /*24f80*/  STL.64 [R1+0xb20], R202 ;  /* 0x000b20ca01007387 */ /* 0x0003e80000100a00 */
[----:B------:R-:W3:Y:S01]  /*24f90*/  LDL.LU R227, [R1+0x380] ;  /* 0x0003800001e37983 */ /* 0x000ee20000300800 */
[----:B------:R-:W-:-:S03]  /*24fa0*/  LEA R212, P1, R228, R4, 0x2 ;  /* 0x00000004e4d47211 */ /* 0x000fc600078210ff */
[----:B------:R-:W3:Y:S01]  /*24fb0*/  LDL.LU R19, [R1+0x378] ;  /* 0x0003780001137983 */ /* 0x000ee20000300800 */
[----:B------:R-:W-:-:S03]  /*24fc0*/  LEA.HI.X.SX32 R213, R228, R0, 0x2, P1 ;  /* 0x00000000e4d57211 */ /* 0x000fc600008f16ff */
[----:B------:R2:W-:Y:S01]  /*24fd0*/  STL.64 [R1+0xb18], R206 ;  /* 0x000b18ce01007387 */ /* 0x0005e20000100a00 */
[----:B------:R-:W-:-:S03]  /*24fe0*/  LEA R210, P0, R229, R4, 0x2 ;  /* 0x00000004e5d27211 */ /* 0x000fc600078010ff */
[----:B------:R-:W3:Y:S01]  /*24ff0*/  LDL.LU R228, [R1+0x374] ;  /* 0x0003740001e47983 */ /* 0x000ee20000300800 */
[----:B------:R-:W-:-:S03]  /*25000*/  LEA.HI.X.SX32 R211, R229, R0, 0x2, P0 ;  /* 0x00000000e5d37211 */ /* 0x000fc600000f16ff */
[----:B------:R4:W-:Y:S01]  /*25010*/  STL.64 [R1+0xb10], R212 ;  /* 0x000b10d401007387 */ /* 0x0009e20000100a00 */
[----:B-1----:R-:W-:-:S03]  /*25020*/  LEA R208, P4, R244, R4, 0x2 ;  /* 0x00000004f4d07211 */ /* 0x002fc600078810ff */
[----:B------:R-:W3:Y:S01]  /*25030*/  LDL.LU R229, [R1+0x370] ;  /* 0x0003700001e57983 */ /* 0x000ee20000300800 */
[----:B------:R-:W-:Y:S02]  /*25040*/  LEA.HI.X.SX32 R209, R244, R0, 0x2, P4 ;  /* 0x00000000f4d17211 */ /* 0x000fe400020f16ff */
[C---:B--2---:R-:W-:Y:S01]  /*25050*/  LEA R204, P3, R226.reuse, R4, 0x2 ;  /* 0x00000004e2cc7211 */ /* 0x044fe200078610ff */
[----:B------:R1:W-:Y:S03]  /*25060*/  STL.64 [R1+0xb08], R210 ;  /* 0x000b08d201007387 */ /* 0x0003e60000100a00 */
[----:B------:R-:W-:Y:S01]  /*25070*/  LEA.HI.X.SX32 R205, R226, R0, 0x2, P3 ;  /* 0x00000000e2cd7211 */ /* 0x000fe200018f16ff */
[----:B------:R-:W2:Y:S04]  /*25080*/  LDL.LU R244, [R1+0x36c] ;  /* 0x00036c0001f47983 */ /* 0x000ea80000300800 */
[----:B------:R1:W-:Y:S04]  /*25090*/  STL.64 [R1+0xb00], R208 ;  /* 0x000b00d001007387 */ /* 0x0003e80000100a00 */
[----:B------:R1:W-:Y:S04]  /*250a0*/  STL.64 [R1+0xaf8], R204 ;  /* 0x000af8cc01007387 */ /* 0x0003e80000100a00 */
[----:B------:R-:W2:Y:S01]  /*250b0*/  LDL.LU R226, [R1+0x368] ;  /* 0x0003680001e27983 */ /* 0x000ea20000300800 */
[----:B----4-:R-:W-:-:S04]  /*250c0*/  LEA R214, P2, R222, R4, 0x2 ;  /* 0x00000004ded67211 */ /* 0x010fc800078410ff */
[----:B------:R-:W-:Y:S02]  /*250d0*/  LEA.HI.X.SX32 R215, R222, R0, 0x2, P2 ;  /* 0x00000000ded77211 */ /* 0x000fe400010f16ff */
[----:B------:R-:W-:-:S03]  /*250e0*/  LEA R202, P6, R223, R4, 0x2 ;  /* 0x00000004dfca7211 */ /* 0x000fc600078c10ff */
[----:B------:R4:W-:Y:S01]  /*250f0*/  STL.64 [R1+0xaf0], R214 ;  /* 0x000af0d601007387 */ /* 0x0009e20000100a00 */
[----:B------:R-:W-:-:S03]  /*25100*/  LEA.HI.X.SX32 R203, R223, R0, 0x2, P6 ;  /* 0x00000000dfcb7211 */ /* 0x000fc600030f16ff */
[----:B------:R-:W2:Y:S04]  /*25110*/  LDL.LU R222, [R1+0x364] ;  /* 0x0003640001de7983 */ /* 0x000ea80000300800 */
[----:B------:R-:W2:Y:S01]  /*25120*/  LDL.LU R223, [R1+0x35c] ;  /* 0x00035c0001df7983 */ /* 0x000ea20000300800 */
[----:B------:R-:W-:-:S03]  /*25130*/  LEA R206, P5, R219, R4, 0x2 ;  /* 0x00000004dbce7211 */ /* 0x000fc600078a10ff */
[----:B------:R1:W-:Y:S01]  /*25140*/  STL.64 [R1+0xae8], R202 ;  /* 0x000ae8ca01007387 */ /* 0x0003e20000100a00 */
[----:B------:R-:W-:-:S03]  /*25150*/  LEA.HI.X.SX32 R207, R219, R0, 0x2, P5 ;  /* 0x00000000dbcf7211 */ /* 0x000fc600028f16ff */
[----:B------:R-:W2:Y:S01]  /*25160*/  LDL.LU R219, [R1+0x358] ;  /* 0x0003580001db7983 */ /* 0x000ea20000300800 */
[----:B------:R-:W-:-:S03]  /*25170*/  LEA R212, P1, R220, R4, 0x2 ;  /* 0x00000004dcd47211 */ /* 0x000fc600078210ff */
[----:B------:R1:W-:Y:S01]  /*25180*/  STL.64 [R1+0xae0], R206 ;  /* 0x000ae0ce01007387 */ /* 0x0003e20000100a00 */
[----:B------:R-:W-:-:S03]  /*25190*/  LEA.HI.X.SX32 R213, R220, R0, 0x2, P1 ;  /* 0x00000000dcd57211 */ /* 0x000fc600008f16ff */
[----:B------:R-:W2:Y:S04]  /*251a0*/  LDL.LU R220, [R1+0x354] ;  /* 0x0003540001dc7983 */ /* 0x000ea80000300800 */
[----:B------:R3:W-:Y:S01]  /*251b0*/  STL.64 [R1+0xad8], R212 ;  /* 0x000ad8d401007387 */ /* 0x0007e20000100a00 */
[----:B-1----:R-:W-:-:S04]  /*251c0*/  LEA R210, P0, R221, R4, 0x2 ;  /* 0x00000004ddd27211 */ /* 0x002fc800078010ff */
[----:B------:R-:W-:Y:S02]  /*251d0*/  LEA.HI.X.SX32 R211, R221, R0, 0x2, P0 ;  /* 0x00000000ddd37211 */ /* 0x000fe400000f16ff */
[----:B------:R-:W2:Y:S01]  /*251e0*/  LDL.LU R221, [R1+0x350] ;  /* 0x0003500001dd7983 */ /* 0x000ea20000300800 */
[-C--:B------:R-:W-:Y:S02]  /*251f0*/  LEA R208, P4, R248, R4.reuse, 0x2 ;  /* 0x00000004f8d07211 */ /* 0x080fe400078810ff */
[----:B------:R-:W-:Y:S02]  /*25200*/  LEA R204, P3, R8, R4, 0x2 ;  /* 0x0000000408cc7211 */ /* 0x000fe400078610ff */
[-C--:B------:R-:W-:Y:S02]  /*25210*/  LEA.HI.X.SX32 R209, R248, R0.reuse, 0x2, P4 ;  /* 0x00000000f8d17211 */ /* 0x080fe400020f16ff */
[----:B------:R-:W-:Y:S01]  /*25220*/  LEA.HI.X.SX32 R205, R8, R0, 0x2, P3 ;  /* 0x0000000008cd7211 */ /* 0x000fe200018f16ff */
[----:B------:R1:W-:Y:S01]  /*25230*/  STL.64 [R1+0xad0], R210 ;  /* 0x000ad0d201007387 */ /* 0x0003e20000100a00 */
[----:B----4-:R-:W-:-:S03]  /*25240*/  LEA R214, P2, R230, R4, 0x2 ;  /* 0x00000004e6d67211 */ /* 0x010fc600078410ff */
[----:B------:R4:W-:Y:S04]  /*25250*/  STL.64 [R1+0xac8], R208 ;  /* 0x000ac8d001007387 */ /* 0x0009e80000100a00 */
[----:B------:R-:W2:Y:S01]  /*25260*/  LDL.LU R248, [R1+0x34c] ;  /* 0x00034c0001f87983 */ /* 0x000ea20000300800 */
[----:B------:R-:W-:-:S03]  /*25270*/  LEA.HI.X.SX32 R215, R230, R0, 0x2, P2 ;  /* 0x00000000e6d77211 */ /* 0x000fc600010f16ff */
[----:B------:R1:W-:Y:S01]  /*25280*/  STL.64 [R1+0xac0], R204 ;  /* 0x000ac0cc01007387 */ /* 0x0003e20000100a00 */
[----:B------:R-:W-:-:S03]  /*25290*/  LEA R202, P6, R224, R4, 0x2 ;  /* 0x00000004e0ca7211 */ /* 0x000fc600078c10ff */
[----:B------:R-:W2:Y:S01]  /*252a0*/  LDL.LU R8, [R1+0x33c] ;  /* 0x00033c0001087983 */ /* 0x000ea20000300800 */
[----:B------:R-:W-:-:S03]  /*252b0*/  LEA.HI.X.SX32 R203, R224, R0, 0x2, P6 ;  /* 0x00000000e0cb7211 */ /* 0x000fc600030f16ff */
[----:B------:R-:W2:Y:S01]  /*252c0*/  LDL.LU R230, [R1+0x334] ;  /* 0x0003340001e67983 */ /* 0x000ea20000300800 */
[----:B------:R-:W-:-:S03]  /*252d0*/  LEA R206, P5, R40, R4, 0x2 ;  /* 0x0000000428ce7211 */ /* 0x000fc600078a10ff */
[----:B------:R1:W-:Y:S01]  /*252e0*/  STL.64 [R1+0xab8], R214 ;  /* 0x000ab8d601007387 */ /* 0x0003e20000100a00 */
[----:B------:R-:W-:-:S03]  /*252f0*/  LEA.HI.X.SX32 R207, R40, R0, 0x2, P5 ;  /* 0x0000000028cf7211 */ /* 0x000fc600028f16ff */
[----:B------:R-:W2:Y:S04]  /*25300*/  LDL.LU R224, [R1+0x328] ;  /* 0x0003280001e07983 */ /* 0x000ea80000300800 */
[----:B------:R2:W-:Y:S04]  /*25310*/  STL.64 [R1+0xab0], R202 ;  /* 0x000ab0ca01007387 */ /* 0x0005e80000100a00 */
[----:B------:R-:W2:Y:S01]  /*25320*/  LDL.LU R40, [R1+0x324] ;  /* 0x0003240001287983 */ /* 0x000ea20000300800 */
[----:B---3--:R-:W-:-:S03]  /*25330*/  LEA R212, P1, R225, R4, 0x2 ;  /* 0x00000004e1d47211 */ /* 0x008fc600078210ff */
[----:B------:R3:W-:Y:S01]  /*25340*/  STL.64 [R1+0xaa8], R206 ;  /* 0x000aa8ce01007387 */ /* 0x0007e20000100a00 */
[----:B------:R-:W-:-:S03]  /*25350*/  LEA.HI.X.SX32 R213, R225, R0, 0x2, P1 ;  /* 0x00000000e1d57211 */ /* 0x000fc600008f16ff */
[----:B------:R-:W2:Y:S01]  /*25360*/  LDL.LU R225, [R1+0x320] ;  /* 0x0003200001e17983 */ /* 0x000ea20000300800 */
[-C--:B-1----:R-:W-:Y:S02]  /*25370*/  LEA R210, P0, R227, R4.reuse, 0x2 ;  /* 0x00000004e3d27211 */ /* 0x082fe400078010ff */
[----:B----4-:R-:W-:Y:S02]  /*25380*/  LEA R208, P4, R19, R4, 0x2 ;  /* 0x0000000413d07211 */ /* 0x010fe400078810ff */
[-C--:B------:R-:W-:Y:S02]  /*25390*/  LEA.HI.X.SX32 R211, R227, R0.reuse, 0x2, P0 ;  /* 0x00000000e3d37211 */ /* 0x080fe400000f16ff */
[----:B------:R-:W-:Y:S01]  /*253a0*/  LEA.HI.X.SX32 R209, R19, R0, 0x2, P4 ;  /* 0x0000000013d17211 */ /* 0x000fe200020f16ff */
[----:B------:R1:W-:Y:S01]  /*253b0*/  STL.64 [R1+0xaa0], R212 ;  /* 0x000aa0d401007387 */ /* 0x0003e20000100a00 */
[----:B------:R-:W-:-:S03]  /*253c0*/  LEA R204, P3, R228, R4, 0x2 ;  /* 0x00000004e4cc7211 */ /* 0x000fc600078610ff */
[----:B------:R4:W-:Y:S04]  /*253d0*/  STL.64 [R1+0xa98], R210 ;  /* 0x000a98d201007387 */ /* 0x0009e80000100a00 */
[----:B------:R-:W2:Y:S01]  /*253e0*/  LDL.LU R227, [R1+0x31c] ;  /* 0x00031c0001e37983 */ /* 0x000ea20000300800 */
[----:B------:R-:W-:-:S03]  /*253f0*/  LEA.HI.X.SX32 R205, R228, R0, 0x2, P3 ;  /* 0x00000000e4cd7211 */ /* 0x000fc600018f16ff */
[----:B------:R1:W-:Y:S04]  /*25400*/  STL.64 [R1+0xa90], R208 ;  /* 0x000a90d001007387 */ /* 0x0003e80000100a00 */
[----:B------:R-:W2:Y:S01]  /*25410*/  LDL.LU R19, [R1+0x314] ;  /* 0x0003140001137983 */ /* 0x000ea20000300800 */
[----:B------:R-:W-:-:S03]  /*25420*/  LEA R214, P2, R229, R4, 0x2 ;  /* 0x00000004e5d67211 */ /* 0x000fc600078410ff */
[----:B------:R-:W2:Y:S01]  /*25430*/  LDL.LU R228, [R1+0x30c] ;  /* 0x00030c0001e47983 */ /* 0x000ea20000300800 */
[----:B------:R-:W-:-:S03]  /*25440*/  LEA.HI.X.SX32 R215, R229, R0, 0x2, P2 ;  /* 0x00000000e5d77211 */ /* 0x000fc600010f16ff */
[----:B------:R1:W-:Y:S01]  /*25450*/  STL.64 [R1+0xa88], R204 ;  /* 0x000a88cc01007387 */ /* 0x0003e20000100a00 */
[----:B--2---:R-:W-:-:S03]  /*25460*/  LEA R202, P6, R244, R4, 0x2 ;  /* 0x00000004f4ca7211 */ /* 0x004fc600078c10ff */
[----:B------:R-:W2:Y:S01]  /*25470*/  LDL.LU R229, [R1+0x304] ;  /* 0x0003040001e57983 */ /* 0x000ea20000300800 */
[----:B------:R-:W-:-:S03]  /*25480*/  LEA.HI.X.SX32 R203, R244, R0, 0x2, P6 ;  /* 0x00000000f4cb7211 */ /* 0x000fc600030f16ff */
[----:B------:R1:W-:Y:S01]  /*25490*/  STL.64 [R1+0xa80], R214 ;  /* 0x000a80d601007387 */ /* 0x0003e20000100a00 */
[----:B---3--:R-:W-:-:S03]  /*254a0*/  LEA R206, P5, R226, R4, 0x2 ;  /* 0x00000004e2ce7211 */ /* 0x008fc600078a10ff */
[----:B------:R-:W3:Y:S01]  /*254b0*/  LDL.LU R244, [R1+0x300] ;  /* 0x0003000001f47983 */ /* 0x000ee20000300800 */
[----:B------:R-:W-:-:S03]  /*254c0*/  LEA.HI.X.SX32 R207, R226, R0, 0x2, P5 ;  /* 0x00000000e2cf7211 */ /* 0x000fc600028f16ff */
[----:B------:R1:W-:Y:S04]  /*254d0*/  STL.64 [R1+0xa78], R202 ;  /* 0x000a78ca01007387 */ /* 0x0003e80000100a00 */
[----:B------:R-:W3:Y:S04]  /*254e0*/  LDL.LU R226, [R1+0x2f8] ;  /* 0x0002f80001e27983 */ /* 0x000ee80000300800 */
[----:B------:R1:W-:Y:S02]  /*254f0*/  STL.64 [R1+0xa70], R206 ;  /* 0x000a70ce01007387 */ /* 0x0003e40000100a00 */
[----:B-1----:R-:W-:-:S02]  /*25500*/  LEA R212, P1, R222, R4, 0x2 ;  /* 0x00000004ded47211 */ /* 0x002fc400078210ff */
[C---:B----4-:R-:W-:Y:S02]  /*25510*/  LEA R210, P0, R223.reuse, R4, 0x2 ;  /* 0x00000004dfd27211 */ /* 0x050fe400078010ff */
[-C--:B------:R-:W-:Y:S02]  /*25520*/  LEA.HI.X.SX32 R213, R222, R0.reuse, 0x2, P1 ;  /* 0x00000000ded57211 */ /* 0x080fe400008f16ff */
[----:B------:R-:W-:-:S03]  /*25530*/  LEA.HI.X.SX32 R211, R223, R0, 0x2, P0 ;  /* 0x00000000dfd37211 */ /* 0x000fc600000f16ff */
[----:B------:R1:W-:Y:S04]  /*25540*/  STL.64 [R1+0xa68], R212 ;  /* 0x000a68d401007387 */ /* 0x0003e80000100a00 */
[----:B------:R-:W4:Y:S04]  /*25550*/  LDL.LU R222, [R1+0x2f4] ;  /* 0x0002f40001de7983 */ /* 0x000f280000300800 */
[----:B------:R1:W-:Y:S04]  /*25560*/  STL.64 [R1+0xa60], R210 ;  /* 0x000a60d201007387 */ /* 0x0003e80000100a00 */
[----:B------:R-:W4:Y:S01]  /*25570*/  LDL.LU R223, [R1+0x2ec] ;  /* 0x0002ec0001df7983 */ /* 0x000f220000300800 */
[----:B------:R-:W-:-:S02]  /*25580*/  LEA R208, P4, R219, R4, 0x2 ;  /* 0x00000004dbd07211 */ /* 0x000fc400078810ff */
[C---:B------:R-:W-:Y:S02]  /*25590*/  LEA R204, P3, R220.reuse, R4, 0x2 ;  /* 0x00000004dccc7211 */ /* 0x040fe400078610ff */
[-C--:B------:R-:W-:Y:S02]  /*255a0*/  LEA.HI.X.SX32 R209, R219, R0.reuse, 0x2, P4 ;  /* 0x00000000dbd17211 */ /* 0x080fe400020f16ff */
[----:B------:R-:W-:Y:S01]  /*255b0*/  LEA.HI.X.SX32 R205, R220, R0, 0x2, P3 ;  /* 0x00000000dccd7211 */ /* 0x000fe200018f16ff */
[----:B------:R-:W4:Y:S04]  /*255c0*/  LDL.LU R219, [R1+0x2e8] ;  /* 0x0002e80001db7983 */ /* 0x000f280000300800 */
[----:B------:R1:W-:Y:S04]  /*255d0*/  STL.64 [R1+0xa58], R208 ;  /* 0x000a58d001007387 */ /* 0x0003e80000100a00 */
[----:B------:R-:W4:Y:S01]  /*255e0*/  LDL.LU R220, [R1+0x2e0] ;  /* 0x0002e00001dc7983 */ /* 0x000f220000300800 */
[----:B------:R-:W-:-:S03]  /*255f0*/  LEA R214, P2, R221, R4, 0x2 ;  /* 0x00000004ddd67211 */ /* 0x000fc600078410ff */
[----:B------:R1:W-:Y:S01]  /*25600*/  STL.64 [R1+0xa50], R204 ;  /* 0x000a50cc01007387 */ /* 0x0003e20000100a00 */
[----:B------:R-:W-:-:S03]  /*25610*/  LEA.HI.X.SX32 R215, R221, R0, 0x2, P2 ;  /* 0x00000000ddd77211 */ /* 0x000fc600010f16ff */
[----:B------:R-:W4:Y:S04]  /*25620*/  LDL.LU R221, [R1+0x2d4] ;  /* 0x0002d40001dd7983 */ /* 0x000f280000300800 */
[----:B------:R1:W-:Y:S01]  /*25630*/  STL.64 [R1+0xa48], R214 ;  /* 0x000a48d601007387 */ /* 0x0003e20000100a00 */
[----:B------:R-:W-:-:S04]  /*25640*/  LEA R202, P6, R248, R4, 0x2 ;  /* 0x00000004f8ca7211 */ /* 0x000fc800078c10ff */
[----:B------:R-:W-:Y:S02]  /*25650*/  LEA.HI.X.SX32 R203, R248, R0, 0x2, P6 ;  /* 0x00000000f8cb7211 */ /* 0x000fe400030f16ff */
[----:B------:R-:W4:Y:S01]  /*25660*/  LDL.LU R248, [R1+0x2d0] ;  /* 0x0002d00001f87983 */ /* 0x000f220000300800 */
[-C--:B------:R-:W-:Y:S02]  /*25670*/  LEA R206, P5, R8, R4.reuse, 0x2 ;  /* 0x0000000408ce7211 */ /* 0x080fe400078a10ff */
[----:B-1----:R-:W-:Y:S02]  /*25680*/  LEA R212, P1, R230, R4, 0x2 ;  /* 0x00000004e6d47211 */ /* 0x002fe400078210ff */
[-C--:B------:R-:W-:Y:S02]  /*25690*/  LEA.HI.X.SX32 R207, R8, R0.reuse, 0x2, P5 ;  /* 0x0000000008cf7211 */ /* 0x080fe400028f16ff */
[----:B------:R-:W-:Y:S01]  /*256a0*/  LEA.HI.X.SX32 R213, R230, R0, 0x2, P1 ;  /* 0x00000000e6d57211 */ /* 0x000fe200008f16ff */
[----:B------:R1:W-:Y:S01]  /*256b0*/  STL.64 [R1+0xa40], R202 ;  /* 0x000a40ca01007387 */ /* 0x0003e20000100a00 */
[----:B------:R-:W-:-:S03]  /*256c0*/  LEA R210, P0, R224, R4, 0x2 ;  /* 0x00000004e0d27211 */ /* 0x000fc600078010ff */
[----:B------:R1:W-:Y:S04]  /*256d0*/  STL.64 [R1+0xa38], R206 ;  /* 0x000a38ce01007387 */ /* 0x0003e80000100a00 */
[----:B------:R-:W4:Y:S01]  /*256e0*/  LDL.LU R8, [R1+0x2cc] ;  /* 0x0002cc0001087983 */ /* 0x000f220000300800 */
[----:B------:R-:W-:-:S03]  /*256f0*/  LEA.HI.X.SX32 R211, R224, R0, 0x2, P0 ;  /* 0x00000000e0d37211 */ /* 0x000fc600000f16ff */
[----:B------:R2:W-:Y:S01]  /*25700*/  STL.64 [R1+0xa30], R212 ;  /* 0x000a30d401007387 */ /* 0x0005e20000100a00 */
[----:B------:R-:W-:-:S03]  /*25710*/  LEA R208, P4, R40, R4, 0x2 ;  /* 0x0000000428d07211 */ /* 0x000fc600078810ff */
[----:B------:R-:W4:Y:S01]  /*25720*/  LDL.LU R230, [R1+0x2c0] ;  /* 0x0002c00001e67983 */ /* 0x000f220000300800 */
[----:B------:R-:W-:-:S03]  /*25730*/  LEA.HI.X.SX32 R209, R40, R0, 0x2, P4 ;  /* 0x0000000028d17211 */ /* 0x000fc600020f16ff */
[----:B------:R-:W4:Y:S01]  /*25740*/  LDL.LU R224, [R1+0x2b8] ;  /* 0x0002b80001e07983 */ /* 0x000f220000300800 */
[----:B------:R-:W-:-:S03]  /*25750*/  LEA R204, P3, R225, R4, 0x2 ;  /* 0x00000004e1cc7211 */ /* 0x000fc600078610ff */
[----:B------:R3:W-:Y:S01]  /*25760*/  STL.64 [R1+0xa28], R210 ;  /* 0x000a28d201007387 */ /* 0x0007e20000100a00 */
[----:B------:R-:W-:-:S03]  /*25770*/  LEA.HI.X.SX32 R205, R225, R0, 0x2, P3 ;  /* 0x00000000e1cd7211 */ /* 0x000fc600018f16ff */
[----:B------:R-:W4:Y:S04]  /*25780*/  LDL.LU R40, [R1+0x2ac] ;  /* 0x0002ac0001287983 */ /* 0x000f280000300800 */
[----:B------:R1:W-:Y:S04]  /*25790*/  STL.64 [R1+0xa20], R208 ;  /* 0x000a20d001007387 */ /* 0x0003e80000100a00 */
[----:B------:R-:W4:Y:S01]  /*257a0*/  LDL.LU R225, [R1+0x2a8] ;  /* 0x0002a80001e17983 */ /* 0x000f220000300800 */
[----:B------:R-:W-:-:S03]  /*257b0*/  LEA R214, P2, R227, R4, 0x2 ;  /* 0x00000004e3d67211 */ /* 0x000fc600078410ff */
[----:B------:R4:W-:Y:S01]  /*257c0*/  STL.64 [R1+0xa18], R204 ;  /* 0x000a18cc01007387 */ /* 0x0009e20000100a00 */
[----:B------:R-:W-:-:S03]  /*257d0*/  LEA.HI.X.SX32 R215, R227, R0, 0x2, P2 ;  /* 0x00000000e3d77211 */ /* 0x000fc600010f16ff */
[----:B------:R-:W4:Y:S01]  /*257e0*/  LDL.LU R227, [R1+0x2a4] ;  /* 0x0002a40001e37983 */ /* 0x000f220000300800 */
[CC--:B-1----:R-:W-:Y:S02]  /*257f0*/  LEA R202, P6, R19.reuse, R4.reuse, 0x2 ;  /* 0x0000000413ca7211 */ /* 0x0c2fe400078c10ff */
[C---:B------:R-:W-:Y:S02]  /*25800*/  LEA R206, P5, R228.reuse, R4, 0x2 ;  /* 0x00000004e4ce7211 */ /* 0x040fe400078a10ff */
[-C--:B------:R-:W-:Y:S02]  /*25810*/  LEA.HI.X.SX32 R203, R19, R0.reuse, 0x2, P6 ;  /* 0x0000000013cb7211 */ /* 0x080fe400030f16ff */
[----:B------:R-:W-:Y:S01]  /*25820*/  LEA.HI.X.SX32 R207, R228, R0, 0x2, P5 ;  /* 0x00000000e4cf7211 */ /* 0x000fe200028f16ff */
[----:B------:R1:W-:Y:S01]  /*25830*/  STL.64 [R1+0xa10], R214 ;  /* 0x000a10d601007387 */ /* 0x0003e20000100a00 */
[----:B--2---:R-:W-:-:S03]  /*25840*/  LEA R212, P1, R229, R4, 0x2 ;  /* 0x00000004e5d47211 */ /* 0x004fc600078210ff */
[----:B------:R2:W-:Y:S04]  /*25850*/  STL.64 [R1+0xa08], R202 ;  /* 0x000a08ca01007387 */ /* 0x0005e80000100a00 */
[----:B------:R-:W4:Y:S01]  /*25860*/  LDL.LU R19, [R1+0x2a0] ;  /* 0x0002a00001137983 */ /* 0x000f220000300800 */
[----:B------:R-:W-:-:S03]  /*25870*/  LEA.HI.X.SX32 R213, R229, R0, 0x2, P1 ;  /* 0x00000000e5d57211 */ /* 0x000fc600008f16ff */
[----:B------:R1:W-:Y:S04]  /*25880*/  STL.64 [R1+0xa00], R206 ;  /* 0x000a00ce01007387 */ /* 0x0003e80000100a00 */
[----:B------:R-:W4:Y:S01]  /*25890*/  LDL.LU R228, [R1+0x29c] ;  /* 0x00029c0001e47983 */ /* 0x000f220000300800 */
[----:B---3--:R-:W-:-:S03]  /*258a0*/  LEA R210, P0, R244, R4, 0x2 ;  /* 0x00000004f4d27211 */ /* 0x008fc600078010ff */
[----:B------:R-:W3:Y:S01]  /*258b0*/  LDL.LU R229, [R1+0x298] ;  /* 0x0002980001e57983 */ /* 0x000ee20000300800 */
[----:B------:R-:W-:-:S03]  /*258c0*/  LEA.HI.X.SX32 R211, R244, R0, 0x2, P0 ;  /* 0x00000000f4d37211 */ /* 0x000fc600000f16ff */
[----:B------:R1:W-:Y:S01]  /*258d0*/  STL.64 [R1+0x9f8], R212 ;  /* 0x0009f8d401007387 */ /* 0x0003e20000100a00 */
[----:B------:R-:W-:-:S03]  /*258e0*/  LEA R208, P4, R226, R4, 0x2 ;  /* 0x00000004e2d07211 */ /* 0x000fc600078810ff */
[----:B------:R-:W3:Y:S01]  /*258f0*/  LDL.LU R244, [R1+0x294] ;  /* 0x0002940001f47983 */ /* 0x000ee20000300800 */
[----:B------:R-:W-:-:S03]  /*25900*/  LEA.HI.X.SX32 R209, R226, R0, 0x2, P4 ;  /* 0x00000000e2d17211 */ /* 0x000fc600020f16ff */
[----:B------:R1:W-:Y:S04]  /*25910*/  STL.64 [R1+0x9f0], R210 ;  /* 0x0009f0d201007387 */ /* 0x0003e80000100a00 */
[----:B------:R-:W3:Y:S04]  /*25920*/  LDL.LU R226, [R1+0x28c] ;  /* 0x00028c0001e27983 */ /* 0x000ee80000300800 */
[----:B------:R1:W-:Y:S01]  /*25930*/  STL.64 [R1+0x9e8], R208 ;  /* 0x0009e8d001007387 */ /* 0x0003e20000100a00 */
[----:B----4-:R-:W-:-:S04]  /*25940*/  LEA R204, P3, R222, R4, 0x2 ;  /* 0x00000004decc7211 */ /* 0x010fc800078610ff */
[----:B------:R-:W-:Y:S02]  /*25950*/  LEA.HI.X.SX32 R205, R222, R0, 0x2, P3 ;  /* 0x00000000decd7211 */ /* 0x000fe400018f16ff */
[----:B------:R-:W4:Y:S01]  /*25960*/  LDL.LU R222, [R1+0x288] ;  /* 0x0002880001de7983 */ /* 0x000f220000300800 */
[----:B-1----:R-:W-:-:S04]  /*25970*/  LEA R214, P2, R223, R4, 0x2 ;  /* 0x00000004dfd67211 */ /* 0x002fc800078410ff */
[----:B------:R-:W-:Y:S01]  /*25980*/  LEA.HI.X.SX32 R215, R223, R0, 0x2, P2 ;  /* 0x00000000dfd77211 */ /* 0x000fe200010f16ff */
[----:B------:R1:W-:Y:S04]  /*25990*/  STL.64 [R1+0x9e0], R204 ;  /* 0x0009e0cc01007387 */ /* 0x0003e80000100a00 */
[----:B------:R1:W-:Y:S04]  /*259a0*/  STL.64 [R1+0x9d8], R214 ;  /* 0x0009d8d601007387 */ /* 0x0003e80000100a00 */
[----:B------:R-:W4:Y:S01]  /*259b0*/  LDL.LU R223, [R1+0x284] ;  /* 0x0002840001df7983 */ /* 0x000f220000300800 */
[----:B--2---:R-:W-:-:S02]  /*259c0*/  LEA R202, P6, R219, R4, 0x2 ;  /* 0x00000004dbca7211 */ /* 0x004fc400078c10ff */
[C---:B------:R-:W-:Y:S02]  /*259d0*/  LEA R206, P5, R220.reuse, R4, 0x2 ;  /* 0x00000004dcce7211 */ /* 0x040fe400078a10ff */
[-C--:B------:R-:W-:Y:S02]  /*259e0*/  LEA.HI.X.SX32 R203, R219, R0.reuse, 0x2, P6 ;  /* 0x00000000dbcb7211 */ /* 0x080fe400030f16ff */
        /* <DEDUP_REMOVED lines=16> */
[-C--:B-1----:R-:W-:Y:S02]  /*25af0*/  LEA R204, P3, R230, R4.reuse, 0x2 ;  /* 0x00000004e6cc7211 */ /* 0x082fe400078610ff */
[----:B------:R-:W-:Y:S02]  /*25b00*/  LEA R214, P2, R224, R4, 0x2 ;  /* 0x00000004e0d67211 */ /* 0x000fe400078410ff */
[-C--:B------:R-:W-:Y:S02]  /*25b10*/  LEA.HI.X.SX32 R205, R230, R0.reuse, 0x2, P3 ;  /* 0x00000000e6cd7211 */ /* 0x080fe400018f16ff */
[----:B------:R-:W-:Y:S01]  /*25b20*/  LEA.HI.X.SX32 R215, R224, R0, 0x2, P2 ;  /* 0x00000000e0d77211 */ /* 0x000fe200010f16ff */
[----:B------:R1:W-:Y:S01]  /*25b30*/  STL.64 [R1+0x9b0], R208 ;  /* 0x0009b0d001007387 */ /* 0x0003e20000100a00 */
[----:B--2---:R-:W-:-:S03]  /*25b40*/  LEA R202, P6, R40, R4, 0x2 ;  /* 0x0000000428ca7211 */ /* 0x004fc600078c10ff */
        /* <DEDUP_REMOVED lines=14> */
[----:B------:R-:W-:-:S03]  /*25c30*/  LEA R210, P0, R19, R4, 0x2 ;  /* 0x0000000413d27211 */ /* 0x000fc600078010ff */
[----:B------:R3:W-:Y:S01]  /*25c40*/  STL.64 [R1+0x988], R212 ;  /* 0x000988d401007387 */ /* 0x0007e20000100a00 */
[----:B------:R-:W-:-:S03]  /*25c50*/  LEA.HI.X.SX32 R211, R19, R0, 0x2, P0 ;  /* 0x0000000013d37211 */ /* 0x000fc600000f16ff */
[----:B------:R-:W2:Y:S01]  /*25c60*/  LDL.LU R19, [R1+0x258] ;  /* 0x0002580001137983 */ /* 0x000ea20000300800 */
[CC--:B-1----:R-:W-:Y:S02]  /*25c70*/  LEA R208, P4, R228.reuse, R4.reuse, 0x2 ;  /* 0x00000004e4d07211 */ /* 0x0c2fe400078810ff */
[C---:B---3--:R-:W-:Y:S02]  /*25c80*/  LEA R204, P3, R229.reuse, R4, 0x2 ;  /* 0x00000004e5cc7211 */ /* 0x048fe400078610ff */
        /* <DEDUP_REMOVED lines=12> */
[----:B------:R1:W-:Y:S04]  /*25d50*/  STL.64 [R1+0x968], R214 ;  /* 0x000968d601007387 */ /* 0x0003e80000100a00 */
[----:B------:R-:W2:Y:S04]  /*25d60*/  LDL.LU R226, [R1+0x248] ;  /* 0x0002480001e27983 */ /* 0x000ea80000300800 */
[----:B------:R1:W-:Y:S01]  /*25d70*/  STL.64 [R1+0x960], R202 ;  /* 0x000960ca01007387 */ /* 0x0003e20000100a00 */
[----:B----4-:R-:W-:-:S04]  /*25d80*/  LEA R206, P5, R222, R4, 0x2 ;  /* 0x00000004dece7211 */ /* 0x010fc800078a10ff */
[----:B------:R-:W-:Y:S02]  /*25d90*/  LEA.HI.X.SX32 R207, R222, R0, 0x2, P5 ;  /* 0x00000000decf7211 */ /* 0x000fe400028f16ff */
[----:B------:R-:W4:Y:S04]  /*25da0*/  LDL.LU R222, [R1+0x244] ;  /* 0x0002440001de7983 */ /* 0x000f280000300800 */
[----:B------:R2:W-:Y:S01]  /*25db0*/  STL.64 [R1+0x958], R206 ;  /* 0x000958ce01007387 */ /* 0x0005e20000100a00 */
[----:B------:R-:W-:-:S04]  /*25dc0*/  LEA R212, P1, R223, R4, 0x2 ;  /* 0x00000004dfd47211 */ /* 0x000fc800078210ff */
[----:B------:R-:W-:Y:S02]  /*25dd0*/  LEA.HI.X.SX32 R213, R223, R0, 0x2, P1 ;  /* 0x00000000dfd57211 */ /* 0x000fe400008f16ff */
[----:B------:R-:W4:Y:S01]  /*25de0*/  LDL.LU R223, [R1+0x240] ;  /* 0x0002400001df7983 */ /* 0x000f220000300800 */
[CC--:B-1----:R-:W-:Y:S02]  /*25df0*/  LEA R210, P0, R219.reuse, R4.reuse, 0x2 ;  /* 0x00000004dbd27211 */ /* 0x0c2fe400078010ff */
[C---:B---3--:R-:W-:Y:S02]  /*25e00*/  LEA R208, P4, R220.reuse, R4, 0x2 ;  /* 0x00000004dcd07211 */ /* 0x048fe400078810ff */
[-C--:B------:R-:W-:Y:S02]  /*25e10*/  LEA.HI.X.SX32 R211, R219, R0.reuse, 0x2, P0 ;  /* 0x00000000dbd37211 */ /* 0x080fe400000f16ff */
[----:B------:R-:W-:Y:S01]  /*25e20*/  LEA.HI.X.SX32 R209, R220, R0, 0x2, P4 ;  /* 0x00000000dcd17211 */ /* 0x000fe200020f16ff */
[----:B------:R1:W-:Y:S01]  /*25e30*/  STL.64 [R1+0x950], R212 ;  /* 0x000950d401007387 */ /* 0x0003e20000100a00 */
[----:B------:R-:W-:-:S03]  /*25e40*/  LEA R204, P3, R221, R4, 0x2 ;  /* 0x00000004ddcc7211 */ /* 0x000fc600078610ff */
[----:B------:R3:W-:Y:S01]  /*25e50*/  STL.64 [R1+0x948], R210 ;  /* 0x000948d201007387 */ /* 0x0007e20000100a00 */
[----:B------:R-:W-:-:S03]  /*25e60*/  LEA.HI.X.SX32 R205, R221, R0, 0x2, P3 ;  /* 0x00000000ddcd7211 */ /* 0x000fc600018f16ff */
[----:B------:R-:W4:Y:S04]  /*25e70*/  LDL.LU R219, [R1+0x23c] ;  /* 0x00023c0001db7983 */ /* 0x000f280000300800 */
        /* <DEDUP_REMOVED lines=12> */
[----:B--2---:R-:W-:-:S04]  /*25f40*/  LEA R206, P5, R230, R4, 0x2 ;  /* 0x00000004e6ce7211 */ /* 0x004fc800078a10ff */
[----:B------:R-:W-:Y:S02]  /*25f50*/  LEA.HI.X.SX32 R207, R230, R0, 0x2, P5 ;  /* 0x00000000e6cf7211 */ /* 0x000fe400028f16ff */
[----:B------:R-:W2:Y:S01]  /*25f60*/  LDL.LU R230, [R1+0x228] ;  /* 0x0002280001e67983 */ /* 0x000ea20000300800 */
[-C--:B-1----:R-:W-:Y:S02]  /*25f70*/  LEA R212, P1, R224, R4.reuse, 0x2 ;  /* 0x00000004e0d47211 */ /* 0x082fe400078210ff */
[----:B---3--:R-:W-:Y:S02]  /*25f80*/  LEA R210, P0, R40, R4, 0x2 ;  /* 0x0000000428d27211 */ /* 0x008fe400078010ff */
[-C--:B------:R-:W-:Y:S02]  /*25f90*/  LEA.HI.X.SX32 R213, R224, R0.reuse, 0x2, P1 ;  /* 0x00000000e0d57211 */ /* 0x080fe400008f16ff */
[----:B------:R-:W-:Y:S01]  /*25fa0*/  LEA.HI.X.SX32 R211, R40, R0, 0x2, P0 ;  /* 0x0000000028d37211 */ /* 0x000fe200000f16ff */
[----:B------:R1:W-:Y:S01]  /*25fb0*/  STL.64 [R1+0x920], R206 ;  /* 0x000920ce01007387 */ /* 0x0003e20000100a00 */
[----:B------:R-:W-:-:S03]  /*25fc0*/  LEA R208, P4, R225, R4, 0x2 ;  /* 0x00000004e1d07211 */ /* 0x000fc600078810ff */
        /* <DEDUP_REMOVED lines=28> */
[----:B------:R-:W2:Y:S04]  /*26190*/  LDL.LU R244, [R1+0x208] ;  /* 0x0002080001f47983 */ /* 0x000ea80000300800 */
        /* <DEDUP_REMOVED lines=29> */
[----:B--2---:R-:W-:-:S03]  /*26370*/  LEA R208, P4, R230, R4, 0x2 ;  /* 0x00000004e6d07211 */ /* 0x004fc600078810ff */
[----:B------:R2:W-:Y:S01]  /*26380*/  STL.64 [R1+0x8a0], R210 ;  /* 0x0008a0d201007387 */ /* 0x0005e20000100a00 */
[----:B------:R-:W-:-:S03]  /*26390*/  LEA.HI.X.SX32 R209, R230, R0, 0x2, P4 ;  /* 0x00000000e6d17211 */ /* 0x000fc600020f16ff */
        /* <DEDUP_REMOVED lines=19> */
[----:B--2---:R-:W-:-:S03]  /*264d0*/  LEA R210, P0, R228, R4, 0x2 ;  /* 0x00000004e4d27211 */ /* 0x004fc600078010ff */
        /* <DEDUP_REMOVED lines=9> */
[-C--:B-1----:R-:W-:Y:S02]  /*26570*/  LEA R204, P3, R244, R4.reuse, 0x2 ;  /* 0x00000004f4cc7211 */ /* 0x082fe400078610ff */
[----:B---3--:R-:W-:Y:S02]  /*26580*/  LEA R214, P2, R226, R4, 0x2 ;  /* 0x00000004e2d67211 */ /* 0x008fe400078410ff */
[-C--:B------:R-:W-:Y:S02]  /*26590*/  LEA.HI.X.SX32 R205, R244, R0.reuse, 0x2, P3 ;  /* 0x00000000f4cd7211 */ /* 0x080fe400018f16ff */
[----:B------:R-:W-:Y:S01]  /*265a0*/  LEA.HI.X.SX32 R215, R226, R0, 0x2, P2 ;  /* 0x00000000e2d77211 */ /* 0x000fe200010f16ff */
[----:B------:R1:W-:Y:S04]  /*265b0*/  STL.64 [R1+0x860], R208 ;  /* 0x000860d001007387 */ /* 0x0003e80000100a00 */
[----:B------:R3:W-:Y:S04]  /*265c0*/  STL.64 [R1+0x858], R204 ;  /* 0x000858cc01007387 */ /* 0x0007e80000100a00 */
[----:B------:R-:W4:Y:S04]  /*265d0*/  LDL.LU R244, [R1+0x1c4] ;  /* 0x0001c40001f47983 */ /* 0x000f280000300800 */
[----:B------:R1:W-:Y:S04]  /*265e0*/  STL.64 [R1+0x850], R214 ;  /* 0x000850d601007387 */ /* 0x0003e80000100a00 */
[----:B------:R-:W4:Y:S02]  /*265f0*/  LDL.LU R226, [R1+0x1c0] ;  /* 0x0001c00001e27983 */ /* 0x000f240000300800 */
[----:B----4-:R-:W-:-:S04]  /*26600*/  LEA R202, P6, R222, R4, 0x2 ;  /* 0x00000004deca7211 */ /* 0x010fc800078c10ff */
[----:B------:R-:W-:Y:S02]  /*26610*/  LEA.HI.X.SX32 R203, R222, R0, 0x2, P6 ;  /* 0x00000000decb7211 */ /* 0x000fe400030f16ff */
[----:B------:R-:W4:Y:S04]  /*26620*/  LDL.LU R222, [R1+0x1bc] ;  /* 0x0001bc0001de7983 */ /* 0x000f280000300800 */
[----:B------:R1:W-:Y:S01]  /*26630*/  STL.64 [R1+0x848], R202 ;  /* 0x000848ca01007387 */ /* 0x0003e20000100a00 */
[----:B--2---:R-:W-:-:S04]  /*26640*/  LEA R206, P5, R223, R4, 0x2 ;  /* 0x00000004dfce7211 */ /* 0x004fc800078a10ff */
[----:B------:R-:W-:Y:S02]  /*26650*/  LEA.HI.X.SX32 R207, R223, R0, 0x2, P5 ;  /* 0x00000000dfcf7211 */ /* 0x000fe400028f16ff */
[----:B------:R-:W2:Y:S04]  /*26660*/  LDL.LU R223, [R1+0x1b8] ;  /* 0x0001b80001df7983 */ /* 0x000ea80000300800 */
[----:B------:R1:W-:Y:S01]  /*26670*/  STL.64 [R1+0x840], R206 ;  /* 0x000840ce01007387 */ /* 0x0003e20000100a00 */
[----:B------:R-:W-:-:S04]  /*26680*/  LEA R212, P1, R219, R4, 0x2 ;  /* 0x00000004dbd47211 */ /* 0x000fc800078210ff */
[----:B------:R-:W-:Y:S02]  /*26690*/  LEA.HI.X.SX32 R213, R219, R0, 0x2, P1 ;  /* 0x00000000dbd57211 */ /* 0x000fe400008f16ff */
[----:B------:R-:W2:Y:S04]  /*266a0*/  LDL.LU R219, [R1+0x1b4] ;  /* 0x0001b40001db7983 */ /* 0x000ea80000300800 */
[----:B------:R1:W-:Y:S01]  /*266b0*/  STL.64 [R1+0x838], R212 ;  /* 0x000838d401007387 */ /* 0x0003e20000100a00 */
[----:B------:R-:W-:-:S04]  /*266c0*/  LEA R210, P0, R220, R4, 0x2 ;  /* 0x00000004dcd27211 */ /* 0x000fc800078010ff */
[----:B------:R-:W-:Y:S02]  /*266d0*/  LEA.HI.X.SX32 R211, R220, R0, 0x2, P0 ;  /* 0x00000000dcd37211 */ /* 0x000fe400000f16ff */
[----:B------:R-:W2:Y:S01]  /*266e0*/  LDL.LU R220, [R1+0x1b0] ;  /* 0x0001b00001dc7983 */ /* 0x000ea20000300800 */
        /* <DEDUP_REMOVED lines=8> */
[----:B------:R-:W2:Y:S04]  /*26770*/  LDL.LU R221, [R1+0x1ac] ;  /* 0x0001ac0001dd7983 */ /* 0x000ea80000300800 */
[----:B------:R1:W-:Y:S04]  /*26780*/  STL.64 [R1+0x820], R204 ;  /* 0x000820cc01007387 */ /* 0x0003e80000100a00 */
[----:B------:R-:W2:Y:S01]  /*26790*/  LDL.LU R248, [R1+0x1a8] ;  /* 0x0001a80001f87983 */ /* 0x000ea20000300800 */
[----:B------:R-:W-:-:S03]  /*267a0*/  LEA R202, P6, R230, R4, 0x2 ;  /* 0x00000004e6ca7211 */ /* 0x000fc600078c10ff */
[----:B------:R-:W2:Y:S01]  /*267b0*/  LDL.LU R8, [R1+0x1a4] ;  /* 0x0001a40001087983 */ /* 0x000ea20000300800 */
[----:B------:R-:W-:-:S03]  /*267c0*/  LEA.HI.X.SX32 R203, R230, R0, 0x2, P6 ;  /* 0x00000000e6cb7211 */ /* 0x000fc600030f16ff */
[----:B------:R1:W-:Y:S04]  /*267d0*/  STL.64 [R1+0x818], R214 ;  /* 0x000818d601007387 */ /* 0x0003e80000100a00 */
[----:B------:R-:W2:Y:S01]  /*267e0*/  LDL.LU R230, [R1+0x1a0] ;  /* 0x0001a00001e67983 */ /* 0x000ea20000300800 */
[----:B------:R-:W-:-:S03]  /*267f0*/  LEA R206, P5, R224, R4, 0x2 ;  /* 0x00000004e0ce7211 */ /* 0x000fc600078a10ff */
[----:B------:R1:W-:Y:S01]  /*26800*/  STL.64 [R1+0x810], R202 ;  /* 0x000810ca01007387 */ /* 0x0003e20000100a00 */
[----:B------:R-:W-:-:S03]  /*26810*/  LEA.HI.X.SX32 R207, R224, R0, 0x2, P5 ;  /* 0x00000000e0cf7211 */ /* 0x000fc600028f16ff */
[----:B------:R-:W2:Y:S04]  /*26820*/  LDL.LU R224, [R1+0x19c] ;  /* 0x00019c0001e07983 */ /* 0x000ea80000300800 */
[----:B------:R1:W-:Y:S01]  /*26830*/  STL.64 [R1+0x808], R206 ;  /* 0x000808ce01007387 */ /* 0x0003e20000100a00 */
[----:B------:R-:W-:-:S04]  /*26840*/  LEA R212, P1, R40, R4, 0x2 ;  /* 0x0000000428d47211 */ /* 0x000fc800078210ff */
        /* <DEDUP_REMOVED lines=9> */
[----:B------:R-:W3:Y:S01]  /*268e0*/  LDL.LU R225, [R1+0x194] ;  /* 0x0001940001e17983 */ /* 0x000ee20000300800 */
[----:B------:R-:W-:-:S03]  /*268f0*/  LEA.HI.X.SX32 R205, R19, R0, 0x2, P3 ;  /* 0x0000000013cd7211 */ /* 0x000fc600018f16ff */
[----:B------:R2:W-:Y:S01]  /*26900*/  STL.64 [R1+0x7f0], R208 ;  /* 0x0007f0d001007387 */ /* 0x0005e20000100a00 */
[----:B------:R-:W-:-:S03]  /*26910*/  LEA R214, P2, R228, R4, 0x2 ;  /* 0x00000004e4d67211 */ /* 0x000fc600078410ff */
[----:B------:R-:W3:Y:S01]  /*26920*/  LDL.LU R227, [R1+0x190] ;  /* 0x0001900001e37983 */ /* 0x000ee20000300800 */
[----:B------:R-:W-:-:S03]  /*26930*/  LEA.HI.X.SX32 R215, R228, R0, 0x2, P2 ;  /* 0x00000000e4d77211 */ /* 0x000fc600010f16ff */
[----:B------:R-:W3:Y:S01]  /*26940*/  LDL.LU R19, [R1+0x18c] ;  /* 0x00018c0001137983 */ /* 0x000ee20000300800 */
[----:B------:R-:W-:-:S03]  /*26950*/  LEA R202, P6, R229, R4, 0x2 ;  /* 0x00000004e5ca7211 */ /* 0x000fc600078c10ff */
[----:B------:R1:W-:Y:S01]  /*26960*/  STL.64 [R1+0x7e8], R204 ;  /* 0x0007e8cc01007387 */ /* 0x0003e20000100a00 */
[----:B------:R-:W-:-:S03]  /*26970*/  LEA.HI.X.SX32 R203, R229, R0, 0x2, P6 ;  /* 0x00000000e5cb7211 */ /* 0x000fc600030f16ff */
[----:B------:R-:W3:Y:S04]  /*26980*/  LDL.LU R228, [R1+0x188] ;  /* 0x0001880001e47983 */ /* 0x000ee80000300800 */
[----:B------:R1:W-:Y:S04]  /*26990*/  STL.64 [R1+0x7e0], R214 ;  /* 0x0007e0d601007387 */ /* 0x0003e80000100a00 */
[----:B------:R-:W3:Y:S01]  /*269a0*/  LDL.LU R229, [R1+0x184] ;  /* 0x0001840001e57983 */ /* 0x000ee20000300800 */
[----:B------:R-:W-:-:S03]  /*269b0*/  LEA R206, P5, R244, R4, 0x2 ;  /* 0x00000004f4ce7211 */ /* 0x000fc600078a10ff */
[----:B------:R2:W-:Y:S01]  /*269c0*/  STL.64 [R1+0x7d8], R202 ;  /* 0x0007d8ca01007387 */ /* 0x0005e20000100a00 */
[----:B------:R-:W-:-:S03]  /*269d0*/  LEA.HI.X.SX32 R207, R244, R0, 0x2, P5 ;  /* 0x00000000f4cf7211 */ /* 0x000fc600028f16ff */
[----:B------:R-:W3:Y:S01]  /*269e0*/  LDL.LU R244, [R1+0x180] ;  /* 0x0001800001f47983 */ /* 0x000ee20000300800 */
[----:B-1----:R-:W-:-:S04]  /*269f0*/  LEA R212, P1, R226, R4, 0x2 ;  /* 0x00000004e2d47211 */ /* 0x002fc800078210ff */
[----:B------:R-:W-:Y:S01]  /*26a00*/  LEA.HI.X.SX32 R213, R226, R0, 0x2, P1 ;  /* 0x00000000e2d57211 */ /* 0x000fe200008f16ff */
[----:B------:R1:W-:Y:S04]  /*26a10*/  STL.64 [R1+0x7d0], R206 ;  /* 0x0007d0ce01007387 */ /* 0x0003e80000100a00 */
[----:B------:R1:W-:Y:S04]  /*26a20*/  STL.64 [R1+0x7c8], R212 ;  /* 0x0007c8d401007387 */ /* 0x0003e80000100a00 */
[----:B------:R-:W3:Y:S01]  /*26a30*/  LDL.LU R226, [R1+0x17c] ;  /* 0x00017c0001e27983 */ /* 0x000ee20000300800 */
[----:B----4-:R-:W-:-:S04]  /*26a40*/  LEA R210, P0, R222, R4, 0x2 ;  /* 0x00000004ded27211 */ /* 0x010fc800078010ff */
[----:B------:R-:W-:-:S05]  /*26a50*/  LEA.HI.X.SX32 R211, R222, R0, 0x2, P0 ;  /* 0x00000000ded37211 */ /* 0x000fca00000f16ff */
[----:B------:R4:W-:Y:S04]  /*26a60*/  STL.64 [R1+0x7c0], R210 ;  /* 0x0007c0d201007387 */ /* 0x0009e80000100a00 */
[----:B------:R-:W3:Y:S01]  /*26a70*/  LDL.LU R222, [R1+0x178] ;  /* 0x0001780001de7983 */ /* 0x000ee20000300800 */
        /* <DEDUP_REMOVED lines=15> */
[-C--:B-1----:R-:W-:Y:S02]  /*26b70*/  LEA R206, P5, R248, R4.reuse, 0x2 ;  /* 0x00000004f8ce7211 */ /* 0x082fe400078a10ff */
[----:B------:R-:W-:Y:S02]  /*26b80*/  LEA R212, P1, R8, R4, 0x2 ;  /* 0x0000000408d47211 */ /* 0x000fe400078210ff */
[-C--:B------:R-:W-:Y:S02]  /*26b90*/  LEA.HI.X.SX32 R207, R248, R0.reuse, 0x2, P5 ;  /* 0x00000000f8cf7211 */ /* 0x080fe400028f16ff */
[----:B------:R-:W-:Y:S01]  /*26ba0*/  LEA.HI.X.SX32 R213, R8, R0, 0x2, P1 ;  /* 0x0000000008d57211 */ /* 0x000fe200008f16ff */
[----:B------:R1:W-:Y:S01]  /*26bb0*/  STL.64 [R1+0x7a0], R202 ;  /* 0x0007a0ca01007387 */ /* 0x0003e20000100a00 */
[----:B----4-:R-:W-:-:S03]  /*26bc0*/  LEA R210, P0, R230, R4, 0x2 ;  /* 0x00000004e6d27211 */ /* 0x010fc600078010ff */
        /* <DEDUP_REMOVED lines=15> */
[----:B---3--:R-:W-:-:S04]  /*26cc0*/  LEA R214, P2, R225, R4, 0x2 ;  /* 0x00000004e1d67211 */ /* 0x008fc800078410ff */
[----:B------:R-:W-:Y:S02]  /*26cd0*/  LEA.HI.X.SX32 R215, R225, R0, 0x2, P2 ;  /* 0x00000000e1d77211 */ /* 0x000fe400010f16ff */
[----:B------:R-:W3:Y:S01]  /*26ce0*/  LDL.LU R225, [R1+0x150] ;  /* 0x0001500001e17983 */ /* 0x000ee20000300800 */
[-C--:B-1----:R-:W-:Y:S02]  /*26cf0*/  LEA R202, P6, R227, R4.reuse, 0x2 ;  /* 0x00000004e3ca7211 */ /* 0x082fe400078c10ff */
[----:B----4-:R-:W-:Y:S02]  /*26d00*/  LEA R206, P5, R19, R4, 0x2 ;  /* 0x0000000413ce7211 */ /* 0x010fe400078a10ff */
        /* <DEDUP_REMOVED lines=18> */
[----:B------:R-:W-:-:S04]  /*26e30*/  LEA R204, P3, R226, R4, 0x2 ;  /* 0x00000004e2cc7211 */ /* 0x000fc800078610ff */
[----:B------:R-:W-:Y:S01]  /*26e40*/  LEA.HI.X.SX32 R205, R226, R0, 0x2, P3 ;  /* 0x00000000e2cd7211 */ /* 0x000fe200018f16ff */
[----:B------:R1:W-:Y:S04]  /*26e50*/  STL.64 [R1+0x748], R208 ;  /* 0x000748d001007387 */ /* 0x0003e80000100a00 */
[----:B------:R-:W4:Y:S04]  /*26e60*/  LDL.LU R226, [R1+0x138] ;  /* 0x0001380001e27983 */ /* 0x000f280000300800 */
[----:B------:R1:W-:Y:S02]  /*26e70*/  STL.64 [R1+0x740], R204 ;  /* 0x000740cc01007387 */ /* 0x0003e40000100a00 */
[----:B-1----:R-:W-:-:S04]  /*26e80*/  LEA R214, P2, R222, R4, 0x2 ;  /* 0x00000004ded67211 */ /* 0x002fc800078410ff */
[----:B------:R-:W-:Y:S02]  /*26e90*/  LEA.HI.X.SX32 R215, R222, R0, 0x2, P2 ;  /* 0x00000000ded77211 */ /* 0x000fe400010f16ff */
[----:B--2---:R-:W-:-:S03]  /*26ea0*/  LEA R202, P6, R223, R4, 0x2 ;  /* 0x00000004dfca7211 */ /* 0x004fc600078c10ff */
[----:B------:R1:W-:Y:S01]  /*26eb0*/  STL.64 [R1+0x738], R214 ;  /* 0x000738d601007387 */ /* 0x0003e20000100a00 */
[----:B------:R-:W-:-:S03]  /*26ec0*/  LEA.HI.X.SX32 R203, R223, R0, 0x2, P6 ;  /* 0x00000000dfcb7211 */ /* 0x000fc600030f16ff */
[----:B------:R-:W2:Y:S04]  /*26ed0*/  LDL.LU R222, [R1+0x134] ;  /* 0x0001340001de7983 */ /* 0x000ea80000300800 */
[----:B------:R1:W-:Y:S04]  /*26ee0*/  STL.64 [R1+0x730], R202 ;  /* 0x000730ca01007387 */ /* 0x0003e80000100a00 */
[----:B------:R-:W2:Y:S04]  /*26ef0*/  LDL.LU R223, [R1+0x130] ;  /* 0x0001300001df7983 */ /* 0x000ea80000300800 */
[----:B------:R-:W2:Y:S01]  /*26f00*/  LDL.LU R217, [R1+0x12c] ;  /* 0x00012c0001d97983 */ /* 0x000ea20000300800 */
[----:B------:R-:W-:-:S04]  /*26f10*/  LEA R206, P5, R219, R4, 0x2 ;  /* 0x00000004dbce7211 */ /* 0x000fc800078a10ff */
[----:B------:R-:W-:-:S05]  /*26f20*/  LEA.HI.X.SX32 R207, R219, R0, 0x2, P5 ;  /* 0x00000000dbcf7211 */ /* 0x000fca00028f16ff */
[----:B------:R1:W-:Y:S04]  /*26f30*/  STL.64 [R1+0x728], R206 ;  /* 0x000728ce01007387 */ /* 0x0003e80000100a00 */
        /* <DEDUP_REMOVED lines=10> */
[----:B------:R-:W-:Y:S02]  /*26fe0*/  LEA.HI.X.SX32 R209, R248, R0, 0x2, P4 ;  /* 0x00000000f8d17211 */ /* 0x000fe400020f16ff */
[-C--:B------:R-:W-:Y:S02]  /*26ff0*/  LEA R204, P3, R8, R4.reuse, 0x2 ;  /* 0x0000000408cc7211 */ /* 0x080fe400078610ff */
[----:B-1----:R-:W-:Y:S02]  /*27000*/  LEA R214, P2, R230, R4, 0x2 ;  /* 0x00000004e6d67211 */ /* 0x002fe400078410ff */
[-C--:B------:R-:W-:Y:S02]  /*27010*/  LEA.HI.X.SX32 R205, R8, R0.reuse, 0x2, P3 ;  /* 0x0000000008cd7211 */ /* 0x080fe400018f16ff */
[----:B------:R-:W-:Y:S01]  /*27020*/  LEA.HI.X.SX32 R215, R230, R0, 0x2, P2 ;  /* 0x00000000e6d77211 */ /* 0x000fe200010f16ff */
[----:B------:R1:W-:Y:S01]  /*27030*/  STL.64 [R1+0x710], R208 ;  /* 0x000710d001007387 */ /* 0x0003e20000100a00 */
[----:B------:R-:W-:-:S03]  /*27040*/  LEA R202, P6, R224, R4, 0x2 ;  /* 0x00000004e0ca7211 */ /* 0x000fc600078c10ff */
[----:B------:R1:W-:Y:S01]  /*27050*/  STL.64 [R1+0x708], R204 ;  /* 0x000708cc01007387 */ /* 0x0003e20000100a00 */
[----:B------:R-:W-:-:S03]  /*27060*/  LEA.HI.X.SX32 R203, R224, R0, 0x2, P6 ;  /* 0x00000000e0cb7211 */ /* 0x000fc600030f16ff */
[----:B------:R-:W2:Y:S04]  /*27070*/  LDL.LU R221, [R1+0x11c] ;  /* 0x00011c0001dd7983 */ /* 0x000ea80000300800 */
[----:B------:R-:W-:Y:S04]  /*27080*/  STL.64 [R1+0x700], R214 ;  /* 0x000700d601007387 */ /* 0x000fe80000100a00 */
[----:B------:R-:W2:Y:S01]  /*27090*/  LDL.LU R248, [R1+0x118] ;  /* 0x0001180001f87983 */ /* 0x000ea20000300800 */
[----:B------:R-:W-:-:S03]  /*270a0*/  LEA R206, P5, R40, R4, 0x2 ;  /* 0x0000000428ce7211 */ /* 0x000fc600078a10ff */
[----:B------:R-:W2:Y:S01]  /*270b0*/  LDL.LU R224, [R1+0x114] ;  /* 0x0001140001e07983 */ /* 0x000ea20000300800 */
[----:B------:R-:W-:-:S03]  /*270c0*/  LEA.HI.X.SX32 R207, R40, R0, 0x2, P5 ;  /* 0x0000000028cf7211 */ /* 0x000fc600028f16ff */
[----:B------:R1:W-:Y:S01]  /*270d0*/  STL.64 [R1+0x6f8], R202 ;  /* 0x0006f8ca01007387 */ /* 0x0003e20000100a00 */
[----:B------:R-:W-:-:S03]  /*270e0*/  IMAD.MOV.U32 R230, RZ, RZ, R10 ;  /* 0x000000ffffe67224 */ /* 0x000fc600078e000a */
[----:B------:R-:W2:Y:S01]  /*270f0*/  LDL.LU R40, [R1+0x110] ;  /* 0x0001100001287983 */ /* 0x000ea20000300800 */
[----:B---3--:R-:W-:-:S03]  /*27100*/  LEA R212, P1, R225, R4, 0x2 ;  /* 0x00000004e1d47211 */ /* 0x008fc600078210ff */
[----:B------:R3:W-:Y:S01]  /*27110*/  STL.64 [R1+0x6f0], R206 ;  /* 0x0006f0ce01007387 */ /* 0x0007e20000100a00 */
[----:B------:R-:W-:Y:S01]  /*27120*/  LEA.HI.X.SX32 R213, R225, R0, 0x2, P1 ;  /* 0x00000000e1d57211 */ /* 0x000fe200008f16ff */
[----:B------:R-:W-:Y:S02]  /*27130*/  IMAD.MOV.U32 R10, RZ, RZ, R78 ;  /* 0x000000ffff0a7224 */ /* 0x000fe400078e004e */
[----:B------:R-:W2:Y:S01]  /*27140*/  LDL.LU R225, [R1+0x10c] ;  /* 0x00010c0001e17983 */ /* 0x000ea20000300800 */
[----:B------:R-:W-:-:S03]  /*27150*/  IMAD.MOV.U32 R8, RZ, RZ, R42 ;  /* 0x000000ffff087224 */ /* 0x000fc600078e002a */
[----:B------:R2:W-:Y:S01]  /*27160*/  STL.64 [R1+0x6e8], R212 ;  /* 0x0006e8d401007387 */ /* 0x0005e20000100a00 */
[----:B----4-:R-:W-:-:S04]  /*27170*/  LEA R210, P0, R227, R4, 0x2 ;  /* 0x00000004e3d27211 */ /* 0x010fc800078010ff */
[----:B------:R-:W-:Y:S02]  /*27180*/  LEA.HI.X.SX32 R211, R227, R0, 0x2, P0 ;  /* 0x00000000e3d37211 */ /* 0x000fe400000f16ff */
[----:B------:R-:W4:Y:S01]  /*27190*/  LDL.LU R227, [R1+0x108] ;  /* 0x0001080001e37983 */ /* 0x000f220000300800 */
[CC--:B-1----:R-:W-:Y:S02]  /*271a0*/  LEA R208, P4, R19.reuse, R4.reuse, 0x2 ;  /* 0x0000000413d07211 */ /* 0x0c2fe400078810ff */
[C---:B------:R-:W-:Y:S02]  /*271b0*/  LEA R204, P3, R228.reuse, R4, 0x2 ;  /* 0x00000004e4cc7211 */ /* 0x040fe400078610ff */
[-C--:B------:R-:W-:Y:S02]  /*271c0*/  LEA.HI.X.SX32 R209, R19, R0.reuse, 0x2, P4 ;  /* 0x0000000013d17211 */ /* 0x080fe400020f16ff */
[----:B------:R-:W-:Y:S01]  /*271d0*/  LEA.HI.X.SX32 R205, R228, R0, 0x2, P3 ;  /* 0x00000000e4cd7211 */ /* 0x000fe200018f16ff */
[----:B------:R1:W-:Y:S01]  /*271e0*/  STL.64 [R1+0x6e0], R210 ;  /* 0x0006e0d201007387 */ /* 0x0003e20000100a00 */
[----:B------:R-:W-:-:S03]  /*271f0*/  LEA R78, P2, R229, R4, 0x2 ;  /* 0x00000004e54e7211 */ /* 0x000fc600078410ff */
[----:B------:R1:W-:Y:S01]  /*27200*/  STL.64 [R1+0x6d8], R208 ;  /* 0x0006d8d001007387 */ /* 0x0003e20000100a00 */
[----:B------:R-:W-:Y:S01]  /*27210*/  IMAD.MOV.U32 R42, RZ, RZ, R79 ;  /* 0x000000ffff2a7224 */ /* 0x000fe200078e004f */
[----:B------:R-:W-:Y:S02]  /*27220*/  LEA.HI.X.SX32 R79, R229, R0, 0x2, P2 ;  /* 0x00000000e54f7211 */ /* 0x000fe400010f16ff */
[----:B------:R-:W4:Y:S01]  /*27230*/  LDL.LU R19, [R1+0x104] ;  /* 0x0001040001137983 */ /* 0x000f220000300800 */
[----:B------:R-:W-:-:S03]  /*27240*/  LEA R202, P6, R244, R4, 0x2 ;  /* 0x00000004f4ca7211 */ /* 0x000fc600078c10ff */
[----:B------:R1:W-:Y:S04]  /*27250*/  STL.64 [R1+0x6d0], R204 ;  /* 0x0006d0cc01007387 */ /* 0x0003e80000100a00 */
[----:B------:R-:W4:Y:S01]  /*27260*/  LDL.LU R228, [R1+0x100] ;  /* 0x0001000001e47983 */ /* 0x000f220000300800 */
[----:B------:R-:W-:-:S03]  /*27270*/  LEA.HI.X.SX32 R203, R244, R0, 0x2, P6 ;  /* 0x00000000f4cb7211 */ /* 0x000fc600030f16ff */
[----:B------:R-:W4:Y:S01]  /*27280*/  LDL.LU R229, [R1+0xfc] ;  /* 0x0000fc0001e57983 */ /* 0x000f220000300800 */
[----:B---3--:R-:W-:-:S03]  /*27290*/  LEA R206, P5, R226, R4, 0x2 ;  /* 0x00000004e2ce7211 */ /* 0x008fc600078a10ff */
[----:B------:R3:W-:Y:S01]  /*272a0*/  STL.64 [R1+0x6c8], R78 ;  /* 0x0006c84e01007387 */ /* 0x0007e20000100a00 */
[----:B------:R-:W-:-:S03]  /*272b0*/  LEA.HI.X.SX32 R207, R226, R0, 0x2, P5 ;  /* 0x00000000e2cf7211 */ /* 0x000fc600028f16ff */
[----:B------:R-:W4:Y:S04]  /*272c0*/  LDL.LU R244, [R1+0xf8] ;  /* 0x0000f80001f47983 */ /* 0x000f280000300800 */
[----:B------:R1:W-:Y:S04]  /*272d0*/  STL.64 [R1+0x6c0], R202 ;  /* 0x0006c0ca01007387 */ /* 0x0003e80000100a00 */
[----:B------:R-:W4:Y:S04]  /*272e0*/  LDL.LU R226, [R1+0xf4] ;  /* 0x0000f40001e27983 */ /* 0x000f280000300800 */
[----:B------:R1:W-:Y:S01]  /*272f0*/  STL.64 [R1+0x6b8], R206 ;  /* 0x0006b8ce01007387 */ /* 0x0003e20000100a00 */
[----:B--2---:R-:W-:-:S04]  /*27300*/  LEA R212, P1, R222, R4, 0x2 ;  /* 0x00000004ded47211 */ /* 0x004fc800078210ff */
[----:B------:R-:W-:Y:S02]  /*27310*/  LEA.HI.X.SX32 R213, R222, R0, 0x2, P1 ;  /* 0x00000000ded57211 */ /* 0x000fe400008f16ff */
[----:B------:R-:W2:Y:S01]  /*27320*/  LDL.LU R222, [R1+0xf0] ;  /* 0x0000f00001de7983 */ /* 0x000ea20000300800 */
[----:B-1----:R-:W-:-:S04]  /*27330*/  LEA R210, P0, R223, R4, 0x2 ;  /* 0x00000004dfd27211 */ /* 0x002fc800078010ff */
[----:B------:R-:W-:Y:S01]  /*27340*/  LEA.HI.X.SX32 R211, R223, R0, 0x2, P0 ;  /* 0x00000000dfd37211 */ /* 0x000fe200000f16ff */
[----:B------:R1:W-:Y:S04]  /*27350*/  STL.64 [R1+0x6b0], R212 ;  /* 0x0006b0d401007387 */ /* 0x0003e80000100a00 */
[----:B------:R1:W-:Y:S04]  /*27360*/  STL.64 [R1+0x6a8], R210 ;  /* 0x0006a8d201007387 */ /* 0x0003e80000100a00 */
[----:B------:R-:W2:Y:S01]  /*27370*/  LDL.LU R223, [R1+0xec] ;  /* 0x0000ec0001df7983 */ /* 0x000ea20000300800 */
[----:B------:R-:W-:-:S04]  /*27380*/  LEA R208, P4, R217, R4, 0x2 ;  /* 0x00000004d9d07211 */ /* 0x000fc800078810ff */
[----:B------:R-:W-:Y:S02]  /*27390*/  LEA.HI.X.SX32 R209, R217, R0, 0x2, P4 ;  /* 0x00000000d9d17211 */ /* 0x000fe400020f16ff */
[----:B------:R-:W-:-:S03]  /*273a0*/  LEA R204, P3, R218, R4, 0x2 ;  /* 0x00000004dacc7211 */ /* 0x000fc600078610ff */
[----:B------:R1:W-:Y:S01]  /*273b0*/  STL.64 [R1+0x6a0], R208 ;  /* 0x0006a0d001007387 */ /* 0x0003e20000100a00 */
[----:B------:R-:W-:-:S03]  /*273c0*/  LEA.HI.X.SX32 R205, R218, R0, 0x2, P3 ;  /* 0x00000000dacd7211 */ /* 0x000fc600018f16ff */
[----:B------:R-:W2:Y:S04]  /*273d0*/  LDL.LU R216, [R1+0xe8] ;  /* 0x0000e80001d87983 */ /* 0x000ea80000300800 */
[----:B------:R-:W2:Y:S01]  /*273e0*/  LDL.LU R218, [R1+0xe4] ;  /* 0x0000e40001da7983 */ /* 0x000ea20000300800 */
[----:B---3--:R-:W-:-:S03]  /*273f0*/  LEA R78, P2, R219, R4, 0x2 ;  /* 0x00000004db4e7211 */ /* 0x008fc600078410ff */
[----:B------:R3:W-:Y:S01]  /*27400*/  STL.64 [R1+0x698], R204 ;  /* 0x000698cc01007387 */ /* 0x0007e20000100a00 */
[----:B------:R-:W-:-:S03]  /*27410*/  LEA.HI.X.SX32 R79, R219, R0, 0x2, P2 ;  /* 0x00000000db4f7211 */ /* 0x000fc600010f16ff */
[----:B------:R-:W2:Y:S04]  /*27420*/  LDL.LU R219, [R1+0xe0] ;  /* 0x0000e00001db7983 */ /* 0x000ea80000300800 */
        /* <DEDUP_REMOVED lines=8> */
[-C--:B-1----:R-:W-:Y:S02]  /*274b0*/  LEA R212, P1, R248, R4.reuse, 0x2 ;  /* 0x00000004f8d47211 */ /* 0x082fe400078210ff */
[----:B------:R-:W-:Y:S02]  /*274c0*/  LEA R210, P0, R224, R4, 0x2 ;  /* 0x00000004e0d27211 */ /* 0x000fe400078010ff */
[-C--:B------:R-:W-:Y:S01]  /*274d0*/  LEA.HI.X.SX32 R213, R248, R0.reuse, 0x2, P1 ;  /* 0x00000000f8d57211 */ /* 0x080fe200008f16ff */
[----:B------:R1:W-:Y:S01]  /*274e0*/  STL.64 [R1+0x680], R206 ;  /* 0x000680ce01007387 */ /* 0x0003e20000100a00 */
[----:B------:R-:W-:Y:S02]  /*274f0*/  LEA.HI.X.SX32 R211, R224, R0, 0x2, P0 ;  /* 0x00000000e0d37211 */ /* 0x000fe400000f16ff */
[C---:B------:R-:W-:Y:S01]  /*27500*/  LEA R208, P4, R40.reuse, R4, 0x2 ;  /* 0x0000000428d07211 */ /* 0x040fe200078810ff */
[----:B------:R1:W-:Y:S03]  /*27510*/  STL.64 [R1+0x678], R212 ;  /* 0x000678d401007387 */ /* 0x0003e60000100a00 */
[----:B------:R-:W-:Y:S01]  /*27520*/  LEA.HI.X.SX32 R209, R40, R0, 0x2, P4 ;  /* 0x0000000028d17211 */ /* 0x000fe200020f16ff */
[----:B------:R-:W2:Y:S04]  /*27530*/  LDL.LU R215, [R1+0xd4] ;  /* 0x0000d40001d77983 */ /* 0x000ea80000300800 */
[----:B------:R1:W-:Y:S04]  /*27540*/  STL.64 [R1+0x670], R210 ;  /* 0x000670d201007387 */ /* 0x0003e80000100a00 */
[----:B------:R-:W2:Y:S01]  /*27550*/  LDL.LU R224, [R1+0xd0] ;  /* 0x0000d00001e07983 */ /* 0x000ea20000300800 */
[----:B---3--:R-:W-:-:S03]  /*27560*/  LEA R204, P3, R225, R4, 0x2 ;  /* 0x00000004e1cc7211 */ /* 0x008fc600078610ff */
[----:B------:R-:W3:Y:S01]  /*27570*/  LDL.LU R40, [R1+0xcc] ;  /* 0x0000cc0001287983 */ /* 0x000ee20000300800 */
[----:B------:R-:W-:-:S03]  /*27580*/  LEA.HI.X.SX32 R205, R225, R0, 0x2, P3 ;  /* 0x00000000e1cd7211 */ /* 0x000fc600018f16ff */
[----:B------:R1:W-:Y:S04]  /*27590*/  STL.64 [R1+0x668], R208 ;  /* 0x000668d001007387 */ /* 0x0003e80000100a00 */
[----:B------:R-:W3:Y:S01]  /*275a0*/  LDL.LU R221, [R1+0xc8] ;  /* 0x0000c80001dd7983 */ /* 0x000ee20000300800 */
[----:B----4-:R-:W-:-:S03]  /*275b0*/  LEA R78, P2, R227, R4, 0x2 ;  /* 0x00000004e34e7211 */ /* 0x010fc600078410ff */
        /* <DEDUP_REMOVED lines=14> */
[----:B------:R-:W-:-:S03]  /*276a0*/  LEA.HI.X.SX32 R211, R244, R0, 0x2, P0 ;  /* 0x00000000f4d37211 */ /* 0x000fc600000f16ff */
[----:B------:R-:W4:Y:S01]  /*276b0*/  LDL.LU R248, [R1+0xbc] ;  /* 0x0000bc0001f87983 */ /* 0x000f220000300800 */
[----:B------:R-:W-:-:S03]  /*276c0*/  LEA R208, P4, R226, R4, 0x2 ;  /* 0x00000004e2d07211 */ /* 0x000fc600078810ff */
[----:B------:R-:W-:Y:S04]  /*276d0*/  STL.64 [R1+0x640], R212 ;  /* 0x000640d401007387 */ /* 0x000fe80000100a00 */
[----:B------:R-:W4:Y:S01]  /*276e0*/  LDL.LU R225, [R1+0xb8] ;  /* 0x0000b80001e17983 */ /* 0x000f220000300800 */
        /* <DEDUP_REMOVED lines=8> */
[----:B------:R-:W-:-:S04]  /*27770*/  LEA R78, P2, R223, R4, 0x2 ;  /* 0x00000004df4e7211 */ /* 0x000fc800078410ff */
[----:B------:R-:W-:Y:S01]  /*27780*/  LEA.HI.X.SX32 R79, R223, R0, 0x2, P2 ;  /* 0x00000000df4f7211 */ /* 0x000fe200010f16ff */
[----:B------:R1:W-:Y:S04]  /*27790*/  STL.64 [R1+0x628], R204 ;  /* 0x000628cc01007387 */ /* 0x0003e80000100a00 */
[----:B------:R1:W-:Y:S04]  /*277a0*/  STL.64 [R1+0x620], R78 ;  /* 0x0006204e01007387 */ /* 0x0003e80000100a00 */
[----:B------:R-:W2:Y:S01]  /*277b0*/  LDL.LU R223, [R1+0xa8] ;  /* 0x0000a80001df7983 */ /* 0x000ea20000300800 */
[----:B------:R-:W-:Y:S01]  /*277c0*/  IMAD.MOV.U32 R229, RZ, RZ, R10 ;  /* 0x000000ffffe57224 */ /* 0x000fe200078e000a */
[-C--:B-1----:R-:W-:Y:S01]  /*277d0*/  LEA R202, P6, R216, R4.reuse, 0x2 ;  /* 0x00000004d8ca7211 */ /* 0x082fe200078c10ff */
[----:B------:R-:W-:Y:S01]  /*277e0*/  IMAD.MOV.U32 R10, RZ, RZ, R86 ;  /* 0x000000ffff0a7224 */ /* 0x000fe200078e0056 */
[----:B------:R-:W-:-:S02]  /*277f0*/  LEA R206, P5, R218, R4, 0x2 ;  /* 0x00000004dace7211 */ /* 0x000fc400078a10ff */
[-C--:B------:R-:W-:Y:S01]  /*27800*/  LEA.HI.X.SX32 R203, R216, R0.reuse, 0x2, P6 ;  /* 0x00000000d8cb7211 */ /* 0x080fe200030f16ff */
[----:B------:R-:W-:Y:S01]  /*27810*/  IMAD.MOV.U32 R228, RZ, RZ, R8 ;  /* 0x000000ffffe47224 */ /* 0x000fe200078e0008 */
[----:B------:R-:W-:Y:S01]  /*27820*/  LEA.HI.X.SX32 R207, R218, R0, 0x2, P5 ;  /* 0x00000000dacf7211 */ /* 0x000fe200028f16ff */
[----:B------:R-:W-:Y:S02]  /*27830*/  IMAD.MOV.U32 R8, RZ, RZ, R87 ;  /* 0x000000ffff087224 */ /* 0x000fe400078e0057 */
[----:B------:R3:W-:Y:S04]  /*27840*/  STL.64 [R1+0x618], R202 ;  /* 0x000618ca01007387 */ /* 0x0007e80000100a00 */
[----:B------:R-:W2:Y:S04]  /*27850*/  LDL.LU R216, [R1+0xa4] ;  /* 0x0000a40001d87983 */ /* 0x000ea80000300800 */
[----:B------:R-:W2:Y:S01]  /*27860*/  LDL.LU R218, [R1+0xa0] ;  /* 0x0000a00001da7983 */ /* 0x000ea20000300800 */
[----:B------:R-:W-:-:S04]  /*27870*/  LEA R86, P1, R219, R4, 0x2 ;  /* 0x00000004db567211 */ /* 0x000fc800078210ff */
[----:B------:R-:W-:Y:S02]  /*27880*/  LEA.HI.X.SX32 R87, R219, R0, 0x2, P1 ;  /* 0x00000000db577211 */ /* 0x000fe400008f16ff */
[C---:B------:R-:W-:Y:S01]  /*27890*/  LEA R210, P0, R217.reuse, R4, 0x2 ;  /* 0x00000004d9d27211 */ /* 0x040fe200078010ff */
[----:B------:R1:W-:Y:S03]  /*278a0*/  STL.64 [R1+0x610], R206 ;  /* 0x000610ce01007387 */ /* 0x0003e60000100a00 */
[----:B------:R-:W-:Y:S01]  /*278b0*/  LEA.HI.X.SX32 R211, R217, R0, 0x2, P0 ;  /* 0x00000000d9d37211 */ /* 0x000fe200000f16ff */
[----:B------:R-:W2:Y:S04]  /*278c0*/  LDL.LU R219, [R1+0x9c] ;  /* 0x00009c0001db7983 */ /* 0x000ea80000300800 */
[----:B------:R4:W-:Y:S04]  /*278d0*/  STL.64 [R1+0x608], R86 ;  /* 0x0006085601007387 */ /* 0x0009e80000100a00 */
[----:B------:R-:W2:Y:S01]  /*278e0*/  LDL.LU R217, [R1+0x98] ;  /* 0x0000980001d97983 */ /* 0x000ea20000300800 */
[----:B------:R-:W-:-:S04]  /*278f0*/  LEA R208, P4, R220, R4, 0x2 ;  /* 0x00000004dcd07211 */ /* 0x000fc800078810ff */
[----:B------:R-:W-:Y:S01]  /*27900*/  LEA.HI.X.SX32 R209, R220, R0, 0x2, P4 ;  /* 0x00000000dcd17211 */ /* 0x000fe200020f16ff */
[----:B------:R1:W-:Y:S04]  /*27910*/  STL.64 [R1+0x600], R210 ;  /* 0x000600d201007387 */ /* 0x0003e80000100a00 */
[----:B------:R1:W-:Y:S04]  /*27920*/  STL.64 [R1+0x5f8], R208 ;  /* 0x0005f8d001007387 */ /* 0x0003e80000100a00 */
[----:B------:R-:W2:Y:S01]  /*27930*/  LDL.LU R220, [R1+0x94] ;  /* 0x0000940001dc7983 */ /* 0x000ea20000300800 */
[----:B------:R-:W-:-:S04]  /*27940*/  LEA R204, P3, R215, R4, 0x2 ;  /* 0x00000004d7cc7211 */ /* 0x000fc800078610ff */
[----:B------:R-:W-:Y:S02]  /*27950*/  LEA.HI.X.SX32 R205, R215, R0, 0x2, P3 ;  /* 0x00000000d7cd7211 */ /* 0x000fe400018f16ff */
[-C--:B------:R-:W-:Y:S02]  /*27960*/  LEA R78, P2, R224, R4.reuse, 0x2 ;  /* 0x00000004e04e7211 */ /* 0x080fe400078410ff */
[----:B---3--:R-:W-:Y:S02]  /*27970*/  LEA R202, P6, R40, R4, 0x2 ;  /* 0x0000000428ca7211 */ /* 0x008fe400078c10ff */
[-C--:B------:R-:W-:Y:S01]  /*27980*/  LEA.HI.X.SX32 R79, R224, R0.reuse, 0x2, P2 ;  /* 0x00000000e04f7211 */ /* 0x080fe200010f16ff */
[----:B------:R3:W-:Y:S01]  /*27990*/  STL.64 [R1+0x5f0], R204 ;  /* 0x0005f0cc01007387 */ /* 0x0007e20000100a00 */
[----:B------:R-:W-:-:S03]  /*279a0*/  LEA.HI.X.SX32 R203, R40, R0, 0x2, P6 ;  /* 0x0000000028cb7211 */ /* 0x000fc600030f16ff */
[----:B------:R-:W2:Y:S01]  /*279b0*/  LDL.LU R213, [R1+0x90] ;  /* 0x0000900001d57983 */ /* 0x000ea20000300800 */
[----:B-1----:R-:W-:-:S03]  /*279c0*/  LEA R206, P5, R221, R4, 0x2 ;  /* 0x00000004ddce7211 */ /* 0x002fc600078a10ff */
[----:B------:R-:W2:Y:S01]  /*279d0*/  LDL.LU R224, [R1+0x8c] ;  /* 0x00008c0001e07983 */ /* 0x000ea20000300800 */
[----:B------:R-:W-:-:S03]  /*279e0*/  LEA.HI.X.SX32 R207, R221, R0, 0x2, P5 ;  /* 0x00000000ddcf7211 */ /* 0x000fc600028f16ff */
[----:B------:R1:W-:Y:S04]  /*279f0*/  STL.64 [R1+0x5e8], R78 ;  /* 0x0005e84e01007387 */ /* 0x0003e80000100a00 */
[----:B------:R-:W2:Y:S01]  /*27a00*/  LDL.LU R40, [R1+0x43c] ;  /* 0x00043c0001287983 */ /* 0x000ea20000300800 */
[----:B----4-:R-:W-:-:S03]  /*27a10*/  LEA R86, P1, R227, R4, 0x2 ;  /* 0x00000004e3567211 */ /* 0x010fc600078210ff */
[----:B------:R4:W-:Y:S01]  /*27a20*/  STL.64 [R1+0x5e0], R202 ;  /* 0x0005e0ca01007387 */ /* 0x0009e20000100a00 */
[----:B------:R-:W-:-:S03]  /*27a30*/  LEA.HI.X.SX32 R87, R227, R0, 0x2, P1 ;  /* 0x00000000e3577211 */ /* 0x000fc600008f16ff */
[----:B------:R-:W2:Y:S01]  /*27a40*/  LDL.LU R214, [R1+0x88] ;  /* 0x0000880001d67983 */ /* 0x000ea20000300800 */
[----:B------:R-:W-:-:S03]  /*27a50*/  IMAD.MOV.U32 R227, RZ, RZ, R228 ;  /* 0x000000ffffe37224 */ /* 0x000fc600078e00e4 */
[----:B------:R2:W-:Y:S01]  /*27a60*/  STL.64 [R1+0x5d8], R206 ;  /* 0x0005d8ce01007387 */ /* 0x0005e20000100a00 */
[----:B------:R-:W-:-:S03]  /*27a70*/  LEA R210, P0, R19, R4, 0x2 ;  /* 0x0000000413d27211 */ /* 0x000fc600078010ff */
[----:B------:R1:W-:Y:S01]  /*27a80*/  STL.64 [R1+0x5d0], R86 ;  /* 0x0005d05601007387 */ /* 0x0003e20000100a00 */
[----:B------:R-:W-:-:S03]  /*27a90*/  LEA.HI.X.SX32 R211, R19, R0, 0x2, P0 ;  /* 0x0000000013d37211 */ /* 0x000fc600000f16ff */
[----:B------:R-:W2:Y:S01]  /*27aa0*/  LDL.LU R215, [R1+0x84] ;  /* 0x0000840001d77983 */ /* 0x000ea20000300800 */
[----:B------:R-:W-:-:S03]  /*27ab0*/  IMAD.MOV.U32 R19, RZ, RZ, R8 ;  /* 0x000000ffff137224 */ /* 0x000fc600078e0008 */
[----:B------:R-:W-:Y:S01]  /*27ac0*/  STL.64 [R1+0x5c8], R210 ;  /* 0x0005c8d201007387 */ /* 0x000fe20000100a00 */
[----:B------:R-:W-:Y:S01]  /*27ad0*/  IMAD.MOV.U32 R228, RZ, RZ, R10 ;  /* 0x000000ffffe47224 */ /* 0x000fe200078e000a */
[C---:B------:R-:W-:Y:S02]  /*27ae0*/  LEA R208, P4, R248.reuse, R4, 0x2 ;  /* 0x00000004f8d07211 */ /* 0x040fe400078810ff */
[----:B------:R-:W2:Y:S02]  /*27af0*/  LDL.LU R221, [R1+0x80] ;  /* 0x0000800001dd7983 */ /* 0x000ea40000300800 */
[----:B------:R-:W-:Y:S02]  /*27b00*/  LEA.HI.X.SX32 R209, R248, R0, 0x2, P4 ;  /* 0x00000000f8d17211 */ /* 0x000fe400020f16ff */
[CC--:B---3--:R-:W-:Y:S02]  /*27b10*/  LEA R204, P3, R225.reuse, R4.reuse, 0x2 ;  /* 0x00000004e1cc7211 */ /* 0x0c8fe400078610ff */
[C---:B-1----:R-:W-:Y:S01]  /*27b20*/  LEA R78, P2, R244.reuse, R4, 0x2 ;  /* 0x00000004f44e7211 */ /* 0x042fe200078410ff */
[----:B------:R-:W-:Y:S01]  /*27b30*/  IMAD.MOV.U32 R8, RZ, RZ, R232 ;  /* 0x000000ffff087224 */ /* 0x000fe200078e00e8 */
[-C--:B------:R-:W-:Y:S01]  /*27b40*/  LEA.HI.X.SX32 R205, R225, R0.reuse, 0x2, P3 ;  /* 0x00000000e1cd7211 */ /* 0x080fe200018f16ff */
[----:B------:R-:W3:Y:S01]  /*27b50*/  LDL.LU R248, [R1+0x7c] ;  /* 0x00007c0001f87983 */ /* 0x000ee20000300800 */
[----:B------:R-:W-:-:S02]  /*27b60*/  LEA.HI.X.SX32 R79, R244, R0, 0x2, P2 ;  /* 0x00000000f44f7211 */ /* 0x000fc400010f16ff */
[C---:B----4-:R-:W-:Y:S01]  /*27b70*/  LEA R202, P6, R226.reuse, R4, 0x2 ;  /* 0x00000004e2ca7211 */ /* 0x050fe200078c10ff */
[----:B------:R-:W-:Y:S01]  /*27b80*/  IMAD.MOV.U32 R10, RZ, RZ, R233 ;  /* 0x000000ffff0a7224 */ /* 0x000fe200078e00e9 */
[----:B------:R1:W-:Y:S01]  /*27b90*/  STL.64 [R1+0x5c0], R208 ;  /* 0x0005c0d001007387 */ /* 0x0003e20000100a00 */
[----:B------:R-:W-:Y:S01]  /*27ba0*/  IMAD.MOV.U32 R232, RZ, RZ, R77 ;  /* 0x000000ffffe87224 */ /* 0x000fe200078e004d */
[----:B------:R-:W-:Y:S01]  /*27bb0*/  LEA.HI.X.SX32 R203, R226, R0, 0x2, P6 ;  /* 0x00000000e2cb7211 */ /* 0x000fe200030f16ff */
[----:B------:R-:W-:Y:S01]  /*27bc0*/  IMAD.MOV.U32 R226, RZ, RZ, R227 ;  /* 0x000000ffffe27224 */ /* 0x000fe200078e00e3 */
[----:B------:R-:W4:Y:S01]  /*27bd0*/  LDL.LU R225, [R1+0x78] ;  /* 0x0000780001e17983 */ /* 0x000f220000300800 */
[----:B------:R-:W-:Y:S02]  /*27be0*/  IMAD.MOV.U32 R233, RZ, RZ, R76 ;  /* 0x000000ffffe97224 */ /* 0x000fe400078e004c */
[----:B------:R-:W-:Y:S01]  /*27bf0*/  IMAD.MOV.U32 R227, RZ, RZ, R19 ;  /* 0x000000ffffe37224 */ /* 0x000fe200078e0013 */
[----:B------:R1:W-:Y:S01]  /*27c00*/  STL.64 [R1+0x5b8], R204 ;  /* 0x0005b8cc01007387 */ /* 0x0003e20000100a00 */
[----:B------:R-:W-:-:S02]  /*27c10*/  IMAD.MOV.U32 R19, RZ, RZ, R8 ;  /* 0x000000ffff137224 */ /* 0x000fc400078e0008 */
[----:B------:R-:W-:Y:S01]  /*27c20*/  IMAD.MOV.U32 R8, RZ, RZ, R10 ;  /* 0x000000ffff087224 */ /* 0x000fe200078e000a */
[----:B------:R1:W-:Y:S01]  /*27c30*/  STL.64 [R1+0x5b0], R78 ;  /* 0x0005b04e01007387 */ /* 0x0003e20000100a00 */
[----:B------:R-:W-:-:S03]  /*27c40*/  IMAD.MOV.U32 R10, RZ, RZ, R232 ;  /* 0x000000ffff0a7224 */ /* 0x000fc600078e00e8 */
[----:B------:R-:W4:Y:S01]  /*27c50*/  LDL.LU R244, [R1+0x74] ;  /* 0x0000740001f47983 */ /* 0x000f220000300800 */
[----:B------:R-:W-:Y:S02]  /*27c60*/  IMAD.MOV.U32 R232, RZ, RZ, R233 ;  /* 0x000000ffffe87224 */ /* 0x000fe400078e00e9 */
[----:B------:R-:W-:Y:S01]  /*27c70*/  IMAD.MOV.U32 R233, RZ, RZ, R74 ;  /* 0x000000ffffe97224 */ /* 0x000fe200078e004a */
[----:B------:R1:W-:Y:S04]  /*27c80*/  STL.64 [R1+0x5a8], R202 ;  /* 0x0005a8ca01007387 */ /* 0x0003e80000100a00 */
[----:B------:R-:W4:Y:S01]  /*27c90*/  LDL.LU R74, [R1+0x70] ;  /* 0x00007000014a7983 */ /* 0x000f220000300800 */
        /* <DEDUP_REMOVED lines=8> */
[-C--:B------:R-:W-:Y:S02]  /*27d20*/  LEA R76, P0, R216, R4.reuse, 0x2 ;  /* 0x00000004d84c7211 */ /* 0x080fe400078010ff */
[----:B-1----:R-:W-:Y:S02]  /*27d30*/  LEA R208, P4, R218, R4, 0x2 ;  /* 0x00000004dad07211 */ /* 0x002fe400078810ff */
[----:B------:R-:W-:-:S02]  /*27d40*/  LEA.HI.X.SX32 R77, R216, R0, 0x2, P0 ;  /* 0x00000000d84d7211 */ /* 0x000fc400000f16ff */
[----:B------:R-:W-:-:S03]  /*27d50*/  LEA.HI.X.SX32 R209, R218, R0, 0x2, P4 ;  /* 0x00000000dad17211 */ /* 0x000fc600020f16ff */
[----:B------:R1:W-:Y:S04]  /*27d60*/  STL.64 [R1+0x590], R76 ;  /* 0x0005904c01007387 */ /* 0x0003e80000100a00 */
[----:B------:R-:W2:Y:S01]  /*27d70*/  LDL.LU R216, [R1+0x64] ;  /* 0x0000640001d87983 */ /* 0x000ea20000300800 */
[----:B------:R-:W-:-:S03]  /*27d80*/  LEA R204, P3, R219, R4, 0x2 ;  /* 0x00000004dbcc7211 */ /* 0x000fc600078610ff */
[----:B------:R1:W-:Y:S01]  /*27d90*/  STL.64 [R1+0x588], R208 ;  /* 0x000588d001007387 */ /* 0x0003e20000100a00 */
[----:B------:R-:W-:-:S03]  /*27da0*/  LEA.HI.X.SX32 R205, R219, R0, 0x2, P3 ;  /* 0x00000000dbcd7211 */ /* 0x000fc600018f16ff */
[----:B------:R-:W2:Y:S01]  /*27db0*/  LDL.LU R218, [R1+0x60] ;  /* 0x0000600001da7983 */ /* 0x000ea20000300800 */
[----:B------:R-:W-:-:S03]  /*27dc0*/  LEA R78, P2, R217, R4, 0x2 ;  /* 0x00000004d94e7211 */ /* 0x000fc600078410ff */
[----:B------:R-:W2:Y:S01]  /*27dd0*/  LDL.LU R219, [R1+0x5c] ;  /* 0x00005c0001db7983 */ /* 0x000ea20000300800 */
[----:B------:R-:W-:-:S03]  /*27de0*/  LEA.HI.X.SX32 R79, R217, R0, 0x2, P2 ;  /* 0x00000000d94f7211 */ /* 0x000fc600010f16ff */
[----:B------:R-:W-:Y:S04]  /*27df0*/  STL.64 [R1+0x580], R204 ;  /* 0x000580cc01007387 */ /* 0x000fe80000100a00 */
[----:B------:R-:W2:Y:S01]  /*27e00*/  LDL.LU R217, [R1+0x58] ;  /* 0x0000580001d97983 */ /* 0x000ea20000300800 */
[----:B------:R-:W-:-:S04]  /*27e10*/  LEA R202, P6, R220, R4, 0x2 ;  /* 0x00000004dcca7211 */ /* 0x000fc800078c10ff */
[----:B------:R-:W-:Y:S01]  /*27e20*/  LEA.HI.X.SX32 R203, R220, R0, 0x2, P6 ;  /* 0x00000000dccb7211 */ /* 0x000fe200030f16ff */
[----:B------:R-:W-:Y:S04]  /*27e30*/  STL.64 [R1+0x578], R78 ;  /* 0x0005784e01007387 */ /* 0x000fe80000100a00 */
[----:B------:R-:W-:Y:S04]  /*27e40*/  STL.64 [R1+0x570], R202 ;  /* 0x000570ca01007387 */ /* 0x000fe80000100a00 */
[----:B------:R-:W2:Y:S01]  /*27e50*/  LDL.LU R220, [R1+0x54] ;  /* 0x0000540001dc7983 */ /* 0x000ea20000300800 */
[----:B------:R-:W-:-:S02]  /*27e60*/  LEA R206, P5, R213, R4, 0x2 ;  /* 0x00000004d5ce7211 */ /* 0x000fc400078a10ff */
[C---:B------:R-:W-:Y:S02]  /*27e70*/  LEA R86, P1, R224.reuse, R4, 0x2 ;  /* 0x00000004e0567211 */ /* 0x040fe400078210ff */
[-C--:B------:R-:W-:Y:S02]  /*27e80*/  LEA.HI.X.SX32 R207, R213, R0.reuse, 0x2, P5 ;  /* 0x00000000d5cf7211 */ /* 0x080fe400028f16ff */
[----:B------:R-:W-:Y:S02]  /*27e90*/  LEA.HI.X.SX32 R87, R224, R0, 0x2, P1 ;  /* 0x00000000e0577211 */ /* 0x000fe400008f16ff */
[C---:B-1----:R-:W-:Y:S01]  /*27ea0*/  LEA R76, P0, R40.reuse, R4, 0x2 ;  /* 0x00000004284c7211 */ /* 0x042fe200078010ff */
[----:B------:R1:W-:Y:S03]  /*27eb0*/  STL.64 [R1+0x568], R206 ;  /* 0x000568ce01007387 */ /* 0x0003e60000100a00 */
[----:B------:R-:W-:-:S02]  /*27ec0*/  LEA.HI.X.SX32 R77, R40, R0, 0x2, P0 ;  /* 0x00000000284d7211 */ /* 0x000fc400000f16ff */
[C---:B------:R-:W-:Y:S01]  /*27ed0*/  LEA R208, P4, R214.reuse, R4, 0x2 ;  /* 0x00000004d6d07211 */ /* 0x040fe200078810ff */
[----:B-1----:R-:W2:Y:S03]  /*27ee0*/  LDL.LU R206, [R1+0x50] ;  /* 0x0000500001ce7983 */ /* 0x002ea60000300800 */
[----:B------:R-:W-:Y:S01]  /*27ef0*/  LEA.HI.X.SX32 R209, R214, R0, 0x2, P4 ;  /* 0x00000000d6d17211 */ /* 0x000fe200020f16ff */
[----:B------:R-:W2:Y:S04]  /*27f00*/  LDL.LU R224, [R1+0x440] ;  /* 0x0004400001e07983 */ /* 0x000ea80000300800 */
[----:B------:R1:W-:Y:S04]  /*27f10*/  STL.64 [R1+0x560], R86 ;  /* 0x0005605601007387 */ /* 0x0003e80000100a00 */
[----:B------:R-:W2:Y:S01]  /*27f20*/  LDL.LU R40, [R1+0x444] ;  /* 0x0004440001287983 */ /* 0x000ea20000300800 */
[----:B------:R-:W-:-:S03]  /*27f30*/  LEA R204, P3, R215, R4, 0x2 ;  /* 0x00000004d7cc7211 */ /* 0x000fc600078610ff */
[----:B------:R1:W-:Y:S01]  /*27f40*/  STL.64 [R1+0x558], R76 ;  /* 0x0005584c01007387 */ /* 0x0003e20000100a00 */
[----:B------:R-:W-:-:S03]  /*27f50*/  LEA.HI.X.SX32 R205, R215, R0, 0x2, P3 ;  /* 0x00000000d7cd7211 */ /* 0x000fc600018f16ff */
[----:B------:R-:W-:Y:S04]  /*27f60*/  STL.64 [R1+0x550], R208 ;  /* 0x000550d001007387 */ /* 0x000fe80000100a00 */
[----:B------:R-:W2:Y:S01]  /*27f70*/  LDL.LU R207, [R1+0x448] ;  /* 0x0004480001cf7983 */ /* 0x000ea20000300800 */
[----:B------:R-:W-:-:S03]  /*27f80*/  LEA R78, P2, R221, R4, 0x2 ;  /* 0x00000004dd4e7211 */ /* 0x000fc600078410ff */
[----:B------:R-:W-:Y:S01]  /*27f90*/  STL.64 [R1+0x548], R204 ;  /* 0x000548cc01007387 */ /* 0x000fe20000100a00 */
[----:B------:R-:W-:-:S03]  /*27fa0*/  LEA.HI.X.SX32 R79, R221, R0, 0x2, P2 ;  /* 0x00000000dd4f7211 */ /* 0x000fc600010f16ff */
[----:B------:R-:W2:Y:S04]  /*27fb0*/  LDL.LU R210, [R1+0x44c] ;  /* 0x00044c0001d27983 */ /* 0x000ea80000300800 */
[----:B------:R-:W2:Y:S01]  /*27fc0*/  LDL.LU R211, [R1+0x450] ;  /* 0x0004500001d37983 */ /* 0x000ea20000300800 */
[----:B---3--:R-:W-:-:S03]  /*27fd0*/  LEA R202, P6, R248, R4, 0x2 ;  /* 0x00000004f8ca7211 */ /* 0x008fc600078c10ff */
[----:B------:R-:W-:Y:S01]  /*27fe0*/  STL.64 [R1+0x540], R78 ;  /* 0x0005404e01007387 */ /* 0x000fe20000100a00 */
[----:B------:R-:W-:-:S03]  /*27ff0*/  LEA.HI.X.SX32 R203, R248, R0, 0x2, P6 ;  /* 0x00000000f8cb7211 */ /* 0x000fc600030f16ff */
[----:B------:R-:W3:Y:S01]  /*28000*/  LDL.LU R214, [R1+0x454] ;  /* 0x0004540001d67983 */ /* 0x000ee20000300800 */
[----:B----4-:R-:W-:-:S04]  /*28010*/  LEA R212, P5, R225, R4, 0x2 ;  /* 0x00000004e1d47211 */ /* 0x010fc800078a10ff */
[----:B------:R-:W-:Y:S01]  /*28020*/  LEA.HI.X.SX32 R213, R225, R0, 0x2, P5 ;  /* 0x00000000e1d57211 */ /* 0x000fe200028f16ff */
[----:B------:R-:W-:Y:S01]  /*28030*/  STL.64 [R1+0x538], R202 ;  /* 0x000538ca01007387 */ /* 0x000fe20000100a00 */
[----:B-1----:R-:W-:-:S03]  /*28040*/  LEA R86, P1, R244, R4, 0x2 ;  /* 0x00000004f4567211 */ /* 0x002fc600078210ff */
[----:B------:R-:W-:Y:S01]  /*28050*/  STL.64 [R1+0x530], R212 ;  /* 0x000530d401007387 */ /* 0x000fe20000100a00 */
[----:B------:R-:W-:-:S03]  /*28060*/  LEA.HI.X.SX32 R87, R244, R0, 0x2, P1 ;  /* 0x00000000f4577211 */ /* 0x000fc600008f16ff */
[----:B------:R-:W4:Y:S01]  /*28070*/  LDL.LU R248, [R1+0x458] ;  /* 0x0004580001f87983 */ /* 0x000f220000300800 */
[----:B------:R-:W-:-:S03]  /*28080*/  LEA R76, P0, R74, R4, 0x2 ;  /* 0x000000044a4c7211 */ /* 0x000fc600078010ff */
[----:B------:R1:W-:Y:S01]  /*28090*/  STL.64 [R1+0x528], R86 ;  /* 0x0005285601007387 */ /* 0x0003e20000100a00 */
[----:B------:R-:W-:-:S03]  /*280a0*/  LEA.HI.X.SX32 R77, R74, R0, 0x2, P0 ;  /* 0x000000004a4d7211 */ /* 0x000fc600000f16ff */
[----:B-1----:R-:W4:Y:S04]  /*280b0*/  LDL.LU.64 R86, [R1+0x85d8] ;  /* 0x0085d80001567983 */ /* 0x002f280000300a00 */
[----:B------:R-:W4:Y:S04]  /*280c0*/  LDL.LU R221, [R1+0x45c] ;  /* 0x00045c0001dd7983 */ /* 0x000f280000300800 */
[----:B------:R-:W4:Y:S04]  /*280d0*/  LDL.LU R74, [R1+0x460] ;  /* 0x00046000014a7983 */ /* 0x000f280000300800 */
[----:B------:R1:W-:Y:S01]  /*280e0*/  STL.64 [R1+0x520], R76 ;  /* 0x0005204c01007387 */ /* 0x0003e20000100a00 */
[----:B--2---:R-:W-:-:S04]  /*280f0*/  LEA R208, P4, R222, R4, 0x2 ;  /* 0x00000004ded07211 */ /* 0x004fc800078810ff */
[----:B------:R-:W-:-:S05]  /*28100*/  LEA.HI.X.SX32 R209, R222, R0, 0x2, P4 ;  /* 0x00000000ded17211 */ /* 0x000fca00020f16ff */
[----:B------:R2:W-:Y:S04]  /*28110*/  STL.64 [R1+0x518], R208 ;  /* 0x000518d001007387 */ /* 0x0005e80000100a00 */
[----:B------:R-:W4:Y:S01]  /*28120*/  LDL.LU R222, [R1+0x464] ;  /* 0x0004640001de7983 */ /* 0x000f220000300800 */
[----:B------:R-:W-:-:S04]  /*28130*/  LEA R204, P3, R223, R4, 0x2 ;  /* 0x00000004dfcc7211 */ /* 0x000fc800078610ff */
[----:B------:R-:W-:-:S05]  /*28140*/  LEA.HI.X.SX32 R205, R223, R0, 0x2, P3 ;  /* 0x00000000dfcd7211 */ /* 0x000fca00018f16ff */
[----:B------:R1:W-:Y:S04]  /*28150*/  STL.64 [R1+0x510], R204 ;  /* 0x000510cc01007387 */ /* 0x0003e80000100a00 */
[----:B------:R-:W4:Y:S01]  /*28160*/  LDL.LU R223, [R1+0x46c] ;  /* 0x00046c0001df7983 */ /* 0x000f220000300800 */
[----:B------:R-:W-:Y:S01]  /*28170*/  IMAD R85, R85, UR67, RZ ;  /* 0x0000004355557c24 */ /* 0x000fe2000f8e02ff */
[----:B------:R-:W1:Y:S01]  /*28180*/  LDCU UR67, c[0x0][0x3b0] ;  /* 0x00007600ff4377ac */ /* 0x000e620008000800 */
[----:B------:R-:W-:Y:S01]  /*28190*/  IMAD.MOV.U32 R244, RZ, RZ, R19 ;  /* 0x000000fffff47224 */ /* 0x000fe200078e0013 */
[----:B------:R-:W4:Y:S01]  /*281a0*/  LDL.LU R215, [R1+0x474] ;  /* 0x0004740001d77983 */ /* 0x000f220000300800 */
[----:B-1----:R-:W-:Y:S01]  /*281b0*/  IMAD R54, R54, UR67, RZ ;  /* 0x0000004336367c24 */ /* 0x002fe2000f8e02ff */
[----:B------:R-:W1:Y:S01]  /*281c0*/  LDCU UR67, c[0x0][0x3b0] ;  /* 0x00007600ff4377ac */ /* 0x000e620008000800 */
[----:B------:R-:W-:-:S02]  /*281d0*/  LEA R78, P2, R216, R4, 0x2 ;  /* 0x00000004d84e7211 */ /* 0x000fc400078410ff */
[----:B------:R-:W-:Y:S01]  /*281e0*/  LEA R202, P6, R218, R4, 0x2 ;  /* 0x00000004daca7211 */ /* 0x000fe200078c10ff */
[----:B------:R-:W-:Y:S01]  /*281f0*/  IMAD.MOV.U32 R19, RZ, RZ, R8 ;  /* 0x000000ffff137224 */ /* 0x000fe200078e0008 */
[----:B------:R-:W-:Y:S01]  /*28200*/  LEA.HI.X.SX32 R79, R216, R0, 0x2, P2 ;  /* 0x00000000d84f7211 */ /* 0x000fe200010f16ff */
[----:B------:R-:W-:Y:S01]  /*28210*/  IMAD.MOV.U32 R8, RZ, RZ, R232 ;  /* 0x000000ffff087224 */ /* 0x000fe200078e00e8 */
[C---:B------:R-:W-:Y:S02]  /*28220*/  LEA R212, P5, R219.reuse, R4, 0x2 ;  /* 0x00000004dbd47211 */ /* 0x040fe400078a10ff */
[-C--:B------:R-:W-:Y:S01]  /*28230*/  LEA.HI.X.SX32 R203, R218, R0.reuse, 0x2, P6 ;  /* 0x00000000dacb7211 */ /* 0x080fe200030f16ff */
[----:B------:R2:W-:Y:S01]  /*28240*/  STL.64 [R1+0x508], R78 ;  /* 0x0005084e01007387 */ /* 0x0005e20000100a00 */
[----:B------:R-:W-:Y:S01]  /*28250*/  LEA.HI.X.SX32 R213, R219, R0, 0x2, P5 ;  /* 0x00000000dbd57211 */ /* 0x000fe200028f16ff */
[----:B-1----:R-:W-:-:S04]  /*28260*/  IMAD R41, R41, UR67, RZ ;  /* 0x0000004329297c24 */ /* 0x002fc8000f8e02ff */
[----:B------:R-:W-:Y:S02]  /*28270*/  IMAD.MOV.U32 R232, RZ, RZ, R41 ;  /* 0x000000ffffe87224 */ /* 0x000fe400078e0029 */
[----:B------:R-:W-:Y:S01]  /*28280*/  IMAD.MOV.U32 R41, RZ, RZ, R82 ;  /* 0x000000ffff297224 */ /* 0x000fe200078e0052 */
[C---:B------:R-:W-:Y:S01]  /*28290*/  LEA R82, P1, R217.reuse, R4, 0x2 ;  /* 0x00000004d9527211 */ /* 0x040fe200078210ff */
[----:B------:R-:W-:Y:S01]  /*282a0*/  IMAD.MOV.U32 R225, RZ, RZ, R233 ;  /* 0x000000ffffe17224 */ /* 0x000fe200078e00e9 */
[----:B------:R1:W-:Y:S01]  /*282b0*/  STL.64 [R1+0x500], R202 ;  /* 0x000500ca01007387 */ /* 0x0003e20000100a00 */
[----:B------:R-:W-:Y:S01]  /*282c0*/  IMAD.MOV.U32 R233, RZ, RZ, R83 ;  /* 0x000000ffffe97224 */ /* 0x000fe200078e0053 */
[----:B------:R-:W-:Y:S02]  /*282d0*/  LEA.HI.X.SX32 R83, R217, R0, 0x2, P1 ;  /* 0x00000000d9537211 */ /* 0x000fe400008f16ff */
[----:B------:R-:W4:Y:S01]  /*282e0*/  LDL.LU R218, [R1+0x47c] ;  /* 0x00047c0001da7983 */ /* 0x000f220000300800 */
[----:B------:R-:W-:-:S03]  /*282f0*/  LEA R76, P0, R220, R4, 0x2 ;  /* 0x00000004dc4c7211 */ /* 0x000fc600078010ff */
[----:B------:R1:W-:Y:S01]  /*28300*/  STL.64 [R1+0x4f8], R212 ;  /* 0x0004f8d401007387 */ /* 0x0003e20000100a00 */
[----:B------:R-:W-:-:S03]  /*28310*/  LEA.HI.X.SX32 R77, R220, R0, 0x2, P0 ;  /* 0x00000000dc4d7211 */ /* 0x000fc600000f16ff */
[----:B------:R-:W4:Y:S04]  /*28320*/  LDL.LU R219, [R1+0xcec] ;  /* 0x000cec0001db7983 */ /* 0x000f280000300800 */
[----:B------:R-:W4:Y:S04]  /*28330*/  LDL.LU R216, [R1+0xcf0] ;  /* 0x000cf00001d87983 */ /* 0x000f280000300800 */
[----:B------:R-:W4:Y:S04]  /*28340*/  LDL.LU R217, [R1+0xcf4] ;  /* 0x000cf40001d97983 */ /* 0x000f280000300800 */
[----:B------:R1:W-:Y:S04]  /*28350*/  STL.64 [R1+0x4f0], R82 ;  /* 0x0004f05201007387 */ /* 0x0003e80000100a00 */
[----:B------:R3:W-:Y:S04]  /*28360*/  STL.64 [R1+0x4e8], R76 ;  /* 0x0004e84c01007387 */ /* 0x0007e80000100a00 */
[----:B------:R-:W4:Y:S01]  /*28370*/  LDL.LU R220, [R1+0xd08] ;  /* 0x000d080001dc7983 */ /* 0x000f220000300800 */
[----:B--2---:R-:W-:-:S02]  /*28380*/  LEA R208, P4, R206, R4, 0x2 ;  /* 0x00000004ced07211 */ /* 0x004fc400078810ff */
[----:B------:R-:W-:Y:S02]  /*28390*/  LEA R204, P3, R224, R4, 0x2 ;  /* 0x00000004e0cc7211 */ /* 0x000fe400078610ff */
[-C--:B------:R-:W-:Y:S02]  /*283a0*/  LEA.HI.X.SX32 R209, R206, R0.reuse, 0x2, P4 ;  /* 0x00000000ced17211 */ /* 0x080fe400020f16ff */
[----:B------:R-:W-:Y:S02]  /*283b0*/  LEA.HI.X.SX32 R205, R224, R0, 0x2, P3 ;  /* 0x00000000e0cd7211 */ /* 0x000fe400018f16ff */
[C---:B------:R-:W-:Y:S01]  /*283c0*/  LEA R78, P2, R40.reuse, R4, 0x2 ;  /* 0x00000004284e7211 */ /* 0x040fe200078410ff */
[----:B------:R4:W-:Y:S03]  /*283d0*/  STL.64 [R1+0x4e0], R208 ;  /* 0x0004e0d001007387 */ /* 0x0009e60000100a00 */
[----:B------:R-:W-:Y:S01]  /*283e0*/  LEA.HI.X.SX32 R79, R40, R0, 0x2, P2 ;  /* 0x00000000284f7211 */ /* 0x000fe200010f16ff */
[----:B------:R2:W-:Y:S04]  /*283f0*/  STL.64 [R1+0x4d8], R204 ;  /* 0x0004d8cc01007387 */ /* 0x0005e80000100a00 */
[----:B------:R-:W4:Y:S01]  /*28400*/  LDL.LU R224, [R1+0xd10] ;  /* 0x000d100001e07983 */ /* 0x000f220000300800 */
[----:B-1----:R-:W-:-:S03]  /*28410*/  LEA R202, P6, R207, R4, 0x2 ;  /* 0x00000004cfca7211 */ /* 0x002fc600078c10ff */
[----:B------:R-:W4:Y:S01]  /*28420*/  LDL.LU R40, [R1+0xd18] ;  /* 0x000d180001287983 */ /* 0x000f220000300800 */
[----:B------:R-:W-:-:S03]  /*28430*/  LEA.HI.X.SX32 R203, R207, R0, 0x2, P6 ;  /* 0x00000000cfcb7211 */ /* 0x000fc600030f16ff */
[----:B------:R1:W-:Y:S01]  /*28440*/  STL.64 [R1+0x4d0], R78 ;  /* 0x0004d04e01007387 */ /* 0x0003e20000100a00 */
[CC--:B------:R-:W-:Y:S02]  /*28450*/  LEA R212, P5, R210.reuse, R4.reuse, 0x2 ;  /* 0x00000004d2d47211 */ /* 0x0c0fe400078a10ff */
[C---:B------:R-:W-:Y:S02]  /*28460*/  LEA R82, P1, R211.reuse, R4, 0x2 ;  /* 0x00000004d3527211 */ /* 0x040fe400078210ff */
[-C--:B------:R-:W-:Y:S01]  /*28470*/  LEA.HI.X.SX32 R213, R210, R0.reuse, 0x2, P5 ;  /* 0x00000000d2d57211 */ /* 0x080fe200028f16ff */
[----:B------:R1:W-:Y:S01]  /*28480*/  STL.64 [R1+0x4c8], R202 ;  /* 0x0004c8ca01007387 */ /* 0x0003e20000100a00 */
[----:B------:R-:W-:-:S03]  /*28490*/  LEA.HI.X.SX32 R83, R211, R0, 0x2, P1 ;  /* 0x00000000d3537211 */ /* 0x000fc600008f16ff */
[----:B------:R-:W4:Y:S01]  /*284a0*/  LDL.LU R207, [R1+0xd1c] ;  /* 0x000d1c0001cf7983 */ /* 0x000f220000300800 */
[----:B---3--:R-:W-:-:S03]  /*284b0*/  LEA R76, P0, R214, R4, 0x2 ;  /* 0x00000004d64c7211 */ /* 0x008fc600078010ff */
[----:B------:R3:W-:Y:S01]  /*284c0*/  STL.64 [R1+0x4c0], R212 ;  /* 0x0004c0d401007387 */ /* 0x0007e20000100a00 */
[----:B------:R-:W-:-:S03]  /*284d0*/  LEA.HI.X.SX32 R77, R214, R0, 0x2, P0 ;  /* 0x00000000d64d7211 */ /* 0x000fc600000f16ff */
[----:B------:R-:W4:Y:S04]  /*284e0*/  LDL.LU R210, [R1+0xd20] ;  /* 0x000d200001d27983 */ /* 0x000f280000300800 */
[----:B------:R-:W4:Y:S04]  /*284f0*/  LDL.LU R211, [R1+0xd24] ;  /* 0x000d240001d37983 */ /* 0x000f280000300800 */
[----:B------:R1:W-:Y:S01]  /*28500*/  STL.64 [R1+0x4b8], R82 ;  /* 0x0004b85201007387 */ /* 0x0003e20000100a00 */
[----:B----4-:R-:W-:-:S03]  /*28510*/  LEA R208, P4, R248, R4, 0x2 ;  /* 0x00000004f8d07211 */ /* 0x010fc600078810ff */
[----:B------:R4:W-:Y:S01]  /*28520*/  STL.64 [R1+0x4b0], R76 ;  /* 0x0004b04c01007387 */ /* 0x0009e20000100a00 */
[----:B------:R-:W-:-:S03]  /*28530*/  LEA.HI.X.SX32 R209, R248, R0, 0x2, P4 ;  /* 0x00000000f8d17211 */ /* 0x000fc600020f16ff */
[----:B------:R-:W4:Y:S04]  /*28540*/  LDL.LU R214, [R1+0xd38] ;  /* 0x000d380001d67983 */ /* 0x000f280000300800 */
[----:B------:R1:W-:Y:S04]  /*28550*/  STL.64 [R1+0x4a8], R208 ;  /* 0x0004a8d001007387 */ /* 0x0003e80000100a00 */
[----:B------:R-:W4:Y:S01]  /*28560*/  LDL.LU R248, [R1+0xd40] ;  /* 0x000d400001f87983 */ /* 0x000f220000300800 */
[-C--:B--2---:R-:W-:Y:S02]  /*28570*/  LEA R204, P3, R221, R4.reuse, 0x2 ;  /* 0x00000004ddcc7211 */ /* 0x084fe400078610ff */
[----:B-1----:R-:W-:-:S02]  /*28580*/  LEA R78, P2, R74, R4, 0x2 ;  /* 0x000000044a4e7211 */ /* 0x002fc400078410ff */
[-C--:B------:R-:W-:Y:S02]  /*28590*/  LEA.HI.X.SX32 R205, R221, R0.reuse, 0x2, P3 ;  /* 0x00000000ddcd7211 */ /* 0x080fe400018f16ff */
[----:B------:R-:W-:-:S03]  /*285a0*/  LEA.HI.X.SX32 R79, R74, R0, 0x2, P2 ;  /* 0x000000004a4f7211 */ /* 0x000fc600010f16ff */
[----:B------:R1:W-:Y:S04]  /*285b0*/  STL.64 [R1+0x4a0], R204 ;  /* 0x0004a0cc01007387 */ /* 0x0003e80000100a00 */
[----:B------:R-:W2:Y:S04]  /*285c0*/  LDL.LU R74, [R1+0xd48] ;  /* 0x000d4800014a7983 */ /* 0x000ea80000300800 */
[----:B------:R1:W-:Y:S01]  /*285d0*/  STL.64 [R1+0x498], R78 ;  /* 0x0004984e01007387 */ /* 0x0003e20000100a00 */
[----:B------:R-:W-:-:S04]  /*285e0*/  LEA R202, P6, R222, R4, 0x2 ;  /* 0x00000004deca7211 */ /* 0x000fc800078c10ff */
[----:B------:R-:W-:-:S05]  /*285f0*/  LEA.HI.X.SX32 R203, R222, R0, 0x2, P6 ;  /* 0x00000000decb7211 */ /* 0x000fca00030f16ff */
[----:B------:R1:W-:Y:S04]  /*28600*/  STL.64 [R1+0x490], R202 ;  /* 0x000490ca01007387 */ /* 0x0003e80000100a00 */
[----:B------:R-:W2:Y:S01]  /*28610*/  LDL.LU R206, [R1+0xd4c] ;  /* 0x000d4c0001ce7983 */ /* 0x000ea20000300800 */
[----:B---3--:R-:W-:-:S04]  /*28620*/  LEA R212, P5, R223, R4, 0x2 ;  /* 0x00000004dfd47211 */ /* 0x008fc800078a10ff */
[----:B------:R-:W-:-:S05]  /*28630*/  LEA.HI.X.SX32 R213, R223, R0, 0x2, P5 ;  /* 0x00000000dfd57211 */ /* 0x000fca00028f16ff */
[----:B------:R-:W-:Y:S04]  /*28640*/  STL.64 [R1+0x488], R212 ;  /* 0x000488d401007387 */ /* 0x000fe80000100a00 */
[----:B------:R-:W3:Y:S01]  /*28650*/  LDL.LU R221, [R1+0xd54] ;  /* 0x000d540001dd7983 */ /* 0x000ee20000300800 */
[----:B------:R-:W-:-:S03]  /*28660*/  LEA R82, P1, R215, R4, 0x2 ;  /* 0x00000004d7527211 */ /* 0x000fc600078210ff */
[----:B------:R-:W3:Y:S01]  /*28670*/  LDL.LU R251, [R1+0xd64] ;  /* 0x000d640001fb7983 */ /* 0x000ee20000300800 */
[----:B------:R-:W-:-:S05]  /*28680*/  LEA.HI.X.SX32 R83, R215, R0, 0x2, P1 ;  /* 0x00000000d7537211 */ /* 0x000fca00008f16ff */
[----:B------:R-:W-:Y:S01]  /*28690*/  STL.64 [R1+0x480], R82 ;  /* 0x0004805201007387 */ /* 0x000fe20000100a00 */
[----:B----4-:R-:W-:-:S04]  /*286a0*/  LEA R76, P0, R218, R4, 0x2 ;  /* 0x00000004da4c7211 */ /* 0x010fc800078010ff */
[----:B------:R-:W-:Y:S02]  /*286b0*/  LEA.HI.X.SX32 R77, R218, R0, 0x2, P0 ;  /* 0x00000000da4d7211 */ /* 0x000fe400000f16ff */
[CC--:B------:R-:W-:Y:S02]  /*286c0*/  LEA R208, P4, R219.reuse, R4.reuse, 0x2 ;  /* 0x00000004dbd07211 */ /* 0x0c0fe400078810ff */
[C---:B-1----:R-:W-:Y:S02]  /*286d0*/  LEA R204, P3, R216.reuse, R4, 0x2 ;  /* 0x00000004d8cc7211 */ /* 0x042fe400078610ff */
[----:B------:R-:W-:Y:S01]  /*286e0*/  LEA.HI.X.SX32 R209, R219, R0, 0x2, P4 ;  /* 0x00000000dbd17211 */ /* 0x000fe200020f16ff */
[----:B------:R1:W-:Y:S01]  /*286f0*/  STL.64 [R1+0x478], R76 ;  /* 0x0004784c01007387 */ /* 0x0003e20000100a00 */
[C---:B------:R-:W-:Y:S02]  /*28700*/  LEA R78, P2, R217.reuse, R4, 0x2 ;  /* 0x00000004d94e7211 */ /* 0x040fe400078410ff */
[-C--:B------:R-:W-:Y:S01]  /*28710*/  LEA.HI.X.SX32 R205, R216, R0.reuse, 0x2, P3 ;  /* 0x00000000d8cd7211 */ /* 0x080fe200018f16ff */
[----:B------:R-:W4:Y:S01]  /*28720*/  LDL.LU R31, [R1+0xd68] ;  /* 0x000d6800011f7983 */ /* 0x000f220000300800 */
[----:B------:R-:W-:-:S03]  /*28730*/  LEA.HI.X.SX32 R79, R217, R0, 0x2, P2 ;  /* 0x00000000d94f7211 */ /* 0x000fc600010f16ff */
[----:B------:R-:W4:Y:S01]  /*28740*/  LDL.LU R11, [R1+0xd6c] ;  /* 0x000d6c00010b7983 */ /* 0x000f220000300800 */
[----:B------:R-:W-:-:S03]  /*28750*/  LEA R202, P6, R220, R4, 0x2 ;  /* 0x00000004dcca7211 */ /* 0x000fc600078c10ff */
[----:B------:R1:W-:Y:S01]  /*28760*/  STL.64 [R1+0x470], R208 ;  /* 0x000470d001007387 */ /* 0x0003e20000100a00 */
[----:B------:R-:W-:-:S03]  /*28770*/  LEA.HI.X.SX32 R203, R220, R0, 0x2, P6 ;  /* 0x00000000dccb7211 */ /* 0x000fc600030f16ff */
[----:B------:R1:W-:Y:S02]  /*28780*/  STL.64 [R1+0x468], R204 ;  /* 0x000468cc01007387 */ /* 0x0003e40000100a00 */
[----:B-1----:R-:W-:Y:S02]  /*28790*/  IMAD.MOV.U32 R76, RZ, RZ, R70 ;  /* 0x000000ffff4c7224 */ /* 0x002fe400078e0046 */
[----:B------:R-:W4:Y:S04]  /*287a0*/  LDL.LU R209, [R1+0xd70] ;  /* 0x000d700001d17983 */ /* 0x000f280000300800 */
[----:B------:R-:W4:Y:S04]  /*287b0*/  LDL.LU R213, [R1+0xd60] ;  /* 0x000d600001d57983 */ /* 0x000f280000300800 */
[----:B------:R-:W4:Y:S01]  /*287c0*/  LDL.LU R216, [R1+0xd5c] ;  /* 0x000d5c0001d87983 */ /* 0x000f220000300800 */
[----:B------:R-:W-:-:S03]  /*287d0*/  IMAD.MOV.U32 R77, RZ, RZ, R72 ;  /* 0x000000ffff4d7224 */ /* 0x000fc600078e0048 */
[----:B------:R-:W-:Y:S01]  /*287e0*/  STL.64 [R1+0x460], R78 ;  /* 0x0004604e01007387 */ /* 0x000fe20000100a00 */
[----:B------:R-:W-:-:S03]  /*287f0*/  IMAD.MOV.U32 R72, RZ, RZ, R71 ;  /* 0x000000ffff487224 */ /* 0x000fc600078e0047 */
[----:B------:R-:W-:Y:S04]  /*28800*/  STL.64 [R1+0x458], R202 ;  /* 0x000458ca01007387 */ /* 0x000fe80000100a00 */
[----:B------:R-:W4:Y:S01]  /*28810*/  LDL.LU R217, [R1+0xd58] ;  /* 0x000d580001d97983 */ /* 0x000f220000300800 */
[-C--:B------:R-:W-:Y:S02]  /*28820*/  LEA R222, P5, R224, R4.reuse, 0x2 ;  /* 0x00000004e0de7211 */ /* 0x080fe400078a10ff */
[----:B------:R-:W-:Y:S02]  /*28830*/  LEA R82, P1, R40, R4, 0x2 ;  /* 0x0000000428527211 */ /* 0x000fe400078210ff */
[-C--:B------:R-:W-:Y:S02]  /*28840*/  LEA.HI.X.SX32 R223, R224, R0.reuse, 0x2, P5 ;  /* 0x00000000e0df7211 */ /* 0x080fe400028f16ff */
[----:B------:R-:W-:-:S03]  /*28850*/  LEA.HI.X.SX32 R83, R40, R0, 0x2, P1 ;  /* 0x0000000028537211 */ /* 0x000fc600008f16ff */
[----:B------:R-:W-:Y:S01]  /*28860*/  STL.64 [R1+0x450], R222 ;  /* 0x000450de01007387 */ /* 0x000fe20000100a00 */
[----:B------:R-:W-:-:S03]  /*28870*/  IMAD.MOV.U32 R224, RZ, RZ, R80 ;  /* 0x000000ffffe07224 */ /* 0x000fc600078e0050 */
[----:B------:R-:W4:Y:S04]  /*28880*/  LDL.LU R220, [R1+0xd44] ;  /* 0x000d440001dc7983 */ /* 0x000f280000300800 */
[----:B------:R-:W4:Y:S04]  /*28890*/  LDL.LU R212, [R1+0xd3c] ;  /* 0x000d3c0001d47983 */ /* 0x000f280000300800 */
[----:B------:R-:W4:Y:S01]  /*288a0*/  LDL.LU R215, [R1+0xd34] ;  /* 0x000d340001d77983 */ /* 0x000f220000300800 */
[----:B------:R-:W-:-:S03]  /*288b0*/  LEA R70, P0, R207, R4, 0x2 ;  /* 0x00000004cf467211 */ /* 0x000fc600078010ff */
[----:B------:R1:W-:Y:S01]  /*288c0*/  STL.64 [R1+0x448], R82 ;  /* 0x0004485201007387 */ /* 0x0003e20000100a00 */
[----:B------:R-:W-:Y:S02]  /*288d0*/  LEA.HI.X.SX32 R71, R207, R0, 0x2, P0 ;  /* 0x00000000cf477211 */ /* 0x000fe400000f16ff */
[CC--:B------:R-:W-:Y:S02]  /*288e0*/  LEA R218, P4, R210.reuse, R4.reuse, 0x2 ;  /* 0x00000004d2da7211 */ /* 0x0c0fe400078810ff */
[C---:B------:R-:W-:Y:S02]  /*288f0*/  LEA R204, P3, R211.reuse, R4, 0x2 ;  /* 0x00000004d3cc7211 */ /* 0x040fe400078610ff */
[-C--:B------:R-:W-:Y:S01]  /*28900*/  LEA.HI.X.SX32 R219, R210, R0.reuse, 0x2, P4 ;  /* 0x00000000d2db7211 */ /* 0x080fe200020f16ff */
[----:B-1----:R-:W4:Y:S01]  /*28910*/  LDL.LU.64 R82, [R1+0x85d0] ;  /* 0x0085d00001527983 */ /* 0x002f220000300a00 */
[----:B------:R-:W-:Y:S01]  /*28920*/  LEA.HI.X.SX32 R205, R211, R0, 0x2, P3 ;  /* 0x00000000d3cd7211 */ /* 0x000fe200018f16ff */
[----:B------:R-:W-:-:S02]  /*28930*/  IMAD.MOV.U32 R223, RZ, RZ, R225 ;  /* 0x000000ffffdf7224 */ /* 0x000fc400078e00e1 */
[----:B------:R-:W4:Y:S01]  /*28940*/  LDL.LU R208, [R1+0xd30] ;  /* 0x000d300001d07983 */ /* 0x000f220000300800 */
[----:B------:R-:W-:Y:S02]  /*28950*/  IMAD.MOV.U32 R225, RZ, RZ, R226 ;  /* 0x000000ffffe17224 */ /* 0x000fe400078e00e2 */
[----:B------:R-:W-:Y:S01]  /*28960*/  IMAD.MOV.U32 R40, RZ, RZ, R76 ;  /* 0x000000ffff287224 */ /* 0x000fe200078e004c */
[----:B------:R1:W-:Y:S01]  /*28970*/  STL.64 [R1+0x440], R70 ;  /* 0x0004404601007387 */ /* 0x0003e20000100a00 */
[----:B------:R-:W-:Y:S01]  /*28980*/  IMAD.MOV.U32 R226, RZ, RZ, R81 ;  /* 0x000000ffffe27224 */ /* 0x000fe200078e0051 */
[C---:B------:R-:W-:Y:S02]  /*28990*/  LEA R78, P2, R214.reuse, R4, 0x2 ;  /* 0x00000004d64e7211 */ /* 0x040fe400078410ff */
[----:B------:R-:W-:Y:S02]  /*289a0*/  STL.64 [R1+0x438], R218 ;  /* 0x000438da01007387 */ /* 0x000fe40000100a00 */
[----:B------:R-:W-:-:S02]  /*289b0*/  LEA.HI.X.SX32 R79, R214, R0, 0x2, P2 ;  /* 0x00000000d64f7211 */ /* 0x000fc400010f16ff */
[C---:B------:R-:W-:Y:S01]  /*289c0*/  LEA R202, P6, R248.reuse, R4, 0x2 ;  /* 0x00000004f8ca7211 */ /* 0x040fe200078c10ff */
[----:B------:R2:W-:Y:S01]  /*289d0*/  STL.64 [R1+0x430], R204 ;  /* 0x000430cc01007387 */ /* 0x0005e20000100a00 */
[----:B-1----:R-:W-:Y:S02]  /*289e0*/  IMAD.MOV.U32 R71, RZ, RZ, R73 ;  /* 0x000000ffff477224 */ /* 0x002fe400078e0049 */
[----:B------:R-:W-:Y:S01]  /*289f0*/  LEA.HI.X.SX32 R203, R248, R0, 0x2, P6 ;  /* 0x00000000f8cb7211 */ /* 0x000fe200030f16ff */
[----:B------:R-:W-:Y:S01]  /*28a00*/  IMAD.MOV.U32 R222, RZ, RZ, R77 ;  /* 0x000000ffffde7224 */ /* 0x000fe200078e004d */
[-C--:B------:R-:W-:Y:S01]  /*28a10*/  LEA R70, P0, R73, R4.reuse, 0x2 ;  /* 0x0000000449467211 */ /* 0x080fe200078010ff */
[----:B--2---:R-:W2:Y:S01]  /*28a20*/  LDL.LU R204, [R1+0xd28] ;  /* 0x000d280001cc7983 */ /* 0x004ea20000300800 */
[----:B------:R-:W-:-:S03]  /*28a30*/  LEA R80, P5, R74, R4, 0x2 ;  /* 0x000000044a507211 */ /* 0x000fc600078a10ff */
[----:B------:R1:W-:Y:S01]  /*28a40*/  STL.64 [R1+0x428], R78 ;  /* 0x0004284e01007387 */ /* 0x0003e20000100a00 */
[-C--:B------:R-:W-:Y:S02]  /*28a50*/  LEA.HI.X.SX32 R81, R74, R0.reuse, 0x2, P5 ;  /* 0x000000004a517211 */ /* 0x080fe400028f16ff */
[----:B------:R-:W-:Y:S01]  /*28a60*/  LEA.HI.X.SX32 R71, R71, R0, 0x2, P0 ;  /* 0x0000000047477211 */ /* 0x000fe200000f16ff */
[----:B-1----:R-:W2:Y:S04]  /*28a70*/  LDL.LU.64 R78, [R1+0x85c8] ;  /* 0x0085c800014e7983 */ /* 0x002ea80000300a00 */
[----:B------:R-:W-:Y:S04]  /*28a80*/  STL.64 [R1+0x420], R202 ;  /* 0x000420ca01007387 */ /* 0x000fe80000100a00 */
[----:B------:R1:W-:Y:S04]  /*28a90*/  STL.64 [R1+0x418], R80 ;  /* 0x0004185001007387 */ /* 0x0003e80000100a00 */
[----:B-1----:R-:W2:Y:S04]  /*28aa0*/  LDL.LU.64 R80, [R1+0x85c0] ;  /* 0x0085c00001507983 */ /* 0x002ea80000300a00 */
[----:B------:R-:W2:Y:S01]  /*28ab0*/  LDL.LU R214, [R1+0xd0c] ;  /* 0x000d0c0001d67983 */ /* 0x000ea20000300800 */
[----:B------:R-:W-:-:S04]  /*28ac0*/  LEA R76, P1, R206, R4, 0x2 ;  /* 0x00000004ce4c7211 */ /* 0x000fc800078210ff */
[----:B------:R-:W-:-:S05]  /*28ad0*/  LEA.HI.X.SX32 R77, R206, R0, 0x2, P1 ;  /* 0x00000000ce4d7211 */ /* 0x000fca00008f16ff */
[----:B------:R1:W-:Y:S04]  /*28ae0*/  STL.64 [R1+0x410], R76 ;  /* 0x0004104c01007387 */ /* 0x0003e80000100a00 */
[----:B-1----:R-:W2:Y:S01]  /*28af0*/  LDL.LU.64 R76, [R1+0x85b8] ;  /* 0x0085b800014c7983 */ /* 0x002ea20000300a00 */
[----:B---3--:R-:W-:-:S04]  /*28b00*/  LEA R218, P4, R221, R4, 0x2 ;  /* 0x00000004ddda7211 */ /* 0x008fc800078810ff */
[----:B------:R-:W-:Y:S01]  /*28b10*/  LEA.HI.X.SX32 R219, R221, R0, 0x2, P4 ;  /* 0x00000000dddb7211 */ /* 0x000fe200020f16ff */
[----:B------:R1:W-:Y:S04]  /*28b20*/  STL.64 [R1+0x408], R70 ;  /* 0x0004084601007387 */ /* 0x0003e80000100a00 */
[----:B------:R3:W-:Y:S04]  /*28b30*/  STL.64 [R1+0x400], R218 ;  /* 0x000400da01007387 */ /* 0x0007e80000100a00 */
[----:B------:R-:W2:Y:S01]  /*28b40*/  LDL.LU R221, [R1+0xd00] ;  /* 0x000d000001dd7983 */ /* 0x000ea20000300800 */
[----:B------:R-:W-:Y:S01]  /*28b50*/  IMAD.MOV.U32 R207, RZ, RZ, R222 ;  /* 0x000000ffffcf7224 */ /* 0x000fe200078e00de */
[----:B------:R-:W-:Y:S01]  /*28b60*/  LEA R210, P3, R251, R4, 0x2 ;  /* 0x00000004fbd27211 */ /* 0x000fe200078610ff */
[----:B------:R-:W-:-:S03]  /*28b70*/  IMAD.MOV.U32 R222, RZ, RZ, R72 ;  /* 0x000000ffffde7224 */ /* 0x000fc600078e0048 */
[----:B------:R-:W-:Y:S01]  /*28b80*/  LEA.HI.X.SX32 R211, R251, R0, 0x2, P3 ;  /* 0x00000000fbd37211 */ /* 0x000fe200018f16ff */
[----:B------:R-:W-:Y:S02]  /*28b90*/  IMAD.MOV.U32 R248, RZ, RZ, R75 ;  /* 0x000000fffff87224 */ /* 0x000fe400078e004b */
[----:B------:R-:W-:Y:S02]  /*28ba0*/  IMAD.MOV.U32 R205, RZ, RZ, R207 ;  /* 0x000000ffffcd7224 */ /* 0x000fe400078e00cf */
[----:B------:R-:W-:Y:S01]  /*28bb0*/  STL.64 [R1+0x3f8], R210 ;  /* 0x0003f8d201007387 */ /* 0x000fe20000100a00 */
[-C--:B----4-:R-:W-:Y:S02]  /*28bc0*/  LEA R72, P2, R31, R4.reuse, 0x2 ;  /* 0x000000041f487211 */ /* 0x090fe400078410ff */
[----:B------:R-:W-:Y:S02]  /*28bd0*/  LEA R202, P6, R11, R4, 0x2 ;  /* 0x000000040bca7211 */ /* 0x000fe400078c10ff */
[----:B------:R-:W-:-:S02]  /*28be0*/  LEA.HI.X.SX32 R73, R31, R0, 0x2, P2 ;  /* 0x000000001f497211 */ /* 0x000fc400010f16ff */
[----:B------:R-:W-:-:S03]  /*28bf0*/  LEA.HI.X.SX32 R203, R11, R0, 0x2, P6 ;  /* 0x000000000bcb7211 */ /* 0x000fc600030f16ff */
[----:B------:R-:W-:Y:S04]  /*28c00*/  STL.64 [R1+0x3f0], R72 ;  /* 0x0003f04801007387 */ /* 0x000fe80000100a00 */
[----:B------:R-:W-:Y:S04]  /*28c10*/  STL.64 [R1+0x3e8], R202 ;  /* 0x0003e8ca01007387 */ /* 0x000fe80000100a00 */
[----:B------:R-:W4:Y:S01]  /*28c20*/  LDL.LU R251, [R1+0xce0] ;  /* 0x000ce00001fb7983 */ /* 0x000f220000300800 */
[-C--:B------:R-:W-:Y:S02]  /*28c30*/  LEA R74, P5, R209, R4.reuse, 0x2 ;  /* 0x00000004d14a7211 */ /* 0x080fe400078a10ff */
[----:B------:R-:W-:-:S02]  /*28c40*/  LEA R206, P1, R213, R4, 0x2 ;  /* 0x00000004d5ce7211 */ /* 0x000fc400078210ff */
[----:B------:R-:W-:Y:S02]  /*28c50*/  LEA.HI.X.SX32 R75, R209, R0, 0x2, P5 ;  /* 0x00000000d14b7211 */ /* 0x000fe400028f16ff */
[C---:B-1----:R-:W-:Y:S02]  /*28c60*/  LEA R70, P0, R216.reuse, R4, 0x2 ;  /* 0x00000004d8467211 */ /* 0x042fe400078010ff */
[-C--:B------:R-:W-:Y:S01]  /*28c70*/  LEA.HI.X.SX32 R207, R213, R0.reuse, 0x2, P1 ;  /* 0x00000000d5cf7211 */ /* 0x080fe200008f16ff */
[----:B------:R-:W-:Y:S01]  /*28c80*/  STL.64 [R1+0x3e0], R74 ;  /* 0x0003e04a01007387 */ /* 0x000fe20000100a00 */
[----:B------:R-:W-:-:S03]  /*28c90*/  LEA.HI.X.SX32 R71, R216, R0, 0x2, P0 ;  /* 0x00000000d8477211 */ /* 0x000fc600000f16ff */
[----:B------:R1:W-:Y:S04]  /*28ca0*/  STL.64 [R1+0x3d8], R206 ;  /* 0x0003d8ce01007387 */ /* 0x0003e80000100a00 */
[----:B------:R-:W4:Y:S01]  /*28cb0*/  LDL.LU R31, [R1+0xcdc] ;  /* 0x000cdc00011f7983 */ /* 0x000f220000300800 */
[----:B---3--:R-:W-:-:S03]  /*28cc0*/  LEA R218, P4, R217, R4, 0x2 ;  /* 0x00000004d9da7211 */ /* 0x008fc600078810ff */
[----:B------:R-:W3:Y:S01]  /*28cd0*/  LDL.LU R11, [R1+0xcd8] ;  /* 0x000cd800010b7983 */ /* 0x000ee20000300800 */
[----:B------:R-:W-:-:S03]  /*28ce0*/  LEA.HI.X.SX32 R219, R217, R0, 0x2, P4 ;  /* 0x00000000d9db7211 */ /* 0x000fc600020f16ff */
[----:B------:R-:W3:Y:S01]  /*28cf0*/  LDL.LU R216, [R1+0xcd4] ;  /* 0x000cd40001d87983 */ /* 0x000ee20000300800 */
[----:B------:R-:W-:-:S03]  /*28d00*/  IMAD.MOV.U32 R213, RZ, RZ, R222 ;  /* 0x000000ffffd57224 */ /* 0x000fc600078e00de */
[----:B------:R-:W-:Y:S01]  /*28d10*/  STL.64 [R1+0x3d0], R70 ;  /* 0x0003d04601007387 */ /* 0x000fe20000100a00 */
[----:B------:R-:W-:-:S03]  /*28d20*/  IMAD.MOV.U32 R222, RZ, RZ, R67 ;  /* 0x000000ffffde7224 */ /* 0x000fc600078e0043 */
[----:B------:R1:W-:Y:S02]  /*28d30*/  STL.64 [R1+0x3c8], R218 ;  /* 0x0003c8da01007387 */ /* 0x0003e40000100a00 */
[----:B-1----:R-:W-:Y:S02]  /*28d40*/  IMAD.MOV.U32 R207, RZ, RZ, R40 ;  /* 0x000000ffffcf7224 */ /* 0x002fe400078e0028 */
[----:B------:R-:W3:Y:S01]  /*28d50*/  LDL.LU R217, [R1+0xcd0] ;  /* 0x000cd00001d97983 */ /* 0x000ee20000300800 */
[-C--:B------:R-:W-:Y:S01]  /*28d60*/  LEA R206, P1, R40, R4.reuse, 0x2 ;  /* 0x0000000428ce7211 */ /* 0x080fe200078210ff */
[----:B------:R-:W-:Y:S01]  /*28d70*/  IMAD.MOV.U32 R209, RZ, RZ, R66 ;  /* 0x000000ffffd17224 */ /* 0x000fe200078e0042 */
[-C--:B------:R-:W-:Y:S01]  /*28d80*/  LEA R66, P4, R248, R4.reuse, 0x2 ;  /* 0x00000004f8427211 */ /* 0x080fe200078810ff */
[----:B------:R-:W-:Y:S01]  /*28d90*/  IMAD.MOV.U32 R40, RZ, RZ, R8 ;  /* 0x000000ffff287224 */ /* 0x000fe200078e0008 */
[----:B------:R-:W3:Y:S01]  /*28da0*/  LDL.LU R218, [R1+0xccc] ;  /* 0x000ccc0001da7983 */ /* 0x000ee20000300800 */
[----:B------:R-:W-:-:S02]  /*28db0*/  LEA R210, P3, R220, R4, 0x2 ;  /* 0x00000004dcd27211 */ /* 0x000fc400078610ff */
[----:B------:R-:W-:Y:S02]  /*28dc0*/  LEA R72, P2, R212, R4, 0x2 ;  /* 0x00000004d4487211 */ /* 0x000fe400078410ff */
[----:B------:R-:W-:Y:S02]  /*28dd0*/  LEA.HI.X.SX32 R211, R220, R0, 0x2, P3 ;  /* 0x00000000dcd37211 */ /* 0x000fe400018f16ff */
[C---:B------:R-:W-:Y:S02]  /*28de0*/  LEA R202, P6, R215.reuse, R4, 0x2 ;  /* 0x00000004d7ca7211 */ /* 0x040fe400078c10ff */
[-C--:B------:R-:W-:Y:S01]  /*28df0*/  LEA.HI.X.SX32 R73, R212, R0.reuse, 0x2, P2 ;  /* 0x00000000d4497211 */ /* 0x080fe200010f16ff */
[----:B------:R-:W-:Y:S01]  /*28e00*/  STL.64 [R1+0x3c0], R210 ;  /* 0x0003c0d201007387 */ /* 0x000fe20000100a00 */
[----:B------:R-:W-:Y:S01]  /*28e10*/  LEA.HI.X.SX32 R203, R215, R0, 0x2, P6 ;  /* 0x00000000d7cb7211 */ /* 0x000fe200030f16ff */
[----:B------:R-:W-:Y:S02]  /*28e20*/  IMAD.MOV.U32 R67, RZ, RZ, R248 ;  /* 0x000000ffff437224 */ /* 0x000fe400078e00f8 */
[----:B------:R-:W3:Y:S01]  /*28e30*/  LDL.LU R219, [R1+0xcc8] ;  /* 0x000cc80001db7983 */ /* 0x000ee20000300800 */
[----:B------:R-:W-:-:S03]  /*28e40*/  IMAD.MOV.U32 R8, RZ, RZ, R42 ;  /* 0x000000ffff087224 */ /* 0x000fc600078e002a */
[----:B------:R-:W3:Y:S01]  /*28e50*/  LDL.LU R220, [R1+0xcc4] ;  /* 0x000cc40001dc7983 */ /* 0x000ee20000300800 */
[----:B------:R-:W-:Y:S01]  /*28e60*/  IMAD.MOV.U32 R42, RZ, RZ, R68 ;  /* 0x000000ffff2a7224 */ /* 0x000fe200078e0044 */
[----:B------:R-:W-:Y:S02]  /*28e70*/  LEA.HI.X.SX32 R207, R207, R0, 0x2, P1 ;  /* 0x00000000cfcf7211 */ /* 0x000fe400008f16ff */
[----:B------:R1:W-:Y:S01]  /*28e80*/  STL.64 [R1+0x3b8], R72 ;  /* 0x0003b84801007387 */ /* 0x0003e20000100a00 */
[----:B------:R-:W-:Y:S01]  /*28e90*/  LEA R74, P5, R208, R4, 0x2 ;  /* 0x00000004d04a7211 */ /* 0x000fe200078a10ff */
[----:B------:R-:W-:-:S03]  /*28ea0*/  IMAD.MOV.U32 R215, RZ, RZ, R222 ;  /* 0x000000ffffd77224 */ /* 0x000fc600078e00de */
[----:B------:R-:W-:Y:S01]  /*28eb0*/  LEA.HI.X.SX32 R75, R208, R0, 0x2, P5 ;  /* 0x00000000d04b7211 */ /* 0x000fe200028f16ff */
[----:B-1----:R-:W3:Y:S01]  /*28ec0*/  LDL.LU.64 R72, [R1+0x85b0] ;  /* 0x0085b00001487983 */ /* 0x002ee20000300a00 */
[----:B------:R-:W-:Y:S02]  /*28ed0*/  IMAD.MOV.U32 R210, RZ, RZ, R223 ;  /* 0x000000ffffd27224 */ /* 0x000fe400078e00df */
[----:B------:R-:W-:Y:S01]  /*28ee0*/  IMAD.MOV.U32 R211, RZ, RZ, R213 ;  /* 0x000000ffffd37224 */ /* 0x000fe200078e00d5 */
[----:B------:R-:W3:Y:S01]  /*28ef0*/  LDL.LU R248, [R1+0xcbc] ;  /* 0x000cbc0001f87983 */ /* 0x000ee20000300800 */
[----:B------:R-:W-:Y:S01]  /*28f00*/  IMAD.MOV.U32 R223, RZ, RZ, R19 ;  /* 0x000000ffffdf7224 */ /* 0x000fe200078e0013 */
[----:B------:R-:W-:Y:S01]  /*28f10*/  LEA R212, P2, R209, R4, 0x2 ;  /* 0x00000004d1d47211 */ /* 0x000fe200078410ff */
[----:B------:R-:W-:Y:S01]  /*28f20*/  IMAD.MOV.U32 R213, RZ, RZ, R209 ;  /* 0x000000ffffd57224 */ /* 0x000fe200078e00d1 */
[----:B------:R-:W3:Y:S01]  /*28f30*/  LDL.LU R222, [R1+0xcb8] ;  /* 0x000cb80001de7983 */ /* 0x000ee20000300800 */
[----:B------:R-:W-:Y:S01]  /*28f40*/  IMAD.MOV.U32 R19, RZ, RZ, R10 ;  /* 0x000000ffff137224 */ /* 0x000fe200078e000a */
[----:B------:R-:W-:-:S02]  /*28f50*/  LEA.HI.X.SX32 R67, R67, R0, 0x2, P4 ;  /* 0x0000000043437211 */ /* 0x000fc400020f16ff */
[----:B------:R-:W-:Y:S01]  /*28f60*/  STL.64 [R1+0x3b0], R202 ;  /* 0x0003b0ca01007387 */ /* 0x000fe20000100a00 */
[----:B------:R-:W-:-:S03]  /*28f70*/  IMAD.MOV.U32 R10, RZ, RZ, R69 ;  /* 0x000000ffff0a7224 */ /* 0x000fc600078e0045 */
[----:B------:R1:W-:Y:S01]  /*28f80*/  STL.64 [R1+0x3a8], R74 ;  /* 0x0003a84a01007387 */ /* 0x0003e20000100a00 */
[----:B------:R-:W-:Y:S02]  /*28f90*/  LEA.HI.X.SX32 R213, R213, R0, 0x2, P2 ;  /* 0x00000000d5d57211 */ /* 0x000fe400010f16ff */
[C---:B--2---:R-:W-:Y:S01]  /*28fa0*/  LEA R70, P0, R204.reuse, R4, 0x2 ;  /* 0x00000004cc467211 */ /* 0x044fe200078010ff */
[----:B-1----:R-:W2:Y:S03]  /*28fb0*/  LDL.LU.64 R74, [R1+0x85a8] ;  /* 0x0085a800014a7983 */ /* 0x002ea60000300a00 */
[----:B------:R-:W-:Y:S01]  /*28fc0*/  LEA.HI.X.SX32 R71, R204, R0, 0x2, P0 ;  /* 0x00000000cc477211 */ /* 0x000fe200000f16ff */
[----:B------:R-:W-:Y:S04]  /*28fd0*/  STL.64 [R1+0x3a0], R206 ;  /* 0x0003a0ce01007387 */ /* 0x000fe80000100a00 */
[----:B------:R1:W-:Y:S04]  /*28fe0*/  STL.64 [R1+0x398], R70 ;  /* 0x0003984601007387 */ /* 0x0003e80000100a00 */
[----:B-1----:R-:W2:Y:S04]  /*28ff0*/  LDL.LU.64 R70, [R1+0x85a0] ;  /* 0x0085a00001467983 */ /* 0x002ea80000300a00 */
[----:B------:R1:W-:Y:S04]  /*29000*/  STL.64 [R1+0x390], R66 ;  /* 0x0003904201007387 */ /* 0x0003e80000100a00 */
[----:B-1----:R-:W2:Y:S01]  /*29010*/  LDL.LU.64 R66, [R1+0x8598] ;  /* 0x0085980001427983 */ /* 0x002ea20000300a00 */
[----:B------:R-:W-:-:S04]  /*29020*/  LEA R68, P3, R214, R4, 0x2 ;  /* 0x00000004d6447211 */ /* 0x000fc800078610ff */
[----:B------:R-:W-:-:S05]  /*29030*/  LEA.HI.X.SX32 R69, R214, R0, 0x2, P3 ;  /* 0x00000000d6457211 */ /* 0x000fca00018f16ff */
[----:B------:R1:W-:Y:S04]  /*29040*/  STL.64 [R1+0x388], R68 ;  /* 0x0003884401007387 */ /* 0x0003e80000100a00 */
[----:B-1----:R-:W2:Y:S04]  /*29050*/  LDL.LU.64 R68, [R1+0x8590] ;  /* 0x0085900001447983 */ /* 0x002ea80000300a00 */
[----:B------:R1:W-:Y:S01]  /*29060*/  STL.64 [R1+0x380], R212 ;  /* 0x000380d401007387 */ /* 0x0003e20000100a00 */
[----:B------:R-:W-:-:S04]  /*29070*/  LEA R202, P6, R221, R4, 0x2 ;  /* 0x00000004ddca7211 */ /* 0x000fc800078c10ff */
[----:B------:R-:W-:-:S05]  /*29080*/  LEA.HI.X.SX32 R203, R221, R0, 0x2, P6 ;  /* 0x00000000ddcb7211 */ /* 0x000fca00030f16ff */
[----:B------:R3:W-:Y:S04]  /*29090*/  STL.64 [R1+0x378], R202 ;  /* 0x000378ca01007387 */ /* 0x0007e80000100a00 */
[----:B------:R-:W2:Y:S01]  /*290a0*/  LDL.LU R221, [R1+0xcc0] ;  /* 0x000cc00001dd7983 */ /* 0x000ea20000300800 */
[----:B------:R-:W-:Y:S01]  /*290b0*/  IMAD.MOV.U32 R209, RZ, RZ, R205 ;  /* 0x000000ffffd17224 */ /* 0x000fe200078e00cd */
[-C--:B------:R-:W-:Y:S01]  /*290c0*/  LEA R208, P5, R205, R4.reuse, 0x2 ;  /* 0x00000004cdd07211 */ /* 0x080fe200078a10ff */
[----:B------:R-:W-:Y:S01]  /*290d0*/  IMAD.MOV.U32 R207, RZ, RZ, R210 ;  /* 0x000000ffffcf7224 */ /* 0x000fe200078e00d2 */
[-C--:B------:R-:W-:Y:S01]  /*290e0*/  LEA R206, P1, R210, R4.reuse, 0x2 ;  /* 0x00000004d2ce7211 */ /* 0x080fe200078210ff */
[----:B------:R-:W-:Y:S01]  /*290f0*/  IMAD.MOV.U32 R205, RZ, RZ, R211 ;  /* 0x000000ffffcd7224 */ /* 0x000fe200078e00d3 */
[-C--:B------:R-:W-:Y:S01]  /*29100*/  LEA R204, P0, R211, R4.reuse, 0x2 ;  /* 0x00000004d3cc7211 */ /* 0x080fe200078010ff */
[----:B------:R-:W-:Y:S01]  /*29110*/  IMAD.MOV.U32 R211, RZ, RZ, R215 ;  /* 0x000000ffffd37224 */ /* 0x000fe200078e00d7 */
[----:B------:R-:W-:-:S02]  /*29120*/  LEA R210, P4, R215, R4, 0x2 ;  /* 0x00000004d7d27211 */ /* 0x000fc400078810ff */
[-C--:B------:R-:W-:Y:S02]  /*29130*/  LEA.HI.X.SX32 R209, R209, R0.reuse, 0x2, P5 ;  /* 0x00000000d1d17211 */ /* 0x080fe400028f16ff */
[-C--:B------:R-:W-:Y:S02]  /*29140*/  LEA.HI.X.SX32 R207, R207, R0.reuse, 0x2, P1 ;  /* 0x00000000cfcf7211 */ /* 0x080fe400008f16ff */
[-C--:B------:R-:W-:Y:S01]  /*29150*/  LEA.HI.X.SX32 R205, R205, R0.reuse, 0x2, P0 ;  /* 0x00000000cdcd7211 */ /* 0x080fe200000f16ff */
[----:B------:R1:W-:Y:S01]  /*29160*/  STL.64 [R1+0x370], R208 ;  /* 0x000370d001007387 */ /* 0x0003e20000100a00 */
[----:B------:R-:W-:-:S03]  /*29170*/  LEA.HI.X.SX32 R211, R211, R0, 0x2, P4 ;  /* 0x00000000d3d37211 */ /* 0x000fc600020f16ff */
[----:B------:R1:W-:Y:S04]  /*29180*/  STL.64 [R1+0x368], R206 ;  /* 0x000368ce01007387 */ /* 0x0003e80000100a00 */
[----:B------:R1:W-:Y:S04]  /*29190*/  STL.64 [R1+0x360], R204 ;  /* 0x000360cc01007387 */ /* 0x0003e80000100a00 */
[----:B------:R1:W-:Y:S01]  /*291a0*/  STL.64 [R1+0x358], R210 ;  /* 0x000358d201007387 */ /* 0x0003e20000100a00 */
[----:B----4-:R-:W-:-:S04]  /*291b0*/  LEA R214, P3, R251, R4, 0x2 ;  /* 0x00000004fbd67211 */ /* 0x010fc800078610ff */
[----:B------:R-:W-:Y:S01]  /*291c0*/  LEA.HI.X.SX32 R215, R251, R0, 0x2, P3 ;  /* 0x00000000fbd77211 */ /* 0x000fe200018f16ff */
[----:B------:R-:W-:Y:S01]  /*291d0*/  IMAD R93, R93, UR70, RZ ;  /* 0x000000465d5d7c24 */ /* 0x000fe2000f8e02ff */
[----:B------:R-:W4:Y:S01]  /*291e0*/  LDCU UR70, c[0x0][0x3b0] ;  /* 0x00007600ff4677ac */ /* 0x000f220008000800 */
[----:B------:R-:W-:Y:S01]  /*291f0*/  IMAD R98, R98, UR71, RZ ;  /* 0x0000004762627c24 */ /* 0x000fe2000f8e02ff */
[----:B------:R-:W2:Y:S01]  /*29200*/  LDC R251, c[0x0][0x3a0] ;  /* 0x0000e800fffb7b82 */ /* 0x000ea20000000800 */
[----:B------:R1:W-:Y:S01]  /*29210*/  STL.64 [R1+0x350], R214 ;  /* 0x000350d601007387 */ /* 0x0003e20000100a00 */
[----:B------:R-:W-:Y:S01]  /*29220*/  IMAD R91, R91, UR73, RZ ;  /* 0x000000495b5b7c24 */ /* 0x000fe2000f8e02ff */
[----:B------:R-:W3:Y:S01]  /*29230*/  LDCU UR71, c[0x0][0x3b0] ;  /* 0x00007600ff4777ac */ /* 0x000ee20008000800 */
[----:B------:R-:W-:Y:S02]  /*29240*/  IMAD R94, R94, UR74, RZ ;  /* 0x0000004a5e5e7c24 */ /* 0x000fe4000f8e02ff */
[----:B------:R-:W-:Y:S01]  /*29250*/  IMAD R95, R95, UR75, RZ ;  /* 0x0000004b5f5f7c24 */ /* 0x000fe2000f8e02ff */
[----:B------:R-:W2:Y:S01]  /*29260*/  LDCU UR74, c[0x0][0x3b0] ;  /* 0x00007600ff4a77ac */ /* 0x000ea20008000800 */
[----:B------:R-:W-:-:S02]  /*29270*/  IMAD R99, R99, UR76, RZ ;  /* 0x0000004c63637c24 */ /* 0x000fc4000f8e02ff */
[----:B------:R-:W-:Y:S01]  /*29280*/  IMAD R104, R104, UR77, RZ ;  /* 0x0000004d68687c24 */ /* 0x000fe2000f8e02ff */
[----:B------:R-:W2:Y:S01]  /*29290*/  LDCU UR76, c[0x0][0x3b0] ;  /* 0x00007600ff4c77ac */ /* 0x000ea20008000800 */
[-C--:B-1----:R-:W-:Y:S01]  /*292a0*/  LEA R212, P2, R31, R4.reuse, 0x2 ;  /* 0x000000041fd47211 */ /* 0x082fe200078410ff */
[----:B------:R-:W-:Y:S01]  /*292b0*/  IMAD R96, R96, UR5, RZ ;  /* 0x0000000560607c24 */ /* 0x000fe2000f8e02ff */
[----:B------:R-:W1:Y:S01]  /*292c0*/  LDCU UR5, c[0x0][0x3b0] ;  /* 0x00007600ff0577ac */ /* 0x000e620008000800 */
[----:B---3--:R-:W-:Y:S02]  /*292d0*/  LEA R202, P6, R11, R4, 0x2 ;  /* 0x000000040bca7211 */ /* 0x008fe400078c10ff */
[----:B------:R-:W-:Y:S01]  /*292e0*/  LEA.HI.X.SX32 R213, R31, R0, 0x2, P2 ;  /* 0x000000001fd57211 */ /* 0x000fe200010f16ff */
[----:B------:R-:W-:Y:S01]  /*292f0*/  IMAD R97, R97, UR6, RZ ;  /* 0x0000000661617c24 */ /* 0x000fe2000f8e02ff */
[----:B------:R-:W-:Y:S01]  /*29300*/  LEA R208, P5, R216, R4, 0x2 ;  /* 0x00000004d8d07211 */ /* 0x000fe200078a10ff */
[----:B------:R-:W-:Y:S01]  /*29310*/  IMAD R100, R100, UR7, RZ ;  /* 0x0000000764647c24 */ /* 0x000fe2000f8e02ff */
[-C--:B------:R-:W-:Y:S01]  /*29320*/  LEA.HI.X.SX32 R203, R11, R0.reuse, 0x2, P6 ;  /* 0x000000000bcb7211 */ /* 0x080fe200030f16ff */
[----:B------:R-:W-:Y:S01]  /*29330*/  STL.64 [R1+0x348], R212 ;  /* 0x000348d401007387 */ /* 0x000fe20000100a00 */
[----:B------:R-:W-:Y:S01]  /*29340*/  LEA.HI.X.SX32 R209, R216, R0, 0x2, P5 ;  /* 0x00000000d8d17211 */ /* 0x000fe200028f16ff */
[----:B------:R-:W-:Y:S01]  /*29350*/  IMAD R101, R101, UR8, RZ ;  /* 0x0000000865657c24 */ /* 0x000fe2000f8e02ff */
[----:B------:R-:W3:Y:S01]  /*29360*/  LDCU UR75, c[0x0][0x3b0] ;  /* 0x00007600ff4b77ac */ /* 0x000ee20008000800 */
[----:B------:R-:W-:Y:S01]  /*29370*/  LEA R206, P1, R217, R4, 0x2 ;  /* 0x00000004d9ce7211 */ /* 0x000fe200078210ff */
[----:B------:R1:W-:Y:S01]  /*29380*/  STL.64 [R1+0x340], R202 ;  /* 0x000340ca01007387 */ /* 0x0003e20000100a00 */
[----:B------:R-:W-:Y:S01]  /*29390*/  IMAD R105, R105, UR9, RZ ;  /* 0x0000000969697c24 */ /* 0x000fe2000f8e02ff */
[----:B------:R-:W1:Y:S01]  /*293a0*/  LDCU UR8, c[0x0][0x3b0] ;  /* 0x00007600ff0877ac */ /* 0x000e620008000800 */
[----:B------:R-:W-:-:S02]  /*293b0*/  LEA.HI.X.SX32 R207, R217, R0, 0x2, P1 ;  /* 0x00000000d9cf7211 */ /* 0x000fc400008f16ff */
[----:B------:R-:W-:Y:S01]  /*293c0*/  LEA R204, P0, R218, R4, 0x2 ;  /* 0x00000004dacc7211 */ /* 0x000fe200078010ff */
[----:B------:R1:W-:Y:S01]  /*293d0*/  STL.64 [R1+0x338], R208 ;  /* 0x000338d001007387 */ /* 0x0003e20000100a00 */
[----:B------:R-:W-:Y:S01]  /*293e0*/  IMAD R110, R110, UR10, RZ ;  /* 0x0000000a6e6e7c24 */ /* 0x000fe2000f8e02ff */
[----:B------:R-:W1:Y:S01]  /*293f0*/  LDCU UR10, c[0x0][0x3b0] ;  /* 0x00007600ff0a77ac */ /* 0x000e620008000800 */
[----:B------:R-:W-:Y:S01]  /*29400*/  LEA.HI.X.SX32 R205, R218, R0, 0x2, P0 ;  /* 0x00000000dacd7211 */ /* 0x000fe200000f16ff */
[----:B------:R-:W-:Y:S01]  /*29410*/  STL.64 [R1+0x330], R206 ;  /* 0x000330ce01007387 */ /* 0x000fe20000100a00 */
[----:B------:R-:W-:Y:S01]  /*29420*/  IMAD R102, R102, UR11, RZ ;  /* 0x0000000b66667c24 */ /* 0x000fe2000f8e02ff */
[----:B------:R-:W1:Y:S01]  /*29430*/  LDCU UR77, c[0x0][0x3b0] ;  /* 0x00007600ff4d77ac */ /* 0x000e620008000800 */
[CC--:B------:R-:W-:Y:S02]  /*29440*/  LEA R210, P4, R219.reuse, R4.reuse, 0x2 ;  /* 0x00000004dbd27211 */ /* 0x0c0fe400078810ff */
[C---:B------:R-:W-:Y:S01]  /*29450*/  LEA R214, P3, R220.reuse, R4, 0x2 ;  /* 0x00000004dcd67211 */ /* 0x040fe200078610ff */
[----:B------:R-:W-:Y:S01]  /*29460*/  STL.64 [R1+0x328], R204 ;  /* 0x000328cc01007387 */ /* 0x000fe20000100a00 */
[-C--:B------:R-:W-:Y:S01]  /*29470*/  LEA.HI.X.SX32 R211, R219, R0.reuse, 0x2, P4 ;  /* 0x00000000dbd37211 */ /* 0x080fe200020f16ff */
[----:B------:R-:W-:Y:S01]  /*29480*/  IMAD R103, R103, UR12, RZ ;  /* 0x0000000c67677c24 */ /* 0x000fe2000f8e02ff */
[----:B------:R-:W-:Y:S01]  /*29490*/  LEA.HI.X.SX32 R215, R220, R0, 0x2, P3 ;  /* 0x00000000dcd77211 */ /* 0x000fe200018f16ff */
[----:B------:R-:W-:Y:S01]  /*294a0*/  IMAD R106, R106, UR13, RZ ;  /* 0x0000000d6a6a7c24 */ /* 0x000fe2000f8e02ff */
[----:B------:R-:W2:Y:S01]  /*294b0*/  LDCU UR12, c[0x0][0x3b0] ;  /* 0x00007600ff0c77ac */ /* 0x000ea20008000800 */
[----:B------:R2:W-:Y:S01]  /*294c0*/  STL.64 [R1+0x320], R210 ;  /* 0x000320d201007387 */ /* 0x0005e20000100a00 */
[----:B------:R-:W-:Y:S01]  /*294d0*/  IMAD R107, R107, UR14, RZ ;  /* 0x0000000e6b6b7c24 */ /* 0x000fe2000f8e02ff */
[----:B------:R-:W2:Y:S01]  /*294e0*/  LDC R217, c[0x0][0x3a8] ;  /* 0x0000ea00ffd97b82 */ /* 0x000ea20000000800 */
[----:B------:R-:W-:Y:S01]  /*294f0*/  IMAD R111, R111, UR15, RZ ;  /* 0x0000000f6f6f7c24 */ /* 0x000fe2000f8e02ff */
[----:B------:R2:W-:Y:S01]  /*29500*/  STL.64 [R1+0x318], R214 ;  /* 0x000318d601007387 */ /* 0x0005e20000100a00 */
        /* <DEDUP_REMOVED lines=8> */
[----:B------:R-:W-:Y:S02]  /*29590*/  LEA R208, P5, R222, R4, 0x2 ;  /* 0x00000004ded07211 */ /* 0x000fe400078a10ff */
[-C--:B------:R-:W-:Y:S01]  /*295a0*/  LEA.HI.X.SX32 R203, R248, R0.reuse, 0x2, P6 ;  /* 0x00000000f8cb7211 */ /* 0x080fe200030f16ff */
[----:B------:R-:W-:Y:S01]  /*295b0*/  IMAD R113, R113, UR20, RZ ;  /* 0x0000001471717c24 */ /* 0x000fe2000f8e02ff */
[----:B------:R-:W-:Y:S01]  /*295c0*/  LEA.HI.X.SX32 R209, R222, R0, 0x2, P5 ;  /* 0x00000000ded17211 */ /* 0x000fe200028f16ff */
        /* <DEDUP_REMOVED lines=8> */
[----:B------:R-:W-:Y:S01]  /*29650*/  IMAD R5, R5, UR71, RZ ;  /* 0x0000004705057c24 */ /* 0x000fe2000f8e02ff */
[----:B------:R-:W1:Y:S01]  /*29660*/  LDCU UR22, c[0x0][0x3b0] ;  /* 0x00007600ff1677ac */ /* 0x000e620008000800 */
[C---:B--2---:R-:W-:Y:S01]  /*29670*/  LEA R210, P4, R74.reuse, R4, 0x2 ;  /* 0x000000044ad27211 */ /* 0x044fe200078810ff */
[----:B------:R-:W2:Y:S03]  /*29680*/  LDCU UR24, c[0x0][0x3b0] ;  /* 0x00007600ff1877ac */ /* 0x000ea60008000800 */
[----:B------:R-:W-:Y:S01]  /*29690*/  LEA.HI.X.SX32 R211, R74, R0, 0x2, P4 ;  /* 0x000000004ad37211 */ /* 0x000fe200020f16ff */
[----:B------:R-:W1:Y:S01]  /*296a0*/  LDCU UR73, c[0x0][0x3b0] ;  /* 0x00007600ff4977ac */ /* 0x000e620008000800 */
[----:B------:R-:W-:Y:S01]  /*296b0*/  IMAD R12, R12, UR74, RZ ;  /* 0x0000004a0c0c7c24 */ /* 0x000fe2000f8e02ff */
[----:B------:R-:W1:Y:S01]  /*296c0*/  LDCU UR18, c[0x0][0x3b0] ;  /* 0x00007600ff1277ac */ /* 0x000e620008000800 */
[----:B------:R-:W-:-:S02]  /*296d0*/  IMAD R14, R14, UR76, RZ ;  /* 0x0000004c0e0e7c24 */ /* 0x000fc4000f8e02ff */
[----:B----4-:R-:W-:Y:S01]  /*296e0*/  IMAD R3, R3, UR70, RZ ;  /* 0x0000004603037c24 */ /* 0x010fe2000f8e02ff */
[----:B------:R-:W4:Y:S01]  /*296f0*/  LDCU UR23, c[0x0][0x3b0] ;  /* 0x00007600ff1777ac */ /* 0x000f220008000800 */
[----:B------:R-:W-:Y:S01]  /*29700*/  IMAD R16, R16, UR5, RZ ;  /* 0x0000000510107c24 */ /* 0x000fe2000f8e02ff */
[----:B------:R-:W1:Y:S01]  /*29710*/  LDCU UR7, c[0x0][0x3b0] ;  /* 0x00007600ff0777ac */ /* 0x000e620008000800 */
[----:B------:R-:W1:Y:S01]  /*29720*/  LDCU UR6, c[0x0][0x3b0] ;  /* 0x00007600ff0677ac */ /* 0x000e620008000800 */
[CC--:B------:R-:W-:Y:S01]  /*29730*/  LEA R206, P1, R68.reuse, R4.reuse, 0x2 ;  /* 0x0000000444ce7211 */ /* 0x0c0fe200078210ff */
[----:B------:R-:W1:Y:S01]  /*29740*/  LDCU UR25, c[0x0][0x3b0] ;  /* 0x00007600ff1977ac */ /* 0x000e620008000800 */
[----:B------:R-:W-:Y:S02]  /*29750*/  LEA R204, P0, R69, R4, 0x2 ;  /* 0x0000000445cc7211 */ /* 0x000fe400078010ff */
[----:B------:R-:W-:Y:S02]  /*29760*/  LEA.HI.X.SX32 R207, R68, R0, 0x2, P1 ;  /* 0x0000000044cf7211 */ /* 0x000fe400008f16ff */
[-C--:B------:R-:W-:Y:S01]  /*29770*/  LEA R212, P2, R221, R4.reuse, 0x2 ;  /* 0x00000004ddd47211 */ /* 0x080fe200078410ff */
[----:B---3--:R-:W-:Y:S01]  /*29780*/  IMAD R13, R13, UR75, RZ ;  /* 0x0000004b0d0d7c24 */ /* 0x008fe2000f8e02ff */
[----:B------:R-:W-:Y:S01]  /*29790*/  LEA R214, P3, R66, R4, 0x2 ;  /* 0x0000000442d67211 */ /* 0x000fe200078610ff */
[----:B------:R-:W-:Y:S01]  /*297a0*/  IMAD R20, R20, UR8, RZ ;  /* 0x0000000814147c24 */ /* 0x000fe2000f8e02ff */
[-C--:B------:R-:W-:Y:S01]  /*297b0*/  LEA.HI.X.SX32 R213, R221, R0.reuse, 0x2, P2 ;  /* 0x00000000ddd57211 */ /* 0x080fe200010f16ff */
[----:B------:R-:W-:Y:S01]  /*297c0*/  IMAD R22, R22, UR10, RZ ;  /* 0x0000000a16167c24 */ /* 0x000fe2000f8e02ff */
[-C--:B------:R-:W-:Y:S01]  /*297d0*/  LEA.HI.X.SX32 R205, R69, R0.reuse, 0x2, P0 ;  /* 0x0000000045cd7211 */ /* 0x080fe200000f16ff */
[----:B------:R-:W-:Y:S01]  /*297e0*/  IMAD R15, R15, UR77, RZ ;  /* 0x0000004d0f0f7c24 */ /* 0x000fe2000f8e02ff */
[----:B------:R-:W3:Y:S01]  /*297f0*/  LDCU UR14, c[0x0][0x3b0] ;  /* 0x00007600ff0e77ac */ /* 0x000ee20008000800 */
[----:B------:R2:W-:Y:S01]  /*29800*/  STL.64 [R1+0x310], R212 ;  /* 0x000310d401007387 */ /* 0x0005e20000100a00 */
[----:B------:R-:W-:Y:S01]  /*29810*/  LEA.HI.X.SX32 R215, R66, R0, 0x2, P3 ;  /* 0x0000000042d77211 */ /* 0x000fe200018f16ff */
[----:B------:R-:W-:Y:S01]  /*29820*/  IMAD R24, R24, UR12, RZ ;  /* 0x0000000c18187c24 */ /* 0x000fe2000f8e02ff */
[----:B------:R-:W3:Y:S01]  /*29830*/  LDCU UR21, c[0x0][0x3b0] ;  /* 0x00007600ff1577ac */ /* 0x000ee20008000800 */
[----:B------:R4:W-:Y:S01]  /*29840*/  STL.64 [R1+0x308], R202 ;  /* 0x000308ca01007387 */ /* 0x0009e20000100a00 */
[----:B------:R-:W-:-:S02]  /*29850*/  IMAD R21, R21, UR9, RZ ;  /* 0x0000000915157c24 */ /* 0x000fc4000f8e02ff */
[----:B------:R-:W-:Y:S01]  /*29860*/  IMAD R27, R27, UR15, RZ ;  /* 0x0000000f1b1b7c24 */ /* 0x000fe2000f8e02ff */
[----:B------:R3:W-:Y:S01]  /*29870*/  STL.64 [R1+0x300], R208 ;  /* 0x000300d001007387 */ /* 0x0007e20000100a00 */
[----:B-1----:R-:W-:Y:S01]  /*29880*/  IMAD R29, R29, UR17, RZ ;  /* 0x000000111d1d7c24 */ /* 0x002fe2000f8e02ff */
[----:B------:R-:W1:Y:S01]  /*29890*/  LDCU UR13, c[0x0][0x3b0] ;  /* 0x00007600ff0d77ac */ /* 0x000e620008000800 */
[CC--:B--2---:R-:W-:Y:S01]  /*298a0*/  LEA R212, P2, R67.reuse, R4.reuse, 0x2 ;  /* 0x0000000443d47211 */ /* 0x0c4fe200078410ff */
[----:B------:R2:W-:Y:S01]  /*298b0*/  STL.64 [R1+0x2f8], R206 ;  /* 0x0002f8ce01007387 */ /* 0x0005e20000100a00 */
[----:B------:R-:W-:Y:S01]  /*298c0*/  IMAD.MOV.U32 R248, RZ, RZ, R19 ;  /* 0x000000fffff87224 */ /* 0x000fe200078e0013 */
[----:B------:R-:W1:Y:S01]  /*298d0*/  LDCU UR20, c[0x0][0x3b0] ;  /* 0x00007600ff1477ac */ /* 0x000e620008000800 */
[----:B----4-:R-:W-:Y:S01]  /*298e0*/  LEA R202, P6, R70, R4, 0x2 ;  /* 0x0000000446ca7211 */ /* 0x010fe200078c10ff */
[----:B------:R4:W-:Y:S01]  /*298f0*/  STL.64 [R1+0x2f0], R204 ;  /* 0x0002f0cc01007387 */ /* 0x0009e20000100a00 */
[----:B------:R-:W-:-:S02]  /*29900*/  LEA.HI.X.SX32 R213, R67, R0, 0x2, P2 ;  /* 0x0000000043d57211 */ /* 0x000fc400010f16ff */
[-C--:B---3--:R-:W-:Y:S01]  /*29910*/  LEA R208, P5, R71, R4.reuse, 0x2 ;  /* 0x0000000447d07211 */ /* 0x088fe200078a10ff */
[----:B------:R3:W-:Y:S01]  /*29920*/  STL.64 [R1+0x2e8], R210 ;  /* 0x0002e8d201007387 */ /* 0x0007e20000100a00 */
[-C--:B------:R-:W-:Y:S02]  /*29930*/  LEA R68, P3, R73, R4.reuse, 0x2 ;  /* 0x0000000449447211 */ /* 0x080fe400078610ff */
[----:B--2---:R-:W-:Y:S02]  /*29940*/  LEA R206, P1, R75, R4, 0x2 ;  /* 0x000000044bce7211 */ /* 0x004fe400078210ff */
[----:B------:R-:W-:Y:S02]  /*29950*/  LEA.HI.X.SX32 R203, R70, R0, 0x2, P6 ;  /* 0x0000000046cb7211 */ /* 0x000fe400030f16ff */
[----:B----4-:R-:W-:Y:S02]  /*29960*/  LEA R204, P0, R80, R4, 0x2 ;  /* 0x0000000450cc7211 */ /* 0x010fe400078010ff */
[----:B------:R-:W-:-:S02]  /*29970*/  LEA.HI.X.SX32 R209, R71, R0, 0x2, P5 ;  /* 0x0000000047d17211 */ /* 0x000fc400028f16ff */
[-C--:B---3--:R-:W-:Y:S01]  /*29980*/  LEA R210, P4, R72, R4.reuse, 0x2 ;  /* 0x0000000448d27211 */ /* 0x088fe200078810ff */
[----:B------:R-:W-:Y:S01]  /*29990*/  STL.64 [R1+0x2e0], R214 ;  /* 0x0002e0d601007387 */ /* 0x000fe20000100a00 */
[----:B------:R-:W-:Y:S02]  /*299a0*/  LEA R66, P2, R76, R4, 0x2 ;  /* 0x000000044c427211 */ /* 0x000fe400078410ff */
[-C--:B------:R-:W-:Y:S01]  /*299b0*/  LEA.HI.X.SX32 R207, R75, R0.reuse, 0x2, P1 ;  /* 0x000000004bcf7211 */ /* 0x080fe200008f16ff */
[----:B------:R-:W-:Y:S01]  /*299c0*/  STL.64 [R1+0x2d8], R212 ;  /* 0x0002d8d401007387 */ /* 0x000fe20000100a00 */
[-C--:B------:R-:W-:Y:S02]  /*299d0*/  LEA.HI.X.SX32 R205, R80, R0.reuse, 0x2, P0 ;  /* 0x0000000050cd7211 */ /* 0x080fe400000f16ff */
[-C--:B------:R-:W-:Y:S01]  /*299e0*/  LEA.HI.X.SX32 R69, R73, R0.reuse, 0x2, P3 ;  /* 0x0000000049457211 */ /* 0x080fe200018f16ff */
[----:B------:R2:W-:Y:S01]  /*299f0*/  STL.64 [R1+0x2d0], R202 ;  /* 0x0002d0ca01007387 */ /* 0x0005e20000100a00 */
[----:B------:R-:W-:-:S02]  /*29a00*/  LEA.HI.X.SX32 R211, R72, R0, 0x2, P4 ;  /* 0x0000000048d37211 */ /* 0x000fc400020f16ff */
[----:B------:R-:W-:Y:S01]  /*29a10*/  LEA.HI.X.SX32 R67, R76, R0, 0x2, P2 ;  /* 0x000000004c437211 */ /* 0x000fe200010f16ff */
[----:B------:R3:W-:Y:S01]  /*29a20*/  STL.64 [R1+0x2c8], R208 ;  /* 0x0002c8d001007387 */ /* 0x0007e20000100a00 */
[----:B------:R-:W-:-:S03]  /*29a30*/  LEA R70, P4, R79, R4, 0x2 ;  /* 0x000000044f467211 */ /* 0x000fc600078810ff */
[----:B------:R4:W-:Y:S01]  /*29a40*/  STL.64 [R1+0x2c0], R206 ;  /* 0x0002c0ce01007387 */ /* 0x0009e20000100a00 */
[----:B------:R-:W-:Y:S02]  /*29a50*/  IMAD R23, R23, UR11, RZ ;  /* 0x0000000b17177c24 */ /* 0x000fe4000f8e02ff */
[----:B------:R-:W-:Y:S01]  /*29a60*/  IMAD R32, R32, UR19, RZ ;  /* 0x0000001320207c24 */ /* 0x000fe2000f8e02ff */
[-C--:B--2---:R-:W-:Y:S01]  /*29a70*/  LEA R202, P6, R77, R4.reuse, 0x2 ;  /* 0x000000044dca7211 */ /* 0x084fe200078c10ff */
[----:B------:R2:W-:Y:S01]  /*29a80*/  STL.64 [R1+0x2b8], R204 ;  /* 0x0002b8cc01007387 */ /* 0x0005e20000100a00 */
[----:B------:R-:W-:Y:S02]  /*29a90*/  IMAD R28, R28, UR16, RZ ;  /* 0x000000101c1c7c24 */ /* 0x000fe4000f8e02ff */
[----:B------:R-:W-:Y:S01]  /*29aa0*/  IMAD R35, R35, UR22, RZ ;  /* 0x0000001623237c24 */ /* 0x000fe2000f8e02ff */
[-C--:B---3--:R-:W-:Y:S01]  /*29ab0*/  LEA R208, P5, R81, R4.reuse, 0x2 ;  /* 0x0000000451d07211 */ /* 0x088fe200078a10ff */
[----:B------:R3:W-:Y:S01]  /*29ac0*/  STL.64 [R1+0x2a8], R68 ;  /* 0x0002a84401007387 */ /* 0x0007e20000100a00 */
[----:B------:R-:W-:Y:S01]  /*29ad0*/  IMAD R37, R37, UR24, RZ ;  /* 0x0000001825257c24 */ /* 0x000fe2000f8e02ff */
[----:B----4-:R-:W-:Y:S01]  /*29ae0*/  LEA R206, P1, R86, R4, 0x2 ;  /* 0x0000000456ce7211 */ /* 0x010fe200078210ff */
[----:B------:R-:W-:Y:S01]  /*29af0*/  IMAD R9, R9, UR73, RZ ;  /* 0x0000004909097c24 */ /* 0x000fe2000f8e02ff */
[----:B------:R-:W-:Y:S01]  /*29b00*/  STL.64 [R1+0x2b0], R210 ;  /* 0x0002b0d201007387 */ /* 0x000fe20000100a00 */
[----:B------:R-:W-:Y:S01]  /*29b10*/  LEA.HI.X.SX32 R203, R77, R0, 0x2, P6 ;  /* 0x000000004dcb7211 */ /* 0x000fe200030f16ff */
[----:B------:R-:W-:Y:S01]  /*29b20*/  IMAD R30, R30, UR18, RZ ;  /* 0x000000121e1e7c24 */ /* 0x000fe2000f8e02ff */
[----:B--2---:R-:W-:Y:S01]  /*29b30*/  LEA R204, P0, R78, R4, 0x2 ;  /* 0x000000044ecc7211 */ /* 0x004fe200078010ff */
[----:B------:R2:W-:Y:S01]  /*29b40*/  STL.64 [R1+0x2a0], R66 ;  /* 0x0002a04201007387 */ /* 0x0005e20000100a00 */
[-C--:B------:R-:W-:Y:S01]  /*29b50*/  LEA.HI.X.SX32 R209, R81, R0.reuse, 0x2, P5 ;  /* 0x0000000051d17211 */ /* 0x080fe200028f16ff */
[----:B------:R-:W-:Y:S01]  /*29b60*/  IMAD R36, R36, UR23, RZ ;  /* 0x0000001724247c24 */ /* 0x000fe2000f8e02ff */
[----:B------:R-:W-:Y:S01]  /*29b70*/  LEA.HI.X.SX32 R207, R86, R0, 0x2, P1 ;  /* 0x0000000056cf7211 */ /* 0x000fe200008f16ff */
[----:B------:R-:W-:Y:S01]  /*29b80*/  IMAD R18, R18, UR7, RZ ;  /* 0x0000000712127c24 */ /* 0x000fe2000f8e02ff */
[----:B---3--:R-:W-:Y:S01]  /*29b90*/  LEA R68, P3, R82, R4, 0x2 ;  /* 0x0000000452447211 */ /* 0x008fe200078610ff */
[----:B------:R-:W-:Y:S01]  /*29ba0*/  IMAD R38, R38, UR25, RZ ;  /* 0x0000001926267c24 */ /* 0x000fe2000f8e02ff */
[-C--:B------:R-:W-:Y:S01]  /*29bb0*/  LEA.HI.X.SX32 R71, R79, R0.reuse, 0x2, P4 ;  /* 0x000000004f477211 */ /* 0x080fe200020f16ff */
[----:B------:R3:W-:Y:S01]  /*29bc0*/  STL.64 [R1+0x298], R202 ;  /* 0x000298ca01007387 */ /* 0x0007e20000100a00 */
[----:B------:R-:W-:Y:S01]  /*29bd0*/  LEA.HI.X.SX32 R205, R78, R0, 0x2, P0 ;  /* 0x000000004ecd7211 */ /* 0x000fe200000f16ff */
[----:B------:R-:W-:-:S02]  /*29be0*/  IMAD R26, R26, UR14, RZ ;  /* 0x0000000e1a1a7c24 */ /* 0x000fc4000f8e02ff */
[----:B------:R-:W-:Y:S01]  /*29bf0*/  IMAD.MOV.U32 R222, RZ, RZ, R40 ;  /* 0x000000ffffde7224 */ /* 0x000fe200078e0028 */
[CC--:B--2---:R-:W-:Y:S01]  /*29c00*/  LEA R66, P2, R83.reuse, R4.reuse, 0x2 ;  /* 0x0000000453427211 */ /* 0x0c4fe200078410ff */
[----:B------:R-:W-:Y:S01]  /*29c10*/  STL.64 [R1+0x290], R208 ;  /* 0x000290d001007387 */ /* 0x000fe20000100a00 */
[----:B------:R-:W-:Y:S01]  /*29c20*/  LEA R76, P5, R92, R4, 0x2 ;  /* 0x000000045c4c7211 */ /* 0x000fe200078a10ff */
[----:B------:R-:W-:Y:S01]  /*29c30*/  IMAD R34, R34, UR21, RZ ;  /* 0x0000001522227c24 */ /* 0x000fe2000f8e02ff */
[-C--:B------:R-:W-:Y:S01]  /*29c40*/  LEA.HI.X.SX32 R69, R82, R0.reuse, 0x2, P3 ;  /* 0x0000000052457211 */ /* 0x080fe200018f16ff */
[----:B------:R-:W-:Y:S01]  /*29c50*/  STL.64 [R1+0x288], R206 ;  /* 0x000288ce01007387 */ /* 0x000fe20000100a00 */
[----:B------:R-:W-:Y:S01]  /*29c60*/  LEA.HI.X.SX32 R67, R83, R0, 0x2, P2 ;  /* 0x0000000053437211 */ /* 0x000fe200010f16ff */
[----:B------:R-:W-:Y:S01]  /*29c70*/  IMAD R17, R17, UR6, RZ ;  /* 0x0000000611117c24 */ /* 0x000fe2000f8e02ff */
[-C--:B---3--:R-:W-:Y:S01]  /*29c80*/  LEA R202, P6, R87, R4.reuse, 0x2 ;  /* 0x0000000457ca7211 */ /* 0x088fe200078c10ff */
[----:B------:R2:W-:Y:S01]  /*29c90*/  STL.64 [R1+0x278], R70 ;  /* 0x0002784601007387 */ /* 0x0005e20000100a00 */
[-C--:B------:R-:W-:Y:S01]  /*29ca0*/  LEA R74, P1, R84, R4.reuse, 0x2 ;  /* 0x00000004544a7211 */ /* 0x080fe200078210ff */
[----:B-1----:R-:W-:Y:S01]  /*29cb0*/  IMAD R25, R25, UR13, RZ ;  /* 0x0000000d19197c24 */ /* 0x002fe2000f8e02ff */
[----:B------:R-:W-:Y:S01]  /*29cc0*/  LEA R72, P0, R85, R4, 0x2 ;  /* 0x0000000455487211 */ /* 0x000fe200078010ff */
[----:B------:R-:W-:Y:S01]  /*29cd0*/  STL.64 [R1+0x280], R204 ;  /* 0x000280cc01007387 */ /* 0x000fe20000100a00 */
[-C--:B------:R-:W-:Y:S01]  /*29ce0*/  LEA.HI.X.SX32 R77, R92, R0.reuse, 0x2, P5 ;  /* 0x000000005c4d7211 */ /* 0x080fe200028f16ff */
[----:B------:R-:W-:Y:S01]  /*29cf0*/  IMAD R33, R33, UR20, RZ ;  /* 0x0000001421217c24 */ /* 0x000fe2000f8e02ff */
[-C--:B------:R-:W-:Y:S01]  /*29d00*/  LEA.HI.X.SX32 R203, R87, R0.reuse, 0x2, P6 ;  /* 0x0000000057cb7211 */ /* 0x080fe200030f16ff */
[----:B------:R1:W-:Y:S01]  /*29d10*/  STL.64 [R1+0x270], R68 ;  /* 0x0002704401007387 */ /* 0x0003e20000100a00 */
[----:B------:R-:W-:Y:S01]  /*29d20*/  LEA.HI.X.SX32 R75, R84, R0, 0x2, P1 ;  /* 0x00000000544b7211 */ /* 0x000fe200008f16ff */
[----:B------:R-:W3:Y:S01]  /*29d30*/  LDCU.64 UR6, c[0x0][0x380] ;  /* 0x00007000ff0677ac */ /* 0x000ee20008000a00 */
[----:B------:R-:W-:Y:S01]  /*29d40*/  IMAD.MOV.U32 R221, RZ, RZ, R42 ;  /* 0x000000ffffdd7224 */ /* 0x000fe200078e002a */
[C---:B--2---:R-:W-:Y:S01]  /*29d50*/  LEA R70, P4, R88.reuse, R4, 0x2 ;  /* 0x0000000458467211 */ /* 0x044fe200078810ff */
[----:B------:R2:W-:Y:S01]  /*29d60*/  STL.64 [R1+0x268], R66 ;  /* 0x0002684201007387 */ /* 0x0005e20000100a00 */
[-C--:B------:R-:W-:Y:S01]  /*29d70*/  LEA.HI.X.SX32 R73, R85, R0.reuse, 0x2, P0 ;  /* 0x0000000055497211 */ /* 0x080fe200000f16ff */
[----:B------:R-:W-:Y:S01]  /*29d80*/  IMAD.MOV.U32 R220, RZ, RZ, R41 ;  /* 0x000000ffffdc7224 */ /* 0x000fe200078e0029 */
[----:B------:R-:W-:Y:S01]  /*29d90*/  LEA.HI.X.SX32 R71, R88, R0, 0x2, P4 ;  /* 0x0000000058477211 */ /* 0x000fe200020f16ff */
[----:B------:R4:W-:Y:S01]  /*29da0*/  STL.64 [R1+0x258], R76 ;  /* 0x0002584c01007387 */ /* 0x0009e20000100a00 */
[----:B------:R-:W-:Y:S01]  /*29db0*/  IMAD R240, R240, UR69, RZ ;  /* 0x00000045f0f07c24 */ /* 0x000fe2000f8e02ff */
[----:B------:R-:W3:Y:S01]  /*29dc0*/  S2UR UR5, SR_CgaCtaId ;  /* 0x00000000000579c3 */ /* 0x000ee20000008800 */
[-C--:B-1----:R-:W-:Y:S01]  /*29dd0*/  LEA R68, P3, R89, R4.reuse, 0x2 ;  /* 0x0000000459447211 */ /* 0x082fe200078610ff */
[----:B------:R1:W-:Y:S01]  /*29de0*/  STL.64 [R1+0x260], R202 ;  /* 0x000260ca01007387 */ /* 0x0003e20000100a00 */
[----:B------:R-:W-:-:S02]  /*29df0*/  LEA R78, P6, R98, R4, 0x2 ;  /* 0x00000004624e7211 */ /* 0x000fc400078c10ff */
[----:B--2---:R-:W-:Y:S01]  /*29e00*/  LEA R66, P2, R93, R4, 0x2 ;  /* 0x000000045d427211 */ /* 0x004fe200078410ff */
[----:B------:R2:W-:Y:S01]  /*29e10*/  STL.64 [R1+0x250], R74 ;  /* 0x0002504a01007387 */ /* 0x0005e20000100a00 */
[----:B------:R-:W-:Y:S01]  /*29e20*/  LEA.HI.X.SX32 R69, R89, R0, 0x2, P3 ;  /* 0x0000000059457211 */ /* 0x000fe200018f16ff */
[----:B------:R-:W3:Y:S01]  /*29e30*/  LDC R212, c[0x0][0x3a0] ;  /* 0x0000e800ffd47b82 */ /* 0x000ee20000000800 */
[----:B----4-:R-:W-:Y:S01]  /*29e40*/  LEA R76, P5, R90, R4, 0x2 ;  /* 0x000000045a4c7211 */ /* 0x010fe200078a10ff */
[----:B------:R4:W-:Y:S01]  /*29e50*/  STL.64 [R1+0x248], R72 ;  /* 0x0002484801007387 */ /* 0x0009e20000100a00 */
[-C--:B------:R-:W-:Y:S02]  /*29e60*/  LEA.HI.X.SX32 R67, R93, R0.reuse, 0x2, P2 ;  /* 0x000000005d437211 */ /* 0x080fe400010f16ff */
[-C--:B------:R-:W-:Y:S01]  /*29e70*/  LEA.HI.X.SX32 R79, R98, R0.reuse, 0x2, P6 ;  /* 0x00000000624f7211 */ /* 0x080fe200030f16ff */
[----:B------:R4:W-:Y:S01]  /*29e80*/  STL.64 [R1+0x240], R70 ;  /* 0x0002404601007387 */ /* 0x0009e20000100a00 */
[----:B------:R-:W-:Y:S01]  /*29e90*/  LEA.HI.X.SX32 R77, R90, R0, 0x2, P5 ;  /* 0x000000005a4d7211 */ /* 0x000fe200028f16ff */
[----:B-1----:R-:W1:Y:S01]  /*29ea0*/  LDC R202, c[0x0][0x3a0] ;  /* 0x0000e800ffca7b82 */ /* 0x002e620000000800 */
[-C--:B--2---:R-:W-:Y:S01]  /*29eb0*/  LEA R74, P1, R91, R4.reuse, 0x2 ;  /* 0x000000045b4a7211 */ /* 0x084fe200078210ff */
[----:B------:R2:W-:Y:S01]  /*29ec0*/  STL.64 [R1+0x238], R68 ;  /* 0x0002384401007387 */ /* 0x0005e20000100a00 */
[----:B----4-:R-:W-:-:S03]  /*29ed0*/  LEA R72, P0, R94, R4, 0x2 ;  /* 0x000000045e487211 */ /* 0x010fc600078010ff */
[----:B------:R4:W-:Y:S01]  /*29ee0*/  STL.64 [R1+0x230], R66 ;  /* 0x0002304201007387 */ /* 0x0009e20000100a00 */
[----:B------:R-:W-:Y:S01]  /*29ef0*/  LEA.HI.X.SX32 R75, R91, R0, 0x2, P1 ;  /* 0x000000005b4b7211 */ /* 0x000fe200008f16ff */
[----:B------:R-:W1:Y:S01]  /*29f00*/  LDC R203, c[0x0][0x3a8] ;  /* 0x0000ea00ffcb7b82 */ /* 0x000e620000000800 */
[----:B------:R-:W-:Y:S02]  /*29f10*/  LEA R70, P4, R95, R4, 0x2 ;  /* 0x000000045f467211 */ /* 0x000fe400078810ff */
[----:B------:R-:W-:Y:S02]  /*29f20*/  LEA.HI.X.SX32 R73, R94, R0, 0x2, P0 ;  /* 0x000000005e497211 */ /* 0x000fe400000f16ff */
[----:B--2---:R-:W-:Y:S01]  /*29f30*/  LEA R68, P3, R99, R4, 0x2 ;  /* 0x0000000463447211 */ /* 0x004fe200078610ff */
[----:B------:R2:W-:Y:S01]  /*29f40*/  STL.64 [R1+0x228], R78 ;  /* 0x0002284e01007387 */ /* 0x0005e20000100a00 */
[----:B------:R-:W-:Y:S01]  /*29f50*/  LEA.HI.X.SX32 R71, R95, R0, 0x2, P4 ;  /* 0x000000005f477211 */ /* 0x000fe200020f16ff */
[----:B------:R-:W-:Y:S01]  /*29f60*/  VIADD R251, R251, 0xffffffff ;  /* 0xfffffffffbfb7836 */ /* 0x000fe20000000000 */
[C---:B----4-:R-:W-:Y:S01]  /*29f70*/  LEA R66, P2, R104.reuse, R4, 0x2 ;  /* 0x0000000468427211 */ /* 0x050fe200078410ff */
[----:B------:R4:W-:Y:S01]  /*29f80*/  STL.64 [R1+0x220], R76 ;  /* 0x0002204c01007387 */ /* 0x0009e20000100a00 */
[-C--:B------:R-:W-:Y:S01]  /*29f90*/  LEA.HI.X.SX32 R69, R99, R0.reuse, 0x2, P3 ;  /* 0x0000000063457211 */ /* 0x080fe200018f16ff */
[----:B------:R-:W1:Y:S01]  /*29fa0*/  LDCU.64 UR30, c[0x0][0x358] ;  /* 0x00006b00ff1e77ac */ /* 0x000e620008000a00 */
[----:B------:R-:W-:Y:S01]  /*29fb0*/  LEA.HI.X.SX32 R67, R104, R0, 0x2, P2 ;  /* 0x0000000068437211 */ /* 0x000fe200010f16ff */
[----:B------:R3:W-:Y:S01]  /*29fc0*/  STL.64 [R1+0x218], R74 ;  /* 0x0002184a01007387 */ /* 0x0007e20000100a00 */
[----:B------:R-:W1:Y:S01]  /*29fd0*/  LDC R204, c[0x0][0x3a0] ;  /* 0x0000e800ffcc7b82 */ /* 0x000e620000000800 */
[----:B--2---:R-:W-:-:S02]  /*29fe0*/  LEA R78, P6, R96, R4, 0x2 ;  /* 0x00000004604e7211 */ /* 0x004fc400078c10ff */
[----:B------:R2:W-:Y:S01]  /*29ff0*/  STL.64 [R1+0x210], R72 ;  /* 0x0002104801007387 */ /* 0x0005e20000100a00 */
[----:B----4-:R-:W-:-:S03]  /*2a000*/  LEA R76, P5, R97, R4, 0x2 ;  /* 0x00000004614c7211 */ /* 0x010fc600078a10ff */
[----:B------:R4:W-:Y:S01]  /*2a010*/  STL.64 [R1+0x208], R70 ;  /* 0x0002084601007387 */ /* 0x0009e20000100a00 */
[----:B------:R-:W-:Y:S01]  /*2a020*/  LEA.HI.X.SX32 R79, R96, R0, 0x2, P6 ;  /* 0x00000000604f7211 */ /* 0x000fe200030f16ff */
[----:B------:R-:W1:Y:S01]  /*2a030*/  LDC R213, c[0x0][0x3a8] ;  /* 0x0000ea00ffd57b82 */ /* 0x000e620000000800 */
[C---:B---3--:R-:W-:Y:S01]  /*2a040*/  LEA R74, P1, R100.reuse, R4, 0x2 ;  /* 0x00000004644a7211 */ /* 0x048fe200078210ff */
[----:B------:R3:W-:Y:S01]  /*2a050*/  STL.64 [R1+0x200], R68 ;  /* 0x0002004401007387 */ /* 0x0007e20000100a00 */
[----:B------:R-:W-:Y:S02]  /*2a060*/  LEA.HI.X.SX32 R77, R97, R0, 0x2, P5 ;  /* 0x00000000614d7211 */ /* 0x000fe400028f16ff */
[----:B--2---:R-:W-:Y:S01]  /*2a070*/  LEA R72, P0, R101, R4, 0x2 ;  /* 0x0000000465487211 */ /* 0x004fe200078010ff */
[----:B------:R2:W-:Y:S01]  /*2a080*/  STL.64 [R1+0x1f8], R66 ;  /* 0x0001f84201007387 */ /* 0x0005e20000100a00 */
[----:B------:R-:W-:Y:S01]  /*2a090*/  LEA.HI.X.SX32 R75, R100, R0, 0x2, P1 ;  /* 0x00000000644b7211 */ /* 0x000fe200008f16ff */
[----:B------:R-:W1:Y:S01]  /*2a0a0*/  LDC R209, c[0x0][0x3a8] ;  /* 0x0000ea00ffd17b82 */ /* 0x000e620000000800 */
[----:B----4-:R-:W-:-:S02]  /*2a0b0*/  LEA R70, P4, R105, R4, 0x2 ;  /* 0x0000000469467211 */ /* 0x010fc400078810ff */
[----:B------:R-:W-:Y:S02]  /*2a0c0*/  LEA.HI.X.SX32 R73, R101, R0, 0x2, P0 ;  /* 0x0000000065497211 */ /* 0x000fe400000f16ff */
[----:B---3--:R-:W-:Y:S01]  /*2a0d0*/  LEA R68, P3, R110, R4, 0x2 ;  /* 0x000000046e447211 */ /* 0x008fe200078610ff */
[----:B------:R3:W-:Y:S01]  /*2a0e0*/  STL.64 [R1+0x1f0], R78 ;  /* 0x0001f04e01007387 */ /* 0x0007e20000100a00 */
[----:B------:R-:W-:Y:S02]  /*2a0f0*/  LEA.HI.X.SX32 R71, R105, R0, 0x2, P4 ;  /* 0x0000000069477211 */ /* 0x000fe400020f16ff */
[----:B--2---:R-:W-:Y:S01]  /*2a100*/  LEA R66, P2, R102, R4, 0x2 ;  /* 0x0000000466427211 */ /* 0x004fe200078410ff */
[----:B------:R2:W-:Y:S01]  /*2a110*/  STL.64 [R1+0x1e8], R76 ;  /* 0x0001e84c01007387 */ /* 0x0005e20000100a00 */
[-C--:B------:R-:W-:Y:S02]  /*2a120*/  LEA.HI.X.SX32 R69, R110, R0.reuse, 0x2, P3 ;  /* 0x000000006e457211 */ /* 0x080fe400018f16ff */
[----:B------:R-:W-:Y:S01]  /*2a130*/  LEA.HI.X.SX32 R67, R102, R0, 0x2, P2 ;  /* 0x0000000066437211 */ /* 0x000fe200010f16ff */
[----:B------:R4:W-:Y:S01]  /*2a140*/  STL.64 [R1+0x1e0], R74 ;  /* 0x0001e04a01007387 */ /* 0x0009e20000100a00 */
[----:B---3--:R-:W-:-:S03]  /*2a150*/  LEA R78, P6, R103, R4, 0x2 ;  /* 0x00000004674e7211 */ /* 0x008fc600078c10ff */
[----:B------:R3:W-:Y:S01]  /*2a160*/  STL.64 [R1+0x1d8], R72 ;  /* 0x0001d84801007387 */ /* 0x0007e20000100a00 */
[----:B--2---:R-:W-:-:S03]  /*2a170*/  LEA R76, P5, R106, R4, 0x2 ;  /* 0x000000046a4c7211 */ /* 0x004fc600078a10ff */
[----:B------:R2:W-:Y:S01]  /*2a180*/  STL.64 [R1+0x1d0], R70 ;  /* 0x0001d04601007387 */ /* 0x0005e20000100a00 */
[----:B------:R-:W-:Y:S02]  /*2a190*/  LEA.HI.X.SX32 R79, R103, R0, 0x2, P6 ;  /* 0x00000000674f7211 */ /* 0x000fe400030f16ff */
[----:B----4-:R-:W-:Y:S01]  /*2a1a0*/  LEA R74, P1, R107, R4, 0x2 ;  /* 0x000000046b4a7211 */ /* 0x010fe200078210ff */
[----:B------:R4:W-:Y:S01]  /*2a1b0*/  STL.64 [R1+0x1c8], R68 ;  /* 0x0001c84401007387 */ /* 0x0009e20000100a00 */
[----:B------:R-:W-:Y:S02]  /*2a1c0*/  LEA.HI.X.SX32 R77, R106, R0, 0x2, P5 ;  /* 0x000000006a4d7211 */ /* 0x000fe400028f16ff */
[----:B---3--:R-:W-:Y:S01]  /*2a1d0*/  LEA R72, P0, R111, R4, 0x2 ;  /* 0x000000046f487211 */ /* 0x008fe200078010ff */
[----:B------:R3:W-:Y:S01]  /*2a1e0*/  STL.64 [R1+0x1c0], R66 ;  /* 0x0001c04201007387 */ /* 0x0007e20000100a00 */
[----:B------:R-:W-:Y:S02]  /*2a1f0*/  LEA.HI.X.SX32 R75, R107, R0, 0x2, P1 ;  /* 0x000000006b4b7211 */ /* 0x000fe400008f16ff */
[----:B--2---:R-:W-:-:S02]  /*2a200*/  LEA R70, P4, R116, R4, 0x2 ;  /* 0x0000000474467211 */ /* 0x004fc400078810ff */
[----:B------:R-:W-:Y:S02]  /*2a210*/  LEA.HI.X.SX32 R73, R111, R0, 0x2, P0 ;  /* 0x000000006f497211 */ /* 0x000fe400000f16ff */
[----:B----4-:R-:W-:Y:S01]  /*2a220*/  LEA R68, P3, R108, R4, 0x2 ;  /* 0x000000046c447211 */ /* 0x010fe200078610ff */
[----:B------:R2:W-:Y:S01]  /*2a230*/  STL.64 [R1+0x1b8], R78 ;  /* 0x0001b84e01007387 */ /* 0x0005e20000100a00 */
[----:B------:R-:W-:Y:S02]  /*2a240*/  LEA.HI.X.SX32 R71, R116, R0, 0x2, P4 ;  /* 0x0000000074477211 */ /* 0x000fe400020f16ff */
[C---:B---3--:R-:W-:Y:S01]  /*2a250*/  LEA R66, P2, R109.reuse, R4, 0x2 ;  /* 0x000000046d427211 */ /* 0x048fe200078410ff */
[----:B------:R3:W-:Y:S01]  /*2a260*/  STL.64 [R1+0x1b0], R76 ;  /* 0x0001b04c01007387 */ /* 0x0007e20000100a00 */
[-C--:B------:R-:W-:Y:S02]  /*2a270*/  LEA.HI.X.SX32 R69, R108, R0.reuse, 0x2, P3 ;  /* 0x000000006c457211 */ /* 0x080fe400018f16ff */
[----:B------:R-:W-:Y:S01]  /*2a280*/  LEA.HI.X.SX32 R67, R109, R0, 0x2, P2 ;  /* 0x000000006d437211 */ /* 0x000fe200010f16ff */
[----:B------:R4:W-:Y:S01]  /*2a290*/  STL.64 [R1+0x1a8], R74 ;  /* 0x0001a84a01007387 */ /* 0x0009e20000100a00 */
[----:B--2---:R-:W-:-:S03]  /*2a2a0*/  LEA R78, P6, R112, R4, 0x2 ;  /* 0x00000004704e7211 */ /* 0x004fc600078c10ff */
[----:B------:R2:W-:Y:S01]  /*2a2b0*/  STL.64 [R1+0x1a0], R72 ;  /* 0x0001a04801007387 */ /* 0x0005e20000100a00 */
[----:B---3--:R-:W-:-:S03]  /*2a2c0*/  LEA R76, P5, R113, R4, 0x2 ;  /* 0x00000004714c7211 */ /* 0x008fc600078a10ff */
[----:B------:R3:W-:Y:S01]  /*2a2d0*/  STL.64 [R1+0x198], R70 ;  /* 0x0001984601007387 */ /* 0x0007e20000100a00 */
[----:B------:R-:W-:Y:S02]  /*2a2e0*/  LEA.HI.X.SX32 R79, R112, R0, 0x2, P6 ;  /* 0x00000000704f7211 */ /* 0x000fe400030f16ff */
[----:B----4-:R-:W-:Y:S01]  /*2a2f0*/  LEA R74, P1, R117, R4, 0x2 ;  /* 0x00000004754a7211 */ /* 0x010fe200078210ff */
[----:B------:R4:W-:Y:S01]  /*2a300*/  STL.64 [R1+0x190], R68 ;  /* 0x0001904401007387 */ /* 0x0009e20000100a00 */
[----:B------:R-:W-:Y:S02]  /*2a310*/  LEA.HI.X.SX32 R77, R113, R0, 0x2, P5 ;  /* 0x00000000714d7211 */ /* 0x000fe400028f16ff */
[----:B--2---:R-:W-:Y:S01]  /*2a320*/  LEA R72, P0, R122, R4, 0x2 ;  /* 0x000000047a487211 */ /* 0x004fe200078010ff */
[----:B------:R2:W-:Y:S01]  /*2a330*/  STL.64 [R1+0x188], R66 ;  /* 0x0001884201007387 */ /* 0x0005e20000100a00 */
[----:B------:R-:W-:Y:S02]  /*2a340*/  LEA.HI.X.SX32 R75, R117, R0, 0x2, P1 ;  /* 0x00000000754b7211 */ /* 0x000fe400008f16ff */
[----:B---3--:R-:W-:-:S02]  /*2a350*/  LEA R70, P4, R114, R4, 0x2 ;  /* 0x0000000472467211 */ /* 0x008fc400078810ff */
[----:B------:R-:W-:Y:S02]  /*2a360*/  LEA.HI.X.SX32 R73, R122, R0, 0x2, P0 ;  /* 0x000000007a497211 */ /* 0x000fe400000f16ff */
[C---:B----4-:R-:W-:Y:S01]  /*2a370*/  LEA R68, P3, R115.reuse, R4, 0x2 ;  /* 0x0000000473447211 */ /* 0x050fe200078610ff */
[----:B------:R3:W-:Y:S01]  /*2a380*/  STL.64 [R1+0x180], R78 ;  /* 0x0001804e01007387 */ /* 0x0007e20000100a00 */
[----:B------:R-:W-:Y:S02]  /*2a390*/  LEA.HI.X.SX32 R71, R114, R0, 0x2, P4 ;  /* 0x0000000072477211 */ /* 0x000fe400020f16ff */
[C---:B--2---:R-:W-:Y:S01]  /*2a3a0*/  LEA R66, P2, R118.reuse, R4, 0x2 ;  /* 0x0000000476427211 */ /* 0x044fe200078410ff */
        /* <DEDUP_REMOVED lines=17> */
[C---:B----4-:R-:W-:Y:S01]  /*2a4c0*/  LEA R68, P3, R124.reuse, R4, 0x2 ;  /* 0x000000047c447211 */ /* 0x050fe200078610ff */
        /* <DEDUP_REMOVED lines=20> */
[----:B----4-:R-:W-:Y:S01]  /*2a610*/  LEA R68, P3, R131, R4, 0x2 ;  /* 0x0000000483447211 */ /* 0x010fe200078610ff */
        /* <DEDUP_REMOVED lines=12> */
[C---:B----4-:R-:W-:Y:S01]  /*2a6e0*/  LEA R74, P1, R133.reuse, R4, 0x2 ;  /* 0x00000004854a7211 */ /* 0x050fe200078210ff */
        /* <DEDUP_REMOVED lines=20> */
[C---:B----4-:R-:W-:Y:S01]  /*2a830*/  LEA R74, P1, R142.reuse, R4, 0x2 ;  /* 0x000000048e4a7211 */ /* 0x050fe200078210ff */
        /* <DEDUP_REMOVED lines=29> */
[----:B------:R-:W-:Y:S01]  /*2aa10*/  STL.64 [R1+0x68], R78 ;  /* 0x0000684e01007387 */ /* 0x000fe20000100a00 */
[----:B------:R-:W-:Y:S02]  /*2aa20*/  LEA.HI.X.SX32 R71, R65, R0, 0x2, P4 ;  /* 0x0000000041477211 */ /* 0x000fe400020f16ff */
[C---:B---3--:R-:W-:Y:S01]  /*2aa30*/  LEA R66, P2, R151.reuse, R4, 0x2 ;  /* 0x0000000497427211 */ /* 0x048fe200078410ff */
[----:B------:R2:W-:Y:S01]  /*2aa40*/  STL.64 [R1+0x60], R76 ;  /* 0x0000604c01007387 */ /* 0x0005e20000100a00 */
[-C--:B------:R-:W-:Y:S02]  /*2aa50*/  LEA.HI.X.SX32 R69, R150, R0.reuse, 0x2, P3 ;  /* 0x0000000096457211 */ /* 0x080fe400018f16ff */
[----:B------:R-:W-:Y:S01]  /*2aa60*/  LEA.HI.X.SX32 R67, R151, R0, 0x2, P2 ;  /* 0x0000000097437211 */ /* 0x000fe200010f16ff */
[----:B------:R-:W-:Y:S04]  /*2aa70*/  STL.64 [R1+0x58], R74 ;  /* 0x0000584a01007387 */ /* 0x000fe80000100a00 */
[----:B------:R3:W-:Y:S01]  /*2aa80*/  STL.64 [R1+0x50], R72 ;  /* 0x0000504801007387 */ /* 0x0007e20000100a00 */
[----:B--2---:R-:W-:-:S03]  /*2aa90*/  LEA R76, P5, R63, R4, 0x2 ;  /* 0x000000043f4c7211 */ /* 0x004fc600078a10ff */
[----:B------:R-:W-:Y:S01]  /*2aaa0*/  STL.64 [R1+0x48], R70 ;  /* 0x0000484601007387 */ /* 0x000fe20000100a00 */
[----:B------:R-:W-:Y:S02]  /*2aab0*/  LEA R78, P6, R64, R4, 0x2 ;  /* 0x00000004404e7211 */ /* 0x000fe400078c10ff */
[----:B------:R-:W-:Y:S01]  /*2aac0*/  LEA.HI.X.SX32 R77, R63, R0, 0x2, P5 ;  /* 0x000000003f4d7211 */ /* 0x000fe200028f16ff */
[----:B------:R-:W-:Y:S01]  /*2aad0*/  STL.64 [R1+0x40], R68 ;  /* 0x0000404401007387 */ /* 0x000fe20000100a00 */
[----:B---3--:R-:W-:-:S03]  /*2aae0*/  LEA R72, P0, R60, R4, 0x2 ;  /* 0x000000043c487211 */ /* 0x008fc600078010ff */
[----:B------:R2:W-:Y:S01]  /*2aaf0*/  STL.64 [R1+0x38], R66 ;  /* 0x0000384201007387 */ /* 0x0005e20000100a00 */
[----:B------:R-:W-:Y:S02]  /*2ab00*/  LEA R150, P5, R2, R4, 0x2 ;  /* 0x0000000402967211 */ /* 0x000fe400078a10ff */
[----:B------:R-:W-:Y:S02]  /*2ab10*/  LEA.HI.X.SX32 R73, R60, R0, 0x2, P0 ;  /* 0x000000003c497211 */ /* 0x000fe400000f16ff */
[-C--:B------:R-:W-:Y:S02]  /*2ab20*/  LEA R74, P1, R62, R4.reuse, 0x2 ;  /* 0x000000043e4a7211 */ /* 0x080fe400078210ff */
[----:B------:R-:W-:Y:S02]  /*2ab30*/  LEA R146, P0, R5, R4, 0x2 ;  /* 0x0000000405927211 */ /* 0x000fe400078010ff */
[----:B------:R-:W-:Y:S02]  /*2ab40*/  LEA.HI.X.SX32 R79, R64, R0, 0x2, P6 ;  /* 0x00000000404f7211 */ /* 0x000fe400030f16ff */
[----:B--2---:R-:W-:-:S02]  /*2ab50*/  LEA R66, P2, R54, R4, 0x2 ;  /* 0x0000000436427211 */ /* 0x004fc400078410ff */
[----:B------:R-:W-:Y:S02]  /*2ab60*/  LEA R152, P6, R7, R4, 0x2 ;  /* 0x0000000407987211 */ /* 0x000fe400078c10ff */
[-C--:B------:R-:W-:Y:S02]  /*2ab70*/  LEA.HI.X.SX32 R67, R54, R0.reuse, 0x2, P2 ;  /* 0x0000000036437211 */ /* 0x080fe400010f16ff */
[-C--:B------:R-:W-:Y:S02]  /*2ab80*/  LEA.HI.X.SX32 R151, R2, R0.reuse, 0x2, P5 ;  /* 0x0000000002977211 */ /* 0x080fe400028f16ff */
[----:B------:R-:W-:Y:S02]  /*2ab90*/  LEA.HI.X.SX32 R75, R62, R0, 0x2, P1 ;  /* 0x000000003e4b7211 */ /* 0x000fe400008f16ff */
[-C--:B------:R-:W-:Y:S02]  /*2aba0*/  LEA R140, P2, R12, R4.reuse, 0x2 ;  /* 0x000000040c8c7211 */ /* 0x080fe400078410ff */
[----:B------:R-:W-:-:S02]  /*2abb0*/  LEA R136, P5, R14, R4, 0x2 ;  /* 0x000000040e887211 */ /* 0x000fc400078a10ff */
[----:B------:R-:W-:Y:S02]  /*2abc0*/  LEA.HI.X.SX32 R147, R5, R0, 0x2, P0 ;  /* 0x0000000005937211 */ /* 0x000fe400000f16ff */
[-C--:B------:R-:W-:Y:S02]  /*2abd0*/  LEA R148, P1, R3, R4.reuse, 0x2 ;  /* 0x0000000403947211 */ /* 0x080fe400078210ff */
[----:B------:R-:W-:Y:S02]  /*2abe0*/  LEA R132, P0, R16, R4, 0x2 ;  /* 0x0000000410847211 */ /* 0x000fe400078010ff */
[----:B------:R-:W-:Y:S02]  /*2abf0*/  LEA.HI.X.SX32 R153, R7, R0, 0x2, P6 ;  /* 0x0000000007997211 */ /* 0x000fe400030f16ff */
[----:B------:R-:W-:Y:S02]  /*2ac00*/  LEA R138, P6, R13, R4, 0x2 ;  /* 0x000000040d8a7211 */ /* 0x000fe400078c10ff */
[----:B------:R-:W-:-:S02]  /*2ac10*/  LEA.HI.X.SX32 R141, R12, R0, 0x2, P2 ;  /* 0x000000000c8d7211 */ /* 0x000fc400010f16ff */
[-C--:B------:R-:W-:Y:S02]  /*2ac20*/  LEA.HI.X.SX32 R137, R14, R0.reuse, 0x2, P5 ;  /* 0x000000000e897211 */ /* 0x080fe400028f16ff */
[----:B------:R-:W-:Y:S02]  /*2ac30*/  LEA.HI.X.SX32 R149, R3, R0, 0x2, P1 ;  /* 0x0000000003957211 */ /* 0x000fe400008f16ff */
[-C--:B------:R-:W-:Y:S02]  /*2ac40*/  LEA R126, P2, R20, R4.reuse, 0x2 ;  /* 0x00000004147e7211 */ /* 0x080fe400078410ff */
[----:B------:R-:W-:Y:S02]  /*2ac50*/  LEA R122, P5, R22, R4, 0x2 ;  /* 0x00000004167a7211 */ /* 0x000fe400078a10ff */
[----:B------:R-:W-:Y:S02]  /*2ac60*/  LEA.HI.X.SX32 R133, R16, R0, 0x2, P0 ;  /* 0x0000000010857211 */ /* 0x000fe400000f16ff */
[----:B------:R-:W-:-:S02]  /*2ac70*/  LEA R134, P1, R15, R4, 0x2 ;  /* 0x000000040f867211 */ /* 0x000fc400078210ff */
[----:B------:R-:W-:Y:S02]  /*2ac80*/  LEA R118, P0, R24, R4, 0x2 ;  /* 0x0000000418767211 */ /* 0x000fe400078010ff */
[----:B------:R-:W-:Y:S02]  /*2ac90*/  LEA.HI.X.SX32 R139, R13, R0, 0x2, P6 ;  /* 0x000000000d8b7211 */ /* 0x000fe400030f16ff */
[----:B------:R-:W-:Y:S02]  /*2aca0*/  LEA R124, P6, R21, R4, 0x2 ;  /* 0x00000004157c7211 */ /* 0x000fe400078c10ff */
[-C--:B------:R-:W-:Y:S02]  /*2acb0*/  LEA.HI.X.SX32 R127, R20, R0.reuse, 0x2, P2 ;  /* 0x00000000147f7211 */ /* 0x080fe400010f16ff */
[-C--:B------:R-:W-:Y:S02]  /*2acc0*/  LEA.HI.X.SX32 R123, R22, R0.reuse, 0x2, P5 ;  /* 0x00000000167b7211 */ /* 0x080fe400028f16ff */
[----:B------:R-:W-:-:S02]  /*2acd0*/  LEA.HI.X.SX32 R135, R15, R0, 0x2, P1 ;  /* 0x000000000f877211 */ /* 0x000fc400008f16ff */
[-C--:B------:R-:W-:Y:S02]  /*2ace0*/  LEA R112, P2, R27, R4.reuse, 0x2 ;  /* 0x000000041b707211 */ /* 0x080fe400078410ff */
[----:B------:R-:W-:Y:S02]  /*2acf0*/  LEA R108, P5, R29, R4, 0x2 ;  /* 0x000000041d6c7211 */ /* 0x000fe400078a10ff */
[----:B------:R-:W-:Y:S02]  /*2ad00*/  LEA.HI.X.SX32 R119, R24, R0, 0x2, P0 ;  /* 0x0000000018777211 */ /* 0x000fe400000f16ff */
[-C--:B------:R-:W-:Y:S02]  /*2ad10*/  LEA R68, P3, R56, R4.reuse, 0x2 ;  /* 0x0000000438447211 */ /* 0x080fe400078610ff */
[-C--:B------:R-:W-:Y:S02]  /*2ad20*/  LEA R120, P1, R23, R4.reuse, 0x2 ;  /* 0x0000000417787211 */ /* 0x080fe400078210ff */
[----:B------:R-:W-:-:S02]  /*2ad30*/  LEA R104, P0, R32, R4, 0x2 ;  /* 0x0000000420687211 */ /* 0x000fc400078010ff */
[----:B------:R-:W-:Y:S02]  /*2ad40*/  LEA R70, P4, R58, R4, 0x2 ;  /* 0x000000043a467211 */ /* 0x000fe400078810ff */
[----:B------:R-:W-:Y:S02]  /*2ad50*/  LEA.HI.X.SX32 R125, R21, R0, 0x2, P6 ;  /* 0x00000000157d7211 */ /* 0x000fe400030f16ff */
[----:B------:R-:W-:Y:S02]  /*2ad60*/  LEA R110, P6, R28, R4, 0x2 ;  /* 0x000000041c6e7211 */ /* 0x000fe400078c10ff */
[-C--:B------:R-:W-:Y:S02]  /*2ad70*/  LEA.HI.X.SX32 R113, R27, R0.reuse, 0x2, P2 ;  /* 0x000000001b717211 */ /* 0x080fe400010f16ff */
[-C--:B------:R-:W-:Y:S02]  /*2ad80*/  LEA.HI.X.SX32 R109, R29, R0.reuse, 0x2, P5 ;  /* 0x000000001d6d7211 */ /* 0x080fe400028f16ff */
[----:B------:R-:W-:-:S02]  /*2ad90*/  LEA.HI.X.SX32 R69, R56, R0, 0x2, P3 ;  /* 0x0000000038457211 */ /* 0x000fc400018f16ff */
[----:B------:R-:W-:Y:S02]  /*2ada0*/  LEA.HI.X.SX32 R121, R23, R0, 0x2, P1 ;  /* 0x0000000017797211 */ /* 0x000fe400008f16ff */
[-C--:B------:R-:W-:Y:S02]  /*2adb0*/  LEA R98, P2, R35, R4.reuse, 0x2 ;  /* 0x0000000423627211 */ /* 0x080fe400078410ff */
[----:B------:R-:W-:Y:S02]  /*2adc0*/  LEA R94, P5, R37, R4, 0x2 ;  /* 0x00000004255e7211 */ /* 0x000fe400078a10ff */
[----:B------:R-:W-:Y:S02]  /*2add0*/  LEA.HI.X.SX32 R105, R32, R0, 0x2, P0 ;  /* 0x0000000020697211 */ /* 0x000fe400000f16ff */
[-C--:B------:R-:W-:Y:S02]  /*2ade0*/  LEA R142, P3, R9, R4.reuse, 0x2 ;  /* 0x00000004098e7211 */ /* 0x080fe400078610ff */
[----:B------:R-:W-:-:S02]  /*2adf0*/  LEA R106, P1, R30, R4, 0x2 ;  /* 0x000000041e6a7211 */ /* 0x000fc400078210ff */
[----:B------:R-:W-:Y:S01]  /*2ae00*/  LEA R90, P0, R39, R4, 0x2 ;  /* 0x00000004275a7211 */ /* 0x000fe200078010ff */
[----:B------:R-:W-:Y:S01]  /*2ae10*/  STL.64 [R1+0x30], R78 ;  /* 0x0000304e01007387 */ /* 0x000fe20000100a00 */
[-C--:B------:R-:W-:Y:S02]  /*2ae20*/  LEA.HI.X.SX32 R71, R58, R0.reuse, 0x2, P4 ;  /* 0x000000003a477211 */ /* 0x080fe400020f16ff */
[----:B------:R-:W-:Y:S01]  /*2ae30*/  LEA.HI.X.SX32 R111, R28, R0, 0x2, P6 ;  /* 0x000000001c6f7211 */ /* 0x000fe200030f16ff */
[----:B------:R2:W-:Y:S01]  /*2ae40*/  STL.64 [R1+0x28], R76 ;  /* 0x0000284c01007387 */ /* 0x0005e20000100a00 */
[----:B------:R-:W-:Y:S02]  /*2ae50*/  LEA R96, P6, R36, R4, 0x2 ;  /* 0x0000000424607211 */ /* 0x000fe400078c10ff */
[-C--:B------:R-:W-:Y:S01]  /*2ae60*/  LEA.HI.X.SX32 R99, R35, R0.reuse, 0x2, P2 ;  /* 0x0000000023637211 */ /* 0x080fe200010f16ff */
[----:B------:R-:W-:Y:S01]  /*2ae70*/  STL.64 [R1+0x20], R74 ;  /* 0x0000204a01007387 */ /* 0x000fe20000100a00 */
[----:B------:R-:W-:-:S02]  /*2ae80*/  LEA.HI.X.SX32 R95, R37, R0, 0x2, P5 ;  /* 0x00000000255f7211 */ /* 0x000fc400028f16ff */
[-C--:B------:R-:W-:Y:S01]  /*2ae90*/  LEA.HI.X.SX32 R143, R9, R0.reuse, 0x2, P3 ;  /* 0x00000000098f7211 */ /* 0x080fe200018f16ff */
[----:B------:R-:W-:Y:S01]  /*2aea0*/  STL.64 [R1+0x18], R72 ;  /* 0x0000184801007387 */ /* 0x000fe20000100a00 */
[----:B------:R-:W-:Y:S02]  /*2aeb0*/  LEA.HI.X.SX32 R107, R30, R0, 0x2, P1 ;  /* 0x000000001e6b7211 */ /* 0x000fe400008f16ff */
[-C--:B------:R-:W-:Y:S02]  /*2aec0*/  LEA R84, P2, R45, R4.reuse, 0x2 ;  /* 0x000000042d547211 */ /* 0x080fe400078410ff */
[----:B------:R-:W-:Y:S02]  /*2aed0*/  LEA R80, P5, R47, R4, 0x2 ;  /* 0x000000042f507211 */ /* 0x000fe400078a10ff */
[----:B------:R-:W-:Y:S01]  /*2aee0*/  LEA.HI.X.SX32 R91, R39, R0, 0x2, P0 ;  /* 0x00000000275b7211 */ /* 0x000fe200000f16ff */
[----:B------:R3:W-:Y:S01]  /*2aef0*/  STL.64 [R1+0x10], R70 ;  /* 0x0000104601007387 */ /* 0x0007e20000100a00 */
[----:B------:R-:W-:-:S02]  /*2af00*/  LEA R128, P3, R18, R4, 0x2 ;  /* 0x0000000412807211 */ /* 0x000fc400078610ff */
[-C--:B------:R-:W-:Y:S02]  /*2af10*/  LEA R92, P1, R38, R4.reuse, 0x2 ;  /* 0x00000004265c7211 */ /* 0x080fe400078210ff */
[----:B--2---:R-:W-:Y:S01]  /*2af20*/  LEA R76, P0, R49, R4, 0x2 ;  /* 0x00000004314c7211 */ /* 0x004fe200078010ff */
[----:B------:R-:W-:Y:S01]  /*2af30*/  STL.64 [R1+0x8], R68 ;  /* 0x0000084401007387 */ /* 0x000fe20000100a00 */
[----:B------:R-:W-:Y:S02]  /*2af40*/  LEA.HI.X.SX32 R97, R36, R0, 0x2, P6 ;  /* 0x0000000024617211 */ /* 0x000fe400030f16ff */
[----:B------:R-:W-:Y:S01]  /*2af50*/  LEA R82, P6, R46, R4, 0x2 ;  /* 0x000000042e527211 */ /* 0x000fe200078c10ff */
[----:B------:R2:W-:Y:S01]  /*2af60*/  STL.64 [R1], R66 ;  /* 0x0000004201007387 */ /* 0x0005e20000100a00 */
[-C--:B------:R-:W-:Y:S02]  /*2af70*/  LEA.HI.X.SX32 R85, R45, R0.reuse, 0x2, P2 ;  /* 0x000000002d557211 */ /* 0x080fe400010f16ff */
[----:B------:R-:W-:-:S02]  /*2af80*/  LEA.HI.X.SX32 R81, R47, R0, 0x2, P5 ;  /* 0x000000002f517211 */ /* 0x000fc400028f16ff */
[-C--:B------:R-:W-:Y:S02]  /*2af90*/  LEA.HI.X.SX32 R129, R18, R0.reuse, 0x2, P3 ;  /* 0x0000000012817211 */ /* 0x080fe400018f16ff */
[----:B------:R-:W-:Y:S02]  /*2afa0*/  LEA.HI.X.SX32 R93, R38, R0, 0x2, P1 ;  /* 0x00000000265d7211 */ /* 0x000fe400008f16ff */
[----:B---3--:R-:W-:Y:S02]  /*2afb0*/  LEA R70, P2, R52, R4, 0x2 ;  /* 0x0000000434467211 */ /* 0x008fe400078410ff */
[----:B------:R-:W-:Y:S02]  /*2afc0*/  LEA.HI.X.SX32 R77, R49, R0, 0x2, P0 ;  /* 0x00000000314d7211 */ /* 0x000fe400000f16ff */
[-C--:B--2---:R-:W-:Y:S02]  /*2afd0*/  LEA R66, P5, R55, R4.reuse, 0x2 ;  /* 0x0000000437427211 */ /* 0x084fe400078a10ff */
[----:B------:R-:W-:-:S02]  /*2afe0*/  LEA R114, P3, R26, R4, 0x2 ;  /* 0x000000041a727211 */ /* 0x000fc400078610ff */
[-C--:B------:R-:W-:Y:S02]  /*2aff0*/  LEA R78, P1, R48, R4.reuse, 0x2 ;  /* 0x00000004304e7211 */ /* 0x080fe400078210ff */
[----:B------:R-:W-:Y:S02]  /*2b000*/  LEA R62, P0, R59, R4, 0x2 ;  /* 0x000000043b3e7211 */ /* 0x000fe400078010ff */
[----:B------:R-:W-:Y:S02]  /*2b010*/  LEA.HI.X.SX32 R83, R46, R0, 0x2, P6 ;  /* 0x000000002e537211 */ /* 0x000fe400030f16ff */
[-C--:B------:R-:W-:Y:S02]  /*2b020*/  LEA R144, P4, R6, R4.reuse, 0x2 ;  /* 0x0000000406907211 */ /* 0x080fe400078810ff */
[----:B------:R-:W-:Y:S02]  /*2b030*/  LEA R68, P6, R53, R4, 0x2 ;  /* 0x0000000435447211 */ /* 0x000fe400078c10ff */
[----:B------:R-:W-:-:S02]  /*2b040*/  LEA.HI.X.SX32 R71, R52, R0, 0x2, P2 ;  /* 0x0000000034477211 */ /* 0x000fc400010f16ff */
[-C--:B------:R-:W-:Y:S02]  /*2b050*/  LEA.HI.X.SX32 R67, R55, R0.reuse, 0x2, P5 ;  /* 0x0000000037437211 */ /* 0x080fe400028f16ff */
[-C--:B------:R-:W-:Y:S02]  /*2b060*/  LEA.HI.X.SX32 R115, R26, R0.reuse, 0x2, P3 ;  /* 0x000000001a737211 */ /* 0x080fe400018f16ff */
[----:B------:R-:W-:Y:S02]  /*2b070*/  LEA.HI.X.SX32 R79, R48, R0, 0x2, P1 ;  /* 0x00000000304f7211 */ /* 0x000fe400008f16ff */
[----:B------:R-:W-:Y:S02]  /*2b080*/  LEA R52, P5, R237, R4, 0x2 ;  /* 0x00000004ed347211 */ /* 0x000fe400078a10ff */
[----:B------:R-:W-:Y:S02]  /*2b090*/  LEA.HI.X.SX32 R63, R59, R0, 0x2, P0 ;  /* 0x000000003b3f7211 */ /* 0x000fe400000f16ff */
[----:B------:R-:W-:-:S02]  /*2b0a0*/  LEA R100, P3, R34, R4, 0x2 ;  /* 0x0000000422647211 */ /* 0x000fc400078610ff */
[----:B------:R-:W-:Y:S02]  /*2b0b0*/  LEA R48, P0, R239, R4, 0x2 ;  /* 0x00000004ef307211 */ /* 0x000fe400078010ff */
[-C--:B------:R-:W-:Y:S02]  /*2b0c0*/  LEA.HI.X.SX32 R145, R6, R0.reuse, 0x2, P4 ;  /* 0x0000000006917211 */ /* 0x080fe400020f16ff */
[----:B------:R-:W-:Y:S02]  /*2b0d0*/  LEA.HI.X.SX32 R69, R53, R0, 0x2, P6 ;  /* 0x0000000035457211 */ /* 0x000fe400030f16ff */
[----:B------:R-:W-:Y:S02]  /*2b0e0*/  LEA R130, P4, R17, R4, 0x2 ;  /* 0x0000000411827211 */ /* 0x000fe400078810ff */
[-C--:B------:R-:W-:Y:S02]  /*2b0f0*/  LEA.HI.X.SX32 R53, R237, R0.reuse, 0x2, P5 ;  /* 0x00000000ed357211 */ /* 0x080fe400028f16ff */
[----:B------:R-:W-:-:S02]  /*2b100*/  LEA.HI.X.SX32 R101, R34, R0, 0x2, P3 ;  /* 0x0000000022657211 */ /* 0x000fc400018f16ff */
[C---:B------:R-:W-:Y:S02]  /*2b110*/  LEA R38, P5, R246.reuse, R4, 0x2 ;  /* 0x00000004f6267211 */ /* 0x040fe400078a10ff */
[----:B------:R-:W-:Y:S02]  /*2b120*/  LEA.HI.X.SX32 R49, R239, R0, 0x2, P0 ;  /* 0x00000000ef317211 */ /* 0x000fe400000f16ff */
[----:B------:R-:W-:Y:S02]  /*2b130*/  LEA R34, P0, R249, R4, 0x2 ;  /* 0x00000004f9227211 */ /* 0x000fe400078010ff */
[----:B------:R-:W-:Y:S02]  /*2b140*/  LEA.HI.X.SX32 R131, R17, R0, 0x2, P4 ;  /* 0x0000000011837211 */ /* 0x000fe400020f16ff */
[----:B------:R-:W-:Y:S02]  /*2b150*/  LEA R116, P4, R25, R4, 0x2 ;  /* 0x0000000419747211 */ /* 0x000fe400078810ff */
[----:B------:R-:W-:-:S02]  /*2b160*/  LEA.HI.X.SX32 R39, R246, R0, 0x2, P5 ;  /* 0x00000000f6277211 */ /* 0x000fc400028f16ff */
[----:B------:R-:W-:Y:S02]  /*2b170*/  LEA R24, P5, R10, R4, 0x2 ;  /* 0x000000040a187211 */ /* 0x000fe400078a10ff */
[----:B------:R-:W-:Y:S02]  /*2b180*/  LEA.HI.X.SX32 R35, R249, R0, 0x2, P0 ;  /* 0x00000000f9237211 */ /* 0x000fe400000f16ff */
[----:B------:R-:W-:Y:S02]  /*2b190*/  LEA R20, P0, R248, R4, 0x2 ;  /* 0x00000004f8147211 */ /* 0x000fe400078010ff */
[-C--:B------:R-:W-:Y:S02]  /*2b1a0*/  LEA.HI.X.SX32 R117, R25, R0.reuse, 0x2, P4 ;  /* 0x0000000019757211 */ /* 0x080fe400020f16ff */
[----:B------:R-:W-:Y:S02]  /*2b1b0*/  LEA.HI.X.SX32 R25, R10, R0, 0x2, P5 ;  /* 0x000000000a197211 */ /* 0x000fe400028f16ff */
[----:B------:R-:W-:-:S02]  /*2b1c0*/  LEA R10, P5, R231, R4, 0x2 ;  /* 0x00000004e70a7211 */ /* 0x000fc400078a10ff */
[----:B------:R-:W-:Y:S02]  /*2b1d0*/  LEA.HI.X.SX32 R21, R248, R0, 0x2, P0 ;  /* 0x00000000f8157211 */ /* 0x000fe400000f16ff */
[----:B------:R-:W-:Y:S02]  /*2b1e0*/  LEA R6, P0, R233, R4, 0x2 ;  /* 0x00000004e9067211 */ /* 0x000fe400078010ff */
[-C--:B------:R-:W-:Y:S02]  /*2b1f0*/  LEA.HI.X.SX32 R11, R231, R0.reuse, 0x2, P5 ;  /* 0x00000000e70b7211 */ /* 0x080fe400028f16ff */
[----:B------:R-:W2:Y:S01]  /*2b200*/  LDL.LU R231, [R1+0xcb0] ;  /* 0x000cb00001e77983 */ /* 0x000ea20000300800 */
[----:B------:R-:W-:-:S03]  /*2b210*/  LEA.HI.X.SX32 R7, R233, R0, 0x2, P0 ;  /* 0x00000000e9077211 */ /* 0x000fc600000f16ff */
[----:B------:R-:W3:Y:S01]  /*2b220*/  LDL.LU R233, [R1+0xcb4] ;  /* 0x000cb40001e97983 */ /* 0x000ee20000300800 */
[----:B------:R-:W-:-:S04]  /*2b230*/  LEA R102, P4, R33, R4, 0x2 ;  /* 0x0000000421667211 */ /* 0x000fc800078810ff */
[----:B------:R-:W-:Y:S02]  /*2b240*/  LEA.HI.X.SX32 R103, R33, R0, 0x2, P4 ;  /* 0x0000000021677211 */ /* 0x000fe400020f16ff */
[CC--:B------:R-:W-:Y:S02]  /*2b250*/  LEA R88, P4, R43.reuse, R4.reuse, 0x2 ;  /* 0x000000042b587211 */ /* 0x0c0fe400078810ff */
[----:B------:R-:W-:Y:S02]  /*2b260*/  LEA R86, P3, R44, R4, 0x2 ;  /* 0x000000042c567211 */ /* 0x000fe400078610ff */
[----:B------:R-:W-:Y:S02]  /*2b270*/  LEA.HI.X.SX32 R89, R43, R0, 0x2, P4 ;  /* 0x000000002b597211 */ /* 0x000fe400020f16ff */
[-C--:B------:R-:W-:Y:S02]  /*2b280*/  LEA R74, P4, R50, R4.reuse, 0x2 ;  /* 0x00000004324a7211 */ /* 0x080fe400078810ff */
[----:B------:R-:W-:-:S02]  /*2b290*/  LEA R64, P1, R57, R4, 0x2 ;  /* 0x0000000439407211 */ /* 0x000fc400078210ff */
[----:B------:R-:W-:Y:S02]  /*2b2a0*/  LEA.HI.X.SX32 R87, R44, R0, 0x2, P3 ;  /* 0x000000002c577211 */ /* 0x000fe400018f16ff */
[----:B------:R-:W-:Y:S02]  /*2b2b0*/  LEA R72, P3, R51, R4, 0x2 ;  /* 0x0000000433487211 */ /* 0x000fe400078610ff */
[-C--:B------:R-:W-:Y:S02]  /*2b2c0*/  LEA.HI.X.SX32 R75, R50, R0.reuse, 0x2, P4 ;  /* 0x00000000324b7211 */ /* 0x080fe400020f16ff */
[----:B------:R-:W-:Y:S02]  /*2b2d0*/  LEA.HI.X.SX32 R65, R57, R0, 0x2, P1 ;  /* 0x0000000039417211 */ /* 0x000fe400008f16ff */
[----:B------:R-:W-:Y:S02]  /*2b2e0*/  LEA R50, P1, R238, R4, 0x2 ;  /* 0x00000004ee327211 */ /* 0x000fe400078210ff */
[----:B------:R-:W-:-:S02]  /*2b2f0*/  LEA.HI.X.SX32 R73, R51, R0, 0x2, P3 ;  /* 0x0000000033497211 */ /* 0x000fc400018f16ff */
[----:B------:R-:W-:Y:S02]  /*2b300*/  LEA.HI.X.SX32 R51, R238, R0, 0x2, P1 ;  /* 0x00000000ee337211 */ /* 0x000fe400008f16ff */
[----:B------:R-:W-:-:S04]  /*2b310*/  LEA R36, P1, R247, R4, 0x2 ;  /* 0x00000004f7247211 */ /* 0x000fc800078210ff */
[----:B------:R-:W-:Y:S02]  /*2b320*/  LEA.HI.X.SX32 R37, R247, R0, 0x2, P1 ;  /* 0x00000000f7257211 */ /* 0x000fe400008f16ff */
[----:B------:R-:W-:-:S04]  /*2b330*/  LEA R22, P1, R8, R4, 0x2 ;  /* 0x0000000408167211 */ /* 0x000fc800078210ff */
[----:B------:R-:W-:Y:S02]  /*2b340*/  LEA.HI.X.SX32 R23, R8, R0, 0x2, P1 ;  /* 0x0000000008177211 */ /* 0x000fe400008f16ff */
[----:B------:R-:W-:-:S04]  /*2b350*/  LEA R8, P1, R232, R4, 0x2 ;  /* 0x00000004e8087211 */ /* 0x000fc800078210ff */
[----:B------:R-:W-:Y:S02]  /*2b360*/  LEA.HI.X.SX32 R9, R232, R0, 0x2, P1 ;  /* 0x00000000e8097211 */ /* 0x000fe400008f16ff */
[----:B------:R-:W4:Y:S01]  /*2b370*/  LDC R232, c[0x0][0x3a0] ;  /* 0x0000e800ffe87b82 */ /* 0x000f220000000800 */
[-C--:B------:R-:W-:Y:S02]  /*2b380*/  LEA R60, P4, R61, R4.reuse, 0x2 ;  /* 0x000000043d3c7211 */ /* 0x080fe400078810ff */
[-C--:B------:R-:W-:Y:S02]  /*2b390*/  LEA R58, P3, R234, R4.reuse, 0x2 ;  /* 0x00000004ea3a7211 */ /* 0x080fe400078610ff */
[-C--:B------:R-:W-:Y:S02]  /*2b3a0*/  LEA R56, P2, R235, R4.reuse, 0x2 ;  /* 0x00000004eb387211 */ /* 0x080fe400078410ff */
[----:B------:R-:W-:Y:S02]  /*2b3b0*/  LEA R54, P6, R236, R4, 0x2 ;  /* 0x00000004ec367211 */ /* 0x000fe400078c10ff */
[----:B------:R-:W-:-:S02]  /*2b3c0*/  LEA.HI.X.SX32 R61, R61, R0, 0x2, P4 ;  /* 0x000000003d3d7211 */ /* 0x000fc400020f16ff */
[----:B------:R-:W-:Y:S02]  /*2b3d0*/  LEA R46, P4, R241, R4, 0x2 ;  /* 0x00000004f12e7211 */ /* 0x000fe400078810ff */
[-C--:B------:R-:W-:Y:S02]  /*2b3e0*/  LEA.HI.X.SX32 R59, R234, R0.reuse, 0x2, P3 ;  /* 0x00000000ea3b7211 */ /* 0x080fe400018f16ff */
[-C--:B------:R-:W-:Y:S02]  /*2b3f0*/  LEA.HI.X.SX32 R57, R235, R0.reuse, 0x2, P2 ;  /* 0x00000000eb397211 */ /* 0x080fe400010f16ff */
[----:B------:R-:W-:Y:S02]  /*2b400*/  LEA.HI.X.SX32 R55, R236, R0, 0x2, P6 ;  /* 0x00000000ec377211 */ /* 0x000fe400030f16ff */
[-C--:B------:R-:W-:Y:S02]  /*2b410*/  LEA R44, P3, R242, R4.reuse, 0x2 ;  /* 0x00000004f22c7211 */ /* 0x080fe400078610ff */
[----:B------:R-:W-:-:S02]  /*2b420*/  LEA R42, P2, R243, R4, 0x2 ;  /* 0x00000004f32a7211 */ /* 0x000fc400078410ff */
[----:B------:R-:W-:Y:S02]  /*2b430*/  LEA R40, P6, R245, R4, 0x2 ;  /* 0x00000004f5287211 */ /* 0x000fe400078c10ff */
[----:B------:R-:W-:Y:S02]  /*2b440*/  LEA.HI.X.SX32 R47, R241, R0, 0x2, P4 ;  /* 0x00000000f12f7211 */ /* 0x000fe400020f16ff */
[----:B------:R-:W-:Y:S01]  /*2b450*/  LEA R32, P4, R250, R4, 0x2 ;  /* 0x00000004fa207211 */ /* 0x000fe200078810ff */
[----:B----4-:R-:W-:Y:S01]  /*2b460*/  VIADD R2, R232, 0xffffffcc ;  /* 0xffffffcce8027836 */ /* 0x010fe20000000000 */
[-C--:B------:R-:W-:Y:S02]  /*2b470*/  LEA.HI.X.SX32 R45, R242, R0.reuse, 0x2, P3 ;  /* 0x00000000f22d7211 */ /* 0x080fe400018f16ff */
[-C--:B------:R-:W-:Y:S02]  /*2b480*/  LEA.HI.X.SX32 R43, R243, R0.reuse, 0x2, P2 ;  /* 0x00000000f32b7211 */ /* 0x080fe400010f16ff */
[----:B------:R-:W-:-:S02]  /*2b490*/  LEA.HI.X.SX32 R41, R245, R0, 0x2, P6 ;  /* 0x00000000f5297211 */ /* 0x000fc400030f16ff */
[-C--:B------:R-:W-:Y:S02]  /*2b4a0*/  LEA R30, P3, R252, R4.reuse, 0x2 ;  /* 0x00000004fc1e7211 */ /* 0x080fe400078610ff */
        /* <DEDUP_REMOVED lines=8> */
[-C--:B------:R-:W-:Y:S02]  /*2b530*/  LEA R14, P2, R224, R4.reuse, 0x2 ;  /* 0x00000004e00e7211 */ /* 0x080fe400078410ff */
[----:B------:R-:W-:Y:S02]  /*2b540*/  LEA R12, P6, R225, R4, 0x2 ;  /* 0x00000004e10c7211 */ /* 0x000fe400078c10ff */
[----:B------:R-:W-:-:S02]  /*2b550*/  LEA.HI.X.SX32 R19, R222, R0, 0x2, P4 ;  /* 0x00000000de137211 */ /* 0x000fc400020f16ff */
[----:B------:R-:W-:Y:S01]  /*2b560*/  ISETP.GE.U32.AND P5, PT, R2, 0x7fffff8d, PT ;  /* 0x7fffff8d0200780c */ /* 0x000fe20003fa6070 */
[----:B------:R-:W-:Y:S01]  /*2b570*/  IMAD R2, R244, UR4, RZ ;  /* 0x00000004f4027c24 */ /* 0x000fe2000f8e02ff */
[----:B------:R-:W-:-:S04]  /*2b580*/  LEA R4, P4, R240, R4, 0x2 ;  /* 0x00000004f0047211 */ /* 0x000fc800078810ff */
[----:B------:R-:W-:Y:S02]  /*2b590*/  LEA.HI.X.SX32 R5, R240, R0, 0x2, P4 ;  /* 0x00000000f0057211 */ /* 0x000fe400020f16ff */
[----:B------:R-:W-:Y:S01]  /*2b5a0*/  LEA R248, P4, R2, UR6, 0x2 ;  /* 0x0000000602f87c11 */ /* 0x000fe2000f8810ff */
[----:B------:R-:W-:-:S03]  /*2b5b0*/  VIADD R3, R232, 0xffffffc8 ;  /* 0xffffffc8e8037836 */ /* 0x000fc60000000000 */
[----:B------:R-:W-:Y:S01]  /*2b5c0*/  LEA.HI.X.SX32 R249, R2, UR7, 0x2, P4 ;  /* 0x0000000702f97c11 */ /* 0x000fe2000a0f16ff */
[C---:B------:R-:W-:Y:S02]  /*2b5d0*/  VIADD R234, R232.reuse, 0xffffffc4 ;  /* 0xffffffc4e8ea7836 */ /* 0x040fe40000000000 */
[----:B------:R-:W-:Y:S01]  /*2b5e0*/  VIADD R216, R232, 0x3f ;  /* 0x0000003fe8d87836 */ /* 0x000fe20000000000 */
[-C--:B------:R-:W-:Y:S02]  /*2b5f0*/  LEA.HI.X.SX32 R17, R223, R0.reuse, 0x2, P3 ;  /* 0x00000000df117211 */ /* 0x080fe400018f16ff */
[-C--:B------:R-:W-:Y:S02]  /*2b600*/  LEA.HI.X.SX32 R15, R224, R0.reuse, 0x2, P2 ;  /* 0x00000000e00f7211 */ /* 0x080fe400010f16ff */
[----:B------:R-:W-:Y:S01]  /*2b610*/  LEA.HI.X.SX32 R13, R225, R0, 0x2, P6 ;  /* 0x00000000e10d7211 */ /* 0x000fe200030f16ff */
[----:B------:R-:W-:Y:S01]  /*2b620*/  VIADD R0, R232, 0xffffffd0 ;  /* 0xffffffd0e8007836 */ /* 0x000fe20000000000 */
[----:B------:R-:W-:Y:S01]  /*2b630*/  ISETP.GE.U32.AND P3, PT, R3, 0x7fffff89, PT ;  /* 0x7fffff890300780c */ /* 0x000fe20003f66070 */
[----:B------:R-:W-:Y:S01]  /*2b640*/  IMAD R3, R226, UR4, RZ ;  /* 0x00000004e2037c24 */ /* 0x000fe2000f8e02ff */
[----:B------:R-:W-:Y:S01]  /*2b650*/  ISETP.GE.U32.AND P1, PT, R234, 0x7fffff85, PT ;  /* 0x7fffff85ea00780c */ /* 0x000fe20003f26070 */
[----:B------:R-:W-:Y:S01]  /*2b660*/  IMAD R234, R227, UR4, RZ ;  /* 0x00000004e3ea7c24 */ /* 0x000fe2000f8e02ff */
[----:B------:R-:W-:-:S02]  /*2b670*/  ISETP.GT.AND P2, PT, R216, 0x3f, PT ;  /* 0x0000003fd800780c */ /* 0x000fc40003f44270 */
[----:B------:R-:W-:Y:S01]  /*2b680*/  ISETP.GE.U32.AND P0, PT, R0, 0x7fffff91, PT ;  /* 0x7fffff910000780c */ /* 0x000fe20003f06070 */
[----:B------:R-:W-:Y:S01]  /*2b690*/  IMAD R235, R228, UR4, RZ ;  /* 0x00000004e4eb7c24 */ /* 0x000fe2000f8e02ff */
[----:B------:R-:W-:Y:S01]  /*2b6a0*/  SEL R0, RZ, 0x4, !P2 ;  /* 0x00000004ff007807 */ /* 0x000fe20005000000 */
[----:B------:R-:W-:Y:S01]  /*2b6b0*/  IMAD R236, R229, UR4, RZ ;  /* 0x00000004e5ec7c24 */ /* 0x000fe2000f8e02ff */
[C---:B------:R-:W-:Y:S02]  /*2b6c0*/  LEA R246, P2, R3.reuse, UR6, 0x2 ;  /* 0x0000000603f67c11 */ /* 0x040fe4000f8410ff */
[----:B------:R-:W-:Y:S01]  /*2b6d0*/  LEA R244, P4, R234, UR6, 0x2 ;  /* 0x00000006eaf47c11 */ /* 0x000fe2000f8810ff */
[----:B------:R-:W-:Y:S01]  /*2b6e0*/  IMAD R237, R230, UR4, RZ ;  /* 0x00000004e6ed7c24 */ /* 0x000fe2000f8e02ff */
[----:B------:R-:W-:Y:S02]  /*2b6f0*/  LEA.HI.X.SX32 R247, R3, UR7, 0x2, P2 ;  /* 0x0000000703f77c11 */ /* 0x000fe400090f16ff */
[----:B------:R-:W-:-:S02]  /*2b700*/  LEA R242, P2, R235, UR6, 0x2 ;  /* 0x00000006ebf27c11 */ /* 0x000fc4000f8410ff */
[----:B------:R-:W-:Y:S02]  /*2b710*/  LEA.HI.X.SX32 R245, R234, UR7, 0x2, P4 ;  /* 0x00000007eaf57c11 */ /* 0x000fe4000a0f16ff */
[C---:B------:R-:W-:Y:S02]  /*2b720*/  LEA R240, P4, R236.reuse, UR6, 0x2 ;  /* 0x00000006ecf07c11 */ /* 0x040fe4000f8810ff */
[----:B------:R-:W-:Y:S02]  /*2b730*/  LEA.HI.X.SX32 R243, R235, UR7, 0x2, P2 ;  /* 0x00000007ebf37c11 */ /* 0x000fe400090f16ff */
[C---:B------:R-:W-:Y:S02]  /*2b740*/  LEA R238, P2, R237.reuse, UR6, 0x2 ;  /* 0x00000006edee7c11 */ /* 0x040fe4000f8410ff */
[----:B------:R-:W-:Y:S02]  /*2b750*/  LEA.HI.X.SX32 R241, R236, UR7, 0x2, P4 ;  /* 0x00000007ecf17c11 */ /* 0x000fe4000a0f16ff */
[----:B------:R-:W-:Y:S01]  /*2b760*/  LEA.HI.X.SX32 R239, R237, UR7, 0x2, P2 ;  /* 0x00000007edef7c11 */ /* 0x000fe200090f16ff */
[----:B------:R-:W-:-:S02]  /*2b770*/  VIADD R3, R212, 0xfffffffb ;  /* 0xfffffffbd4037836 */ /* 0x000fc40000000000 */
[----:B---3--:R-:W-:Y:S02]  /*2b780*/  IMAD R2, R233, UR4, RZ ;  /* 0x00000004e9027c24 */ /* 0x008fe4000f8e02ff */
[----:B------:R-:W3:Y:S01]  /*2b790*/  S2R R233, SR_TID.X ;  /* 0x0000000000e97919 */ /* 0x000ee20000002100 */
[----:B--2---:R-:W-:-:S05]  /*2b7a0*/  IMAD R250, R231, UR4, RZ ;  /* 0x00000004e7fa7c24 */ /* 0x004fca000f8e02ff */
[----:B------:R-:W-:-:S04]  /*2b7b0*/  LEA R236, P4, R250, UR6, 0x2 ;  /* 0x00000006faec7c11 */ /* 0x000fc8000f8810ff */
[----:B------:R-:W-:Y:S02]  /*2b7c0*/  LEA.HI.X.SX32 R237, R250, UR7, 0x2, P4 ;  /* 0x00000007faed7c11 */ /* 0x000fe4000a0f16ff */
[----:B------:R-:W-:Y:S01]  /*2b7d0*/  ISETP.GE.U32.AND P4, PT, R251, 0x7fffffc0, PT ;  /* 0x7fffffc0fb00780c */ /* 0x000fe20003f86070 */
[----:B------:R-:W2:Y:S01]  /*2b7e0*/  LDC R250, c[0x0][0x3a8] ;  /* 0x0000ea00fffa7b82 */ /* 0x000ea20000000800 */
[----:B------:R-:W-:-:S07]  /*2b7f0*/  UMOV UR4, 0x400 ;  /* 0x0000040000047882 */ /* 0x000fce0000000000 */
[----:B------:R-:W4:Y:S01]  /*2b800*/  LDC R251, c[0x0][0x3a0] ;  /* 0x0000e800fffb7b82 */ /* 0x000f220000000800 */
[----:B------:R-:W-:Y:S01]  /*2b810*/  ULEA UR4, UR5, UR4, 0x18 ;  /* 0x0000000405047291 */ /* 0x000fe2000f8ec0ff */
[----:B------:R-:W-:Y:S02]  /*2b820*/  LEA R234, P6, R2, UR6, 0x2 ;  /* 0x0000000602ea7c11 */ /* 0x000fe4000f8c10ff */
[----:B---3--:R-:W-:-:S04]  /*2b830*/  LOP3.LUT R233, R233, 0x3f, RZ, 0xc0, !PT ;  /* 0x0000003fe9e97812 */ /* 0x008fc800078ec0ff */
[C---:B------:R-:W-:Y:S01]  /*2b840*/  ISETP.GE.AND P2, PT, R233.reuse, R232, PT ;  /* 0x000000e8e900720c */ /* 0x040fe20003f46270 */
[----:B------:R-:W-:Y:S01]  /*2b850*/  IMAD.SHL.U32 R208, R233, 0x4, RZ ;  /* 0x00000004e9d07824 */ /* 0x000fe200078e00ff */
[----:B------:R-:W-:Y:S02]  /*2b860*/  LEA.HI.X.SX32 R235, R2, UR7, 0x2, P6 ;  /* 0x0000000702eb7c11 */ /* 0x000fe4000b0f16ff */
[----:B------:R-:W-:Y:S01]  /*2b870*/  SEL R252, R0, RZ, !P2 ;  /* 0x000000ff00fc7207 */ /* 0x000fe20005000000 */
[----:B------:R-:W-:Y:S01]  /*2b880*/  VIADD R0, R208, UR4 ;  /* 0x00000004d0007c36 */ /* 0x000fe20008000000 */
[----:B------:R-:W-:Y:S01]  /*2b890*/  ISETP.GE.U32.AND P6, PT, R3, 0x7fffffbc, PT ;  /* 0x7fffffbc0300780c */ /* 0x000fe20003fc6070 */
[----:B-1----:R-:W-:Y:S02]  /*2b8a0*/  VIADD R3, R202, 0xfffffff7 ;  /* 0xfffffff7ca037836 */ /* 0x002fe40000000000 */
[----:B------:R-:W-:Y:S01]  /*2b8b0*/  IMAD.SHL.U32 R2, R203, 0x4, RZ ;  /* 0x00000004cb027824 */ /* 0x000fe200078e00ff */
[----:B------:R-:W-:Y:S01]  /*2b8c0*/  @!PT LDS RZ, [RZ] ;  /* 0x00000000fffff984 */ /* 0x000fe20000000800 */
[----:B------:R-:W-:Y:S01]  /*2b8d0*/  @!PT LDS RZ, [RZ] ;  /* 0x00000000fffff984 */ /* 0x000fe20000000800 */
[----:B------:R-:W-:Y:S01]  /*2b8e0*/  @!PT LDS RZ, [RZ] ;  /* 0x00000000fffff984 */ /* 0x000fe20000000800 */
[----:B------:R-:W-:Y:S01]  /*2b8f0*/  LDGSTS.E [R0], desc[UR30][R248.64], !P4 ;  /* 0x00000000f8007fae */ /* 0x000fe2000e1a101e */
[----:B------:R-:W1:Y:S01]  /*2b900*/  LDC R203, c[0x0][0x3a8] ;  /* 0x0000ea00ffcb7b82 */ /* 0x000e620000000800 */
[----:B------:R-:W-:-:S02]  /*2b910*/  ISETP.GE.U32.AND P2, PT, R3, 0x7fffffb8, PT ;  /* 0x7fffffb80300780c */ /* 0x000fc40003f46070 */
[----:B------:R-:W-:Y:S01]  /*2b920*/  LDGSTS.E [R0+0x100], desc[UR30][R234.64], !P4 ;  /* 0x00100000ea007fae */ /* 0x000fe2000e1a101e */
[----:B------:R-:W-:-:S03]  /*2b930*/  IMAD.WIDE R226, R2, 0x4, R248 ;  /* 0x0000000402e27825 */ /* 0x000fc600078e02f8 */
[----:B------:R-:W-:Y:S01]  /*2b940*/  LDGSTS.E [R0+0x200], desc[UR30][R236.64], !P4 ;  /* 0x00200000ec007fae */ /* 0x000fe2000e1a101e */
[C---:B------:R-:W-:Y:S01]  /*2b950*/  IMAD.WIDE R224, R2.reuse, 0x4, R234 ;  /* 0x0000000402e07825 */ /* 0x040fe200078e02ea */
[----:B------:R-:W3:Y:S02]  /*2b960*/  LDC R202, c[0x0][0x3a8] ;  /* 0x0000ea00ffca7b82 */ /* 0x000ee40000000800 */
[----:B------:R-:W-:Y:S01]  /*2b970*/  LDGSTS.E [R0+0x300], desc[UR30][R238.64], !P4 ;  /* 0x00300000ee007fae */ /* 0x000fe2000e1a101e */
[----:B------:R-:W-:-:S03]  /*2b980*/  IMAD.WIDE R222, R2, 0x4, R236 ;  /* 0x0000000402de7825 */ /* 0x000fc600078e02ec */
[----:B------:R-:W-:Y:S01]  /*2b990*/  LDGSTS.E [R0+0x400], desc[UR30][R240.64], !P4 ;  /* 0x00400000f0007fae */ /* 0x000fe2000e1a101e */
[----:B--2---:R-:W-:Y:S02]  /*2b9a0*/  IMAD.SHL.U32 R3, R250, 0x8, RZ ;  /* 0x00000008fa037824 */ /* 0x004fe400078e00ff */
[C---:B------:R-:W-:Y:S01]  /*2b9b0*/  IMAD.WIDE R220, R2.reuse, 0x4, R238 ;  /* 0x0000000402dc7825 */ /* 0x040fe200078e02ee */
[----:B------:R-:W-:Y:S03]  /*2b9c0*/  LDGSTS.E [R0+0x500], desc[UR30][R242.64], !P4 ;  /* 0x00500000f2007fae */ /* 0x000fe6000e1a101e */
[----:B----4-:R-:W-:Y:S01]  /*2b9d0*/  VIADD R250, R251, 0xfffffff3 ;  /* 0xfffffff3fbfa7836 */ /* 0x010fe20000000000 */
[----:B------:R-:W-:Y:S01]  /*2b9e0*/  LDGSTS.E [R0+0x600], desc[UR30][R244.64], !P4 ;  /* 0x00600000f4007fae */ /* 0x000fe2000e1a101e */
[C---:B------:R-:W-:Y:S01]  /*2b9f0*/  IMAD.WIDE R218, R2.reuse, 0x4, R240 ;  /* 0x0000000402da7825 */ /* 0x040fe200078e02f0 */
[----:B------:R-:W2:Y:S02]  /*2ba00*/  LDC R251, c[0x0][0x3a8] ;  /* 0x0000ea00fffb7b82 */ /* 0x000ea40000000800 */
[----:B------:R-:W-:Y:S01]  /*2ba10*/  LDGSTS.E [R0+0x700], desc[UR30][R246.64], !P4 ;  /* 0x00700000f6007fae */ /* 0x000fe2000e1a101e */
[----:B------:R-:W-:-:S03]  /*2ba20*/  IMAD.WIDE R214, R2, 0x4, R242 ;  /* 0x0000000402d67825 */ /* 0x000fc600078e02f2 */
[----:B------:R-:W-:Y:S01]  /*2ba30*/  LDGSTS.E [R0+0x2000], desc[UR30][R226.64], !P6 ;  /* 0x02000000e2007fae */ /* 0x000fe2000f1a101e */
[----:B------:R-:W-:-:S03]  /*2ba40*/  IMAD.WIDE R210, R2, 0x4, R244 ;  /* 0x0000000402d27825 */ /* 0x000fc600078e02f4 */
[----:B------:R-:W-:Y:S01]  /*2ba50*/  STL.64 [R1+0xe80], R226 ;  /* 0x000e80e201007387 */ /* 0x000fe20000100a00 */
[----:B------:R-:W-:-:S03]  /*2ba60*/  IMAD.WIDE R206, R2, 0x4, R246 ;  /* 0x0000000402ce7825 */ /* 0x000fc600078e02f6 */
[----:B------:R4:W-:Y:S01]  /*2ba70*/  LDGSTS.E [R0+0x2100], desc[UR30][R224.64], !P6 ;  /* 0x02100000e0007fae */ /* 0x0009e2000f1a101e */
[----:B------:R-:W-:Y:S02]  /*2ba80*/  ISETP.GE.U32.AND P4, PT, R250, 0x7fffffb4, PT ;  /* 0x7fffffb4fa00780c */ /* 0x000fe40003f86070 */
[----:B------:R-:W1:Y:S01]  /*2ba90*/  LDC R250, c[0x0][0x3a0] ;  /* 0x0000e800fffa7b82 */ /* 0x000e620000000800 */
[----:B------:R4:W-:Y:S04]  /*2baa0*/  STL.64 [R1+0xe78], R224 ;  /* 0x000e78e001007387 */ /* 0x0009e80000100a00 */
[----:B------:R3:W-:Y:S04]  /*2bab0*/  LDGSTS.E [R0+0x2200], desc[UR30][R222.64], !P6 ;  /* 0x02200000de007fae */ /* 0x0007e8000f1a101e */
[----:B------:R3:W-:Y:S04]  /*2bac0*/  STL.64 [R1+0xe70], R222 ;  /* 0x000e70de01007387 */ /* 0x0007e80000100a00 */
[----:B------:R2:W-:Y:S01]  /*2bad0*/  LDGSTS.E [R0+0x2300], desc[UR30][R220.64], !P6 ;  /* 0x02300000dc007fae */ /* 0x0005e2000f1a101e */
[----:B----4-:R-:W-:-:S03]  /*2bae0*/  IMAD.WIDE R224, R3, 0x4, R248 ;  /* 0x0000000403e07825 */ /* 0x010fc600078e02f8 */
[----:B------:R2:W-:Y:S04]  /*2baf0*/  STL.64 [R1+0xe68], R220 ;  /* 0x000e68dc01007387 */ /* 0x0005e80000100a00 */
[----:B------:R4:W-:Y:S01]  /*2bb00*/  LDGSTS.E [R0+0x2400], desc[UR30][R218.64], !P6 ;  /* 0x02400000da007fae */ /* 0x0009e2000f1a101e */
[----:B---3--:R-:W-:-:S03]  /*2bb10*/  IMAD.WIDE R222, R3, 0x4, R234 ;  /* 0x0000000403de7825 */ /* 0x008fc600078e02ea */
[----:B------:R4:W-:Y:S04]  /*2bb20*/  STL.64 [R1+0xe60], R218 ;  /* 0x000e60da01007387 */ /* 0x0009e80000100a00 */
[----:B------:R3:W-:Y:S01]  /*2bb30*/  LDGSTS.E [R0+0x2500], desc[UR30][R214.64], !P6 ;  /* 0x02500000d6007fae */ /* 0x0007e2000f1a101e */
[----:B--2---:R-:W-:-:S03]  /*2bb40*/  IMAD.WIDE R220, R3, 0x4, R236 ;  /* 0x0000000403dc7825 */ /* 0x004fc600078e02ec */
[----:B------:R3:W-:Y:S01]  /*2bb50*/  STL.64 [R1+0xe58], R214 ;  /* 0x000e58d601007387 */ /* 0x0007e20000100a00 */
[----:B------:R-:W-:-:S03]  /*2bb60*/  VIADD R2, R204, 0xffffffef ;  /* 0xffffffefcc027836 */ /* 0x000fc60000000000 */
[----:B------:R2:W-:Y:S01]  /*2bb70*/  LDGSTS.E [R0+0x2600], desc[UR30][R210.64], !P6 ;  /* 0x02600000d2007fae */ /* 0x0005e2000f1a101e */
[----:B----4-:R-:W-:-:S03]  /*2bb80*/  IMAD.WIDE R218, R3, 0x4, R238 ;  /* 0x0000000403da7825 */ /* 0x010fc600078e02ee */
[----:B------:R2:W-:Y:S01]  /*2bb90*/  STL.64 [R1+0xe50], R210 ;  /* 0x000e50d201007387 */ /* 0x0005e20000100a00 */
[----:B------:R-:W-:-:S03]  /*2bba0*/  IMAD.WIDE R204, R3, 0x4, R246 ;  /* 0x0000000403cc7825 */ /* 0x000fc600078e02f6 */
[----:B------:R4:W-:Y:S01]  /*2bbb0*/  LDGSTS.E [R0+0x2700], desc[UR30][R206.64], !P6 ;  /* 0x02700000ce007fae */ /* 0x0009e2000f1a101e */
[----:B---3--:R-:W-:-:S03]  /*2bbc0*/  IMAD.WIDE R214, R3, 0x4, R240 ;  /* 0x0000000403d67825 */ /* 0x008fc600078e02f0 */
[----:B------:R4:W-:Y:S01]  /*2bbd0*/  STL.64 [R1+0xe48], R206 ;  /* 0x000e48ce01007387 */ /* 0x0009e20000100a00 */
[----:B--2---:R-:W-:-:S03]  /*2bbe0*/  IMAD.WIDE R210, R3, 0x4, R242 ;  /* 0x0000000403d27825 */ /* 0x004fc600078e02f2 */
[----:B------:R2:W-:Y:S04]  /*2bbf0*/  LDGSTS.E [R0+0x4000], desc[UR30][R224.64], !P2 ;  /* 0x04000000e0007fae */ /* 0x0005e8000d1a101e */
[----:B------:R3:W-:Y:S01]  /*2bc00*/  LDGSTS.E [R0+0x4100], desc[UR30][R222.64], !P2 ;  /* 0x04100000de007fae */ /* 0x0007e2000d1a101e */
[----:B----4-:R-:W-:-:S03]  /*2bc10*/  IMAD.WIDE R206, R3, 0x4, R244 ;  /* 0x0000000403ce7825 */ /* 0x010fc600078e02f4 */
[----:B------:R4:W-:Y:S04]  /*2bc20*/  LDGSTS.E [R0+0x4200], desc[UR30][R220.64], !P2 ;  /* 0x04200000dc007fae */ /* 0x0009e8000d1a101e */
[----:B------:R1:W-:Y:S04]  /*2bc30*/  LDGSTS.E [R0+0x4300], desc[UR30][R218.64], !P2 ;  /* 0x04300000da007fae */ /* 0x0003e8000d1a101e */
[----:B------:R1:W-:Y:S04]  /*2bc40*/  LDGSTS.E [R0+0x4400], desc[UR30][R214.64], !P2 ;  /* 0x04400000d6007fae */ /* 0x0003e8000d1a101e */
[----:B------:R-:W-:Y:S04]  /*2bc50*/  LDGSTS.E [R0+0x4500], desc[UR30][R210.64], !P2 ;  /* 0x04500000d2007fae */ /* 0x000fe8000d1a101e */
[----:B------:R2:W-:Y:S04]  /*2bc60*/  STL.64 [R1+0xe40], R224 ;  /* 0x000e40e001007387 */ /* 0x0005e80000100a00 */
[----:B------:R-:W-:Y:S04]  /*2bc70*/  LDGSTS.E [R0+0x4600], desc[UR30][R206.64], !P2 ;  /* 0x04600000ce007fae */ /* 0x000fe8000d1a101e */
[----:B------:R3:W-:Y:S04]  /*2bc80*/  STL.64 [R1+0xe38], R222 ;  /* 0x000e38de01007387 */ /* 0x0007e80000100a00 */
[----:B------:R2:W-:Y:S01]  /*2bc90*/  LDGSTS.E [R0+0x4700], desc[UR30][R204.64], !P2 ;  /* 0x04700000cc007fae */ /* 0x0005e2000d1a101e */
[----:B------:R-:W-:Y:S01]  /*2bca0*/  ISETP.GE.U32.AND P2, PT, R2, 0x7fffffb0, PT ;  /* 0x7fffffb00200780c */ /* 0x000fe20003f46070 */
[----:B-1----:R-:W-:-:S02]  /*2bcb0*/  IMAD R2, R203, 0xc, RZ ;  /* 0x0000000ccb027824 */ /* 0x002fc400078e02ff */
[----:B------:R4:W-:Y:S01]  /*2bcc0*/  STL.64 [R1+0xe30], R220 ;  /* 0x000e30dc01007387 */ /* 0x0009e20000100a00 */
[----:B------:R-:W-:Y:S01]  /*2bcd0*/  VIADD R3, R250, 0xffffffeb ;  /* 0xffffffebfa037836 */ /* 0x000fe20000000000 */
[----:B------:R-:W1:Y:S02]  /*2bce0*/  LDC R203, c[0x0][0x3a8] ;  /* 0x0000ea00ffcb7b82 */ /* 0x000e640000000800 */
[----:B------:R4:W-:Y:S01]  /*2bcf0*/  STL.64 [R1+0xe28], R218 ;  /* 0x000e28da01007387 */ /* 0x0009e20000100a00 */
[----:B------:R-:W-:-:S03]  /*2bd00*/  IMAD.WIDE R226, R2, 0x4, R248 ;  /* 0x0000000402e27825 */ /* 0x000fc600078e02f8 */
[----:B------:R4:W-:Y:S01]  /*2bd10*/  STL.64 [R1+0xe20], R214 ;  /* 0x000e20d601007387 */ /* 0x0009e20000100a00 */
[----:B--2---:R-:W-:-:S03]  /*2bd20*/  IMAD.WIDE R224, R2, 0x4, R234 ;  /* 0x0000000402e07825 */ /* 0x004fc600078e02ea */
[----:B------:R-:W-:Y:S01]  /*2bd30*/  STL.64 [R1+0xe18], R210 ;  /* 0x000e18d201007387 */ /* 0x000fe20000100a00 */
[----:B---3--:R-:W-:-:S03]  /*2bd40*/  IMAD.WIDE R222, R2, 0x4, R236 ;  /* 0x0000000402de7825 */ /* 0x008fc600078e02ec */
[----:B------:R-:W-:Y:S01]  /*2bd50*/  STL.64 [R1+0xe10], R206 ;  /* 0x000e10ce01007387 */ /* 0x000fe20000100a00 */
[----:B----4-:R-:W-:-:S03]  /*2bd60*/  IMAD.WIDE R220, R2, 0x4, R238 ;  /* 0x0000000402dc7825 */ /* 0x010fc600078e02ee */
[----:B------:R2:W-:Y:S01]  /*2bd70*/  STL.64 [R1+0xe88], R204 ;  /* 0x000e88cc01007387 */ /* 0x0005e20000100a00 */
[----:B------:R-:W-:-:S03]  /*2bd80*/  IMAD.WIDE R218, R2, 0x4, R240 ;  /* 0x0000000402da7825 */ /* 0x000fc600078e02f0 */
[----:B------:R3:W-:Y:S01]  /*2bd90*/  LDGSTS.E [R0+0x6000], desc[UR30][R226.64], !P4 ;  /* 0x06000000e2007fae */ /* 0x0007e2000e1a101e */
[----:B------:R-:W-:-:S03]  /*2bda0*/  IMAD.WIDE R214, R2, 0x4, R242 ;  /* 0x0000000402d67825 */ /* 0x000fc600078e02f2 */
[----:B------:R4:W-:Y:S01]  /*2bdb0*/  LDGSTS.E [R0+0x6100], desc[UR30][R224.64], !P4 ;  /* 0x06100000e0007fae */ /* 0x0009e2000e1a101e */
[----:B--2---:R-:W2:Y:S01]  /*2bdc0*/  LDC R205, c[0x0][0x3a0] ;  /* 0x0000e800ffcd7b82 */ /* 0x004ea20000000800 */
[C---:B------:R-:W-:Y:S02]  /*2bdd0*/  IMAD.WIDE R210, R2.reuse, 0x4, R244 ;  /* 0x0000000402d27825 */ /* 0x040fe400078e02f4 */
[----:B------:R1:W-:Y:S02]  /*2bde0*/  LDGSTS.E [R0+0x6200], desc[UR30][R222.64], !P4 ;  /* 0x06200000de007fae */ /* 0x0003e4000e1a101e */
[----:B------:R-:W-:Y:S02]  /*2bdf0*/  IMAD.WIDE R206, R2, 0x4, R246 ;  /* 0x0000000402ce7825 */ /* 0x000fe400078e02f6 */
[----:B------:R1:W-:Y:S01]  /*2be00*/  LDGSTS.E [R0+0x6300], desc[UR30][R220.64], !P4 ;  /* 0x06300000dc007fae */ /* 0x0003e2000e1a101e */
[----:B------:R-:W1:Y:S01]  /*2be10*/  LDC R204, c[0x0][0x3a0] ;  /* 0x0000e800ffcc7b82 */ /* 0x000e620000000800 */
[----:B------:R-:W-:-:S02]  /*2be20*/  IMAD.SHL.U32 R2, R202, 0x10, RZ ;  /* 0x00000010ca027824 */ /* 0x000fc400078e00ff */
[----:B------:R1:W-:Y:S04]  /*2be30*/  LDGSTS.E [R0+0x6400], desc[UR30][R218.64], !P4 ;  /* 0x06400000da007fae */ /* 0x0003e8000e1a101e */
[----:B------:R1:W-:Y:S01]  /*2be40*/  LDGSTS.E [R0+0x6500], desc[UR30][R214.64], !P4 ;  /* 0x06500000d6007fae */ /* 0x0003e2000e1a101e */
[----:B------:R-:W1:Y:S03]  /*2be50*/  LDC R202, c[0x0][0x3a0] ;  /* 0x0000e800ffca7b82 */ /* 0x000e660000000800 */
[----:B------:R3:W-:Y:S04]  /*2be60*/  STL.64 [R1+0xe08], R226 ;  /* 0x000e08e201007387 */ /* 0x0007e80000100a00 */
[----:B------:R1:W-:Y:S04]  /*2be70*/  LDGSTS.E [R0+0x6600], desc[UR30][R210.64], !P4 ;  /* 0x06600000d2007fae */ /* 0x0003e8000e1a101e */
[----:B------:R4:W-:Y:S04]  /*2be80*/  STL.64 [R1+0xe00], R224 ;  /* 0x000e00e001007387 */ /* 0x0009e80000100a00 */
[----:B------:R1:W-:Y:S01]  /*2be90*/  LDGSTS.E [R0+0x6700], desc[UR30][R206.64], !P4 ;  /* 0x06700000ce007fae */ /* 0x0003e2000e1a101e */
[----:B------:R-:W-:Y:S01]  /*2bea0*/  ISETP.GE.U32.AND P4, PT, R3, 0x7fffffac, PT ;  /* 0x7fffffac0300780c */ /* 0x000fe20003f86070 */
[----:B---3--:R-:W-:-:S02]  /*2beb0*/  IMAD.WIDE R226, R2, 0x4, R248 ;  /* 0x0000000402e27825 */ /* 0x008fc400078e02f8 */
[----:B------:R1:W-:Y:S04]  /*2bec0*/  STL.64 [R1+0xdf8], R222 ;  /* 0x000df8de01007387 */ /* 0x0003e80000100a00 */
[----:B------:R3:W-:Y:S01]  /*2bed0*/  STL.64 [R1+0xdf0], R220 ;  /* 0x000df0dc01007387 */ /* 0x0007e20000100a00 */
[----:B----4-:R-:W-:-:S03]  /*2bee0*/  IMAD.WIDE R224, R2, 0x4, R234 ;  /* 0x0000000402e07825 */ /* 0x010fc600078e02ea */
[----:B------:R4:W-:Y:S01]  /*2bef0*/  STL.64 [R1+0xde8], R218 ;  /* 0x000de8da01007387 */ /* 0x0009e20000100a00 */
[----:B------:R-:W-:Y:S02]  /*2bf00*/  IMAD R3, R251, 0x14, RZ ;  /* 0x00000014fb037824 */ /* 0x000fe400078e02ff */
[----:B--2---:R-:W-:Y:S01]  /*2bf10*/  VIADD R250, R205, 0xffffffe7 ;  /* 0xffffffe7cdfa7836 */ /* 0x004fe20000000000 */
[----:B------:R2:W-:Y:S01]  /*2bf20*/  STL.64 [R1+0xde0], R214 ;  /* 0x000de0d601007387 */ /* 0x0005e20000100a00 */
[C---:B-1----:R-:W-:Y:S01]  /*2bf30*/  IMAD.WIDE R222, R2.reuse, 0x4, R236 ;  /* 0x0000000402de7825 */ /* 0x042fe200078e02ec */
[----:B------:R-:W1:Y:S02]  /*2bf40*/  LDC R251, c[0x0][0x3a8] ;  /* 0x0000ea00fffb7b82 */ /* 0x000e640000000800 */
[----:B------:R2:W-:Y:S01]  /*2bf50*/  STL.64 [R1+0xdd8], R210 ;  /* 0x000dd8d201007387 */ /* 0x0005e20000100a00 */
[----:B---3--:R-:W-:-:S03]  /*2bf60*/  IMAD.WIDE R220, R2, 0x4, R238 ;  /* 0x0000000402dc7825 */ /* 0x008fc600078e02ee */
[----:B------:R3:W-:Y:S01]  /*2bf70*/  STL.64 [R1+0xdd0], R206 ;  /* 0x000dd0ce01007387 */ /* 0x0007e20000100a00 */
[----:B----4-:R-:W-:-:S03]  /*2bf80*/  IMAD.WIDE R218, R2, 0x4, R240 ;  /* 0x0000000402da7825 */ /* 0x010fc600078e02f0 */
[----:B------:R-:W-:Y:S01]  /*2bf90*/  LDGSTS.E [R0+0x8000], desc[UR30][R226.64], !P2 ;  /* 0x08000000e2007fae */ /* 0x000fe2000d1a101e */
[----:B--2---:R-:W-:-:S03]  /*2bfa0*/  IMAD.WIDE R214, R2, 0x4, R242 ;  /* 0x0000000402d67825 */ /* 0x004fc600078e02f2 */
[----:B------:R-:W-:Y:S01]  /*2bfb0*/  STL.64 [R1+0xdc8], R226 ;  /* 0x000dc8e201007387 */ /* 0x000fe20000100a00 */
[----:B------:R-:W-:-:S03]  /*2bfc0*/  IMAD.WIDE R210, R2, 0x4, R244 ;  /* 0x0000000402d27825 */ /* 0x000fc600078e02f4 */
[----:B------:R2:W-:Y:S01]  /*2bfd0*/  LDGSTS.E [R0+0x8100], desc[UR30][R224.64], !P2 ;  /* 0x08100000e0007fae */ /* 0x0005e2000d1a101e */
[----:B---3--:R-:W-:-:S03]  /*2bfe0*/  IMAD.WIDE R206, R2, 0x4, R246 ;  /* 0x0000000402ce7825 */ /* 0x008fc600078e02f6 */
[----:B------:R2:W-:Y:S04]  /*2bff0*/  STL.64 [R1+0xdc0], R224 ;  /* 0x000dc0e001007387 */ /* 0x0005e80000100a00 */
[----:B------:R3:W-:Y:S04]  /*2c000*/  LDGSTS.E [R0+0x8200], desc[UR30][R222.64], !P2 ;  /* 0x08200000de007fae */ /* 0x0007e8000d1a101e */
[----:B------:R3:W-:Y:S04]  /*2c010*/  STL.64 [R1+0xdb8], R222 ;  /* 0x000db8de01007387 */ /* 0x0007e80000100a00 */
[----:B------:R4:W-:Y:S01]  /*2c020*/  LDGSTS.E [R0+0x8300], desc[UR30][R220.64], !P2 ;  /* 0x08300000dc007fae */ /* 0x0009e2000d1a101e */
[----:B--2---:R-:W-:-:S03]  /*2c030*/  IMAD.WIDE R224, R3, 0x4, R248 ;  /* 0x0000000403e07825 */ /* 0x004fc600078e02f8 */
[----:B------:R4:W-:Y:S04]  /*2c040*/  STL.64 [R1+0xdb0], R220 ;  /* 0x000db0dc01007387 */ /* 0x0009e80000100a00 */
[----:B------:R2:W-:Y:S01]  /*2c050*/  LDGSTS.E [R0+0x8400], desc[UR30][R218.64], !P2 ;  /* 0x08400000da007fae */ /* 0x0005e2000d1a101e */
[----:B---3--:R-:W-:-:S03]  /*2c060*/  IMAD.WIDE R222, R3, 0x4, R234 ;  /* 0x0000000403de7825 */ /* 0x008fc600078e02ea */
[----:B------:R2:W-:Y:S04]  /*2c070*/  STL.64 [R1+0xda8], R218 ;  /* 0x000da8da01007387 */ /* 0x0005e80000100a00 */
[----:B------:R3:W-:Y:S01]  /*2c080*/  LDGSTS.E [R0+0x8500], desc[UR30][R214.64], !P2 ;  /* 0x08500000d6007fae */ /* 0x0007e2000d1a101e */
[----:B----4-:R-:W-:-:S03]  /*2c090*/  IMAD.WIDE R220, R3, 0x4, R236 ;  /* 0x0000000403dc7825 */ /* 0x010fc600078e02ec */
[----:B------:R3:W-:Y:S01]  /*2c0a0*/  STL.64 [R1+0xda0], R214 ;  /* 0x000da0d601007387 */ /* 0x0007e20000100a00 */
[----:B------:R-:W-:-:S03]  /*2c0b0*/  VIADD R2, R204, 0xffffffe3 ;  /* 0xffffffe3cc027836 */ /* 0x000fc60000000000 */
[----:B------:R4:W-:Y:S01]  /*2c0c0*/  LDGSTS.E [R0+0x8600], desc[UR30][R210.64], !P2 ;  /* 0x08600000d2007fae */ /* 0x0009e2000d1a101e */
[----:B--2---:R-:W-:-:S03]  /*2c0d0*/  IMAD.WIDE R218, R3, 0x4, R238 ;  /* 0x0000000403da7825 */ /* 0x004fc600078e02ee */
[----:B------:R4:W-:Y:S01]  /*2c0e0*/  STL.64 [R1+0xd98], R210 ;  /* 0x000d98d201007387 */ /* 0x0009e20000100a00 */
[----:B------:R-:W-:-:S03]  /*2c0f0*/  IMAD.WIDE R204, R3, 0x4, R246 ;  /* 0x0000000403cc7825 */ /* 0x000fc600078e02f6 */
[----:B------:R2:W-:Y:S01]  /*2c100*/  LDGSTS.E [R0+0x8700], desc[UR30][R206.64], !P2 ;  /* 0x08700000ce007fae */ /* 0x0005e2000d1a101e */
[----:B---3--:R-:W-:-:S03]  /*2c110*/  IMAD.WIDE R214, R3, 0x4, R240 ;  /* 0x0000000403d67825 */ /* 0x008fc600078e02f0 */
[----:B------:R2:W-:Y:S01]  /*2c120*/  STL.64 [R1+0xe90], R206 ;  /* 0x000e90ce01007387 */ /* 0x0005e20000100a00 */
[----:B----4-:R-:W-:-:S03]  /*2c130*/  IMAD.WIDE R210, R3, 0x4, R242 ;  /* 0x0000000403d27825 */ /* 0x010fc600078e02f2 */
[----:B------:R3:W-:Y:S01]  /*2c140*/  LDGSTS.E [R0+0xa000], desc[UR30][R224.64], !P4 ;  /* 0x0a000000e0007fae */ /* 0x0007e2000e1a101e */
[----:B------:R-:W-:Y:S02]  /*2c150*/  ISETP.GE.U32.AND P2, PT, R250, 0x7fffffa8, PT ;  /* 0x7fffffa8fa00780c */ /* 0x000fe40003f46070 */
[----:B------:R-:W4:Y:S01]  /*2c160*/  LDC R250, c[0x0][0x3a8] ;  /* 0x0000ea00fffa7b82 */ /* 0x000f220000000800 */
[----:B------:R1:W-:Y:S01]  /*2c170*/  LDGSTS.E [R0+0xa100], desc[UR30][R222.64], !P4 ;  /* 0x0a100000de007fae */ /* 0x0003e2000e1a101e */
[----:B--2---:R-:W-:-:S03]  /*2c180*/  IMAD.WIDE R206, R3, 0x4, R244 ;  /* 0x0000000403ce7825 */ /* 0x004fc600078e02f4 */
[----:B------:R2:W-:Y:S04]  /*2c190*/  LDGSTS.E [R0+0xa200], desc[UR30][R220.64], !P4 ;  /* 0x0a200000dc007fae */ /* 0x0005e8000e1a101e */
[----:B------:R1:W-:Y:S04]  /*2c1a0*/  LDGSTS.E [R0+0xa300], desc[UR30][R218.64], !P4 ;  /* 0x0a300000da007fae */ /* 0x0003e8000e1a101e */
[----:B------:R1:W-:Y:S04]  /*2c1b0*/  LDGSTS.E [R0+0xa400], desc[UR30][R214.64], !P4 ;  /* 0x0a400000d6007fae */ /* 0x0003e8000e1a101e */
[----:B------:R1:W-:Y:S04]  /*2c1c0*/  LDGSTS.E [R0+0xa500], desc[UR30][R210.64], !P4 ;  /* 0x0a500000d2007fae */ /* 0x0003e8000e1a101e */
[----:B------:R1:W-:Y:S04]  /*2c1d0*/  LDGSTS.E [R0+0xa600], desc[UR30][R206.64], !P4 ;  /* 0x0a600000ce007fae */ /* 0x0003e8000e1a101e */
[----:B------:R1:W-:Y:S01]  /*2c1e0*/  LDGSTS.E [R0+0xa700], desc[UR30][R204.64], !P4 ;  /* 0x0a700000cc007fae */ /* 0x0003e2000e1a101e */
[----:B------:R-:W-:Y:S01]  /*2c1f0*/  ISETP.GE.U32.AND P4, PT, R2, 0x7fffffa4, PT ;  /* 0x7fffffa40200780c */ /* 0x000fe20003f86070 */
[----:B------:R-:W-:-:S02]  /*2c200*/  IMAD R2, R203, 0x18, RZ ;  /* 0x00000018cb027824 */ /* 0x000fc400078e02ff */
[----:B------:R3:W-:Y:S04]  /*2c210*/  STL.64 [R1+0xd90], R224 ;  /* 0x000d90e001007387 */ /* 0x0007e80000100a00 */
[----:B------:R1:W-:Y:S04]  /*2c220*/  STL.64 [R1+0xd88], R222 ;  /* 0x000d88de01007387 */ /* 0x0003e80000100a00 */
[----:B------:R2:W-:Y:S04]  /*2c230*/  STL.64 [R1+0xd80], R220 ;  /* 0x000d80dc01007387 */ /* 0x0005e80000100a00 */
[----:B------:R4:W-:Y:S01]  /*2c240*/  STL.64 [R1+0xd78], R218 ;  /* 0x000d78da01007387 */ /* 0x0009e20000100a00 */
[----:B---3--:R-:W-:-:S03]  /*2c250*/  IMAD.WIDE R224, R2, 0x4, R248 ;  /* 0x0000000402e07825 */ /* 0x008fc600078e02f8 */
[----:B------:R3:W-:Y:S01]  /*2c260*/  STL.64 [R1+0xd70], R214 ;  /* 0x000d70d601007387 */ /* 0x0007e20000100a00 */
[----:B-1----:R-:W-:-:S03]  /*2c270*/  IMAD.WIDE R222, R2, 0x4, R234 ;  /* 0x0000000402de7825 */ /* 0x002fc600078e02ea */
[----:B------:R1:W-:Y:S01]  /*2c280*/  STL.64 [R1+0xd68], R210 ;  /* 0x000d68d201007387 */ /* 0x0003e20000100a00 */
[----:B--2---:R-:W-:-:S03]  /*2c290*/  IMAD.WIDE R220, R2, 0x4, R236 ;  /* 0x0000000402dc7825 */ /* 0x004fc600078e02ec */
[----:B------:R2:W-:Y:S01]  /*2c2a0*/  STL.64 [R1+0xd60], R206 ;  /* 0x000d60ce01007387 */ /* 0x0005e20000100a00 */
[----:B----4-:R-:W-:-:S03]  /*2c2b0*/  IMAD.WIDE R218, R2, 0x4, R238 ;  /* 0x0000000402da7825 */ /* 0x010fc600078e02ee */
[----:B------:R4:W-:Y:S01]  /*2c2c0*/  STL.64 [R1+0xd58], R204 ;  /* 0x000d58cc01007387 */ /* 0x0009e20000100a00 */
[----:B---3--:R-:W-:-:S03]  /*2c2d0*/  IMAD.WIDE R214, R2, 0x4, R240 ;  /* 0x0000000402d67825 */ /* 0x008fc600078e02f0 */
[----:B------:R-:W-:Y:S01]  /*2c2e0*/  STL.64 [R1+0xd50], R224 ;  /* 0x000d50e001007387 */ /* 0x000fe20000100a00 */
[C---:B-1----:R-:W-:Y:S01]  /*2c2f0*/  IMAD.WIDE R210, R2.reuse, 0x4, R242 ;  /* 0x0000000402d27825 */ /* 0x042fe200078e02f2 */
[----:B--2---:R-:W1:Y:S02]  /*2c300*/  LDC R206, c[0x0][0x3a0] ;  /* 0x0000e800ffce7b82 */ /* 0x004e640000000800 */
[----:B------:R-:W-:Y:S01]  /*2c310*/  LDGSTS.E [R0+0xc000], desc[UR30][R224.64], !P2 ;  /* 0x0c000000e0007fae */ /* 0x000fe2000d1a101e */
[----:B----4-:R-:W-:-:S03]  /*2c320*/  IMAD.WIDE R204, R2, 0x4, R244 ;  /* 0x0000000402cc7825 */ /* 0x010fc600078e02f4 */
[----:B------:R-:W-:Y:S04]  /*2c330*/  STL.64 [R1+0xd48], R222 ;  /* 0x000d48de01007387 */ /* 0x000fe80000100a00 */
[----:B------:R-:W-:Y:S04]  /*2c340*/  LDGSTS.E [R0+0xc100], desc[UR30][R222.64], !P2 ;  /* 0x0c100000de007fae */ /* 0x000fe8000d1a101e */
[----:B------:R-:W-:Y:S04]  /*2c350*/  STL.64 [R1+0xd40], R220 ;  /* 0x000d40dc01007387 */ /* 0x000fe80000100a00 */
[----:B------:R-:W-:Y:S01]  /*2c360*/  LDGSTS.E [R0+0xc200], desc[UR30][R220.64], !P2 ;  /* 0x0c200000dc007fae */ /* 0x000fe2000d1a101e */
[----:B------:R-:W-:-:S03]  /*2c370*/  VIADD R3, R202, 0xffffffdf ;  /* 0xffffffdfca037836 */ /* 0x000fc60000000000 */
[----:B------:R-:W-:Y:S04]  /*2c380*/  STL.64 [R1+0xd38], R218 ;  /* 0x000d38da01007387 */ /* 0x000fe80000100a00 */
[----:B------:R-:W-:Y:S01]  /*2c390*/  LDGSTS.E [R0+0xc300], desc[UR30][R218.64], !P2 ;  /* 0x0c300000da007fae */ /* 0x000fe2000d1a101e */
[----:B------:R-:W-:-:S03]  /*2c3a0*/  IMAD.WIDE R202, R2, 0x4, R246 ;  /* 0x0000000402ca7825 */ /* 0x000fc600078e02f6 */
[----:B------:R-:W-:Y:S04]  /*2c3b0*/  STL.64 [R1+0xd30], R214 ;  /* 0x000d30d601007387 */ /* 0x000fe80000100a00 */
[----:B------:R-:W-:Y:S04]  /*2c3c0*/  LDGSTS.E [R0+0xc400], desc[UR30][R214.64], !P2 ;  /* 0x0c400000d6007fae */ /* 0x000fe8000d1a101e */
[----:B------:R-:W-:Y:S04]  /*2c3d0*/  STL.64 [R1+0xd28], R210 ;  /* 0x000d28d201007387 */ /* 0x000fe80000100a00 */
[----:B------:R-:W-:Y:S04]  /*2c3e0*/  LDGSTS.E [R0+0xc500], desc[UR30][R210.64], !P2 ;  /* 0x0c500000d2007fae */ /* 0x000fe8000d1a101e */
[----:B------:R2:W-:Y:S04]  /*2c3f0*/  STL.64 [R1+0xd20], R204 ;  /* 0x000d20cc01007387 */ /* 0x0005e80000100a00 */
[----:B------:R2:W-:Y:S01]  /*2c400*/  LDGSTS.E [R0+0xc600], desc[UR30][R204.64], !P2 ;  /* 0x0c600000cc007fae */ /* 0x0005e2000d1a101e */
[----:B------:R-:W-:-:S03]  /*2c410*/  IMAD R2, R250, 0x1c, RZ ;  /* 0x0000001cfa027824 */ /* 0x000fc600078e02ff */
[----:B------:R3:W-:Y:S01]  /*2c420*/  STL.64 [R1+0xe98], R202 ;  /* 0x000e98ca01007387 */ /* 0x0007e20000100a00 */
[----:B--2---:R-:W2:Y:S03]  /*2c430*/  LDC R205, c[0x0][0x3a0] ;  /* 0x0000e800ffcd7b82 */ /* 0x004ea60000000800 */
[----:B------:R3:W-:Y:S01]  /*2c440*/  LDGSTS.E [R0+0xc700], desc[UR30][R202.64], !P2 ;  /* 0x0c700000ca007fae */ /* 0x0007e2000d1a101e */
[----:B------:R-:W-:Y:S01]  /*2c450*/  ISETP.GE.U32.AND P2, PT, R3, 0x7fffffa0, PT ;  /* 0x7fffffa00300780c */ /* 0x000fe20003f46070 */
[----:B------:R-:W-:-:S04]  /*2c460*/  IMAD.WIDE R226, R2, 0x4, R248 ;  /* 0x0000000402e27825 */ /* 0x000fc800078e02f8 */
[C---:B------:R-:W-:Y:S01]  /*2c470*/  IMAD.WIDE R224, R2.reuse, 0x4, R234 ;  /* 0x0000000402e07825 */ /* 0x040fe200078e02ea */
[----:B------:R4:W-:Y:S01]  /*2c480*/  LDGSTS.E [R0+0xe000], desc[UR30][R226.64], !P4 ;  /* 0x0e000000e2007fae */ /* 0x0009e2000e1a101e */
[----:B------:R-:W2:Y:S02]  /*2c490*/  LDC R204, c[0x0][0x3a0] ;  /* 0x0000e800ffcc7b82 */ /* 0x000ea40000000800 */
[C---:B------:R-:W-:Y:S01]  /*2c4a0*/  IMAD.WIDE R222, R2.reuse, 0x4, R236 ;  /* 0x0000000402de7825 */ /* 0x040fe200078e02ec */
[----:B------:R1:W-:Y:S05]  /*2c4b0*/  LDGSTS.E [R0+0xe100], desc[UR30][R224.64], !P4 ;  /* 0x0e100000e0007fae */ /* 0x0003ea000e1a101e */
[----:B---3--:R-:W3:Y:S01]  /*2c4c0*/  LDC R202, c[0x0][0x3a8] ;  /* 0x0000ea00ffca7b82 */ /* 0x008ee20000000800 */
[C---:B------:R-:W-:Y:S01]  /*2c4d0*/  IMAD.WIDE R220, R2.reuse, 0x4, R238 ;  /* 0x0000000402dc7825 */ /* 0x040fe200078e02ee */
[----:B------:R4:W-:Y:S03]  /*2c4e0*/  STL.64 [R1+0xd18], R226 ;  /* 0x000d18e201007387 */ /* 0x0009e60000100a00 */
[----:B------:R-:W-:Y:S01]  /*2c4f0*/  IMAD.SHL.U32 R3, R251, 0x20, RZ ;  /* 0x00000020fb037824 */ /* 0x000fe200078e00ff */
[----:B------:R4:W-:Y:S01]  /*2c500*/  LDGSTS.E [R0+0xe200], desc[UR30][R222.64], !P4 ;  /* 0x0e200000de007fae */ /* 0x0009e2000e1a101e */
[C---:B------:R-:W-:Y:S01]  /*2c510*/  IMAD.WIDE R218, R2.reuse, 0x4, R240 ;  /* 0x0000000402da7825 */ /* 0x040fe200078e02f0 */
[----:B------:R-:W3:Y:S03]  /*2c520*/  LDC R203, c[0x0][0x3a8] ;  /* 0x0000ea00ffcb7b82 */ /* 0x000ee60000000800 */
[----:B------:R-:W-:Y:S01]  /*2c530*/  IMAD.WIDE R214, R2, 0x4, R242 ;  /* 0x0000000402d67825 */ /* 0x000fe200078e02f2 */
[----:B------:R4:W-:Y:S03]  /*2c540*/  STL.64 [R1+0xd10], R224 ;  /* 0x000d10e001007387 */ /* 0x0009e60000100a00 */
[----:B-1----:R-:W-:Y:S01]  /*2c550*/  VIADD R250, R206, 0xffffffdb ;  /* 0xffffffdbcefa7836 */ /* 0x002fe20000000000 */
[----:B------:R1:W-:Y:S01]  /*2c560*/  LDGSTS.E [R0+0xe300], desc[UR30][R220.64], !P4 ;  /* 0x0e300000dc007fae */ /* 0x0003e2000e1a101e */
[C---:B------:R-:W-:Y:S01]  /*2c570*/  IMAD.WIDE R210, R2.reuse, 0x4, R244 ;  /* 0x0000000402d27825 */ /* 0x040fe200078e02f4 */
[----:B------:R-:W3:Y:S02]  /*2c580*/  LDC R251, c[0x0][0x3a0] ;  /* 0x0000e800fffb7b82 */ /* 0x000ee40000000800 */
[----:B------:R1:W-:Y:S01]  /*2c590*/  STL.64 [R1+0xd08], R222 ;  /* 0x000d08de01007387 */ /* 0x0003e20000100a00 */
[----:B------:R-:W-:-:S03]  /*2c5a0*/  IMAD.WIDE R206, R2, 0x4, R246 ;  /* 0x0000000402ce7825 */ /* 0x000fc600078e02f6 */
[----:B------:R2:W-:Y:S01]  /*2c5b0*/  LDGSTS.E [R0+0xe400], desc[UR30][R218.64], !P4 ;  /* 0x0e400000da007fae */ /* 0x0005e2000e1a101e */
[----:B----4-:R-:W-:-:S03]  /*2c5c0*/  IMAD.WIDE R226, R3, 0x4, R248 ;  /* 0x0000000403e27825 */ /* 0x010fc600078e02f8 */
[----:B------:R4:W-:Y:S01]  /*2c5d0*/  STL.64 [R1+0xd00], R220 ;  /* 0x000d00dc01007387 */ /* 0x0009e20000100a00 */
[----:B------:R-:W-:-:S03]  /*2c5e0*/  IMAD.WIDE R224, R3, 0x4, R234 ;  /* 0x0000000403e07825 */ /* 0x000fc600078e02ea */
[----:B------:R2:W-:Y:S01]  /*2c5f0*/  LDGSTS.E [R0+0xe500], desc[UR30][R214.64], !P4 ;  /* 0x0e500000d6007fae */ /* 0x0005e2000e1a101e */
[----:B-1----:R-:W-:-:S03]  /*2c600*/  IMAD.WIDE R222, R3, 0x4, R236 ;  /* 0x0000000403de7825 */ /* 0x002fc600078e02ec */
[----:B------:R2:W-:Y:S04]  /*2c610*/  STL.64 [R1+0xcf8], R218 ;  /* 0x000cf8da01007387 */ /* 0x0005e80000100a00 */
[----:B------:R1:W-:Y:S01]  /*2c620*/  LDGSTS.E [R0+0xe600], desc[UR30][R210.64], !P4 ;  /* 0x0e600000d2007fae */ /* 0x0003e2000e1a101e */
[----:B----4-:R-:W-:-:S03]  /*2c630*/  IMAD.WIDE R220, R3, 0x4, R238 ;  /* 0x0000000403dc7825 */ /* 0x010fc600078e02ee */
[----:B------:R4:W-:Y:S04]  /*2c640*/  STL.64 [R1+0xcf0], R214 ;  /* 0x000cf0d601007387 */ /* 0x0009e80000100a00 */
[----:B------:R1:W-:Y:S01]  /*2c650*/  LDGSTS.E [R0+0xe700], desc[UR30][R206.64], !P4 ;  /* 0x0e700000ce007fae */ /* 0x0003e2000e1a101e */
[----:B--2---:R-:W-:-:S03]  /*2c660*/  IMAD.WIDE R218, R3, 0x4, R240 ;  /* 0x0000000403da7825 */ /* 0x004fc600078e02f0 */
[----:B------:R1:W-:Y:S01]  /*2c670*/  STL.64 [R1+0xce8], R210 ;  /* 0x000ce8d201007387 */ /* 0x0003e20000100a00 */
[----:B------:R-:W-:Y:S02]  /*2c680*/  VIADD R2, R205, 0xffffffd7 ;  /* 0xffffffd7cd027836 */ /* 0x000fe40000000000 */
[C---:B----4-:R-:W-:Y:S01]  /*2c690*/  IMAD.WIDE R214, R3.reuse, 0x4, R242 ;  /* 0x0000000403d67825 */ /* 0x050fe200078e02f2 */
[----:B------:R-:W-:Y:S04]  /*2c6a0*/  LDGSTS.E [R0+0x10000], desc[UR30][R226.64], !P2 ;  /* 0x10000000e2007fae */ /* 0x000fe8000d1a101e */
[----:B------:R2:W-:Y:S01]  /*2c6b0*/  STL.64 [R1+0xce0], R206 ;  /* 0x000ce0ce01007387 */ /* 0x0005e20000100a00 */
[----:B-1----:R-:W-:-:S03]  /*2c6c0*/  IMAD.WIDE R210, R3, 0x4, R244 ;  /* 0x0000000403d27825 */ /* 0x002fc600078e02f4 */
[----:B------:R1:W-:Y:S01]  /*2c6d0*/  LDGSTS.E [R0+0x10100], desc[UR30][R224.64], !P2 ;  /* 0x10100000e0007fae */ /* 0x0003e2000d1a101e */
[----:B------:R-:W-:-:S03]  /*2c6e0*/  ISETP.GE.U32.AND P4, PT, R250, 0x7fffff9c, PT ;  /* 0x7fffff9cfa00780c */ /* 0x000fc60003f86070 */
[----:B------:R4:W-:Y:S01]  /*2c6f0*/  LDGSTS.E [R0+0x10200], desc[UR30][R222.64], !P2 ;  /* 0x10200000de007fae */ /* 0x0009e2000d1a101e */
[----:B--2---:R-:W-:-:S03]  /*2c700*/  IMAD.WIDE R206, R3, 0x4, R246 ;  /* 0x0000000403ce7825 */ /* 0x004fc600078e02f6 */
[----:B------:R2:W-:Y:S04]  /*2c710*/  LDGSTS.E [R0+0x10300], desc[UR30][R220.64], !P2 ;  /* 0x10300000dc007fae */ /* 0x0005e8000d1a101e */
[----:B------:R1:W-:Y:S04]  /*2c720*/  LDGSTS.E [R0+0x10400], desc[UR30][R218.64], !P2 ;  /* 0x10400000da007fae */ /* 0x0003e8000d1a101e */
[----:B------:R1:W-:Y:S04]  /*2c730*/  LDGSTS.E [R0+0x10500], desc[UR30][R214.64], !P2 ;  /* 0x10500000d6007fae */ /* 0x0003e8000d1a101e */
[----:B------:R1:W-:Y:S04]  /*2c740*/  LDGSTS.E [R0+0x10600], desc[UR30][R210.64], !P2 ;  /* 0x10600000d2007fae */ /* 0x0003e8000d1a101e */
[----:B------:R1:W-:Y:S01]  /*2c750*/  LDGSTS.E [R0+0x10700], desc[UR30][R206.64], !P2 ;  /* 0x10700000ce007fae */ /* 0x0003e2000d1a101e */
[----:B------:R-:W-:Y:S01]  /*2c760*/  ISETP.GE.U32.AND P2, PT, R2, 0x7fffff98, PT ;  /* 0x7fffff980200780c */ /* 0x000fe20003f46070 */
[----:B---3--:R-:W-:-:S02]  /*2c770*/  IMAD R2, R202, 0x24, RZ ;  /* 0x00000024ca027824 */ /* 0x008fc400078e02ff */
[----:B------:R-:W-:Y:S01]  /*2c780*/  STL.64 [R1+0xcd8], R226 ;  /* 0x000cd8e201007387 */ /* 0x000fe20000100a00 */
[----:B------:R-:W3:Y:S03]  /*2c790*/  LDC R202, c[0x0][0x3a8] ;  /* 0x0000ea00ffca7b82 */ /* 0x000ee60000000800 */
[----:B------:R1:W-:Y:S04]  /*2c7a0*/  STL.64 [R1+0xcd0], R224 ;  /* 0x000cd0e001007387 */ /* 0x0003e80000100a00 */
[----:B------:R4:W-:Y:S04]  /*2c7b0*/  STL.64 [R1+0xcc8], R222 ;  /* 0x000cc8de01007387 */ /* 0x0009e80000100a00 */
[----:B------:R2:W-:Y:S01]  /*2c7c0*/  STL.64 [R1+0xcc0], R220 ;  /* 0x000cc0dc01007387 */ /* 0x0005e20000100a00 */
[----:B-1----:R-:W-:-:S03]  /*2c7d0*/  IMAD.WIDE R224, R2, 0x4, R248 ;  /* 0x0000000402e07825 */ /* 0x002fc600078e02f8 */
[----:B------:R1:W-:Y:S01]  /*2c7e0*/  STL.64 [R1+0xcb8], R218 ;  /* 0x000cb8da01007387 */ /* 0x0003e20000100a00 */
[----:B----4-:R-:W-:-:S03]  /*2c7f0*/  IMAD.WIDE R222, R2, 0x4, R234 ;  /* 0x0000000402de7825 */ /* 0x010fc600078e02ea */
[----:B------:R4:W-:Y:S01]  /*2c800*/  STL.64 [R1+0xcb0], R214 ;  /* 0x000cb0d601007387 */ /* 0x0009e20000100a00 */
[----:B--2---:R-:W-:-:S03]  /*2c810*/  IMAD.WIDE R220, R2, 0x4, R236 ;  /* 0x0000000402dc7825 */ /* 0x004fc600078e02ec */
[----:B------:R2:W-:Y:S01]  /*2c820*/  STL.64 [R1+0xca8], R210 ;  /* 0x000ca8d201007387 */ /* 0x0005e20000100a00 */
[----:B-1----:R-:W-:-:S03]  /*2c830*/  IMAD.WIDE R218, R2, 0x4, R238 ;  /* 0x0000000402da7825 */ /* 0x002fc600078e02ee */
[----:B------:R1:W-:Y:S01]  /*2c840*/  STL.64 [R1+0xea0], R206 ;  /* 0x000ea0ce01007387 */ /* 0x0003e20000100a00 */
[----:B----4-:R-:W-:-:S03]  /*2c850*/  IMAD.WIDE R214, R2, 0x4, R240 ;  /* 0x0000000402d67825 */ /* 0x010fc600078e02f0 */
[----:B------:R4:W-:Y:S01]  /*2c860*/  LDGSTS.E [R0+0x12000], desc[UR30][R224.64], !P4 ;  /* 0x12000000e0007fae */ /* 0x0009e2000e1a101e */
[----:B------:R-:W-:-:S03]  /*2c870*/  IMAD R3, R203, 0x28, RZ ;  /* 0x00000028cb037824 */ /* 0x000fc600078e02ff */
[----:B------:R3:W-:Y:S01]  /*2c880*/  LDGSTS.E [R0+0x12100], desc[UR30][R222.64], !P4 ;  /* 0x12100000de007fae */ /* 0x0007e2000e1a101e */
[----:B--2---:R-:W-:Y:S01]  /*2c890*/  IMAD.WIDE R210, R2, 0x4, R242 ;  /* 0x0000000402d27825 */ /* 0x004fe200078e02f2 */
[----:B------:R-:W2:Y:S02]  /*2c8a0*/  LDC R203, c[0x0][0x3a0] ;  /* 0x0000e800ffcb7b82 */ /* 0x000ea40000000800 */
[----:B------:R3:W-:Y:S01]  /*2c8b0*/  LDGSTS.E [R0+0x12200], desc[UR30][R220.64], !P4 ;  /* 0x12200000dc007fae */ /* 0x0007e2000e1a101e */
[----:B------:R-:W-:Y:S02]  /*2c8c0*/  VIADD R250, R204, 0xffffffcb ;  /* 0xffffffcbccfa7836 */ /* 0x000fe40000000000 */
[C---:B-1----:R-:W-:Y:S01]  /*2c8d0*/  IMAD.WIDE R206, R2.reuse, 0x4, R244 ;  /* 0x0000000402ce7825 */ /* 0x042fe200078e02f4 */
[----:B------:R4:W-:Y:S03]  /*2c8e0*/  STL.64 [R1+0xca0], R224 ;  /* 0x000ca0e001007387 */ /* 0x0009e60000100a00 */
[----:B------:R-:W-:Y:S01]  /*2c8f0*/  IMAD.WIDE R204, R2, 0x4, R246 ;  /* 0x0000000402cc7825 */ /* 0x000fe200078e02f6 */
        /* <DEDUP_REMOVED lines=9> */
[----:B----4-:R-:W-:-:S03]  /*2c990*/  IMAD.WIDE R220, R3, 0x4, R236 ;  /* 0x0000000403dc7825 */ /* 0x010fc600078e02ec */
[----:B------:R4:W-:Y:S04]  /*2c9a0*/  STL.64 [R1+0xc80], R214 ;  /* 0x000c80d601007387 */ /* 0x0009e80000100a00 */
[----:B------:R2:W-:Y:S01]  /*2c9b0*/  LDGSTS.E [R0+0x12700], desc[UR30][R204.64], !P4 ;  /* 0x12700000cc007fae */ /* 0x0005e2000e1a101e */
[C---:B-1----:R-:W-:Y:S01]  /*2c9c0*/  IMAD.WIDE R218, R3.reuse, 0x4, R238 ;  /* 0x0000000403da7825 */ /* 0x042fe200078e02ee */
[----:B------:R-:W-:Y:S02]  /*2c9d0*/  ISETP.GE.U32.AND P4, PT, R250, 0x7fffff8c, PT ;  /* 0x7fffff8cfa00780c */ /* 0x000fe40003f86070 */
[----:B------:R1:W-:Y:S01]  /*2c9e0*/  STL.64 [R1+0xc78], R210 ;  /* 0x000c78d201007387 */ /* 0x0003e20000100a00 */
[----:B------:R-:W2:Y:S01]  /*2c9f0*/  LDC R250, c[0x0][0x3a0] ;  /* 0x0000e800fffa7b82 */ /* 0x000ea20000000800 */
[----:B----4-:R-:W-:-:S02]  /*2ca00*/  IMAD.WIDE R214, R3, 0x4, R240 ;  /* 0x0000000403d67825 */ /* 0x010fc400078e02f0 */
[----:B------:R3:W-:Y:S04]  /*2ca10*/  STL.64 [R1+0xc70], R206 ;  /* 0x000c70ce01007387 */ /* 0x0007e80000100a00 */
[----:B------:R4:W-:Y:S01]  /*2ca20*/  LDGSTS.E [R0+0x14000], desc[UR30][R224.64], !P2 ;  /* 0x14000000e0007fae */ /* 0x0009e2000d1a101e */
[----:B-1----:R-:W-:-:S03]  /*2ca30*/  IMAD.WIDE R210, R3, 0x4, R242 ;  /* 0x0000000403d27825 */ /* 0x002fc600078e02f2 */
[----:B------:R2:W-:Y:S01]  /*2ca40*/  STL.64 [R1+0xc68], R204 ;  /* 0x000c68cc01007387 */ /* 0x0005e20000100a00 */
[----:B---3--:R-:W-:-:S03]  /*2ca50*/  IMAD.WIDE R206, R3, 0x4, R244 ;  /* 0x0000000403ce7825 */ /* 0x008fc600078e02f4 */
[----:B------:R1:W-:Y:S01]  /*2ca60*/  LDGSTS.E [R0+0x14100], desc[UR30][R222.64], !P2 ;  /* 0x14100000de007fae */ /* 0x0003e2000d1a101e */
[----:B------:R-:W-:-:S03]  /*2ca70*/  VIADD R2, R251, 0xffffffd3 ;  /* 0xffffffd3fb027836 */ /* 0x000fc60000000000 */
[----:B------:R-:W-:Y:S01]  /*2ca80*/  LDGSTS.E [R0+0x14200], desc[UR30][R220.64], !P2 ;  /* 0x14200000dc007fae */ /* 0x000fe2000d1a101e */
[----:B------:R-:W3:Y:S01]  /*2ca90*/  LDC R251, c[0x0][0x3a8] ;  /* 0x0000ea00fffb7b82 */ /* 0x000ee20000000800 */
[----:B--2---:R-:W-:Y:S02]  /*2caa0*/  IMAD.WIDE R204, R3, 0x4, R246 ;  /* 0x0000000403cc7825 */ /* 0x004fe400078e02f6 */
[----:B------:R-:W-:Y:S04]  /*2cab0*/  LDGSTS.E [R0+0x14300], desc[UR30][R218.64], !P2 ;  /* 0x14300000da007fae */ /* 0x000fe8000d1a101e */
[----:B------:R4:W-:Y:S04]  /*2cac0*/  STL.64 [R1+0xea8], R224 ;  /* 0x000ea8e001007387 */ /* 0x0009e80000100a00 */
[----:B------:R-:W-:Y:S04]  /*2cad0*/  LDGSTS.E [R0+0x14400], desc[UR30][R214.64], !P2 ;  /* 0x14400000d6007fae */ /* 0x000fe8000d1a101e */
[----:B------:R1:W-:Y:S04]  /*2cae0*/  STL.64 [R1+0xeb0], R222 ;  /* 0x000eb0de01007387 */ /* 0x0003e80000100a00 */
[----:B------:R-:W-:Y:S04]  /*2caf0*/  LDGSTS.E [R0+0x14500], desc[UR30][R210.64], !P2 ;  /* 0x14500000d2007fae */ /* 0x000fe8000d1a101e */
[----:B------:R-:W-:Y:S04]  /*2cb00*/  STL.64 [R1+0xeb8], R220 ;  /* 0x000eb8dc01007387 */ /* 0x000fe80000100a00 */
[----:B------:R-:W-:Y:S04]  /*2cb10*/  LDGSTS.E [R0+0x14600], desc[UR30][R206.64], !P2 ;  /* 0x14600000ce007fae */ /* 0x000fe8000d1a101e */
[----:B------:R-:W-:Y:S04]  /*2cb20*/  STL.64 [R1+0xec0], R218 ;  /* 0x000ec0da01007387 */ /* 0x000fe80000100a00 */
[----:B------:R2:W-:Y:S01]  /*2cb30*/  LDGSTS.E [R0+0x14700], desc[UR30][R204.64], !P2 ;  /* 0x14700000cc007fae */ /* 0x0005e2000d1a101e */
[----:B------:R-:W-:-:S03]  /*2cb40*/  ISETP.GE.U32.AND P2, PT, R2, 0x7fffff94, PT ;  /* 0x7fffff940200780c */ /* 0x000fc60003f46070 */
[----:B------:R-:W-:Y:S01]  /*2cb50*/  STL.64 [R1+0xec8], R214 ;  /* 0x000ec8d601007387 */ /* 0x000fe20000100a00 */
[----:B------:R-:W-:Y:S02]  /*2cb60*/  IMAD R2, R202, 0x2c, RZ ;  /* 0x0000002cca027824 */ /* 0x000fe400078e02ff */
[----:B------:R-:W-:Y:S01]  /*2cb70*/  VIADD R3, R250, 0xffffffcf ;  /* 0xffffffcffa037836 */ /* 0x000fe20000000000 */
[----:B------:R-:W-:Y:S01]  /*2cb80*/  STL.64 [R1+0xed0], R210 ;  /* 0x000ed0d201007387 */ /* 0x000fe20000100a00 */
[----:B------:R-:W3:Y:S03]  /*2cb90*/  LDC R202, c[0x0][0x3a0] ;  /* 0x0000e800ffca7b82 */ /* 0x000ee60000000800 */
[----:B------:R-:W-:Y:S04]  /*2cba0*/  STL.64 [R1+0xed8], R206 ;  /* 0x000ed8ce01007387 */ /* 0x000fe80000100a00 */
[----:B------:R2:W-:Y:S01]  /*2cbb0*/  STL.64 [R1+0xee0], R204 ;  /* 0x000ee0cc01007387 */ /* 0x0005e20000100a00 */
[----:B------:R-:W-:-:S04]  /*2cbc0*/  IMAD.WIDE R226, R2, 0x4, R248 ;  /* 0x0000000402e27825 */ /* 0x000fc800078e02f8 */
[C---:B----4-:R-:W-:Y:S01]  /*2cbd0*/  IMAD.WIDE R224, R2.reuse, 0x4, R234 ;  /* 0x0000000402e07825 */ /* 0x050fe200078e02ea */
[----:B------:R-:W-:Y:S03]  /*2cbe0*/  LDGSTS.E [R0+0x16000], desc[UR30][R226.64], !P2 ;  /* 0x16000000e2007fae */ /* 0x000fe6000d1a101e */
[C---:B-1----:R-:W-:Y:S01]  /*2cbf0*/  IMAD.WIDE R222, R2.reuse, 0x4, R236 ;  /* 0x0000000402de7825 */ /* 0x042fe200078e02ec */
[----:B------:R1:W-:Y:S01]  /*2cc00*/  LDGSTS.E [R0+0x16100], desc[UR30][R224.64], !P2 ;  /* 0x16100000e0007fae */ /* 0x0003e2000d1a101e */
[----:B--2---:R-:W2:Y:S02]  /*2cc10*/  LDC R205, c[0x0][0x3a0] ;  /* 0x0000e800ffcd7b82 */ /* 0x004ea40000000800 */
[C---:B------:R-:W-:Y:S01]  /*2cc20*/  IMAD.WIDE R220, R2.reuse, 0x4, R238 ;  /* 0x0000000402dc7825 */ /* 0x040fe200078e02ee */
[----:B------:R4:W-:Y:S03]  /*2cc30*/  LDGSTS.E [R0+0x16200], desc[UR30][R222.64], !P2 ;  /* 0x16200000de007fae */ /* 0x0009e6000d1a101e */
[C---:B------:R-:W-:Y:S01]  /*2cc40*/  IMAD.WIDE R218, R2.reuse, 0x4, R240 ;  /* 0x0000000402da7825 */ /* 0x040fe200078e02f0 */
[----:B------:R1:W-:Y:S01]  /*2cc50*/  LDGSTS.E [R0+0x16300], desc[UR30][R220.64], !P2 ;  /* 0x16300000dc007fae */ /* 0x0003e2000d1a101e */
[----:B------:R-:W1:Y:S02]  /*2cc60*/  LDC R204, c[0x0][0x3a8] ;  /* 0x0000ea00ffcc7b82 */ /* 0x000e640000000800 */
[C---:B------:R-:W-:Y:S01]  /*2cc70*/  IMAD.WIDE R214, R2.reuse, 0x4, R242 ;  /* 0x0000000402d67825 */ /* 0x040fe200078e02f2 */
[----:B------:R1:W-:Y:S03]  /*2cc80*/  LDGSTS.E [R0+0x16400], desc[UR30][R218.64], !P2 ;  /* 0x16400000da007fae */ /* 0x0003e6000d1a101e */
[C---:B------:R-:W-:Y:S01]  /*2cc90*/  IMAD.WIDE R210, R2.reuse, 0x4, R244 ;  /* 0x0000000402d27825 */ /* 0x040fe200078e02f4 */
[----:B------:R-:W-:Y:S03]  /*2cca0*/  LDGSTS.E [R0+0x16500], desc[UR30][R214.64], !P2 ;  /* 0x16500000d6007fae */ /* 0x000fe6000d1a101e */
[----:B------:R-:W-:Y:S01]  /*2ccb0*/  IMAD.WIDE R206, R2, 0x4, R246 ;  /* 0x0000000402ce7825 */ /* 0x000fe200078e02f6 */
[----:B------:R1:W-:Y:S04]  /*2ccc0*/  LDGSTS.E [R0+0x16600], desc[UR30][R210.64], !P2 ;  /* 0x16600000d2007fae */ /* 0x0003e8000d1a101e */
[----:B------:R1:W-:Y:S01]  /*2ccd0*/  LDGSTS.E [R0+0x16700], desc[UR30][R206.64], !P2 ;  /* 0x16700000ce007fae */ /* 0x0003e2000d1a101e */
[----:B------:R-:W-:Y:S01]  /*2cce0*/  ISETP.GE.U32.AND P2, PT, R3, 0x7fffff90, PT ;  /* 0x7fffff900300780c */ /* 0x000fe20003f46070 */
[----:B---3--:R-:W-:-:S02]  /*2ccf0*/  IMAD R2, R251, 0x30, RZ ;  /* 0x00000030fb027824 */ /* 0x008fc400078e02ff */
[----:B------:R-:W-:Y:S01]  /*2cd00*/  STL.64 [R1+0xee8], R226 ;  /* 0x000ee8e201007387 */ /* 0x000fe20000100a00 */
[----:B--2---:R-:W-:Y:S01]  /*2cd10*/  VIADD R250, R205, 0xfffffffa ;  /* 0xfffffffacdfa7836 */ /* 0x004fe20000000000 */
[----:B------:R-:W2:Y:S02]  /*2cd20*/  LDC R251, c[0x0][0x3a8] ;  /* 0x0000ea00fffb7b82 */ /* 0x000ea40000000800 */
[----:B------:R-:W-:Y:S04]  /*2cd30*/  STL.64 [R1+0xf08], R218 ;  /* 0x000f08da01007387 */ /* 0x000fe80000100a00 */
[----:B------:R3:W-:Y:S01]  /*2cd40*/  STL.64 [R1+0xef0], R224 ;  /* 0x000ef0e001007387 */ /* 0x0007e20000100a00 */
[----:B-1----:R-:W-:-:S03]  /*2cd50*/  IMAD R3, R204, 0x34, RZ ;  /* 0x00000034cc037824 */ /* 0x002fc600078e02ff */
[----:B------:R4:W-:Y:S01]  /*2cd60*/  STL.64 [R1+0xef8], R222 ;  /* 0x000ef8de01007387 */ /* 0x0009e20000100a00 */
[----:B------:R-:W-:-:S03]  /*2cd70*/  IMAD.WIDE R204, R2, 0x4, R246 ;  /* 0x0000000402cc7825 */ /* 0x000fc600078e02f6 */
[----:B------:R1:W-:Y:S04]  /*2cd80*/  STL.64 [R1+0xf00], R220 ;  /* 0x000f00dc01007387 */ /* 0x0003e80000100a00 */
[----:B------:R-:W-:Y:S01]  /*2cd90*/  STL.64 [R1+0xf10], R214 ;  /* 0x000f10d601007387 */ /* 0x000fe20000100a00 */
[----:B---3--:R-:W-:-:S03]  /*2cda0*/  IMAD.WIDE R224, R2, 0x4, R248 ;  /* 0x0000000402e07825 */ /* 0x008fc600078e02f8 */
[----:B------:R3:W-:Y:S01]  /*2cdb0*/  STL.64 [R1+0xf18], R210 ;  /* 0x000f18d201007387 */ /* 0x0007e20000100a00 */
[----:B----4-:R-:W-:-:S03]  /*2cdc0*/  IMAD.WIDE R222, R2, 0x4, R234 ;  /* 0x0000000402de7825 */ /* 0x010fc600078e02ea */
[----:B------:R4:W-:Y:S01]  /*2cdd0*/  STL.64 [R1+0xf20], R206 ;  /* 0x000f20ce01007387 */ /* 0x0009e20000100a00 */
[----:B-1----:R-:W-:-:S03]  /*2cde0*/  IMAD.WIDE R220, R2, 0x4, R236 ;  /* 0x0000000402dc7825 */ /* 0x002fc600078e02ec */
[----:B------:R1:W-:Y:S01]  /*2cdf0*/  STL.64 [R1+0xf28], R224 ;  /* 0x000f28e001007387 */ /* 0x0003e20000100a00 */
[----:B------:R-:W-:-:S03]  /*2ce00*/  IMAD.WIDE R218, R2, 0x4, R238 ;  /* 0x0000000402da7825 */ /* 0x000fc600078e02ee */
[----:B------:R1:W-:Y:S01]  /*2ce10*/  LDGSTS.E [R0+0x18000], desc[UR30][R224.64], !P2 ;  /* 0x18000000e0007fae */ /* 0x0003e2000d1a101e */
[----:B---3--:R-:W-:-:S04]  /*2ce20*/  IMAD.WIDE R210, R2, 0x4, R242 ;  /* 0x0000000402d27825 */ /* 0x008fc800078e02f2 */
[C---:B----4-:R-:W-:Y:S01]  /*2ce30*/  IMAD.WIDE R206, R2.reuse, 0x4, R244 ;  /* 0x0000000402ce7825 */ /* 0x050fe200078e02f4 */
[----:B------:R-:W-:Y:S03]  /*2ce40*/  STL.64 [R1+0xf60], R204 ;  /* 0x000f60cc01007387 */ /* 0x000fe60000100a00 */
[----:B------:R-:W-:Y:S01]  /*2ce50*/  IMAD.WIDE R214, R2, 0x4, R240 ;  /* 0x0000000402d67825 */ /* 0x000fe200078e02f0 */
[----:B------:R-:W-:Y:S04]  /*2ce60*/  STL.64 [R1+0xf58], R206 ;  /* 0x000f58ce01007387 */ /* 0x000fe80000100a00 */
[----:B------:R3:W-:Y:S01]  /*2ce70*/  LDGSTS.E [R0+0x18100], desc[UR30][R222.64], !P2 ;  /* 0x18100000de007fae */ /* 0x0007e2000d1a101e */
[----:B-1----:R-:W-:-:S03]  /*2ce80*/  IMAD.WIDE R224, R3, 0x4, R248 ;  /* 0x0000000403e07825 */ /* 0x002fc600078e02f8 */
[----:B------:R-:W-:Y:S04]  /*2ce90*/  STL.64 [R1+0xf50], R210 ;  /* 0x000f50d201007387 */ /* 0x000fe80000100a00 */
[----:B------:R1:W-:Y:S04]  /*2cea0*/  LDGSTS.E [R0+0x18200], desc[UR30][R220.64], !P2 ;  /* 0x18200000dc007fae */ /* 0x0003e8000d1a101e */
[----:B------:R3:W-:Y:S04]  /*2ceb0*/  STL.64 [R1+0xf30], R222 ;  /* 0x000f30de01007387 */ /* 0x0007e80000100a00 */
[----:B------:R4:W-:Y:S04]  /*2cec0*/  LDGSTS.E [R0+0x18300], desc[UR30][R218.64], !P2 ;  /* 0x18300000da007fae */ /* 0x0009e8000d1a101e */
[----:B------:R1:W-:Y:S04]  /*2ced0*/  STL.64 [R1+0xf38], R220 ;  /* 0x000f38dc01007387 */ /* 0x0003e80000100a00 */
[----:B------:R-:W-:Y:S01]  /*2cee0*/  LDGSTS.E [R0+0x18400], desc[UR30][R214.64], !P2 ;  /* 0x18400000d6007fae */ /* 0x000fe2000d1a101e */
[----:B---3--:R-:W-:-:S03]  /*2cef0*/  IMAD.WIDE R222, R3, 0x4, R234 ;  /* 0x0000000403de7825 */ /* 0x008fc600078e02ea */
[----:B------:R4:W-:Y:S04]  /*2cf00*/  STL.64 [R1+0xf40], R218 ;  /* 0x000f40da01007387 */ /* 0x0009e80000100a00 */
[----:B------:R3:W-:Y:S01]  /*2cf10*/  LDGSTS.E [R0+0x18500], desc[UR30][R210.64], !P2 ;  /* 0x18500000d2007fae */ /* 0x0007e2000d1a101e */
[----:B-1----:R-:W-:-:S03]  /*2cf20*/  IMAD.WIDE R220, R3, 0x4, R236 ;  /* 0x0000000403dc7825 */ /* 0x002fc600078e02ec */
[----:B------:R1:W-:Y:S04]  /*2cf30*/  STL.64 [R1+0xf48], R214 ;  /* 0x000f48d601007387 */ /* 0x0003e80000100a00 */
[----:B------:R2:W-:Y:S01]  /*2cf40*/  LDGSTS.E [R0+0x18600], desc[UR30][R206.64], !P2 ;  /* 0x18600000ce007fae */ /* 0x0005e2000d1a101e */
[----:B----4-:R-:W-:-:S03]  /*2cf50*/  IMAD.WIDE R218, R3, 0x4, R238 ;  /* 0x0000000403da7825 */ /* 0x010fc600078e02ee */
[----:B------:R4:W-:Y:S01]  /*2cf60*/  LDGSTS.E [R0+0x18700], desc[UR30][R204.64], !P2 ;  /* 0x18700000cc007fae */ /* 0x0009e2000d1a101e */
[----:B---3--:R-:W-:-:S03]  /*2cf70*/  IMAD.WIDE R210, R3, 0x4, R242 ;  /* 0x0000000403d27825 */ /* 0x008fc600078e02f2 */
[----:B------:R-:W-:Y:S01]  /*2cf80*/  LDGSTS.E [R0+0x1a000], desc[UR30][R224.64], !P4 ;  /* 0x1a000000e0007fae */ /* 0x000fe2000e1a101e */
[----:B-1----:R-:W-:-:S03]  /*2cf90*/  IMAD.WIDE R214, R3, 0x4, R240 ;  /* 0x0000000403d67825 */ /* 0x002fc600078e02f0 */
[----:B------:R1:W-:Y:S01]  /*2cfa0*/  LDGSTS.E [R0+0x1a100], desc[UR30][R222.64], !P4 ;  /* 0x1a100000de007fae */ /* 0x0003e2000e1a101e */
[----:B--2---:R-:W-:-:S03]  /*2cfb0*/  IMAD.WIDE R206, R3, 0x4, R244 ;  /* 0x0000000403ce7825 */ /* 0x004fc600078e02f4 */
[----:B------:R2:W-:Y:S01]  /*2cfc0*/  LDGSTS.E [R0+0x1a200], desc[UR30][R220.64], !P4 ;  /* 0x1a200000dc007fae */ /* 0x0005e2000e1a101e */
[----:B----4-:R-:W-:-:S03]  /*2cfd0*/  IMAD.WIDE R204, R3, 0x4, R246 ;  /* 0x0000000403cc7825 */ /* 0x010fc600078e02f6 */
[----:B------:R3:W-:Y:S01]  /*2cfe0*/  LDGSTS.E [R0+0x1a300], desc[UR30][R218.64], !P4 ;  /* 0x1a300000da007fae */ /* 0x0007e2000e1a101e */
[----:B------:R-:W-:-:S03]  /*2cff0*/  VIADD R2, R203, 0xffffffc7 ;  /* 0xffffffc7cb027836 */ /* 0x000fc60000000000 */
[----:B------:R-:W-:Y:S01]  /*2d000*/  LDGSTS.E [R0+0x1a400], desc[UR30][R214.64], !P4 ;  /* 0x1a400000d6007fae */ /* 0x000fe2000e1a101e */
[----:B------:R-:W-:Y:S02]  /*2d010*/  ISETP.GE.U32.AND P2, PT, R250, 0x7fffffbb, PT ;  /* 0x7fffffbbfa00780c */ /* 0x000fe40003f46070 */
[----:B------:R-:W4:Y:S01]  /*2d020*/  LDC R250, c[0x0][0x3a8] ;  /* 0x0000ea00fffa7b82 */ /* 0x000f220000000800 */
[----:B------:R1:W-:Y:S04]  /*2d030*/  LDGSTS.E [R0+0x1a500], desc[UR30][R210.64], !P4 ;  /* 0x1a500000d2007fae */ /* 0x0003e8000e1a101e */
[----:B------:R1:W-:Y:S04]  /*2d040*/  LDGSTS.E [R0+0x1a600], desc[UR30][R206.64], !P4 ;  /* 0x1a600000ce007fae */ /* 0x0003e8000e1a101e */
[----:B------:R1:W-:Y:S01]  /*2d050*/  LDGSTS.E [R0+0x1a700], desc[UR30][R204.64], !P4 ;  /* 0x1a700000cc007fae */ /* 0x0003e2000e1a101e */
[----:B------:R-:W-:Y:S01]  /*2d060*/  ISETP.GE.U32.AND P4, PT, R2, 0x7fffff88, PT ;  /* 0x7fffff880200780c */ /* 0x000fe20003f86070 */
[----:B------:R-:W-:-:S02]  /*2d070*/  IMAD R2, R251, 0x38, RZ ;  /* 0x00000038fb027824 */ /* 0x000fc400078e02ff */
[----:B------:R-:W-:Y:S01]  /*2d080*/  STL.64 [R1+0xf68], R224 ;  /* 0x000f68e001007387 */ /* 0x000fe20000100a00 */
[----:B------:R-:W4:Y:S03]  /*2d090*/  LDC R251, c[0x0][0x3a0] ;  /* 0x0000e800fffb7b82 */ /* 0x000f260000000800 */
[----:B------:R-:W-:Y:S04]  /*2d0a0*/  STL.64 [R1+0xfa0], R204 ;  /* 0x000fa0cc01007387 */ /* 0x000fe80000100a00 */
[----:B------:R-:W-:Y:S04]  /*2d0b0*/  STL.64 [R1+0xf98], R206 ;  /* 0x000f98ce01007387 */ /* 0x000fe80000100a00 */
[----:B------:R-:W-:Y:S04]  /*2d0c0*/  STL.64 [R1+0xf90], R210 ;  /* 0x000f90d201007387 */ /* 0x000fe80000100a00 */
[----:B------:R1:W-:Y:S04]  /*2d0d0*/  STL.64 [R1+0xf70], R222 ;  /* 0x000f70de01007387 */ /* 0x0003e80000100a00 */
[----:B------:R2:W-:Y:S04]  /*2d0e0*/  STL.64 [R1+0xf78], R220 ;  /* 0x000f78dc01007387 */ /* 0x0005e80000100a00 */
[----:B------:R3:W-:Y:S01]  /*2d0f0*/  STL.64 [R1+0xf80], R218 ;  /* 0x000f80da01007387 */ /* 0x0007e20000100a00 */
[----:B-1----:R-:W-:-:S03]  /*2d100*/  IMAD.WIDE R222, R2, 0x4, R248 ;  /* 0x0000000402de7825 */ /* 0x002fc600078e02f8 */
[----:B------:R1:W-:Y:S01]  /*2d110*/  STL.64 [R1+0xf88], R214 ;  /* 0x000f88d601007387 */ /* 0x0003e20000100a00 */
[----:B--2---:R-:W-:-:S03]  /*2d120*/  IMAD.WIDE R220, R2, 0x4, R234 ;  /* 0x0000000402dc7825 */ /* 0x004fc600078e02ea */
[----:B------:R-:W-:Y:S01]  /*2d130*/  LDGSTS.E [R0+0x1c000], desc[UR30][R222.64], !P4 ;  /* 0x1c000000de007fae */ /* 0x000fe2000e1a101e */
[----:B---3--:R-:W-:-:S03]  /*2d140*/  IMAD.WIDE R218, R2, 0x4, R236 ;  /* 0x0000000402da7825 */ /* 0x008fc600078e02ec */
[----:B------:R-:W-:Y:S01]  /*2d150*/  LDGSTS.E [R0+0x1c100], desc[UR30][R220.64], !P4 ;  /* 0x1c100000dc007fae */ /* 0x000fe2000e1a101e */
[----:B------:R-:W-:-:S03]  /*2d160*/  IMAD.WIDE R210, R2, 0x4, R240 ;  /* 0x0000000402d27825 */ /* 0x000fc600078e02f0 */
[----:B------:R-:W-:Y:S01]  /*2d170*/  LDGSTS.E [R0+0x1c200], desc[UR30][R218.64], !P4 ;  /* 0x1c200000da007fae */ /* 0x000fe2000e1a101e */
[----:B-1----:R-:W-:-:S04]  /*2d180*/  IMAD.WIDE R214, R2, 0x4, R238 ;  /* 0x0000000402d67825 */ /* 0x002fc800078e02ee */
[----:B------:R-:W-:Y:S01]  /*2d190*/  VIADD R3, R202, 0xffffffc3 ;  /* 0xffffffc3ca037836 */ /* 0x000fe20000000000 */
[----:B------:R-:W-:Y:S01]  /*2d1a0*/  LDGSTS.E [R0+0x1c300], desc[UR30][R214.64], !P4 ;  /* 0x1c300000d6007fae */ /* 0x000fe2000e1a101e */
[----:B------:R-:W-:-:S03]  /*2d1b0*/  IMAD.WIDE R206, R2, 0x4, R242 ;  /* 0x0000000402ce7825 */ /* 0x000fc600078e02f2 */
[----:B------:R-:W-:Y:S01]  /*2d1c0*/  LDGSTS.E [R0+0x1c400], desc[UR30][R210.64], !P4 ;  /* 0x1c400000d2007fae */ /* 0x000fe2000e1a101e */
[----:B------:R-:W-:-:S04]  /*2d1d0*/  IMAD.WIDE R202, R2, 0x4, R246 ;  /* 0x0000000402ca7825 */ /* 0x000fc800078e02f6 */
[----:B------:R-:W-:Y:S01]  /*2d1e0*/  IMAD.WIDE R204, R2, 0x4, R244 ;  /* 0x0000000402cc7825 */ /* 0x000fe200078e02f4 */
[----:B------:R-:W-:Y:S04]  /*2d1f0*/  STL.64 [R1+0xfa8], R222 ;  /* 0x000fa8de01007387 */ /* 0x000fe80000100a00 */
[----:B------:R-:W-:Y:S04]  /*2d200*/  LDGSTS.E [R0+0x1c500], desc[UR30][R206.64], !P4 ;  /* 0x1c500000ce007fae */ /* 0x000fe8000e1a101e */
[----:B------:R1:W-:Y:S04]  /*2d210*/  STL.64 [R1+0xfe0], R202 ;  /* 0x000fe0ca01007387 */ /* 0x0003e80000100a00 */
[----:B------:R-:W-:Y:S04]  /*2d220*/  LDGSTS.E [R0+0x1c600], desc[UR30][R204.64], !P4 ;  /* 0x1c600000cc007fae */ /* 0x000fe8000e1a101e */
[----:B------:R-:W-:Y:S04]  /*2d230*/  STL.64 [R1+0xfd8], R204 ;  /* 0x000fd8cc01007387 */ /* 0x000fe80000100a00 */
[----:B------:R1:W-:Y:S01]  /*2d240*/  LDGSTS.E [R0+0x1c700], desc[UR30][R202.64], !P4 ;  /* 0x1c700000ca007fae */ /* 0x0003e2000e1a101e */
[----:B------:R-:W-:-:S03]  /*2d250*/  ISETP.GE.U32.AND P4, PT, R3, 0x7fffff84, PT ;  /* 0x7fffff840300780c */ /* 0x000fc60003f86070 */
[----:B------:R2:W-:Y:S01]  /*2d260*/  STL.64 [R1+0xfd0], R206 ;  /* 0x000fd0ce01007387 */ /* 0x0005e20000100a00 */
[----:B----4-:R-:W-:-:S03]  /*2d270*/  IMAD R2, R250, 0x3c, RZ ;  /* 0x0000003cfa027824 */ /* 0x010fc600078e02ff */
[----:B------:R-:W-:Y:S04]  /*2d280*/  STL.64 [R1+0xfb0], R220 ;  /* 0x000fb0dc01007387 */ /* 0x000fe80000100a00 */
[----:B------:R3:W-:Y:S04]  /*2d290*/  STL.64 [R1+0xfb8], R218 ;  /* 0x000fb8da01007387 */ /* 0x0007e80000100a00 */
[----:B------:R4:W-:Y:S01]  /*2d2a0*/  STL.64 [R1+0xfc0], R214 ;  /* 0x000fc0d601007387 */ /* 0x0009e20000100a00 */
[----:B-1----:R-:W-:Y:S01]  /*2d2b0*/  IMAD.WIDE R202, R2, 0x4, R248 ;  /* 0x0000000402ca7825 */ /* 0x002fe200078e02f8 */
[----:B--2---:R-:W1:Y:S02]  /*2d2c0*/  LDC R206, c[0x0][0x3a8] ;  /* 0x0000ea00ffce7b82 */ /* 0x004e640000000800 */
[----:B------:R2:W-:Y:S01]  /*2d2d0*/  STL.64 [R1+0xfc8], R210 ;  /* 0x000fc8d201007387 */ /* 0x0005e20000100a00 */
[----:B------:R-:W-:-:S05]  /*2d2e0*/  VIADD R3, R251, 0xfffffffe ;  /* 0xfffffffefb037836 */ /* 0x000fca0000000000 */
[----:B---3--:R-:W3:Y:S01]  /*2d2f0*/  LDC R219, c[0x0][0x3a8] ;  /* 0x0000ea00ffdb7b82 */ /* 0x008ee20000000800 */
[C---:B------:R-:W-:Y:S01]  /*2d300*/  IMAD.WIDE R204, R2.reuse, 0x4, R234 ;  /* 0x0000000402cc7825 */ /* 0x040fe200078e02ea */
[----:B------:R-:W-:Y:S06]  /*2d310*/  LDGSTS.E [R0+0x1e000], desc[UR30][R202.64], !P4 ;  /* 0x1e000000ca007fae */ /* 0x000fec000e1a101e */
[----:B----4-:R-:W4:Y:S01]  /*2d320*/  LDC R215, c[0x0][0x3a8] ;  /* 0x0000ea00ffd77b82 */ /* 0x010f220000000800 */
[----:B------:R-:W-:-:S07]  /*2d330*/  IMAD.WIDE R222, R2, 0x4, R246 ;  /* 0x0000000402de7825 */ /* 0x000fce00078e02f6 */
[----:B------:R-:W1:Y:S01]  /*2d340*/  LDC R214, c[0x0][0x3a8] ;  /* 0x0000ea00ffd67b82 */ /* 0x000e620000000800 */
[----:B------:R-:W-:-:S07]  /*2d350*/  IMAD.WIDE R250, R2, 0x4, R236 ;  /* 0x0000000402fa7825 */ /* 0x000fce00078e02ec */
[----:B------:R-:W1:Y:S01]  /*2d360*/  LDC R221, c[0x0][0x3a0] ;  /* 0x0000e800ffdd7b82 */ /* 0x000e620000000800 */
[----:B------:R-:W-:-:S07]  /*2d370*/  IMAD.WIDE R224, R2, 0x4, R244 ;  /* 0x0000000402e07825 */ /* 0x000fce00078e02f4 */
[----:B------:R-:W1:Y:S01]  /*2d380*/  LDC R218, c[0x0][0x3a8] ;  /* 0x0000ea00ffda7b82 */ /* 0x000e620000000800 */
[----:B------:R-:W-:-:S07]  /*2d390*/  IMAD.WIDE R230, R2, 0x4, R238 ;  /* 0x0000000402e67825 */ /* 0x000fce00078e02ee */
[----:B------:R-:W1:Y:S01]  /*2d3a0*/  LDC R220, c[0x0][0x3a8] ;  /* 0x0000ea00ffdc7b82 */ /* 0x000e620000000800 */
[C---:B------:R-:W-:Y:S01]  /*2d3b0*/  IMAD.WIDE R226, R2.reuse, 0x4, R242 ;  /* 0x0000000402e27825 */ /* 0x040fe200078e02f2 */
[----:B------:R3:W-:Y:S03]  /*2d3c0*/  STL.64 [R1+0xfe8], R202 ;  /* 0x000fe8ca01007387 */ /* 0x0007e60000100a00 */
[----:B------:R-:W-:Y:S01]  /*2d3d0*/  IMAD.WIDE R228, R2, 0x4, R240 ;  /* 0x0000000402e47825 */ /* 0x000fe200078e02f0 */
[----:B------:R-:W-:Y:S02]  /*2d3e0*/  LDGSTS.E [R0+0x1e100], desc[UR30][R204.64], !P4 ;  /* 0x1e100000cc007fae */ /* 0x000fe4000e1a101e */
[----:B--2---:R-:W2:Y:S02]  /*2d3f0*/  LDC R211, c[0x0][0x3a8] ;  /* 0x0000ea00ffd37b82 */ /* 0x004ea40000000800 */
[----:B------:R-:W-:Y:S04]  /*2d400*/  STL.64 [R1+0x1020], R222 ;  /* 0x001020de01007387 */ /* 0x000fe80000100a00 */
[----:B------:R1:W-:Y:S02]  /*2d410*/  LDGSTS.E [R0+0x1e200], desc[UR30][R250.64], !P4 ;  /* 0x1e200000fa007fae */ /* 0x0003e4000e1a101e */
[----:B------:R-:W2:Y:S02]  /*2d420*/  LDC R207, c[0x0][0x3a8] ;  /* 0x0000ea00ffcf7b82 */ /* 0x000ea40000000800 */
[----:B------:R-:W-:Y:S04]  /*2d430*/  STL.64 [R1+0x1018], R224 ;  /* 0x001018e001007387 */ /* 0x000fe80000100a00 */
[----:B------:R4:W-:Y:S02]  /*2d440*/  LDGSTS.E [R0+0x1e300], desc[UR30][R230.64], !P4 ;  /* 0x1e300000e6007fae */ /* 0x0009e4000e1a101e */
[----:B------:R-:W2:Y:S02]  /*2d450*/  LDC R210, c[0x0][0x3a0] ;  /* 0x0000e800ffd27b82 */ /* 0x000ea40000000800 */
[----:B------:R-:W-:Y:S04]  /*2d460*/  STL.64 [R1+0x1010], R226 ;  /* 0x001010e201007387 */ /* 0x000fe80000100a00 */
[----:B------:R1:W-:Y:S04]  /*2d470*/  LDGSTS.E [R0+0x1e400], desc[UR30][R228.64], !P4 ;  /* 0x1e400000e4007fae */ /* 0x0003e8000e1a101e */
[----:B------:R1:W-:Y:S04]  /*2d480*/  STL.64 [R1+0xff0], R204 ;  /* 0x000ff0cc01007387 */ /* 0x0003e80000100a00 */
[----:B------:R1:W-:Y:S04]  /*2d490*/  LDGSTS.E [R0+0x1e500], desc[UR30][R226.64], !P4 ;  /* 0x1e500000e2007fae */ /* 0x0003e8000e1a101e */
[----:B---3--:R-:W3:Y:S04]  /*2d4a0*/  LDL.LU.64 R202, [R1+0x8588] ;  /* 0x0085880001ca7983 */ /* 0x008ee80000300a00 */
[----:B------:R2:W-:Y:S04]  /*2d4b0*/  LDGSTS.E [R0+0x1e600], desc[UR30][R224.64], !P4 ;  /* 0x1e600000e0007fae */ /* 0x0005e8000e1a101e */
[----:B------:R4:W-:Y:S04]  /*2d4c0*/  STL.64 [R1+0xff8], R250 ;  /* 0x000ff8fa01007387 */ /* 0x0009e80000100a00 */
[----:B------:R2:W-:Y:S01]  /*2d4d0*/  LDGSTS.E [R0+0x1e700], desc[UR30][R222.64], !P4 ;  /* 0x1e700000de007fae */ /* 0x0005e2000e1a101e */
[----:B------:R-:W-:-:S02]  /*2d4e0*/  ISETP.GE.U32.AND P4, PT, R3, 0x7fffffbf, PT ;  /* 0x7fffffbf0300780c */ /* 0x000fc40003f86070 */
[----:B------:R-:W-:Y:S01]  /*2d4f0*/  LOP3.LUT R2, R208, 0x20, RZ, 0x3c, !PT ;  /* 0x00000020d0027812 */ /* 0x000fe200078e3cff */
[----:B-1----:R-:W3:Y:S01]  /*2d500*/  LDL.LU.64 R204, [R1+0x8580] ;  /* 0x0085800001cc7983 */ /* 0x002ee20000300a00 */
[----:B----4-:R-:W1:Y:S03]  /*2d510*/  LDC R251, c[0x0][0x3a0] ;  /* 0x0000e800fffb7b82 */ /* 0x010e660000000800 */
[----:B------:R4:W-:Y:S01]  /*2d520*/  STL.64 [R1+0x1000], R230 ;  /* 0x001000e601007387 */ /* 0x0009e20000100a00 */
[----:B------:R-:W-:Y:S02]  /*2d530*/  IMAD R3, R219, 0x5, RZ ;  /* 0x00000005db037824 */ /* 0x000fe400078e02ff */
[----:B------:R-:W-:Y:S01]  /*2d540*/  VIADD R2, R2, UR4 ;  /* 0x0000000402027c36 */ /* 0x000fe20008000000 */
[----:B------:R2:W-:Y:S01]  /*2d550*/  STL.64 [R1+0x1008], R228 ;  /* 0x001008e401007387 */ /* 0x0005e20000100a00 */
[----:B------:R-:W-:-:S02]  /*2d560*/  VIADD R250, R221, 0xfffffff2 ;  /* 0xfffffff2ddfa7836 */ /* 0x000fc40000000000 */
[----:B------:R-:W-:-:S04]  /*2d570*/  IMAD.WIDE R218, R218, 0x4, R244 ;  /* 0x00000004dada7825 */ /* 0x000fc800078e02f4 */
[----:B----4-:R-:W-:-:S04]  /*2d580*/  IMAD.WIDE R230, R215, 0x4, R248 ;  /* 0x00000004d7e67825 */ /* 0x010fc800078e02f8 */
[----:B------:R-:W-:Y:S01]  /*2d590*/  IMAD.WIDE R214, R214, 0x4, R246 ;  /* 0x00000004d6d67825 */ /* 0x000fe200078e02f6 */
[----:B------:R4:W-:Y:S03]  /*2d5a0*/  STL.64 [R1+0x1028], R230 ;  /* 0x001028e601007387 */ /* 0x0009e60000100a00 */
[----:B--2---:R-:W-:Y:S01]  /*2d5b0*/  IMAD.WIDE R228, R217, 0x4, R234 ;  /* 0x00000004d9e47825 */ /* 0x004fe200078e02ea */
[----:B------:R-:W-:Y:S03]  /*2d5c0*/  STL.64 [R1+0x1060], R214 ;  /* 0x001060d601007387 */ /* 0x000fe60000100a00 */
[----:B------:R-:W-:Y:S01]  /*2d5d0*/  IMAD.WIDE R220, R220, 0x4, R242 ;  /* 0x00000004dcdc7825 */ /* 0x000fe200078e02f2 */
[----:B------:R4:W-:Y:S03]  /*2d5e0*/  LDGSTS.E [R2+0x800], desc[UR30][R230.64], !P4 ;  /* 0x00800000e6027fae */ /* 0x0009e6000e1a101e */
[----:B------:R-:W-:Y:S01]  /*2d5f0*/  IMAD.WIDE R226, R213, 0x4, R236 ;  /* 0x00000004d5e27825 */ /* 0x000fe200078e02ec */
[----:B------:R-:W-:Y:S01]  /*2d600*/  STL.64 [R1+0x1058], R218 ;  /* 0x001058da01007387 */ /* 0x000fe20000100a00 */
[----:B------:R-:W2:Y:S02]  /*2d610*/  LDC R213, c[0x0][0x3a0] ;  /* 0x0000e800ffd57b82 */ /* 0x000ea40000000800 */
[----:B------:R-:W-:Y:S01]  /*2d620*/  IMAD.WIDE R224, R211, 0x4, R238 ;  /* 0x00000004d3e07825 */ /* 0x000fe200078e02ee */
[----:B------:R1:W-:Y:S03]  /*2d630*/  LDGSTS.E [R2+0x900], desc[UR30][R228.64], !P4 ;  /* 0x00900000e4027fae */ /* 0x0003e6000e1a101e */
[----:B------:R-:W-:Y:S01]  /*2d640*/  IMAD.WIDE R222, R206, 0x4, R240 ;  /* 0x00000004cede7825 */ /* 0x000fe200078e02f0 */
[----:B------:R-:W-:Y:S01]  /*2d650*/  STL.64 [R1+0x1050], R220 ;  /* 0x001050dc01007387 */ /* 0x000fe20000100a00 */
[----:B------:R-:W2:Y:S02]  /*2d660*/  LDC R206, c[0x0][0x3a0] ;  /* 0x0000e800ffce7b82 */ /* 0x000ea40000000800 */
[C---:B----4-:R-:W-:Y:S01]  /*2d670*/  IMAD.WIDE R230, R3.reuse, 0x4, R248 ;  /* 0x0000000403e67825 */ /* 0x050fe200078e02f8 */
[----:B------:R4:W-:Y:S04]  /*2d680*/  LDGSTS.E [R2+0xa00], desc[UR30][R226.64], !P4 ;  /* 0x00a00000e2027fae */ /* 0x0009e8000e1a101e */
[----:B------:R1:W-:Y:S04]  /*2d690*/  STL.64 [R1+0x1030], R228 ;  /* 0x001030e401007387 */ /* 0x0003e80000100a00 */
[----:B------:R4:W-:Y:S04]  /*2d6a0*/  LDGSTS.E [R2+0xb00], desc[UR30][R224.64], !P4 ;  /* 0x00b00000e0027fae */ /* 0x0009e8000e1a101e */
[----:B------:R4:W-:Y:S04]  /*2d6b0*/  STL.64 [R1+0x1038], R226 ;  /* 0x001038e201007387 */ /* 0x0009e80000100a00 */
[----:B------:R-:W-:Y:S01]  /*2d6c0*/  LDGSTS.E [R2+0xc00], desc[UR30][R222.64], !P4 ;  /* 0x00c00000de027fae */ /* 0x000fe2000e1a101e */
[----:B-1----:R-:W-:-:S03]  /*2d6d0*/  IMAD.WIDE R228, R3, 0x4, R234 ;  /* 0x0000000403e47825 */ /* 0x002fc600078e02ea */
[----:B------:R1:W-:Y:S04]  /*2d6e0*/  STL.64 [R1+0x1040], R224 ;  /* 0x001040e001007387 */ /* 0x0003e80000100a00 */
[----:B------:R1:W-:Y:S01]  /*2d6f0*/  LDGSTS.E [R2+0xd00], desc[UR30][R220.64], !P4 ;  /* 0x00d00000dc027fae */ /* 0x0003e2000e1a101e */
[----:B----4-:R-:W-:-:S03]  /*2d700*/  IMAD.WIDE R226, R3, 0x4, R236 ;  /* 0x0000000403e27825 */ /* 0x010fc600078e02ec */
[----:B------:R4:W-:Y:S04]  /*2d710*/  STL.64 [R1+0x1048], R222 ;  /* 0x001048de01007387 */ /* 0x0009e80000100a00 */
[----:B------:R2:W-:Y:S01]  /*2d720*/  LDGSTS.E [R2+0xe00], desc[UR30][R218.64], !P4 ;  /* 0x00e00000da027fae */ /* 0x0005e2000e1a101e */
[----:B-1----:R-:W-:-:S03]  /*2d730*/  IMAD.WIDE R224, R3, 0x4, R238 ;  /* 0x0000000403e07825 */ /* 0x002fc600078e02ee */
[----:B------:R1:W-:Y:S01]  /*2d740*/  LDGSTS.E [R2+0xf00], desc[UR30][R214.64], !P4 ;  /* 0x00f00000d6027fae */ /* 0x0003e2000e1a101e */
[C---:B------:R-:W-:Y:S01]  /*2d750*/  IMAD.WIDE R220, R3.reuse, 0x4, R242 ;  /* 0x0000000403dc7825 */ /* 0x040fe200078e02f2 */
[----:B------:R-:W-:Y:S02]  /*2d760*/  ISETP.GE.U32.AND P4, PT, R250, 0x7fffffb3, PT ;  /* 0x7fffffb3fa00780c */ /* 0x000fe40003f86070 */
[----:B------:R-:W-:Y:S01]  /*2d770*/  LDGSTS.E [R2+0x2800], desc[UR30][R230.64], !P2 ;  /* 0x02800000e6027fae */ /* 0x000fe2000d1a101e */
[----:B----4-:R-:W-:-:S03]  /*2d780*/  IMAD.WIDE R222, R3, 0x4, R240 ;  /* 0x0000000403de7825 */ /* 0x010fc600078e02f0 */
[----:B------:R-:W-:Y:S01]  /*2d790*/  LDGSTS.E [R2+0x2900], desc[UR30][R228.64], !P2 ;  /* 0x02900000e4027fae */ /* 0x000fe2000d1a101e */
[----:B--2---:R-:W-:-:S03]  /*2d7a0*/  IMAD.WIDE R218, R3, 0x4, R244 ;  /* 0x0000000403da7825 */ /* 0x004fc600078e02f4 */
[----:B------:R-:W-:Y:S01]  /*2d7b0*/  LDGSTS.E [R2+0x2a00], desc[UR30][R226.64], !P2 ;  /* 0x02a00000e2027fae */ /* 0x000fe2000d1a101e */
[----:B-1----:R-:W-:-:S03]  /*2d7c0*/  IMAD.WIDE R214, R3, 0x4, R246 ;  /* 0x0000000403d67825 */ /* 0x002fc600078e02f6 */
[----:B------:R-:W-:Y:S01]  /*2d7d0*/  LDGSTS.E [R2+0x2b00], desc[UR30][R224.64], !P2 ;  /* 0x02b00000e0027fae */ /* 0x000fe2000d1a101e */
[----:B------:R-:W-:-:S03]  /*2d7e0*/  VIADD R250, R251, 0xfffffff6 ;  /* 0xfffffff6fbfa7836 */ /* 0x000fc60000000000 */
[----:B------:R-:W-:Y:S04]  /*2d7f0*/  LDGSTS.E [R2+0x2c00], desc[UR30][R222.64], !P2 ;  /* 0x02c00000de027fae */ /* 0x000fe8000d1a101e */
[----:B------:R-:W-:Y:S04]  /*2d800*/  LDGSTS.E [R2+0x2d00], desc[UR30][R220.64], !P2 ;  /* 0x02d00000dc027fae */ /* 0x000fe8000d1a101e */
[----:B------:R-:W-:Y:S04]  /*2d810*/  LDGSTS.E [R2+0x2e00], desc[UR30][R218.64], !P2 ;  /* 0x02e00000da027fae */ /* 0x000fe8000d1a101e */
[----:B------:R1:W-:Y:S01]  /*2d820*/  LDGSTS.E [R2+0x2f00], desc[UR30][R214.64], !P2 ;  /* 0x02f00000d6027fae */ /* 0x0003e2000d1a101e */
[----:B------:R-:W-:Y:S01]  /*2d830*/  ISETP.GE.U32.AND P2, PT, R250, 0x7fffffb7, PT ;  /* 0x7fffffb7fa00780c */ /* 0x000fe20003f46070 */
[----:B------:R-:W-:-:S02]  /*2d840*/  IMAD R3, R207, 0x9, RZ ;  /* 0x00000009cf037824 */ /* 0x000fc400078e02ff */
[----:B------:R-:W-:Y:S01]  /*2d850*/  STL.64 [R1+0x1068], R230 ;  /* 0x001068e601007387 */ /* 0x000fe20000100a00 */
[----:B------:R-:W-:Y:S01]  /*2d860*/  VIADD R251, R210, 0xffffffe6 ;  /* 0xffffffe6d2fb7836 */ /* 0x000fe20000000000 */
[----:B------:R-:W2:Y:S02]  /*2d870*/  LDC R207, c[0x0][0x3a8] ;  /* 0x0000ea00ffcf7b82 */ /* 0x000ea40000000800 */
[----:B------:R1:W-:Y:S04]  /*2d880*/  STL.64 [R1+0x10a0], R214 ;  /* 0x0010a0d601007387 */ /* 0x0003e80000100a00 */
[----:B------:R4:W-:Y:S01]  /*2d890*/  STL.64 [R1+0x1098], R218 ;  /* 0x001098da01007387 */ /* 0x0009e20000100a00 */
[----:B------:R-:W-:-:S03]  /*2d8a0*/  IMAD.WIDE R210, R3, 0x4, R246 ;  /* 0x0000000403d27825 */ /* 0x000fc600078e02f6 */
[----:B------:R-:W-:Y:S04]  /*2d8b0*/  STL.64 [R1+0x1090], R220 ;  /* 0x001090dc01007387 */ /* 0x000fe80000100a00 */
[----:B------:R4:W-:Y:S01]  /*2d8c0*/  STL.64 [R1+0x1070], R228 ;  /* 0x001070e401007387 */ /* 0x0009e20000100a00 */
[----:B-1----:R-:W-:-:S03]  /*2d8d0*/  IMAD.WIDE R214, R3, 0x4, R244 ;  /* 0x0000000403d67825 */ /* 0x002fc600078e02f4 */
[----:B------:R1:W-:Y:S01]  /*2d8e0*/  STL.64 [R1+0x1078], R226 ;  /* 0x001078e201007387 */ /* 0x0003e20000100a00 */
[----:B----4-:R-:W-:-:S03]  /*2d8f0*/  IMAD.WIDE R218, R3, 0x4, R242 ;  /* 0x0000000403da7825 */ /* 0x010fc600078e02f2 */
[----:B------:R4:W-:Y:S01]  /*2d900*/  STL.64 [R1+0x1080], R224 ;  /* 0x001080e001007387 */ /* 0x0009e20000100a00 */
[----:B------:R-:W-:-:S03]  /*2d910*/  IMAD.WIDE R228, R3, 0x4, R248 ;  /* 0x0000000403e47825 */ /* 0x000fc600078e02f8 */
[----:B------:R2:W-:Y:S01]  /*2d920*/  STL.64 [R1+0x1088], R222 ;  /* 0x001088de01007387 */ /* 0x0005e20000100a00 */
[----:B-1----:R-:W-:-:S03]  /*2d930*/  IMAD.WIDE R226, R3, 0x4, R234 ;  /* 0x0000000403e27825 */ /* 0x002fc600078e02ea */
[----:B------:R1:W-:Y:S01]  /*2d940*/  STL.64 [R1+0x10a8], R228 ;  /* 0x0010a8e401007387 */ /* 0x0003e20000100a00 */
[----:B----4-:R-:W-:-:S03]  /*2d950*/  IMAD.WIDE R224, R3, 0x4, R236 ;  /* 0x0000000403e07825 */ /* 0x010fc600078e02ec */
[----:B------:R1:W-:Y:S01]  /*2d960*/  LDGSTS.E [R2+0x4800], desc[UR30][R228.64], !P2 ;  /* 0x04800000e4027fae */ /* 0x0003e2000d1a101e */
[----:B------:R-:W-:-:S03]  /*2d970*/  IMAD.WIDE R220, R3, 0x4, R240 ;  /* 0x0000000403dc7825 */ /* 0x000fc600078e02f0 */
[----:B------:R-:W-:Y:S01]  /*2d980*/  STL.64 [R1+0x10e0], R210 ;  /* 0x0010e0d201007387 */ /* 0x000fe20000100a00 */
[----:B--2---:R-:W-:-:S03]  /*2d990*/  IMAD.WIDE R222, R3, 0x4, R238 ;  /* 0x0000000403de7825 */ /* 0x004fc600078e02ee */
[----:B------:R2:W-:Y:S01]  /*2d9a0*/  LDGSTS.E [R2+0x4900], desc[UR30][R226.64], !P2 ;  /* 0x04900000e2027fae */ /* 0x0005e2000d1a101e */
[----:B------:R-:W-:-:S03]  /*2d9b0*/  IMAD R250, R209, 0xd, RZ ;  /* 0x0000000dd1fa7824 */ /* 0x000fc600078e02ff */
[----:B------:R-:W-:Y:S01]  /*2d9c0*/  STL.64 [R1+0x10d8], R214 ;  /* 0x0010d8d601007387 */ /* 0x000fe20000100a00 */
[----:B------:R-:W-:Y:S01]  /*2d9d0*/  VIADD R3, R206, 0xffffffee ;  /* 0xffffffeece037836 */ /* 0x000fe20000000000 */
[----:B------:R-:W4:Y:S02]  /*2d9e0*/  LDC R209, c[0x0][0x3a0] ;  /* 0x0000e800ffd17b82 */ /* 0x000f240000000800 */
[----:B------:R2:W-:Y:S01]  /*2d9f0*/  LDGSTS.E [R2+0x4a00], desc[UR30][R224.64], !P2 ;  /* 0x04a00000e0027fae */ /* 0x0005e2000d1a101e */
[----:B-1----:R-:W-:-:S03]  /*2da00*/  IMAD.WIDE R228, R250, 0x4, R248 ;  /* 0x00000004fae47825 */ /* 0x002fc600078e02f8 */
[----:B------:R-:W-:Y:S02]  /*2da10*/  STL.64 [R1+0x10d0], R218 ;  /* 0x0010d0da01007387 */ /* 0x000fe40000100a00 */
[----:B------:R-:W1:Y:S02]  /*2da20*/  LDC R206, c[0x0][0x3a8] ;  /* 0x0000ea00ffce7b82 */ /* 0x000e640000000800 */
[----:B------:R-:W-:Y:S04]  /*2da30*/  LDGSTS.E [R2+0x4b00], desc[UR30][R222.64], !P2 ;  /* 0x04b00000de027fae */ /* 0x000fe8000d1a101e */
[----:B------:R2:W-:Y:S04]  /*2da40*/  STL.64 [R1+0x10b0], R226 ;  /* 0x0010b0e201007387 */ /* 0x0005e80000100a00 */
[----:B------:R-:W-:Y:S04]  /*2da50*/  LDGSTS.E [R2+0x4c00], desc[UR30][R220.64], !P2 ;  /* 0x04c00000dc027fae */ /* 0x000fe8000d1a101e */
[----:B------:R2:W-:Y:S04]  /*2da60*/  STL.64 [R1+0x10b8], R224 ;  /* 0x0010b8e001007387 */ /* 0x0005e80000100a00 */
[----:B------:R2:W-:Y:S02]  /*2da70*/  LDGSTS.E [R2+0x4d00], desc[UR30][R218.64], !P2 ;  /* 0x04d00000da027fae */ /* 0x0005e4000d1a101e */
[----:B--2---:R-:W-:-:S02]  /*2da80*/  IMAD.WIDE R226, R250, 0x4, R234 ;  /* 0x00000004fae27825 */ /* 0x004fc400078e02ea */
[----:B------:R2:W-:Y:S04]  /*2da90*/  STL.64 [R1+0x10c0], R222 ;  /* 0x0010c0de01007387 */ /* 0x0005e80000100a00 */
[----:B------:R4:W-:Y:S01]  /*2daa0*/  LDGSTS.E [R2+0x4e00], desc[UR30][R214.64], !P2 ;  /* 0x04e00000d6027fae */ /* 0x0009e2000d1a101e */
[----:B------:R-:W-:-:S03]  /*2dab0*/  IMAD.WIDE R224, R250, 0x4, R236 ;  /* 0x00000004fae07825 */ /* 0x000fc600078e02ec */
[----:B------:R4:W-:Y:S01]  /*2dac0*/  STL.64 [R1+0x10c8], R220 ;  /* 0x0010c8dc01007387 */ /* 0x0009e20000100a00 */
[----:B------:R-:W-:-:S03]  /*2dad0*/  IMAD.WIDE R218, R250, 0x4, R242 ;  /* 0x00000004fada7825 */ /* 0x000fc600078e02f2 */
[----:B------:R1:W-:Y:S01]  /*2dae0*/  LDGSTS.E [R2+0x4f00], desc[UR30][R210.64], !P2 ;  /* 0x04f00000d2027fae */ /* 0x0003e2000d1a101e */
[C---:B--2---:R-:W-:Y:S01]  /*2daf0*/  IMAD.WIDE R222, R250.reuse, 0x4, R238 ;  /* 0x00000004fade7825 */ /* 0x044fe200078e02ee */
[----:B------:R-:W-:Y:S02]  /*2db00*/  ISETP.GE.U32.AND P2, PT, R251, 0x7fffffa7, PT ;  /* 0x7fffffa7fb00780c */ /* 0x000fe40003f46070 */
[----:B------:R-:W2:Y:S01]  /*2db10*/  LDC R251, c[0x0][0x3a0] ;  /* 0x0000e800fffb7b82 */ /* 0x000ea20000000800 */
[----:B------:R-:W-:Y:S01]  /*2db20*/  LDGSTS.E [R2+0x6800], desc[UR30][R228.64], !P4 ;  /* 0x06800000e4027fae */ /* 0x000fe2000e1a101e */
[----:B----4-:R-:W-:-:S03]  /*2db30*/  IMAD.WIDE R214, R250, 0x4, R244 ;  /* 0x00000004fad67825 */ /* 0x010fc600078e02f4 */
[----:B------:R-:W-:Y:S01]  /*2db40*/  LDGSTS.E [R2+0x6900], desc[UR30][R226.64], !P4 ;  /* 0x06900000e2027fae */ /* 0x000fe2000e1a101e */
[----:B------:R-:W-:-:S03]  /*2db50*/  IMAD.WIDE R220, R250, 0x4, R240 ;  /* 0x00000004fadc7825 */ /* 0x000fc600078e02f0 */
[----:B------:R-:W-:Y:S01]  /*2db60*/  LDGSTS.E [R2+0x6a00], desc[UR30][R224.64], !P4 ;  /* 0x06a00000e0027fae */ /* 0x000fe2000e1a101e */
[----:B-1----:R-:W-:-:S03]  /*2db70*/  IMAD.WIDE R210, R250, 0x4, R246 ;  /* 0x00000004fad27825 */ /* 0x002fc600078e02f6 */
[----:B------:R-:W-:Y:S04]  /*2db80*/  LDGSTS.E [R2+0x6b00], desc[UR30][R222.64], !P4 ;  /* 0x06b00000de027fae */ /* 0x000fe8000e1a101e */
[----:B------:R-:W-:Y:S04]  /*2db90*/  LDGSTS.E [R2+0x6c00], desc[UR30][R220.64], !P4 ;  /* 0x06c00000dc027fae */ /* 0x000fe8000e1a101e */
[----:B------:R-:W-:Y:S04]  /*2dba0*/  LDGSTS.E [R2+0x6d00], desc[UR30][R218.64], !P4 ;  /* 0x06d00000da027fae */ /* 0x000fe8000e1a101e */
[----:B------:R-:W-:Y:S04]  /*2dbb0*/  LDGSTS.E [R2+0x6e00], desc[UR30][R214.64], !P4 ;  /* 0x06e00000d6027fae */ /* 0x000fe8000e1a101e */
[----:B------:R1:W-:Y:S01]  /*2dbc0*/  LDGSTS.E [R2+0x6f00], desc[UR30][R210.64], !P4 ;  /* 0x06f00000d2027fae */ /* 0x0003e2000e1a101e */
[----:B------:R-:W-:Y:S01]  /*2dbd0*/  ISETP.GE.U32.AND P4, PT, R3, 0x7fffffaf, PT ;  /* 0x7fffffaf0300780c */ /* 0x000fe20003f86070 */
[----:B------:R-:W-:-:S02]  /*2dbe0*/  IMAD R3, R207, 0x11, RZ ;  /* 0x00000011cf037824 */ /* 0x000fc400078e02ff */
[----:B------:R-:W-:Y:S01]  /*2dbf0*/  STL.64 [R1+0x10e8], R228 ;  /* 0x0010e8e401007387 */ /* 0x000fe20000100a00 */
[----:B--2---:R-:W-:Y:S01]  /*2dc00*/  VIADD R250, R251, 0xffffffea ;  /* 0xffffffeafbfa7836 */ /* 0x004fe20000000000 */
[----:B------:R-:W2:Y:S02]  /*2dc10*/  LDC R207, c[0x0][0x3a0] ;  /* 0x0000e800ffcf7b82 */ /* 0x000ea40000000800 */
[----:B------:R1:W-:Y:S01]  /*2dc20*/  STL.64 [R1+0x1120], R210 ;  /* 0x001120d201007387 */ /* 0x0003e20000100a00 */
[----:B------:R-:W-:-:S03]  /*2dc30*/  IMAD.WIDE R230, R3, 0x4, R248 ;  /* 0x0000000403e67825 */ /* 0x000fc600078e02f8 */
[----:B------:R-:W-:Y:S04]  /*2dc40*/  STL.64 [R1+0x1118], R214 ;  /* 0x001118d601007387 */ /* 0x000fe80000100a00 */
[----:B------:R-:W-:Y:S01]  /*2dc50*/  STL.64 [R1+0x1110], R218 ;  /* 0x001110da01007387 */ /* 0x000fe20000100a00 */
[----:B-1----:R-:W1:Y:S03]  /*2dc60*/  LDC R211, c[0x0][0x3a0] ;  /* 0x0000e800ffd37b82 */ /* 0x002e660000000800 */
[----:B------:R4:W-:Y:S01]  /*2dc70*/  STL.64 [R1+0x10f0], R226 ;  /* 0x0010f0e201007387 */ /* 0x0009e20000100a00 */
[----:B------:R-:W-:-:S04]  /*2dc80*/  IMAD.WIDE R228, R3, 0x4, R234 ;  /* 0x0000000403e47825 */ /* 0x000fc800078e02ea */
[----:B------:R-:W1:Y:S01]  /*2dc90*/  LDC R210, c[0x0][0x3a8] ;  /* 0x0000ea00ffd27b82 */ /* 0x000e620000000800 */
[----:B------:R3:W-:Y:S01]  /*2dca0*/  STL.64 [R1+0x10f8], R224 ;  /* 0x0010f8e001007387 */ /* 0x0007e20000100a00 */
[----:B----4-:R-:W-:-:S03]  /*2dcb0*/  IMAD.WIDE R226, R3, 0x4, R236 ;  /* 0x0000000403e27825 */ /* 0x010fc600078e02ec */
[----:B------:R4:W-:Y:S04]  /*2dcc0*/  STL.64 [R1+0x1100], R222 ;  /* 0x001100de01007387 */ /* 0x0009e80000100a00 */
[----:B------:R2:W-:Y:S01]  /*2dcd0*/  STL.64 [R1+0x1108], R220 ;  /* 0x001108dc01007387 */ /* 0x0005e20000100a00 */
[----:B---3--:R-:W-:-:S03]  /*2dce0*/  IMAD.WIDE R224, R3, 0x4, R238 ;  /* 0x0000000403e07825 */ /* 0x008fc600078e02ee */
[----:B------:R-:W-:Y:S01]  /*2dcf0*/  LDGSTS.E [R2+0x8800], desc[UR30][R230.64], !P4 ;  /* 0x08800000e6027fae */ /* 0x000fe2000e1a101e */
[----:B----4-:R-:W-:-:S03]  /*2dd00*/  IMAD.WIDE R222, R3, 0x4, R240 ;  /* 0x0000000403de7825 */ /* 0x010fc600078e02f0 */
[----:B------:R-:W-:Y:S01]  /*2dd10*/  LDGSTS.E [R2+0x8900], desc[UR30][R228.64], !P4 ;  /* 0x08900000e4027fae */ /* 0x000fe2000e1a101e */
[----:B--2---:R-:W-:-:S03]  /*2dd20*/  IMAD.WIDE R220, R3, 0x4, R242 ;  /* 0x0000000403dc7825 */ /* 0x004fc600078e02f2 */
[----:B------:R-:W-:Y:S01]  /*2dd30*/  LDGSTS.E [R2+0x8a00], desc[UR30][R226.64], !P4 ;  /* 0x08a00000e2027fae */ /* 0x000fe2000e1a101e */
[----:B------:R-:W-:-:S03]  /*2dd40*/  IMAD.WIDE R218, R3, 0x4, R244 ;  /* 0x0000000403da7825 */ /* 0x000fc600078e02f4 */
[----:B------:R-:W-:Y:S01]  /*2dd50*/  LDGSTS.E [R2+0x8b00], desc[UR30][R224.64], !P4 ;  /* 0x08b00000e0027fae */ /* 0x000fe2000e1a101e */
[----:B------:R-:W-:-:S03]  /*2dd60*/  IMAD.WIDE R214, R3, 0x4, R246 ;  /* 0x0000000403d67825 */ /* 0x000fc600078e02f6 */
[----:B------:R-:W-:Y:S04]  /*2dd70*/  LDGSTS.E [R2+0x8c00], desc[UR30][R222.64], !P4 ;  /* 0x08c00000de027fae */ /* 0x000fe8000e1a101e */
[----:B------:R-:W-:Y:S04]  /*2dd80*/  LDGSTS.E [R2+0x8d00], desc[UR30][R220.64], !P4 ;  /* 0x08d00000dc027fae */ /* 0x000fe8000e1a101e */
[----:B------:R-:W-:Y:S04]  /*2dd90*/  LDGSTS.E [R2+0x8e00], desc[UR30][R218.64], !P4 ;  /* 0x08e00000da027fae */ /* 0x000fe8000e1a101e */
[----:B------:R2:W-:Y:S01]  /*2dda0*/  LDGSTS.E [R2+0x8f00], desc[UR30][R214.64], !P4 ;  /* 0x08f00000d6027fae */ /* 0x0005e2000e1a101e */
[----:B------:R-:W-:Y:S01]  /*2ddb0*/  ISETP.GE.U32.AND P4, PT, R250, 0x7fffffab, PT ;  /* 0x7fffffabfa00780c */ /* 0x000fe20003f86070 */
[----:B------:R-:W-:-:S02]  /*2ddc0*/  IMAD R3, R206, 0x15, RZ ;  /* 0x00000015ce037824 */ /* 0x000fc400078e02ff */
[----:B------:R-:W-:Y:S01]  /*2ddd0*/  STL.64 [R1+0x1128], R230 ;  /* 0x001128e601007387 */ /* 0x000fe20000100a00 */
[----:B-1----:R-:W-:Y:S01]  /*2dde0*/  VIADD R251, R211, 0xffffffda ;  /* 0xffffffdad3fb7836 */ /* 0x002fe20000000000 */
[----:B------:R-:W1:Y:S02]  /*2ddf0*/  LDC R206, c[0x0][0x3a8] ;  /* 0x0000ea00ffce7b82 */ /* 0x000e640000000800 */
[----:B------:R2:W-:Y:S01]  /*2de00*/  STL.64 [R1+0x1160], R214 ;  /* 0x001160d601007387 */ /* 0x0005e20000100a00 */
[----:B------:R-:W-:-:S03]  /*2de10*/  IMAD R250, R210, 0x19, RZ ;  /* 0x00000019d2fa7824 */ /* 0x000fc600078e02ff */
[----:B------:R3:W-:Y:S01]  /*2de20*/  STL.64 [R1+0x1158], R218 ;  /* 0x001158da01007387 */ /* 0x0007e20000100a00 */
[----:B------:R-:W-:-:S03]  /*2de30*/  IMAD.WIDE R210, R3, 0x4, R246 ;  /* 0x0000000403d27825 */ /* 0x000fc600078e02f6 */
[----:B------:R-:W-:Y:S04]  /*2de40*/  STL.64 [R1+0x1150], R220 ;  /* 0x001150dc01007387 */ /* 0x000fe80000100a00 */
[----:B------:R4:W-:Y:S01]  /*2de50*/  STL.64 [R1+0x1130], R228 ;  /* 0x001130e401007387 */ /* 0x0009e20000100a00 */
[----:B--2---:R-:W-:-:S03]  /*2de60*/  IMAD.WIDE R214, R3, 0x4, R244 ;  /* 0x0000000403d67825 */ /* 0x004fc600078e02f4 */
[----:B------:R2:W-:Y:S01]  /*2de70*/  STL.64 [R1+0x1138], R226 ;  /* 0x001138e201007387 */ /* 0x0005e20000100a00 */
[----:B---3--:R-:W-:-:S03]  /*2de80*/  IMAD.WIDE R218, R3, 0x4, R242 ;  /* 0x0000000403da7825 */ /* 0x008fc600078e02f2 */
[----:B------:R3:W-:Y:S01]  /*2de90*/  STL.64 [R1+0x1140], R224 ;  /* 0x001140e001007387 */ /* 0x0007e20000100a00 */
[----:B----4-:R-:W-:-:S03]  /*2dea0*/  IMAD.WIDE R228, R3, 0x4, R248 ;  /* 0x0000000403e47825 */ /* 0x010fc600078e02f8 */
[----:B------:R4:W-:Y:S01]  /*2deb0*/  STL.64 [R1+0x1148], R222 ;  /* 0x001148de01007387 */ /* 0x0009e20000100a00 */
[----:B--2---:R-:W-:-:S03]  /*2dec0*/  IMAD.WIDE R226, R3, 0x4, R234 ;  /* 0x0000000403e27825 */ /* 0x004fc600078e02ea */
[----:B------:R2:W-:Y:S01]  /*2ded0*/  STL.64 [R1+0x1168], R228 ;  /* 0x001168e401007387 */ /* 0x0005e20000100a00 */
[----:B---3--:R-:W-:-:S03]  /*2dee0*/  IMAD.WIDE R224, R3, 0x4, R236 ;  /* 0x0000000403e07825 */ /* 0x008fc600078e02ec */
[----:B------:R-:W-:Y:S01]  /*2def0*/  STL.64 [R1+0x11a0], R210 ;  /* 0x0011a0d201007387 */ /* 0x000fe20000100a00 */
[----:B------:R-:W-:-:S03]  /*2df00*/  IMAD.WIDE R220, R3, 0x4, R240 ;  /* 0x0000000403dc7825 */ /* 0x000fc600078e02f0 */
[----:B------:R2:W-:Y:S01]  /*2df10*/  LDGSTS.E [R2+0xa800], desc[UR30][R228.64], !P4 ;  /* 0x0a800000e4027fae */ /* 0x0005e2000e1a101e */
[----:B----4-:R-:W-:-:S03]  /*2df20*/  IMAD.WIDE R222, R3, 0x4, R238 ;  /* 0x0000000403de7825 */ /* 0x010fc600078e02ee */
[----:B------:R-:W-:Y:S04]  /*2df30*/  STL.64 [R1+0x1198], R214 ;  /* 0x001198d601007387 */ /* 0x000fe80000100a00 */
[----:B------:R3:W-:Y:S04]  /*2df40*/  LDGSTS.E [R2+0xa900], desc[UR30][R226.64], !P4 ;  /* 0x0a900000e2027fae */ /* 0x0007e8000e1a101e */
[----:B------:R-:W-:Y:S01]  /*2df50*/  STL.64 [R1+0x1190], R218 ;  /* 0x001190da01007387 */ /* 0x000fe20000100a00 */
[----:B--2---:R-:W-:-:S03]  /*2df60*/  IMAD.WIDE R228, R250, 0x4, R248 ;  /* 0x00000004fae47825 */ /* 0x004fc600078e02f8 */
        /* <DEDUP_REMOVED lines=8> */
[----:B--2---:R-:W-:-:S03]  /*2dff0*/  IMAD.WIDE R224, R250, 0x4, R236 ;  /* 0x00000004fae07825 */ /* 0x004fc600078e02ec */
[----:B------:R2:W-:Y:S04]  /*2e000*/  STL.64 [R1+0x1188], R220 ;  /* 0x001188dc01007387 */ /* 0x0005e80000100a00 */
[----:B------:R1:W-:Y:S01]  /*2e010*/  LDGSTS.E [R2+0xae00], desc[UR30][R214.64], !P4 ;  /* 0x0ae00000d6027fae */ /* 0x0003e2000e1a101e */
[----:B----4-:R-:W-:-:S03]  /*2e020*/  IMAD.WIDE R222, R250, 0x4, R238 ;  /* 0x00000004fade7825 */ /* 0x010fc600078e02ee */
[----:B------:R4:W-:Y:S01]  /*2e030*/  LDGSTS.E [R2+0xaf00], desc[UR30][R210.64], !P4 ;  /* 0x0af00000d2027fae */ /* 0x0009e2000e1a101e */
[----:B---3--:R-:W-:-:S03]  /*2e040*/  IMAD.WIDE R218, R250, 0x4, R242 ;  /* 0x00000004fada7825 */ /* 0x008fc600078e02f2 */
[----:B------:R3:W-:Y:S01]  /*2e050*/  LDGSTS.E [R2+0xc800], desc[UR30][R228.64], !P2 ;  /* 0x0c800000e4027fae */ /* 0x0007e2000d1a101e */
[----:B--2---:R-:W-:-:S03]  /*2e060*/  IMAD.WIDE R220, R250, 0x4, R240 ;  /* 0x00000004fadc7825 */ /* 0x004fc600078e02f0 */
[----:B------:R2:W-:Y:S01]  /*2e070*/  LDGSTS.E [R2+0xc900], desc[UR30][R226.64], !P2 ;  /* 0x0c900000e2027fae */ /* 0x0005e2000d1a101e */
[----:B-1----:R-:W-:-:S03]  /*2e080*/  IMAD.WIDE R214, R250, 0x4, R244 ;  /* 0x00000004fad67825 */ /* 0x002fc600078e02f4 */
[----:B------:R1:W-:Y:S01]  /*2e090*/  LDGSTS.E [R2+0xca00], desc[UR30][R224.64], !P2 ;  /* 0x0ca00000e0027fae */ /* 0x0003e2000d1a101e */
[----:B----4-:R-:W-:-:S03]  /*2e0a0*/  IMAD.WIDE R210, R250, 0x4, R246 ;  /* 0x00000004fad27825 */ /* 0x010fc600078e02f6 */
[----:B------:R4:W-:Y:S01]  /*2e0b0*/  LDGSTS.E [R2+0xcb00], desc[UR30][R222.64], !P2 ;  /* 0x0cb00000de027fae */ /* 0x0009e2000d1a101e */
[----:B------:R-:W-:Y:S01]  /*2e0c0*/  VIADD R3, R209, 0xffffffe2 ;  /* 0xffffffe2d1037836 */ /* 0x000fe20000000000 */
[----:B------:R-:W-:Y:S02]  /*2e0d0*/  ISETP.GE.U32.AND P4, PT, R251, 0x7fffff9b, PT ;  /* 0x7fffff9bfb00780c */ /* 0x000fe40003f86070 */
[----:B------:R3:W-:Y:S01]  /*2e0e0*/  STL.64 [R1+0x11a8], R228 ;  /* 0x0011a8e401007387 */ /* 0x0007e20000100a00 */
[----:B------:R-:W4:Y:S03]  /*2e0f0*/  LDC R251, c[0x0][0x3a8] ;  /* 0x0000ea00fffb7b82 */ /* 0x000f260000000800 */
[----:B------:R-:W-:Y:S04]  /*2e100*/  LDGSTS.E [R2+0xcc00], desc[UR30][R220.64], !P2 ;  /* 0x0cc00000dc027fae */ /* 0x000fe8000d1a101e */
[----:B------:R1:W-:Y:S01]  /*2e110*/  LDGSTS.E [R2+0xcd00], desc[UR30][R218.64], !P2 ;  /* 0x0cd00000da027fae */ /* 0x0003e2000d1a101e */
[----:B------:R-:W-:Y:S01]  /*2e120*/  VIADD R250, R207, 0xffffffde ;  /* 0xffffffdecffa7836 */ /* 0x000fe20000000000 */
[----:B------:R-:W4:Y:S02]  /*2e130*/  LDC R209, c[0x0][0x3a8] ;  /* 0x0000ea00ffd17b82 */ /* 0x000f240000000800 */
[----:B------:R1:W-:Y:S04]  /*2e140*/  LDGSTS.E [R2+0xce00], desc[UR30][R214.64], !P2 ;  /* 0x0ce00000d6027fae */ /* 0x0003e8000d1a101e */
[----:B------:R1:W-:Y:S01]  /*2e150*/  LDGSTS.E [R2+0xcf00], desc[UR30][R210.64], !P2 ;  /* 0x0cf00000d2027fae */ /* 0x0003e2000d1a101e */
[----:B------:R-:W-:Y:S01]  /*2e160*/  ISETP.GE.U32.AND P2, PT, R3, 0x7fffffa3, PT ;  /* 0x7fffffa30300780c */ /* 0x000fe20003f46070 */
[----:B------:R-:W-:Y:S01]  /*2e170*/  IMAD R3, R206, 0x1d, RZ ;  /* 0x0000001dce037824 */ /* 0x000fe200078e02ff */
[----:B------:R-:W4:Y:S01]  /*2e180*/  LDC R207, c[0x0][0x3a8] ;  /* 0x0000ea00ffcf7b82 */ /* 0x000f220000000800 */
[----:B------:R-:W-:Y:S02]  /*2e190*/  STL.64 [R1+0x11e0], R210 ;  /* 0x0011e0d201007387 */ /* 0x000fe40000100a00 */
[----:B---3--:R-:W-:-:S02]  /*2e1a0*/  IMAD.WIDE R228, R3, 0x4, R248 ;  /* 0x0000000403e47825 */ /* 0x008fc400078e02f8 */
[----:B------:R-:W-:Y:S03]  /*2e1b0*/  STL.64 [R1+0x11d8], R214 ;  /* 0x0011d8d601007387 */ /* 0x000fe60000100a00 */
[----:B------:R-:W3:Y:S01]  /*2e1c0*/  LDC R206, c[0x0][0x3a8] ;  /* 0x0000ea00ffce7b82 */ /* 0x000ee20000000800 */
[----:B------:R-:W-:Y:S04]  /*2e1d0*/  STL.64 [R1+0x11d0], R218 ;  /* 0x0011d0da01007387 */ /* 0x000fe80000100a00 */
[----:B------:R2:W-:Y:S04]  /*2e1e0*/  STL.64 [R1+0x11b0], R226 ;  /* 0x0011b0e201007387 */ /* 0x0005e80000100a00 */
[----:B------:R1:W-:Y:S04]  /*2e1f0*/  STL.64 [R1+0x11b8], R224 ;  /* 0x0011b8e001007387 */ /* 0x0003e80000100a00 */
[----:B------:R4:W-:Y:S01]  /*2e200*/  STL.64 [R1+0x11c0], R222 ;  /* 0x0011c0de01007387 */ /* 0x0009e20000100a00 */
[----:B--2---:R-:W-:-:S03]  /*2e210*/  IMAD.WIDE R226, R3, 0x4, R234 ;  /* 0x0000000403e27825 */ /* 0x004fc600078e02ea */
[----:B------:R2:W-:Y:S01]  /*2e220*/  STL.64 [R1+0x11c8], R220 ;  /* 0x0011c8dc01007387 */ /* 0x0005e20000100a00 */
[----:B-1----:R-:W-:-:S03]  /*2e230*/  IMAD.WIDE R224, R3, 0x4, R236 ;  /* 0x0000000403e07825 */ /* 0x002fc600078e02ec */
[----:B------:R-:W-:Y:S01]  /*2e240*/  LDGSTS.E [R2+0xe800], desc[UR30][R228.64], !P2 ;  /* 0x0e800000e4027fae */ /* 0x000fe2000d1a101e */
[----:B----4-:R-:W-:-:S03]  /*2e250*/  IMAD.WIDE R222, R3, 0x4, R238 ;  /* 0x0000000403de7825 */ /* 0x010fc600078e02ee */
[----:B------:R-:W-:Y:S01]  /*2e260*/  LDGSTS.E [R2+0xe900], desc[UR30][R226.64], !P2 ;  /* 0x0e900000e2027fae */ /* 0x000fe2000d1a101e */
[----:B------:R-:W-:-:S03]  /*2e270*/  IMAD.WIDE R218, R3, 0x4, R242 ;  /* 0x0000000403da7825 */ /* 0x000fc600078e02f2 */
[----:B------:R-:W-:Y:S01]  /*2e280*/  LDGSTS.E [R2+0xea00], desc[UR30][R224.64], !P2 ;  /* 0x0ea00000e0027fae */ /* 0x000fe2000d1a101e */
[----:B--2---:R-:W-:-:S03]  /*2e290*/  IMAD.WIDE R220, R3, 0x4, R240 ;  /* 0x0000000403dc7825 */ /* 0x004fc600078e02f0 */
[----:B------:R-:W-:Y:S01]  /*2e2a0*/  LDGSTS.E [R2+0xeb00], desc[UR30][R222.64], !P2 ;  /* 0x0eb00000de027fae */ /* 0x000fe2000d1a101e */
[----:B------:R-:W-:-:S03]  /*2e2b0*/  IMAD.WIDE R214, R3, 0x4, R244 ;  /* 0x0000000403d67825 */ /* 0x000fc600078e02f4 */
[----:B------:R-:W-:Y:S01]  /*2e2c0*/  LDGSTS.E [R2+0xec00], desc[UR30][R220.64], !P2 ;  /* 0x0ec00000dc027fae */ /* 0x000fe2000d1a101e */
[----:B------:R-:W-:-:S03]  /*2e2d0*/  IMAD.WIDE R210, R3, 0x4, R246 ;  /* 0x0000000403d27825 */ /* 0x000fc600078e02f6 */
[----:B------:R-:W-:Y:S04]  /*2e2e0*/  LDGSTS.E [R2+0xed00], desc[UR30][R218.64], !P2 ;  /* 0x0ed00000da027fae */ /* 0x000fe8000d1a101e */
[----:B------:R-:W-:Y:S04]  /*2e2f0*/  STL.64 [R1+0x11e8], R228 ;  /* 0x0011e8e401007387 */ /* 0x000fe80000100a00 */
[----:B------:R-:W-:Y:S04]  /*2e300*/  LDGSTS.E [R2+0xee00], desc[UR30][R214.64], !P2 ;  /* 0x0ee00000d6027fae */ /* 0x000fe8000d1a101e */
[----:B------:R1:W-:Y:S04]  /*2e310*/  STL.64 [R1+0x1220], R210 ;  /* 0x001220d201007387 */ /* 0x0003e80000100a00 */
[----:B------:R1:W-:Y:S01]  /*2e320*/  LDGSTS.E [R2+0xef00], desc[UR30][R210.64], !P2 ;  /* 0x0ef00000d2027fae */ /* 0x0003e2000d1a101e */
[----:B------:R-:W-:Y:S01]  /*2e330*/  ISETP.GE.U32.AND P2, PT, R250, 0x7fffff9f, PT ;  /* 0x7fffff9ffa00780c */ /* 0x000fe20003f46070 */
[----:B------:R-:W-:-:S02]  /*2e340*/  IMAD R3, R251, 0x21, RZ ;  /* 0x00000021fb037824 */ /* 0x000fc400078e02ff */
[----:B------:R2:W-:Y:S01]  /*2e350*/  STL.64 [R1+0x1218], R214 ;  /* 0x001218d601007387 */ /* 0x0005e20000100a00 */
[----:B-1----:R-:W1:Y:S03]  /*2e360*/  LDC R211, c[0x0][0x3a0] ;  /* 0x0000e800ffd37b82 */ /* 0x002e660000000800 */
[----:B------:R4:W-:Y:S01]  /*2e370*/  STL.64 [R1+0x1210], R218 ;  /* 0x001210da01007387 */ /* 0x0009e20000100a00 */
[----:B------:R-:W-:-:S03]  /*2e380*/  IMAD.WIDE R230, R3, 0x4, R248 ;  /* 0x0000000403e67825 */ /* 0x000fc600078e02f8 */
[----:B------:R3:W-:Y:S01]  /*2e390*/  STL.64 [R1+0x11f0], R226 ;  /* 0x0011f0e201007387 */ /* 0x0007e20000100a00 */
[C---:B--2---:R-:W-:Y:S01]  /*2e3a0*/  IMAD.WIDE R214, R3.reuse, 0x4, R246 ;  /* 0x0000000403d67825 */ /* 0x044fe200078e02f6 */
[----:B------:R-:W2:Y:S02]  /*2e3b0*/  LDC R210, c[0x0][0x3a0] ;  /* 0x0000e800ffd27b82 */ /* 0x000ea40000000800 */
[----:B------:R3:W-:Y:S01]  /*2e3c0*/  STL.64 [R1+0x11f8], R224 ;  /* 0x0011f8e001007387 */ /* 0x0007e20000100a00 */
[----:B------:R-:W-:-:S03]  /*2e3d0*/  IMAD.WIDE R228, R3, 0x4, R234 ;  /* 0x0000000403e47825 */ /* 0x000fc600078e02ea */
[----:B------:R3:W-:Y:S01]  /*2e3e0*/  STL.64 [R1+0x1200], R222 ;  /* 0x001200de01007387 */ /* 0x0007e20000100a00 */
[----:B----4-:R-:W-:-:S03]  /*2e3f0*/  IMAD.WIDE R218, R3, 0x4, R244 ;  /* 0x0000000403da7825 */ /* 0x010fc600078e02f4 */
[----:B------:R4:W-:Y:S01]  /*2e400*/  STL.64 [R1+0x1208], R220 ;  /* 0x001208dc01007387 */ /* 0x0009e20000100a00 */
[----:B---3--:R-:W-:-:S03]  /*2e410*/  IMAD.WIDE R226, R3, 0x4, R236 ;  /* 0x0000000403e27825 */ /* 0x008fc600078e02ec */
[----:B------:R3:W-:Y:S01]  /*2e420*/  STL.64 [R1+0x1228], R230 ;  /* 0x001228e601007387 */ /* 0x0007e20000100a00 */
[----:B------:R-:W-:-:S03]  /*2e430*/  IMAD.WIDE R224, R3, 0x4, R238 ;  /* 0x0000000403e07825 */ /* 0x000fc600078e02ee */
[----:B------:R-:W-:Y:S01]  /*2e440*/  STL.64 [R1+0x1260], R214 ;  /* 0x001260d601007387 */ /* 0x000fe20000100a00 */
[----:B------:R-:W-:Y:S02]  /*2e450*/  IMAD R250, R206, 0x25, RZ ;  /* 0x00000025cefa7824 */ /* 0x000fe400078e02ff */
[C---:B------:R-:W-:Y:S01]  /*2e460*/  IMAD.WIDE R222, R3.reuse, 0x4, R240 ;  /* 0x0000000403de7825 */ /* 0x040fe200078e02f0 */
[----:B------:R3:W-:Y:S01]  /*2e470*/  LDGSTS.E [R2+0x10800], desc[UR30][R230.64], !P2 ;  /* 0x10800000e6027fae */ /* 0x0007e2000d1a101e */
[----:B------:R-:W1:Y:S02]  /*2e480*/  LDC R206, c[0x0][0x3a0] ;  /* 0x0000e800ffce7b82 */ /* 0x000e640000000800 */
[----:B----4-:R-:W-:Y:S01]  /*2e490*/  IMAD.WIDE R220, R3, 0x4, R242 ;  /* 0x0000000403dc7825 */ /* 0x010fe200078e02f2 */
[----:B------:R-:W-:Y:S04]  /*2e4a0*/  STL.64 [R1+0x1258], R218 ;  /* 0x001258da01007387 */ /* 0x000fe80000100a00 */
[----:B------:R4:W-:Y:S04]  /*2e4b0*/  LDGSTS.E [R2+0x10900], desc[UR30][R228.64], !P2 ;  /* 0x10900000e4027fae */ /* 0x0009e8000d1a101e */
[----:B------:R-:W-:Y:S01]  /*2e4c0*/  STL.64 [R1+0x1250], R220 ;  /* 0x001250dc01007387 */ /* 0x000fe20000100a00 */
[----:B---3--:R-:W-:-:S03]  /*2e4d0*/  IMAD.WIDE R230, R250, 0x4, R248 ;  /* 0x00000004fae67825 */ /* 0x008fc600078e02f8 */
[----:B------:R3:W-:Y:S04]  /*2e4e0*/  LDGSTS.E [R2+0x10a00], desc[UR30][R226.64], !P2 ;  /* 0x10a00000e2027fae */ /* 0x0007e8000d1a101e */
[----:B------:R4:W-:Y:S04]  /*2e4f0*/  STL.64 [R1+0x1230], R228 ;  /* 0x001230e401007387 */ /* 0x0009e80000100a00 */
[----:B------:R1:W-:Y:S04]  /*2e500*/  LDGSTS.E [R2+0x10b00], desc[UR30][R224.64], !P2 ;  /* 0x10b00000e0027fae */ /* 0x0003e8000d1a101e */
[----:B------:R3:W-:Y:S04]  /*2e510*/  STL.64 [R1+0x1238], R226 ;  /* 0x001238e201007387 */ /* 0x0007e80000100a00 */
[----:B------:R-:W-:Y:S01]  /*2e520*/  LDGSTS.E [R2+0x10c00], desc[UR30][R222.64], !P2 ;  /* 0x10c00000de027fae */ /* 0x000fe2000d1a101e */
[----:B----4-:R-:W-:-:S03]  /*2e530*/  IMAD.WIDE R228, R250, 0x4, R234 ;  /* 0x00000004fae47825 */ /* 0x010fc600078e02ea */
[----:B------:R1:W-:Y:S04]  /*2e540*/  STL.64 [R1+0x1240], R224 ;  /* 0x001240e001007387 */ /* 0x0003e80000100a00 */
[----:B------:R4:W-:Y:S01]  /*2e550*/  LDGSTS.E [R2+0x10d00], desc[UR30][R220.64], !P2 ;  /* 0x10d00000dc027fae */ /* 0x0009e2000d1a101e */
[----:B---3--:R-:W-:-:S03]  /*2e560*/  IMAD.WIDE R226, R250, 0x4, R236 ;  /* 0x00000004fae27825 */ /* 0x008fc600078e02ec */
[----:B------:R3:W-:Y:S04]  /*2e570*/  STL.64 [R1+0x1248], R222 ;  /* 0x001248de01007387 */ /* 0x0007e80000100a00 */
[----:B------:R2:W-:Y:S01]  /*2e580*/  LDGSTS.E [R2+0x10e00], desc[UR30][R218.64], !P2 ;  /* 0x10e00000da027fae */ /* 0x0005e2000d1a101e */
[----:B-1----:R-:W-:-:S03]  /*2e590*/  IMAD.WIDE R224, R250, 0x4, R238 ;  /* 0x00000004fae07825 */ /* 0x002fc600078e02ee */
[----:B------:R1:W-:Y:S01]  /*2e5a0*/  LDGSTS.E [R2+0x10f00], desc[UR30][R214.64], !P2 ;  /* 0x10f00000d6027fae */ /* 0x0003e2000d1a101e */
[----:B----4-:R-:W-:-:S03]  /*2e5b0*/  IMAD.WIDE R220, R250, 0x4, R242 ;  /* 0x00000004fadc7825 */ /* 0x010fc600078e02f2 */
[----:B------:R-:W-:Y:S01]  /*2e5c0*/  LDGSTS.E [R2+0x12800], desc[UR30][R230.64], !P4 ;  /* 0x12800000e6027fae */ /* 0x000fe2000e1a101e */
[----:B---3--:R-:W-:-:S03]  /*2e5d0*/  IMAD.WIDE R222, R250, 0x4, R240 ;  /* 0x00000004fade7825 */ /* 0x008fc600078e02f0 */
        /* <DEDUP_REMOVED lines=8> */
[----:B------:R-:W-:Y:S01]  /*2e660*/  LDGSTS.E [R2+0x12e00], desc[UR30][R218.64], !P4 ;  /* 0x12e00000da027fae */ /* 0x000fe2000e1a101e */
[----:B------:R-:W-:-:S03]  /*2e670*/  VIADD R251, R213, 0xffffffd2 ;  /* 0xffffffd2d5fb7836 */ /* 0x000fc60000000000 */
[----:B------:R1:W-:Y:S01]  /*2e680*/  LDGSTS.E [R2+0x12f00], desc[UR30][R214.64], !P4 ;  /* 0x12f00000d6027fae */ /* 0x0003e2000e1a101e */
[----:B------:R-:W-:Y:S01]  /*2e690*/  ISETP.GE.U32.AND P4, PT, R3, 0x7fffff97, PT ;  /* 0x7fffff970300780c */ /* 0x000fe20003f86070 */
[----:B------:R-:W-:Y:S02]  /*2e6a0*/  IMAD R3, R207, 0x29, RZ ;  /* 0x00000029cf037824 */ /* 0x000fe400078e02ff */
[----:B------:R-:W-:Y:S01]  /*2e6b0*/  STL.64 [R1+0x1268], R230 ;  /* 0x001268e601007387 */ /* 0x000fe20000100a00 */
[----:B------:R-:W-:Y:S01]  /*2e6c0*/  ISETP.GE.U32.AND P2, PT, R251, 0x7fffff93, PT ;  /* 0x7fffff93fb00780c */ /* 0x000fe20003f46070 */
[----:B------:R-:W2:Y:S02]  /*2e6d0*/  LDC R207, c[0x0][0x3a8] ;  /* 0x0000ea00ffcf7b82 */ /* 0x000ea40000000800 */
[----:B------:R1:W-:Y:S01]  /*2e6e0*/  STL.64 [R1+0x12a0], R214 ;  /* 0x0012a0d601007387 */ /* 0x0003e20000100a00 */
[----:B------:R-:W-:-:S03]  /*2e6f0*/  VIADD R251, R210, 0xffffffc6 ;  /* 0xffffffc6d2fb7836 */ /* 0x000fc60000000000 */
[----:B------:R3:W-:Y:S01]  /*2e700*/  STL.64 [R1+0x1298], R218 ;  /* 0x001298da01007387 */ /* 0x0007e20000100a00 */
[----:B------:R-:W-:-:S03]  /*2e710*/  IMAD.WIDE R210, R3, 0x4, R246 ;  /* 0x0000000403d27825 */ /* 0x000fc600078e02f6 */
[----:B------:R-:W-:Y:S04]  /*2e720*/  STL.64 [R1+0x1290], R220 ;  /* 0x001290dc01007387 */ /* 0x000fe80000100a00 */
[----:B------:R4:W-:Y:S01]  /*2e730*/  STL.64 [R1+0x1270], R228 ;  /* 0x001270e401007387 */ /* 0x0009e20000100a00 */
[----:B-1----:R-:W-:-:S03]  /*2e740*/  IMAD.WIDE R214, R3, 0x4, R244 ;  /* 0x0000000403d67825 */ /* 0x002fc600078e02f4 */
[----:B------:R1:W-:Y:S01]  /*2e750*/  STL.64 [R1+0x1278], R226 ;  /* 0x001278e201007387 */ /* 0x0003e20000100a00 */
[----:B---3--:R-:W-:-:S03]  /*2e760*/  IMAD.WIDE R218, R3, 0x4, R242 ;  /* 0x0000000403da7825 */ /* 0x008fc600078e02f2 */
[----:B------:R3:W-:Y:S01]  /*2e770*/  STL.64 [R1+0x1280], R224 ;  /* 0x001280e001007387 */ /* 0x0007e20000100a00 */
[----:B----4-:R-:W-:-:S03]  /*2e780*/  IMAD.WIDE R228, R3, 0x4, R248 ;  /* 0x0000000403e47825 */ /* 0x010fc600078e02f8 */
[----:B------:R4:W-:Y:S01]  /*2e790*/  STL.64 [R1+0x1288], R222 ;  /* 0x001288de01007387 */ /* 0x0009e20000100a00 */
[----:B-1----:R-:W-:-:S03]  /*2e7a0*/  IMAD.WIDE R226, R3, 0x4, R234 ;  /* 0x0000000403e27825 */ /* 0x002fc600078e02ea */
[----:B------:R1:W-:Y:S01]  /*2e7b0*/  STL.64 [R1+0x12a8], R228 ;  /* 0x0012a8e401007387 */ /* 0x0003e20000100a00 */
[----:B---3--:R-:W-:-:S03]  /*2e7c0*/  IMAD.WIDE R224, R3, 0x4, R236 ;  /* 0x0000000403e07825 */ /* 0x008fc600078e02ec */
[----:B------:R1:W-:Y:S01]  /*2e7d0*/  LDGSTS.E [R2+0x14800], desc[UR30][R228.64], !P4 ;  /* 0x14800000e4027fae */ /* 0x0003e2000e1a101e */
[----:B------:R-:W-:-:S03]  /*2e7e0*/  IMAD.WIDE R220, R3, 0x4, R240 ;  /* 0x0000000403dc7825 */ /* 0x000fc600078e02f0 */
[----:B------:R-:W-:Y:S01]  /*2e7f0*/  STL.64 [R1+0x12e0], R210 ;  /* 0x0012e0d201007387 */ /* 0x000fe20000100a00 */
[----:B----4-:R-:W-:-:S03]  /*2e800*/  IMAD.WIDE R222, R3, 0x4, R238 ;  /* 0x0000000403de7825 */ /* 0x010fc600078e02ee */
        /* <DEDUP_REMOVED lines=13> */
[----:B------:R2:W-:Y:S01]  /*2e8e0*/  LDGSTS.E [R2+0x14d00], desc[UR30][R218.64], !P4 ;  /* 0x14d00000da027fae */ /* 0x0005e2000e1a101e */
[----:B---3--:R-:W-:-:S03]  /*2e8f0*/  IMAD.WIDE R226, R250, 0x4, R234 ;  /* 0x00000004fae27825 */ /* 0x008fc600078e02ea */
[----:B------:R3:W-:Y:S04]  /*2e900*/  STL.64 [R1+0x12c0], R222 ;  /* 0x0012c0de01007387 */ /* 0x0007e80000100a00 */
[----:B------:R4:W-:Y:S01]  /*2e910*/  LDGSTS.E [R2+0x14e00], desc[UR30][R214.64], !P4 ;  /* 0x14e00000d6027fae */ /* 0x0009e2000e1a101e */
[----:B--2---:R-:W-:-:S03]  /*2e920*/  IMAD.WIDE R224, R250, 0x4, R236 ;  /* 0x00000004fae07825 */ /* 0x004fc600078e02ec */
[----:B------:R2:W-:Y:S01]  /*2e930*/  STL.64 [R1+0x12c8], R220 ;  /* 0x0012c8dc01007387 */ /* 0x0005e20000100a00 */
[----:B------:R-:W-:-:S03]  /*2e940*/  IMAD.WIDE R218, R250, 0x4, R242 ;  /* 0x00000004fada7825 */ /* 0x000fc600078e02f2 */
[----:B------:R1:W-:Y:S01]  /*2e950*/  LDGSTS.E [R2+0x14f00], desc[UR30][R210.64], !P4 ;  /* 0x14f00000d2027fae */ /* 0x0003e2000e1a101e */
[C---:B---3--:R-:W-:Y:S01]  /*2e960*/  IMAD.WIDE R222, R250.reuse, 0x4, R238 ;  /* 0x00000004fade7825 */ /* 0x048fe200078e02ee */
[----:B------:R-:W-:Y:S02]  /*2e970*/  ISETP.GE.U32.AND P4, PT, R251, 0x7fffff87, PT ;  /* 0x7fffff87fb00780c */ /* 0x000fe40003f86070 */
[----:B------:R-:W3:Y:S01]  /*2e980*/  LDC R251, c[0x0][0x3a0] ;  /* 0x0000e800fffb7b82 */ /* 0x000ee20000000800 */
[----:B------:R-:W-:Y:S01]  /*2e990*/  LDGSTS.E [R2+0x16800], desc[UR30][R228.64], !P2 ;  /* 0x16800000e4027fae */ /* 0x000fe2000d1a101e */
[----:B----4-:R-:W-:-:S03]  /*2e9a0*/  IMAD.WIDE R214, R250, 0x4, R244 ;  /* 0x00000004fad67825 */ /* 0x010fc600078e02f4 */
[----:B------:R-:W-:Y:S01]  /*2e9b0*/  LDGSTS.E [R2+0x16900], desc[UR30][R226.64], !P2 ;  /* 0x16900000e2027fae */ /* 0x000fe2000d1a101e */
[----:B--2---:R-:W-:-:S03]  /*2e9c0*/  IMAD.WIDE R220, R250, 0x4, R240 ;  /* 0x00000004fadc7825 */ /* 0x004fc600078e02f0 */
        /* <DEDUP_REMOVED lines=10> */
[----:B---3--:R-:W-:Y:S01]  /*2ea70*/  VIADD R250, R251, 0xffffffca ;  /* 0xffffffcafbfa7836 */ /* 0x008fe20000000000 */
[----:B------:R-:W2:Y:S02]  /*2ea80*/  LDC R207, c[0x0][0x3a0] ;  /* 0x0000e800ffcf7b82 */ /* 0x000ea40000000800 */
[----:B------:R1:W-:Y:S01]  /*2ea90*/  STL.64 [R1+0x1320], R210 ;  /* 0x001320d201007387 */ /* 0x0003e20000100a00 */
[----:B------:R-:W-:-:S03]  /*2eaa0*/  IMAD.WIDE R230, R3, 0x4, R248 ;  /* 0x0000000403e67825 */ /* 0x000fc600078e02f8 */
[----:B------:R-:W-:Y:S04]  /*2eab0*/  STL.64 [R1+0x1318], R214 ;  /* 0x001318d601007387 */ /* 0x000fe80000100a00 */
[----:B------:R-:W-:Y:S01]  /*2eac0*/  STL.64 [R1+0x1310], R218 ;  /* 0x001310da01007387 */ /* 0x000fe20000100a00 */
[----:B-1----:R-:W1:Y:S03]  /*2ead0*/  LDC R210, c[0x0][0x3a0] ;  /* 0x0000e800ffd27b82 */ /* 0x002e660000000800 */
[----:B------:R3:W-:Y:S01]  /*2eae0*/  STL.64 [R1+0x12f0], R226 ;  /* 0x0012f0e201007387 */ /* 0x0007e20000100a00 */
[----:B------:R-:W-:-:S03]  /*2eaf0*/  IMAD.WIDE R228, R3, 0x4, R234 ;  /* 0x0000000403e47825 */ /* 0x000fc600078e02ea */
[----:B------:R4:W-:Y:S04]  /*2eb00*/  STL.64 [R1+0x12f8], R224 ;  /* 0x0012f8e001007387 */ /* 0x0009e80000100a00 */
[----:B------:R4:W-:Y:S01]  /*2eb10*/  STL.64 [R1+0x1300], R222 ;  /* 0x001300de01007387 */ /* 0x0009e20000100a00 */
[----:B---3--:R-:W-:-:S03]  /*2eb20*/  IMAD.WIDE R226, R3, 0x4, R236 ;  /* 0x0000000403e27825 */ /* 0x008fc600078e02ec */
[----:B------:R3:W-:Y:S01]  /*2eb30*/  STL.64 [R1+0x1308], R220 ;  /* 0x001308dc01007387 */ /* 0x0007e20000100a00 */
[----:B----4-:R-:W-:-:S03]  /*2eb40*/  IMAD.WIDE R224, R3, 0x4, R238 ;  /* 0x0000000403e07825 */ /* 0x010fc600078e02ee */
[----:B------:R4:W-:Y:S01]  /*2eb50*/  LDGSTS.E [R2+0x18800], desc[UR30][R230.64], !P2 ;  /* 0x18800000e6027fae */ /* 0x0009e2000d1a101e */
[----:B------:R-:W-:-:S03]  /*2eb60*/  IMAD.WIDE R222, R3, 0x4, R240 ;  /* 0x0000000403de7825 */ /* 0x000fc600078e02f0 */
[----:B------:R-:W-:Y:S01]  /*2eb70*/  LDGSTS.E [R2+0x18900], desc[UR30][R228.64], !P2 ;  /* 0x18900000e4027fae */ /* 0x000fe2000d1a101e */
[----:B------:R-:W-:-:S03]  /*2eb80*/  IMAD.WIDE R218, R3, 0x4, R244 ;  /* 0x0000000403da7825 */ /* 0x000fc600078e02f4 */
[----:B------:R-:W-:Y:S01]  /*2eb90*/  LDGSTS.E [R2+0x18a00], desc[UR30][R226.64], !P2 ;  /* 0x18a00000e2027fae */ /* 0x000fe2000d1a101e */
[----:B---3--:R-:W-:-:S03]  /*2eba0*/  IMAD.WIDE R220, R3, 0x4, R242 ;  /* 0x0000000403dc7825 */ /* 0x008fc600078e02f2 */
        /* <DEDUP_REMOVED lines=8> */
[----:B------:R4:W-:Y:S01]  /*2ec30*/  STL.64 [R1+0x1328], R230 ;  /* 0x001328e601007387 */ /* 0x0009e20000100a00 */
[----:B-1----:R-:W-:Y:S01]  /*2ec40*/  VIADD R251, R210, 0xfffffffd ;  /* 0xfffffffdd2fb7836 */ /* 0x002fe20000000000 */
[----:B------:R-:W1:Y:S02]  /*2ec50*/  LDC R206, c[0x0][0x3a8] ;  /* 0x0000ea00ffce7b82 */ /* 0x000e640000000800 */
[----:B------:R3:W-:Y:S01]  /*2ec60*/  STL.64 [R1+0x1360], R214 ;  /* 0x001360d601007387 */ /* 0x0007e20000100a00 */
[----:B------:R-:W-:-:S03]  /*2ec70*/  IMAD.WIDE R210, R3, 0x4, R246 ;  /* 0x0000000403d27825 */ /* 0x000fc600078e02f6 */
[----:B------:R2:W-:Y:S04]  /*2ec80*/  STL.64 [R1+0x1358], R218 ;  /* 0x001358da01007387 */ /* 0x0005e80000100a00 */
[----:B------:R2:W-:Y:S01]  /*2ec90*/  STL.64 [R1+0x1350], R220 ;  /* 0x001350dc01007387 */ /* 0x0005e20000100a00 */
[----:B----4-:R-:W-:-:S03]  /*2eca0*/  IMAD.WIDE R230, R3, 0x4, R248 ;  /* 0x0000000403e67825 */ /* 0x010fc600078e02f8 */
[----:B------:R4:W-:Y:S01]  /*2ecb0*/  STL.64 [R1+0x1330], R228 ;  /* 0x001330e401007387 */ /* 0x0009e20000100a00 */
[----:B---3--:R-:W-:-:S03]  /*2ecc0*/  IMAD.WIDE R214, R3, 0x4, R244 ;  /* 0x0000000403d67825 */ /* 0x008fc600078e02f4 */
[----:B------:R3:W-:Y:S01]  /*2ecd0*/  STL.64 [R1+0x1338], R226 ;  /* 0x001338e201007387 */ /* 0x0007e20000100a00 */
[----:B------:R-:W-:Y:S01]  /*2ece0*/  IMAD R250, R209, 0x39, RZ ;  /* 0x00000039d1fa7824 */ /* 0x000fe200078e02ff */
[----:B--2---:R-:W2:Y:S02]  /*2ecf0*/  LDC R219, c[0x0][0x3a8] ;  /* 0x0000ea00ffdb7b82 */ /* 0x004ea40000000800 */
[----:B------:R3:W-:Y:S01]  /*2ed00*/  STL.64 [R1+0x1340], R224 ;  /* 0x001340e001007387 */ /* 0x0007e20000100a00 */
[----:B------:R-:W-:-:S03]  /*2ed10*/  IMAD.WIDE R220, R3, 0x4, R242 ;  /* 0x0000000403dc7825 */ /* 0x000fc600078e02f2 */
[----:B------:R1:W-:Y:S01]  /*2ed20*/  LDGSTS.E [R2+0x1a800], desc[UR30][R230.64], !P2 ;  /* 0x1a800000e6027fae */ /* 0x0003e2000d1a101e */
[C---:B----4-:R-:W-:Y:S01]  /*2ed30*/  IMAD.WIDE R228, R3.reuse, 0x4, R234 ;  /* 0x0000000403e47825 */ /* 0x050fe200078e02ea */
[----:B------:R-:W4:Y:S02]  /*2ed40*/  LDC R218, c[0x0][0x3a0] ;  /* 0x0000e800ffda7b82 */ /* 0x000f240000000800 */
[----:B------:R1:W-:Y:S01]  /*2ed50*/  STL.64 [R1+0x1348], R222 ;  /* 0x001348de01007387 */ /* 0x0003e20000100a00 */
[----:B---3--:R-:W-:-:S03]  /*2ed60*/  IMAD.WIDE R226, R3, 0x4, R236 ;  /* 0x0000000403e27825 */ /* 0x008fc600078e02ec */
[----:B------:R3:W-:Y:S01]  /*2ed70*/  STL.64 [R1+0x1368], R230 ;  /* 0x001368e601007387 */ /* 0x0007e20000100a00 */
[----:B------:R-:W-:-:S03]  /*2ed80*/  IMAD.WIDE R224, R3, 0x4, R238 ;  /* 0x0000000403e07825 */ /* 0x000fc600078e02ee */
[----:B------:R-:W-:Y:S01]  /*2ed90*/  STL.64 [R1+0x13a0], R210 ;  /* 0x0013a0d201007387 */ /* 0x000fe20000100a00 */
[----:B-1----:R-:W-:-:S03]  /*2eda0*/  IMAD.WIDE R222, R3, 0x4, R240 ;  /* 0x0000000403de7825 */ /* 0x002fc600078e02f0 */
[----:B------:R-:W-:Y:S04]  /*2edb0*/  STL.64 [R1+0x1398], R214 ;  /* 0x001398d601007387 */ /* 0x000fe80000100a00 */
[----:B------:R1:W-:Y:S01]  /*2edc0*/  LDGSTS.E [R2+0x1a900], desc[UR30][R228.64], !P2 ;  /* 0x1a900000e4027fae */ /* 0x0003e2000d1a101e */
[----:B---3--:R-:W-:-:S03]  /*2edd0*/  IMAD.WIDE R230, R250, 0x4, R248 ;  /* 0x00000004fae67825 */ /* 0x008fc600078e02f8 */
[----:B------:R-:W-:Y:S04]  /*2ede0*/  STL.64 [R1+0x1390], R220 ;  /* 0x001390dc01007387 */ /* 0x000fe80000100a00 */
        /* <DEDUP_REMOVED lines=8> */
[----:B---3--:R-:W-:-:S03]  /*2ee70*/  IMAD.WIDE R226, R250, 0x4, R236 ;  /* 0x00000004fae27825 */ /* 0x008fc600078e02ec */
[----:B------:R3:W-:Y:S04]  /*2ee80*/  STL.64 [R1+0x1388], R222 ;  /* 0x001388de01007387 */ /* 0x0007e80000100a00 */
[----:B------:R4:W-:Y:S01]  /*2ee90*/  LDGSTS.E [R2+0x1ae00], desc[UR30][R214.64], !P2 ;  /* 0x1ae00000d6027fae */ /* 0x0009e2000d1a101e */
[----:B--2---:R-:W-:-:S03]  /*2eea0*/  IMAD.WIDE R224, R250, 0x4, R238 ;  /* 0x00000004fae07825 */ /* 0x004fc600078e02ee */
[----:B------:R2:W-:Y:S01]  /*2eeb0*/  LDGSTS.E [R2+0x1af00], desc[UR30][R210.64], !P2 ;  /* 0x1af00000d2027fae */ /* 0x0005e2000d1a101e */
[----:B-1----:R-:W-:-:S03]  /*2eec0*/  IMAD.WIDE R220, R250, 0x4, R242 ;  /* 0x00000004fadc7825 */ /* 0x002fc600078e02f2 */
[----:B------:R1:W-:Y:S01]  /*2eed0*/  LDGSTS.E [R2+0x1c800], desc[UR30][R230.64], !P4 ;  /* 0x1c800000e6027fae */ /* 0x0003e2000e1a101e */
[----:B---3--:R-:W-:-:S03]  /*2eee0*/  IMAD.WIDE R222, R250, 0x4, R240 ;  /* 0x00000004fade7825 */ /* 0x008fc600078e02f0 */
[----:B------:R-:W-:Y:S01]  /*2eef0*/  LDGSTS.E [R2+0x1c900], desc[UR30][R228.64], !P4 ;  /* 0x1c900000e4027fae */ /* 0x000fe2000e1a101e */
[----:B----4-:R-:W-:-:S03]  /*2ef00*/  IMAD.WIDE R214, R250, 0x4, R244 ;  /* 0x00000004fad67825 */ /* 0x010fc600078e02f4 */
[----:B------:R-:W-:Y:S01]  /*2ef10*/  LDGSTS.E [R2+0x1ca00], desc[UR30][R226.64], !P4 ;  /* 0x1ca00000e2027fae */ /* 0x000fe2000e1a101e */
[----:B--2---:R-:W-:-:S03]  /*2ef20*/  IMAD.WIDE R210, R250, 0x4, R246 ;  /* 0x00000004fad27825 */ /* 0x004fc600078e02f6 */
[----:B------:R-:W-:Y:S01]  /*2ef30*/  LDGSTS.E [R2+0x1cb00], desc[UR30][R224.64], !P4 ;  /* 0x1cb00000e0027fae */ /* 0x000fe2000e1a101e */
[----:B------:R-:W-:-:S03]  /*2ef40*/  VIADD R3, R207, 0xffffffc2 ;  /* 0xffffffc2cf037836 */ /* 0x000fc60000000000 */
[----:B------:R-:W-:Y:S04]  /*2ef50*/  LDGSTS.E [R2+0x1cc00], desc[UR30][R222.64], !P4 ;  /* 0x1cc00000de027fae */ /* 0x000fe8000e1a101e */
[----:B------:R-:W-:Y:S04]  /*2ef60*/  LDGSTS.E [R2+0x1cd00], desc[UR30][R220.64], !P4 ;  /* 0x1cd00000dc027fae */ /* 0x000fe8000e1a101e */
[----:B------:R2:W-:Y:S04]  /*2ef70*/  LDGSTS.E [R2+0x1ce00], desc[UR30][R214.64], !P4 ;  /* 0x1ce00000d6027fae */ /* 0x0005e8000e1a101e */
[----:B------:R3:W-:Y:S01]  /*2ef80*/  LDGSTS.E [R2+0x1cf00], desc[UR30][R210.64], !P4 ;  /* 0x1cf00000d2027fae */ /* 0x0007e2000e1a101e */
[----:B------:R-:W-:Y:S01]  /*2ef90*/  ISETP.GE.U32.AND P4, PT, R3, 0x7fffff83, PT ;  /* 0x7fffff830300780c */ /* 0x000fe20003f86070 */
[----:B------:R-:W-:-:S02]  /*2efa0*/  IMAD R3, R206, 0x3d, RZ ;  /* 0x0000003dce037824 */ /* 0x000fc400078e02ff */
[----:B------:R1:W-:Y:S02]  /*2efb0*/  STL.64 [R1+0x13a8], R230 ;  /* 0x0013a8e601007387 */ /* 0x0003e40000100a00 */
[C---:B------:R-:W-:Y:S02]  /*2efc0*/  IMAD.WIDE R206, R3.reuse, 0x4, R248 ;  /* 0x0000000403ce7825 */ /* 0x040fe400078e02f8 */
[----:B------:R-:W-:Y:S04]  /*2efd0*/  STL.64 [R1+0x13e0], R210 ;  /* 0x0013e0d201007387 */ /* 0x000fe80000100a00 */
[----:B------:R2:W-:Y:S04]  /*2efe0*/  STL.64 [R1+0x13d8], R214 ;  /* 0x0013d8d601007387 */ /* 0x0005e80000100a00 */
[----:B------:R4:W-:Y:S01]  /*2eff0*/  STL.64 [R1+0x13d0], R220 ;  /* 0x0013d0dc01007387 */ /* 0x0009e20000100a00 */
[----:B-1----:R-:W-:-:S03]  /*2f000*/  IMAD.WIDE R230, R3, 0x4, R234 ;  /* 0x0000000403e67825 */ /* 0x002fc600078e02ea */
[----:B------:R1:W-:Y:S01]  /*2f010*/  STL.64 [R1+0x13b0], R228 ;  /* 0x0013b0e401007387 */ /* 0x0003e20000100a00 */
[----:B------:R-:W-:-:S03]  /*2f020*/  ISETP.GE.U32.AND P2, PT, R251, 0x7fffffbe, PT ;  /* 0x7fffffbefb00780c */ /* 0x000fc60003f46070 */
[----:B------:R3:W-:Y:S01]  /*2f030*/  STL.64 [R1+0x13b8], R226 ;  /* 0x0013b8e201007387 */ /* 0x0007e20000100a00 */
[----:B--2---:R-:W-:-:S03]  /*2f040*/  IMAD.WIDE R214, R3, 0x4, R246 ;  /* 0x0000000403d67825 */ /* 0x004fc600078e02f6 */
[----:B------:R2:W-:Y:S01]  /*2f050*/  STL.64 [R1+0x13c0], R224 ;  /* 0x0013c0e001007387 */ /* 0x0005e20000100a00 */
[----:B----4-:R-:W-:-:S03]  /*2f060*/  IMAD.WIDE R220, R3, 0x4, R244 ;  /* 0x0000000403dc7825 */ /* 0x010fc600078e02f4 */
[----:B------:R-:W-:Y:S01]  /*2f070*/  LDGSTS.E [R2+0x1e800], desc[UR30][R206.64], !P4 ;  /* 0x1e800000ce027fae */ /* 0x000fe2000e1a101e */
[----:B-1----:R-:W-:-:S03]  /*2f080*/  IMAD.WIDE R228, R3, 0x4, R236 ;  /* 0x0000000403e47825 */ /* 0x002fc600078e02ec */
[----:B------:R1:W-:Y:S01]  /*2f090*/  STL.64 [R1+0x13c8], R222 ;  /* 0x0013c8de01007387 */ /* 0x0003e20000100a00 */
[C---:B---3--:R-:W-:Y:S01]  /*2f0a0*/  IMAD.WIDE R226, R3.reuse, 0x4, R238 ;  /* 0x0000000403e27825 */ /* 0x048fe200078e02ee */
[----:B------:R-:W-:Y:S02]  /*2f0b0*/  LOP3.LUT R210, R208, 0x40, RZ, 0x3c, !PT ;  /* 0x00000040d0d27812 */ /* 0x000fe400078e3cff */
[----:B------:R3:W-:Y:S01]  /*2f0c0*/  LDGSTS.E [R2+0x1e900], desc[UR30][R230.64], !P4 ;  /* 0x1e900000e6027fae */ /* 0x0007e2000e1a101e */
[----:B--2---:R-:W-:-:S03]  /*2f0d0*/  IMAD.WIDE R224, R3, 0x4, R240 ;  /* 0x0000000403e07825 */ /* 0x004fc600078e02f0 */
[----:B------:R2:W-:Y:S01]  /*2f0e0*/  STL.64 [R1+0x13e8], R206 ;  /* 0x0013e8ce01007387 */ /* 0x0005e20000100a00 */
[----:B------:R-:W-:Y:S02]  /*2f0f0*/  VIADD R251, R232, 0xfffffff9 ;  /* 0xfffffff9e8fb7836 */ /* 0x000fe40000000000 */
[----:B-1----:R-:W-:Y:S01]  /*2f100*/  IMAD.WIDE R222, R3, 0x4, R242 ;  /* 0x0000000403de7825 */ /* 0x002fe200078e02f2 */
[----:B------:R-:W-:Y:S03]  /*2f110*/  LDGSTS.E [R2+0x1ea00], desc[UR30][R228.64], !P4 ;  /* 0x1ea00000e4027fae */ /* 0x000fe6000e1a101e */
[----:B------:R-:W-:Y:S01]  /*2f120*/  IMAD.SHL.U32 R250, R219, 0x2, RZ ;  /* 0x00000002dbfa7824 */ /* 0x000fe200078e00ff */
[----:B------:R-:W-:Y:S04]  /*2f130*/  STL.64 [R1+0x1420], R214 ;  /* 0x001420d601007387 */ /* 0x000fe80000100a00 */
[----:B------:R-:W-:Y:S01]  /*2f140*/  LDGSTS.E [R2+0x1eb00], desc[UR30][R226.64], !P4 ;  /* 0x1eb00000e2027fae */ /* 0x000fe2000e1a101e */
[----:B------:R-:W-:-:S03]  /*2f150*/  VIADD R3, R210, UR4 ;  /* 0x00000004d2037c36 */ /* 0x000fc60008000000 */
[----:B------:R-:W-:Y:S04]  /*2f160*/  STL.64 [R1+0x1418], R220 ;  /* 0x001418dc01007387 */ /* 0x000fe80000100a00 */
[----:B------:R-:W-:Y:S01]  /*2f170*/  LDGSTS.E [R2+0x1ec00], desc[UR30][R224.64], !P4 ;  /* 0x1ec00000e0027fae */ /* 0x000fe2000e1a101e */
[----:B------:R-:W-:-:S03]  /*2f180*/  IMAD.WIDE R210, R250, 0x4, R246 ;  /* 0x00000004fad27825 */ /* 0x000fc600078e02f6 */
[----:B------:R-:W-:Y:S04]  /*2f190*/  STL.64 [R1+0x1410], R222 ;  /* 0x001410de01007387 */ /* 0x000fe80000100a00 */
[----:B------:R-:W-:Y:S04]  /*2f1a0*/  LDGSTS.E [R2+0x1ed00], desc[UR30][R222.64], !P4 ;  /* 0x1ed00000de027fae */ /* 0x000fe8000e1a101e */
[----:B------:R3:W-:Y:S04]  /*2f1b0*/  STL.64 [R1+0x13f0], R230 ;  /* 0x0013f0e601007387 */ /* 0x0007e80000100a00 */
[----:B------:R1:W-:Y:S04]  /*2f1c0*/  LDGSTS.E [R2+0x1ee00], desc[UR30][R220.64], !P4 ;  /* 0x1ee00000dc027fae */ /* 0x0003e8000e1a101e */
[----:B--2---:R-:W2:Y:S04]  /*2f1d0*/  LDL.LU.64 R206, [R1+0x8578] ;  /* 0x0085780001ce7983 */ /* 0x004ea80000300a00 */
[----:B------:R4:W-:Y:S01]  /*2f1e0*/  LDGSTS.E [R2+0x1ef00], desc[UR30][R214.64], !P4 ;  /* 0x1ef00000d6027fae */ /* 0x0009e2000e1a101e */
[----:B---3--:R-:W-:Y:S01]  /*2f1f0*/  IMAD.WIDE R230, R250, 0x4, R248 ;  /* 0x00000004fae67825 */ /* 0x008fe200078e02f8 */
[----:B------:R-:W-:-:S02]  /*2f200*/  ISETP.GE.U32.AND P4, PT, R251, 0x7fffffba, PT ;  /* 0x7fffffbafb00780c */ /* 0x000fc40003f86070 */
[----:B------:R3:W-:Y:S01]  /*2f210*/  STL.64 [R1+0x13f8], R228 ;  /* 0x0013f8e401007387 */ /* 0x0007e20000100a00 */
[----:B-1----:R-:W-:-:S03]  /*2f220*/  IMAD.WIDE R220, R250, 0x4, R242 ;  /* 0x00000004fadc7825 */ /* 0x002fc600078e02f2 */
[----:B------:R1:W-:Y:S01]  /*2f230*/  STL.64 [R1+0x1400], R226 ;  /* 0x001400e201007387 */ /* 0x0003e20000100a00 */
[----:B------:R-:W-:Y:S02]  /*2f240*/  IMAD R251, R219, 0x6, RZ ;  /* 0x00000006dbfb7824 */ /* 0x000fe400078e02ff */
[C---:B----4-:R-:W-:Y:S01]  /*2f250*/  IMAD.WIDE R214, R250.reuse, 0x4, R244 ;  /* 0x00000004fad67825 */ /* 0x050fe200078e02f4 */
[----:B------:R4:W-:Y:S03]  /*2f260*/  STL.64 [R1+0x1408], R224 ;  /* 0x001408e001007387 */ /* 0x0009e60000100a00 */
[C---:B---3--:R-:W-:Y:S01]  /*2f270*/  IMAD.WIDE R228, R250.reuse, 0x4, R234 ;  /* 0x00000004fae47825 */ /* 0x048fe200078e02ea */
[----:B------:R3:W-:Y:S03]  /*2f280*/  STL.64 [R1+0x1428], R230 ;  /* 0x001428e601007387 */ /* 0x0007e60000100a00 */
[C---:B-1----:R-:W-:Y:S01]  /*2f290*/  IMAD.WIDE R226, R250.reuse, 0x4, R236 ;  /* 0x00000004fae27825 */ /* 0x042fe200078e02ec */
[----:B------:R-:W-:Y:S03]  /*2f2a0*/  STL.64 [R1+0x1460], R210 ;  /* 0x001460d201007387 */ /* 0x000fe60000100a00 */
[C---:B------:R-:W-:Y:S01]  /*2f2b0*/  IMAD.WIDE R222, R250.reuse, 0x4, R240 ;  /* 0x00000004fade7825 */ /* 0x040fe200078e02f0 */
[----:B------:R3:W-:Y:S03]  /*2f2c0*/  LDGSTS.E [R3+0x1000], desc[UR30][R230.64], !P2 ;  /* 0x01000000e6037fae */ /* 0x0007e6000d1a101e */
[----:B----4-:R-:W-:Y:S01]  /*2f2d0*/  IMAD.WIDE R224, R250, 0x4, R238 ;  /* 0x00000004fae07825 */ /* 0x010fe200078e02ee */
[----:B------:R-:W-:Y:S04]  /*2f2e0*/  STL.64 [R1+0x1458], R214 ;  /* 0x001458d601007387 */ /* 0x000fe80000100a00 */
[----:B------:R1:W-:Y:S01]  /*2f2f0*/  LDGSTS.E [R3+0x1100], desc[UR30][R228.64], !P2 ;  /* 0x01100000e4037fae */ /* 0x0003e2000d1a101e */
[----:B------:R-:W-:-:S03]  /*2f300*/  VIADD R209, R232, 0xfffffff5 ;  /* 0xfffffff5e8d17836 */ /* 0x000fc60000000000 */
[----:B------:R-:W-:Y:S01]  /*2f310*/  STL.64 [R1+0x1450], R220 ;  /* 0x001450dc01007387 */ /* 0x000fe20000100a00 */
[----:B---3--:R-:W-:-:S03]  /*2f320*/  IMAD.WIDE R230, R251, 0x4, R248 ;  /* 0x00000004fbe67825 */ /* 0x008fc600078e02f8 */
        /* <DEDUP_REMOVED lines=11> */
[----:B----4-:R-:W-:-:S03]  /*2f3e0*/  IMAD.WIDE R224, R251, 0x4, R238 ;  /* 0x00000004fbe07825 */ /* 0x010fc600078e02ee */
[----:B------:R4:W-:Y:S01]  /*2f3f0*/  LDGSTS.E [R3+0x1700], desc[UR30][R210.64], !P2 ;  /* 0x01700000d2037fae */ /* 0x0009e2000d1a101e */
[----:B------:R-:W-:Y:S01]  /*2f400*/  ISETP.GE.U32.AND P2, PT, R209, 0x7fffffb6, PT ;  /* 0x7fffffb6d100780c */ /* 0x000fe20003f46070 */
[C---:B-1----:R-:W-:Y:S02]  /*2f410*/  IMAD.WIDE R220, R251.reuse, 0x4, R242 ;  /* 0x00000004fbdc7825 */ /* 0x042fe400078e02f2 */
[----:B------:R1:W-:Y:S02]  /*2f420*/  LDGSTS.E [R3+0x3000], desc[UR30][R230.64], !P4 ;  /* 0x03000000e6037fae */ /* 0x0003e4000e1a101e */
[C---:B---3--:R-:W-:Y:S02]  /*2f430*/  IMAD.WIDE R222, R251.reuse, 0x4, R240 ;  /* 0x00000004fbde7825 */ /* 0x048fe400078e02f0 */
[----:B------:R-:W-:Y:S02]  /*2f440*/  LDGSTS.E [R3+0x3100], desc[UR30][R228.64], !P4 ;  /* 0x03100000e4037fae */ /* 0x000fe4000e1a101e */
[----:B------:R-:W-:-:S02]  /*2f450*/  IMAD.WIDE R214, R251, 0x4, R244 ;  /* 0x00000004fbd67825 */ /* 0x000fc400078e02f4 */
[----:B------:R-:W-:Y:S02]  /*2f460*/  LDGSTS.E [R3+0x3200], desc[UR30][R226.64], !P4 ;  /* 0x03200000e2037fae */ /* 0x000fe4000e1a101e */
[----:B----4-:R-:W-:Y:S02]  /*2f470*/  IMAD.WIDE R210, R251, 0x4, R246 ;  /* 0x00000004fbd27825 */ /* 0x010fe400078e02f6 */
[----:B------:R-:W-:Y:S02]  /*2f480*/  LDGSTS.E [R3+0x3300], desc[UR30][R224.64], !P4 ;  /* 0x03300000e0037fae */ /* 0x000fe4000e1a101e */
[----:B------:R-:W-:Y:S02]  /*2f490*/  VIADD R209, R232, 0xfffffff1 ;  /* 0xfffffff1e8d17836 */ /* 0x000fe40000000000 */
[----:B------:R-:W-:Y:S01]  /*2f4a0*/  IMAD R250, R219, 0xa, RZ ;  /* 0x0000000adbfa7824 */ /* 0x000fe200078e02ff */
[----:B------:R1:W-:Y:S04]  /*2f4b0*/  STL.64 [R1+0x1468], R230 ;  /* 0x001468e601007387 */ /* 0x0003e80000100a00 */
[----:B------:R-:W-:Y:S04]  /*2f4c0*/  LDGSTS.E [R3+0x3400], desc[UR30][R222.64], !P4 ;  /* 0x03400000de037fae */ /* 0x000fe8000e1a101e */
[----:B------:R-:W-:Y:S04]  /*2f4d0*/  STL.64 [R1+0x14a0], R210 ;  /* 0x0014a0d201007387 */ /* 0x000fe80000100a00 */
[----:B------:R-:W-:Y:S01]  /*2f4e0*/  LDGSTS.E [R3+0x3500], desc[UR30][R220.64], !P4 ;  /* 0x03500000dc037fae */ /* 0x000fe2000e1a101e */
[----:B-1----:R-:W-:-:S03]  /*2f4f0*/  IMAD.WIDE R230, R250, 0x4, R248 ;  /* 0x00000004fae67825 */ /* 0x002fc600078e02f8 */
[----:B------:R1:W-:Y:S04]  /*2f500*/  STL.64 [R1+0x1498], R214 ;  /* 0x001498d601007387 */ /* 0x0003e80000100a00 */
[----:B------:R1:W-:Y:S04]  /*2f510*/  LDGSTS.E [R3+0x3600], desc[UR30][R214.64], !P4 ;  /* 0x03600000d6037fae */ /* 0x0003e8000e1a101e */
[----:B------:R3:W-:Y:S04]  /*2f520*/  STL.64 [R1+0x1490], R220 ;  /* 0x001490dc01007387 */ /* 0x0007e80000100a00 */
[----:B------:R4:W-:Y:S01]  /*2f530*/  LDGSTS.E [R3+0x3700], desc[UR30][R210.64], !P4 ;  /* 0x03700000d2037fae */ /* 0x0009e2000e1a101e */
[----:B------:R-:W-:-:S03]  /*2f540*/  ISETP.GE.U32.AND P4, PT, R209, 0x7fffffb2, PT ;  /* 0x7fffffb2d100780c */ /* 0x000fc60003f86070 */
[----:B------:R4:W-:Y:S01]  /*2f550*/  STL.64 [R1+0x1470], R228 ;  /* 0x001470e401007387 */ /* 0x0009e20000100a00 */
[----:B-1----:R-:W-:-:S03]  /*2f560*/  IMAD.WIDE R214, R250, 0x4, R244 ;  /* 0x00000004fad67825 */ /* 0x002fc600078e02f4 */
[----:B------:R1:W-:Y:S01]  /*2f570*/  STL.64 [R1+0x1478], R226 ;  /* 0x001478e201007387 */ /* 0x0003e20000100a00 */
[----:B---3--:R-:W-:-:S04]  /*2f580*/  IMAD.WIDE R220, R250, 0x4, R242 ;  /* 0x00000004fadc7825 */ /* 0x008fc800078e02f2 */
[C---:B----4-:R-:W-:Y:S01]  /*2f590*/  IMAD.WIDE R210, R250.reuse, 0x4, R246 ;  /* 0x00000004fad27825 */ /* 0x050fe200078e02f6 */
[----:B------:R3:W-:Y:S03]  /*2f5a0*/  STL.64 [R1+0x1480], R224 ;  /* 0x001480e001007387 */ /* 0x0007e60000100a00 */
[C---:B------:R-:W-:Y:S01]  /*2f5b0*/  IMAD.WIDE R228, R250.reuse, 0x4, R234 ;  /* 0x00000004fae47825 */ /* 0x040fe200078e02ea */
[----:B------:R4:W-:Y:S03]  /*2f5c0*/  STL.64 [R1+0x1488], R222 ;  /* 0x001488de01007387 */ /* 0x0009e60000100a00 */
[C---:B-1----:R-:W-:Y:S01]  /*2f5d0*/  IMAD.WIDE R226, R250.reuse, 0x4, R236 ;  /* 0x00000004fae27825 */ /* 0x042fe200078e02ec */
[----:B------:R1:W-:Y:S03]  /*2f5e0*/  STL.64 [R1+0x14a8], R230 ;  /* 0x0014a8e601007387 */ /* 0x0003e60000100a00 */
[----:B------:R-:W-:Y:S01]  /*2f5f0*/  IMAD R251, R219, 0xe, RZ ;  /* 0x0000000edbfb7824 */ /* 0x000fe200078e02ff */
[----:B------:R1:W-:Y:S01]  /*2f600*/  LDGSTS.E [R3+0x5000], desc[UR30][R230.64], !P2 ;  /* 0x05000000e6037fae */ /* 0x0003e2000d1a101e */
[----:B---3--:R-:W-:-:S03]  /*2f610*/  IMAD.WIDE R224, R250, 0x4, R238 ;  /* 0x00000004fae07825 */ /* 0x008fc600078e02ee */
[----:B------:R-:W-:Y:S01]  /*2f620*/  STL.64 [R1+0x14e0], R210 ;  /* 0x0014e0d201007387 */ /* 0x000fe20000100a00 */
[----:B----4-:R-:W-:-:S03]  /*2f630*/  IMAD.WIDE R222, R250, 0x4, R240 ;  /* 0x00000004fade7825 */ /* 0x010fc600078e02f0 */
[----:B------:R-:W-:Y:S01]  /*2f640*/  STL.64 [R1+0x14d8], R214 ;  /* 0x0014d8d601007387 */ /* 0x000fe20000100a00 */
[----:B------:R-:W-:-:S03]  /*2f650*/  VIADD R209, R232, 0xffffffed ;  /* 0xffffffede8d17836 */ /* 0x000fc60000000000 */
        /* <DEDUP_REMOVED lines=16> */
[----:B------:R-:W-:Y:S01]  /*2f760*/  ISETP.GE.U32.AND P2, PT, R209, 0x7fffffae, PT ;  /* 0x7fffffaed100780c */ /* 0x000fe20003f46070 */
[C---:B---3--:R-:W-:Y:S02]  /*2f770*/  IMAD.WIDE R220, R251.reuse, 0x4, R242 ;  /* 0x00000004fbdc7825 */ /* 0x048fe400078e02f2 */
[----:B------:R3:W-:Y:S02]  /*2f780*/  LDGSTS.E [R3+0x7000], desc[UR30][R230.64], !P4 ;  /* 0x07000000e6037fae */ /* 0x0007e4000e1a101e */
[C---:B-1----:R-:W-:Y:S02]  /*2f790*/  IMAD.WIDE R222, R251.reuse, 0x4, R240 ;  /* 0x00000004fbde7825 */ /* 0x042fe400078e02f0 */
        /* <DEDUP_REMOVED lines=11> */
[----:B---3--:R-:W-:-:S03]  /*2f850*/  IMAD.WIDE R230, R250, 0x4, R248 ;  /* 0x00000004fae67825 */ /* 0x008fc600078e02f8 */
        /* <DEDUP_REMOVED lines=43> */
[----:B--2---:R-:W-:-:S02]  /*2fb10*/  IMAD.WIDE R214, R251, 0x4, R244 ;  /* 0x00000004fbd67825 */ /* 0x004fc400078e02f4 */
        /* <DEDUP_REMOVED lines=18> */
[----:B--2---:R-:W-:-:S04]  /*2fc40*/  IMAD.WIDE R220, R250, 0x4, R242 ;  /* 0x00000004fadc7825 */ /* 0x004fc800078e02f2 */
[C---:B---3--:R-:W-:Y:S01]  /*2fc50*/  IMAD.WIDE R210, R250.reuse, 0x4, R246 ;  /* 0x00000004fad27825 */ /* 0x048fe200078e02f6 */
[----:B------:R2:W-:Y:S03]  /*2fc60*/  STL.64 [R1+0x1580], R224 ;  /* 0x001580e001007387 */ /* 0x0005e60000100a00 */
[C---:B----4-:R-:W-:Y:S01]  /*2fc70*/  IMAD.WIDE R228, R250.reuse, 0x4, R234 ;  /* 0x00000004fae47825 */ /* 0x050fe200078e02ea */
[----:B------:R3:W-:Y:S03]  /*2fc80*/  STL.64 [R1+0x1588], R222 ;  /* 0x001588de01007387 */ /* 0x0007e60000100a00 */
[C---:B-1----:R-:W-:Y:S01]  /*2fc90*/  IMAD.WIDE R226, R250.reuse, 0x4, R236 ;  /* 0x00000004fae27825 */ /* 0x042fe200078e02ec */
[----:B------:R1:W-:Y:S03]  /*2fca0*/  STL.64 [R1+0x15a8], R230 ;  /* 0x0015a8e601007387 */ /* 0x0003e60000100a00 */
[----:B------:R-:W-:Y:S01]  /*2fcb0*/  IMAD R251, R219, 0x1e, RZ ;  /* 0x0000001edbfb7824 */ /* 0x000fe200078e02ff */
[----:B------:R1:W-:Y:S01]  /*2fcc0*/  LDGSTS.E [R3+0xd000], desc[UR30][R230.64], !P2 ;  /* 0x0d000000e6037fae */ /* 0x0003e2000d1a101e */
[----:B--2---:R-:W-:-:S03]  /*2fcd0*/  IMAD.WIDE R224, R250, 0x4, R238 ;  /* 0x00000004fae07825 */ /* 0x004fc600078e02ee */
[----:B------:R-:W-:Y:S01]  /*2fce0*/  STL.64 [R1+0x15e0], R210 ;  /* 0x0015e0d201007387 */ /* 0x000fe20000100a00 */
[----:B---3--:R-:W-:-:S03]  /*2fcf0*/  IMAD.WIDE R222, R250, 0x4, R240 ;  /* 0x00000004fade7825 */ /* 0x008fc600078e02f0 */
        /* <DEDUP_REMOVED lines=10> */
[----:B--2---:R-:W-:-:S03]  /*2fda0*/  IMAD.WIDE R228, R251, 0x4, R234 ;  /* 0x00000004fbe47825 */ /* 0x004fc600078e02ea */
[----:B------:R3:W-:Y:S04]  /*2fdb0*/  STL.64 [R1+0x15c0], R224 ;  /* 0x0015c0e001007387 */ /* 0x0007e80000100a00 */
[----:B------:R2:W-:Y:S01]  /*2fdc0*/  LDGSTS.E [R3+0xd500], desc[UR30][R220.64], !P2 ;  /* 0x0d500000dc037fae */ /* 0x0005e2000d1a101e */
[----:B-1----:R-:W-:-:S03]  /*2fdd0*/  IMAD.WIDE R226, R251, 0x4, R236 ;  /* 0x00000004fbe27825 */ /* 0x002fc600078e02ec */
[----:B------:R1:W-:Y:S04]  /*2fde0*/  STL.64 [R1+0x15c8], R222 ;  /* 0x0015c8de01007387 */ /* 0x0003e80000100a00 */
[----:B------:R4:W-:Y:S01]  /*2fdf0*/  LDGSTS.E [R3+0xd600], desc[UR30][R214.64], !P2 ;  /* 0x0d600000d6037fae */ /* 0x0009e2000d1a101e */
[----:B---3--:R-:W-:-:S03]  /*2fe00*/  IMAD.WIDE R224, R251, 0x4, R238 ;  /* 0x00000004fbe07825 */ /* 0x008fc600078e02ee */
[----:B------:R3:W-:Y:S01]  /*2fe10*/  LDGSTS.E [R3+0xd700], desc[UR30][R210.64], !P2 ;  /* 0x0d700000d2037fae */ /* 0x0007e2000d1a101e */
[----:B------:R-:W-:Y:S01]  /*2fe20*/  ISETP.GE.U32.AND P2, PT, R209, 0x7fffff9e, PT ;  /* 0x7fffff9ed100780c */ /* 0x000fe20003f46070 */
[C---:B--2---:R-:W-:Y:S02]  /*2fe30*/  IMAD.WIDE R220, R251.reuse, 0x4, R242 ;  /* 0x00000004fbdc7825 */ /* 0x044fe400078e02f2 */
[----:B------:R2:W-:Y:S02]  /*2fe40*/  LDGSTS.E [R3+0xf000], desc[UR30][R230.64], !P4 ;  /* 0x0f000000e6037fae */ /* 0x0005e4000e1a101e */
[C---:B-1----:R-:W-:Y:S02]  /*2fe50*/  IMAD.WIDE R222, R251.reuse, 0x4, R240 ;  /* 0x00000004fbde7825 */ /* 0x042fe400078e02f0 */
[----:B------:R-:W-:Y:S02]  /*2fe60*/  LDGSTS.E [R3+0xf100], desc[UR30][R228.64], !P4 ;  /* 0x0f100000e4037fae */ /* 0x000fe4000e1a101e */
[----:B----4-:R-:W-:-:S02]  /*2fe70*/  IMAD.WIDE R214, R251, 0x4, R244 ;  /* 0x00000004fbd67825 */ /* 0x010fc400078e02f4 */
[----:B------:R-:W-:Y:S02]  /*2fe80*/  LDGSTS.E [R3+0xf200], desc[UR30][R226.64], !P4 ;  /* 0x0f200000e2037fae */ /* 0x000fe4000e1a101e */
[----:B---3--:R-:W-:Y:S02]  /*2fe90*/  IMAD.WIDE R210, R251, 0x4, R246 ;  /* 0x00000004fbd27825 */ /* 0x008fe400078e02f6 */
[----:B------:R-:W-:Y:S02]  /*2fea0*/  LDGSTS.E [R3+0xf300], desc[UR30][R224.64], !P4 ;  /* 0x0f300000e0037fae */ /* 0x000fe4000e1a101e */
[----:B------:R-:W-:Y:S02]  /*2feb0*/  VIADD R209, R232, 0xffffffd9 ;  /* 0xffffffd9e8d17836 */ /* 0x000fe40000000000 */
[----:B------:R-:W-:Y:S01]  /*2fec0*/  IMAD R250, R219, 0x22, RZ ;  /* 0x00000022dbfa7824 */ /* 0x000fe200078e02ff */
[----:B------:R2:W-:Y:S04]  /*2fed0*/  STL.64 [R1+0x15e8], R230 ;  /* 0x0015e8e601007387 */ /* 0x0005e80000100a00 */
[----:B------:R-:W-:Y:S04]  /*2fee0*/  LDGSTS.E [R3+0xf400], desc[UR30][R222.64], !P4 ;  /* 0x0f400000de037fae */ /* 0x000fe8000e1a101e */
[----:B------:R-:W-:Y:S04]  /*2fef0*/  STL.64 [R1+0x1620], R210 ;  /* 0x001620d201007387 */ /* 0x000fe80000100a00 */
[----:B------:R-:W-:Y:S01]  /*2ff00*/  LDGSTS.E [R3+0xf500], desc[UR30][R220.64], !P4 ;  /* 0x0f500000dc037fae */ /* 0x000fe2000e1a101e */
[----:B--2---:R-:W-:-:S03]  /*2ff10*/  IMAD.WIDE R230, R250, 0x4, R248 ;  /* 0x00000004fae67825 */ /* 0x004fc600078e02f8 */
        /* <DEDUP_REMOVED lines=199> */
[----:B--2---:R-:W-:-:S03]  /*30b90*/  IMAD.WIDE R220, R251, 0x4, R242 ;  /* 0x00000004fbdc7825 */ /* 0x004fc600078e02f2 */
[----:B------:R-:W-:Y:S01]  /*30ba0*/  LDGSTS.E [R3+0x1f000], desc[UR30][R230.64], !P4 ;  /* 0x1f000000e6037fae */ /* 0x000fe2000e1a101e */
[----:B-1----:R-:W-:-:S03]  /*30bb0*/  IMAD.WIDE R222, R251, 0x4, R240 ;  /* 0x00000004fbde7825 */ /* 0x002fc600078e02f0 */
[----:B------:R-:W-:Y:S01]  /*30bc0*/  LDGSTS.E [R3+0x1f100], desc[UR30][R228.64], !P4 ;  /* 0x1f100000e4037fae */ /* 0x000fe2000e1a101e */
[----:B----4-:R-:W-:-:S03]  /*30bd0*/  IMAD.WIDE R214, R251, 0x4, R244 ;  /* 0x00000004fbd67825 */ /* 0x010fc600078e02f4 */
[----:B------:R-:W-:Y:S01]  /*30be0*/  LDGSTS.E [R3+0x1f200], desc[UR30][R226.64], !P4 ;  /* 0x1f200000e2037fae */ /* 0x000fe2000e1a101e */
[----:B---3--:R-:W-:-:S03]  /*30bf0*/  IMAD.WIDE R210, R251, 0x4, R246 ;  /* 0x00000004fbd27825 */ /* 0x008fc600078e02f6 */
[----:B------:R-:W-:Y:S01]  /*30c00*/  LDGSTS.E [R3+0x1f300], desc[UR30][R224.64], !P4 ;  /* 0x1f300000e0037fae */ /* 0x000fe2000e1a101e */
[----:B------:R-:W-:-:S03]  /*30c10*/  VIADD R250, R232, 0xfffffffc ;  /* 0xfffffffce8fa7836 */ /* 0x000fc60000000000 */
[----:B------:R-:W-:Y:S04]  /*30c20*/  LDGSTS.E [R3+0x1f400], desc[UR30][R222.64], !P4 ;  /* 0x1f400000de037fae */ /* 0x000fe8000e1a101e */
[----:B------:R-:W-:Y:S04]  /*30c30*/  LDGSTS.E [R3+0x1f500], desc[UR30][R220.64], !P4 ;  /* 0x1f500000dc037fae */ /* 0x000fe8000e1a101e */
[----:B------:R-:W-:Y:S04]  /*30c40*/  LDGSTS.E [R3+0x1f600], desc[UR30][R214.64], !P4 ;  /* 0x1f600000d6037fae */ /* 0x000fe8000e1a101e */
[----:B------:R1:W-:Y:S01]  /*30c50*/  LDGSTS.E [R3+0x1f700], desc[UR30][R210.64], !P4 ;  /* 0x1f700000d2037fae */ /* 0x0003e2000e1a101e */
[----:B------:R-:W-:-:S03]  /*30c60*/  ISETP.GE.U32.AND P4, PT, R250, 0x7fffffbd, PT ;  /* 0x7fffffbdfa00780c */ /* 0x000fc60003f86070 */
[----:B------:R-:W-:Y:S01]  /*30c70*/  STL.64 [R1+0x17e8], R230 ;  /* 0x0017e8e601007387 */ /* 0x000fe20000100a00 */
[----:B------:R-:W-:-:S03]  /*30c80*/  IMAD R251, R219, 0x3, RZ ;  /* 0x00000003dbfb7824 */ /* 0x000fc600078e02ff */
[----:B------:R1:W-:Y:S01]  /*30c90*/  STL.64 [R1+0x1820], R210 ;  /* 0x001820d201007387 */ /* 0x0003e20000100a00 */
[----:B------:R-:W-:-:S03]  /*30ca0*/  VIADD R209, R232, 0xfffffff8 ;  /* 0xfffffff8e8d17836 */ /* 0x000fc60000000000 */
[----:B------:R-:W-:Y:S04]  /*30cb0*/  STL.64 [R1+0x1818], R214 ;  /* 0x001818d601007387 */ /* 0x000fe80000100a00 */
[----:B------:R-:W-:Y:S01]  /*30cc0*/  STL.64 [R1+0x1810], R220 ;  /* 0x001810dc01007387 */ /* 0x000fe20000100a00 */
[----:B-1----:R-:W-:-:S03]  /*30cd0*/  LOP3.LUT R210, R208, 0x60, RZ, 0x3c, !PT ;  /* 0x00000060d0d27812 */ /* 0x002fc600078e3cff */
[----:B------:R1:W-:Y:S01]  /*30ce0*/  STL.64 [R1+0x17f0], R228 ;  /* 0x0017f0e401007387 */ /* 0x0003e20000100a00 */
[----:B------:R-:W-:-:S03]  /*30cf0*/  IMAD.WIDE R230, R251, 0x4, R248 ;  /* 0x00000004fbe67825 */ /* 0x000fc600078e02f8 */
[----:B------:R2:W-:Y:S01]  /*30d00*/  STL.64 [R1+0x17f8], R226 ;  /* 0x0017f8e201007387 */ /* 0x0005e20000100a00 */
[----:B------:R-:W-:-:S03]  /*30d10*/  VIADD R250, R210, UR4 ;  /* 0x00000004d2fa7c36 */ /* 0x000fc60008000000 */
[----:B------:R3:W-:Y:S01]  /*30d20*/  STL.64 [R1+0x1800], R224 ;  /* 0x001800e001007387 */ /* 0x0007e20000100a00 */
[----:B-1----:R-:W-:-:S03]  /*30d30*/  IMAD.WIDE R228, R251, 0x4, R234 ;  /* 0x00000004fbe47825 */ /* 0x002fc600078e02ea */
[----:B------:R1:W-:Y:S01]  /*30d40*/  STL.64 [R1+0x1808], R222 ;  /* 0x001808de01007387 */ /* 0x0003e20000100a00 */
[----:B--2---:R-:W-:Y:S01]  /*30d50*/  IMAD.WIDE R226, R251, 0x4, R236 ;  /* 0x00000004fbe27825 */ /* 0x004fe200078e02ec */
[----:B------:R-:W-:Y:S02]  /*30d60*/  ISETP.GE.U32.AND P2, PT, R209, 0x7fffffb9, PT ;  /* 0x7fffffb9d100780c */ /* 0x000fe40003f46070 */
[----:B------:R2:W-:Y:S01]  /*30d70*/  LDGSTS.E [R250+0x1800], desc[UR30][R230.64], !P4 ;  /* 0x01800000e6fa7fae */ /* 0x0005e2000e1a101e */
[----:B---3--:R-:W-:-:S03]  /*30d80*/  IMAD.WIDE R224, R251, 0x4, R238 ;  /* 0x00000004fbe07825 */ /* 0x008fc600078e02ee */
[----:B------:R-:W-:Y:S01]  /*30d90*/  LDGSTS.E [R250+0x1900], desc[UR30][R228.64], !P4 ;  /* 0x01900000e4fa7fae */ /* 0x000fe2000e1a101e */
[----:B------:R-:W-:-:S03]  /*30da0*/  IMAD.WIDE R210, R251, 0x4, R246 ;  /* 0x00000004fbd27825 */ /* 0x000fc600078e02f6 */
[----:B------:R-:W-:Y:S01]  /*30db0*/  LDGSTS.E [R250+0x1a00], desc[UR30][R226.64], !P4 ;  /* 0x01a00000e2fa7fae */ /* 0x000fe2000e1a101e */
[----:B-1----:R-:W-:-:S03]  /*30dc0*/  IMAD.WIDE R222, R251, 0x4, R240 ;  /* 0x00000004fbde7825 */ /* 0x002fc600078e02f0 */
[----:B------:R-:W-:Y:S01]  /*30dd0*/  LDGSTS.E [R250+0x1b00], desc[UR30][R224.64], !P4 ;  /* 0x01b00000e0fa7fae */ /* 0x000fe2000e1a101e */
[----:B------:R-:W-:-:S04]  /*30de0*/  IMAD.WIDE R220, R251, 0x4, R242 ;  /* 0x00000004fbdc7825 */ /* 0x000fc800078e02f2 */
[----:B------:R-:W-:Y:S01]  /*30df0*/  IMAD.WIDE R214, R251, 0x4, R244 ;  /* 0x00000004fbd67825 */ /* 0x000fe200078e02f4 */
[----:B------:R2:W-:Y:S03]  /*30e00*/  STL.64 [R1+0x1828], R230 ;  /* 0x001828e601007387 */ /* 0x0005e60000100a00 */
[----:B------:R-:W-:Y:S01]  /*30e10*/  VIADD R208, R232, 0xfffffff4 ;  /* 0xfffffff4e8d07836 */ /* 0x000fe20000000000 */
[----:B------:R-:W-:Y:S01]  /*30e20*/  LDGSTS.E [R250+0x1c00], desc[UR30][R222.64], !P4 ;  /* 0x01c00000defa7fae */ /* 0x000fe2000e1a101e */
[----:B------:R-:W-:-:S03]  /*30e30*/  IMAD R209, R219, 0x7, RZ ;  /* 0x00000007dbd17824 */ /* 0x000fc600078e02ff */
[----:B------:R-:W-:Y:S01]  /*30e40*/  STL.64 [R1+0x1860], R210 ;  /* 0x001860d201007387 */ /* 0x000fe20000100a00 */
[----:B------:R-:W-:-:S03]  /*30e50*/  ISETP.GE.U32.AND P6, PT, R208, 0x7fffffb5, PT ;  /* 0x7fffffb5d000780c */ /* 0x000fc60003fc6070 */
[----:B------:R-:W-:Y:S01]  /*30e60*/  LDGSTS.E [R250+0x1d00], desc[UR30][R220.64], !P4 ;  /* 0x01d00000dcfa7fae */ /* 0x000fe2000e1a101e */
[----:B--2---:R-:W-:-:S03]  /*30e70*/  IMAD.WIDE R230, R209, 0x4, R248 ;  /* 0x00000004d1e67825 */ /* 0x004fc600078e02f8 */
[----:B------:R1:W-:Y:S04]  /*30e80*/  STL.64 [R1+0x1858], R214 ;  /* 0x001858d601007387 */ /* 0x0003e80000100a00 */
[----:B------:R1:W-:Y:S04]  /*30e90*/  LDGSTS.E [R250+0x1e00], desc[UR30][R214.64], !P4 ;  /* 0x01e00000d6fa7fae */ /* 0x0003e8000e1a101e */
[----:B------:R2:W-:Y:S04]  /*30ea0*/  STL.64 [R1+0x1850], R220 ;  /* 0x001850dc01007387 */ /* 0x0005e80000100a00 */
[----:B------:R3:W-:Y:S04]  /*30eb0*/  LDGSTS.E [R250+0x1f00], desc[UR30][R210.64], !P4 ;  /* 0x01f00000d2fa7fae */ /* 0x0007e8000e1a101e */
        /* <DEDUP_REMOVED lines=8> */
[----:B-1----:R-:W-:Y:S01]  /*30f40*/  IMAD.WIDE R226, R209, 0x4, R236 ;  /* 0x00000004d1e27825 */ /* 0x002fe200078e02ec */
        /* <DEDUP_REMOVED lines=17> */
[----:B------:R3:W-:Y:S01]  /*31060*/  STL.64 [R1+0x1880], R224 ;  /* 0x001880e001007387 */ /* 0x0007e20000100a00 */
[----:B------:R-:W-:-:S03]  /*31070*/  ISETP.GE.U32.AND P4, PT, R208, 0x7fffffb1, PT ;  /* 0x7fffffb1d000780c */ /* 0x000fc60003f86070 */
[----:B------:R2:W-:Y:S01]  /*31080*/  LDGSTS.E [R250+0x3d00], desc[UR30][R220.64], !P2 ;  /* 0x03d00000dcfa7fae */ /* 0x0005e2000d1a101e */
[----:B-1----:R-:W-:-:S03]  /*31090*/  IMAD.WIDE R226, R251, 0x4, R236 ;  /* 0x00000004fbe27825 */ /* 0x002fc600078e02ec */
[----:B------:R1:W-:Y:S04]  /*310a0*/  STL.64 [R1+0x1888], R222 ;  /* 0x001888de01007387 */ /* 0x0003e80000100a00 */
[----:B------:R4:W-:Y:S01]  /*310b0*/  LDGSTS.E [R250+0x3e00], desc[UR30][R214.64], !P2 ;  /* 0x03e00000d6fa7fae */ /* 0x0009e2000d1a101e */
[----:B---3--:R-:W-:-:S03]  /*310c0*/  IMAD.WIDE R224, R251, 0x4, R238 ;  /* 0x00000004fbe07825 */ /* 0x008fc600078e02ee */
[----:B------:R3:W-:Y:S01]  /*310d0*/  LDGSTS.E [R250+0x3f00], desc[UR30][R210.64], !P2 ;  /* 0x03f00000d2fa7fae */ /* 0x0007e2000d1a101e */
[----:B--2---:R-:W-:-:S03]  /*310e0*/  IMAD.WIDE R220, R251, 0x4, R242 ;  /* 0x00000004fbdc7825 */ /* 0x004fc600078e02f2 */
[----:B------:R2:W-:Y:S01]  /*310f0*/  LDGSTS.E [R250+0x5800], desc[UR30][R230.64], !P6 ;  /* 0x05800000e6fa7fae */ /* 0x0005e2000f1a101e */
[----:B-1----:R-:W-:-:S03]  /*31100*/  IMAD.WIDE R222, R251, 0x4, R240 ;  /* 0x00000004fbde7825 */ /* 0x002fc600078e02f0 */
[----:B------:R-:W-:Y:S01]  /*31110*/  LDGSTS.E [R250+0x5900], desc[UR30][R228.64], !P6 ;  /* 0x05900000e4fa7fae */ /* 0x000fe2000f1a101e */
[----:B----4-:R-:W-:-:S03]  /*31120*/  IMAD.WIDE R214, R251, 0x4, R244 ;  /* 0x00000004fbd67825 */ /* 0x010fc600078e02f4 */
[----:B------:R-:W-:Y:S01]  /*31130*/  LDGSTS.E [R250+0x5a00], desc[UR30][R226.64], !P6 ;  /* 0x05a00000e2fa7fae */ /* 0x000fe2000f1a101e */
[----:B---3--:R-:W-:-:S03]  /*31140*/  IMAD.WIDE R210, R251, 0x4, R246 ;  /* 0x00000004fbd27825 */ /* 0x008fc600078e02f6 */
[----:B------:R-:W-:Y:S01]  /*31150*/  LDGSTS.E [R250+0x5b00], desc[UR30][R224.64], !P6 ;  /* 0x05b00000e0fa7fae */ /* 0x000fe2000f1a101e */
[----:B------:R-:W-:Y:S02]  /*31160*/  VIADD R208, R232, 0xffffffec ;  /* 0xffffffece8d07836 */ /* 0x000fe40000000000 */
[----:B------:R-:W-:Y:S01]  /*31170*/  IMAD R209, R219, 0xf, RZ ;  /* 0x0000000fdbd17824 */ /* 0x000fe200078e02ff */
[----:B------:R2:W-:Y:S04]  /*31180*/  STL.64 [R1+0x18a8], R230 ;  /* 0x0018a8e601007387 */ /* 0x0005e80000100a00 */
[----:B------:R-:W-:Y:S01]  /*31190*/  LDGSTS.E [R250+0x5c00], desc[UR30][R222.64], !P6 ;  /* 0x05c00000defa7fae */ /* 0x000fe2000f1a101e */
[----:B------:R-:W-:-:S03]  /*311a0*/  ISETP.GE.U32.AND P2, PT, R208, 0x7fffffad, PT ;  /* 0x7fffffadd000780c */ /* 0x000fc60003f46070 */
[----:B------:R-:W-:Y:S04]  /*311b0*/  STL.64 [R1+0x18e0], R210 ;  /* 0x0018e0d201007387 */ /* 0x000fe80000100a00 */
        /* <DEDUP_REMOVED lines=147> */
[C---:B--2---:R-:W-:Y:S01]  /*31af0*/  IMAD.WIDE R220, R251.reuse, 0x4, R242 ;  /* 0x00000004fbdc7825 */ /* 0x044fe200078e02f2 */
[----:B------:R-:W-:Y:S02]  /*31b00*/  ISETP.GE.U32.AND P4, PT, R208, 0x7fffff99, PT ;  /* 0x7fffff99d000780c */ /* 0x000fe40003f86070 */
        /* <DEDUP_REMOVED lines=9> */
[----:B------:R-:W-:Y:S04]  /*31ba0*/  LDGSTS.E [R250+0x11c00], desc[UR30][R222.64], !P2 ;  /* 0x11c00000defa7fae */ /* 0x000fe8000d1a101e */
[----:B------:R-:W-:Y:S04]  /*31bb0*/  LDGSTS.E [R250+0x11d00], desc[UR30][R220.64], !P2 ;  /* 0x11d00000dcfa7fae */ /* 0x000fe8000d1a101e */
[----:B------:R-:W-:Y:S04]  /*31bc0*/  LDGSTS.E [R250+0x11e00], desc[UR30][R214.64], !P2 ;  /* 0x11e00000d6fa7fae */ /* 0x000fe8000d1a101e */
[----:B------:R2:W-:Y:S04]  /*31bd0*/  STL.64 [R1+0x1a28], R230 ;  /* 0x001a28e601007387 */ /* 0x0005e80000100a00 */
[----:B------:R1:W-:Y:S01]  /*31be0*/  LDGSTS.E [R250+0x11f00], desc[UR30][R210.64], !P2 ;  /* 0x11f00000d2fa7fae */ /* 0x0003e2000d1a101e */
[----:B------:R-:W-:Y:S01]  /*31bf0*/  ISETP.GE.U32.AND P2, PT, R208, 0x7fffff95, PT ;  /* 0x7fffff95d000780c */ /* 0x000fe20003f46070 */
[----:B------:R-:W-:-:S02]  /*31c00*/  IMAD.WIDE R208, R213, 0x4, R248 ;  /* 0x00000004d5d07825 */ /* 0x000fc400078e02f8 */
[----:B------:R1:W-:Y:S04]  /*31c10*/  STL.64 [R1+0x1a60], R210 ;  /* 0x001a60d201007387 */ /* 0x0003e80000100a00 */
[----:B------:R-:W-:Y:S01]  /*31c20*/  STL.64 [R1+0x1a58], R214 ;  /* 0x001a58d601007387 */ /* 0x000fe20000100a00 */
[----:B--2---:R-:W-:-:S03]  /*31c30*/  IMAD.WIDE R230, R213, 0x4, R236 ;  /* 0x00000004d5e67825 */ /* 0x004fc600078e02ec */
[----:B------:R2:W-:Y:S01]  /*31c40*/  STL.64 [R1+0x1a50], R220 ;  /* 0x001a50dc01007387 */ /* 0x0005e20000100a00 */
[----:B-1----:R-:W-:-:S03]  /*31c50*/  IMAD.WIDE R210, R213, 0x4, R234 ;  /* 0x00000004d5d27825 */ /* 0x002fc600078e02ea */
[----:B------:R1:W-:Y:S04]  /*31c60*/  STL.64 [R1+0x1a30], R228 ;  /* 0x001a30e401007387 */ /* 0x0003e80000100a00 */
[----:B------:R3:W-:Y:S01]  /*31c70*/  STL.64 [R1+0x1a38], R226 ;  /* 0x001a38e201007387 */ /* 0x0007e20000100a00 */
[----:B--2---:R-:W-:-:S03]  /*31c80*/  IMAD.WIDE R220, R213, 0x4, R246 ;  /* 0x00000004d5dc7825 */ /* 0x004fc600078e02f6 */
[----:B------:R2:W-:Y:S01]  /*31c90*/  STL.64 [R1+0x1a40], R224 ;  /* 0x001a40e001007387 */ /* 0x0005e20000100a00 */
[----:B-1----:R-:W-:-:S03]  /*31ca0*/  IMAD.WIDE R228, R213, 0x4, R238 ;  /* 0x00000004d5e47825 */ /* 0x002fc600078e02ee */
[----:B------:R1:W-:Y:S01]  /*31cb0*/  STL.64 [R1+0x1a48], R222 ;  /* 0x001a48de01007387 */ /* 0x0003e20000100a00 */
[----:B---3--:R-:W-:-:S03]  /*31cc0*/  IMAD.WIDE R226, R213, 0x4, R240 ;  /* 0x00000004d5e27825 */ /* 0x008fc600078e02f0 */
[----:B------:R-:W-:Y:S01]  /*31cd0*/  LDGSTS.E [R250+0x13800], desc[UR30][R208.64], !P4 ;  /* 0x13800000d0fa7fae */ /* 0x000fe2000e1a101e */
[----:B--2---:R-:W-:-:S03]  /*31ce0*/  IMAD.WIDE R224, R213, 0x4, R242 ;  /* 0x00000004d5e07825 */ /* 0x004fc600078e02f2 */
[----:B------:R-:W-:Y:S01]  /*31cf0*/  LDGSTS.E [R250+0x13900], desc[UR30][R210.64], !P4 ;  /* 0x13900000d2fa7fae */ /* 0x000fe2000e1a101e */
[----:B-1----:R-:W-:-:S03]  /*31d00*/  IMAD.WIDE R222, R213, 0x4, R244 ;  /* 0x00000004d5de7825 */ /* 0x002fc600078e02f4 */
[----:B------:R-:W-:Y:S01]  /*31d10*/  LDGSTS.E [R250+0x13a00], desc[UR30][R230.64], !P4 ;  /* 0x13a00000e6fa7fae */ /* 0x000fe2000e1a101e */
[----:B------:R-:W-:-:S03]  /*31d20*/  VIADD R214, R232, 0xffffffc0 ;  /* 0xffffffc0e8d67836 */ /* 0x000fc60000000000 */
[----:B------:R-:W-:Y:S01]  /*31d30*/  LDGSTS.E [R250+0x13b00], desc[UR30][R228.64], !P4 ;  /* 0x13b00000e4fa7fae */ /* 0x000fe2000e1a101e */
[----:B------:R-:W-:-:S03]  /*31d40*/  IMAD R215, R219, 0x2b, RZ ;  /* 0x0000002bdbd77824 */ /* 0x000fc600078e02ff */
[----:B------:R1:W-:Y:S04]  /*31d50*/  STL.64 [R1+0x1a68], R208 ;  /* 0x001a68d001007387 */ /* 0x0003e80000100a00 */
[----:B------:R-:W-:Y:S04]  /*31d60*/  LDGSTS.E [R250+0x13c00], desc[UR30][R226.64], !P4 ;  /* 0x13c00000e2fa7fae */ /* 0x000fe8000e1a101e */
[----:B------:R-:W-:Y:S04]  /*31d70*/  STL.64 [R1+0x1aa0], R220 ;  /* 0x001aa0dc01007387 */ /* 0x000fe80000100a00 */
[----:B------:R-:W-:Y:S01]  /*31d80*/  LDGSTS.E [R250+0x13d00], desc[UR30][R224.64], !P4 ;  /* 0x13d00000e0fa7fae */ /* 0x000fe2000e1a101e */
[----:B------:R-:W-:-:S03]  /*31d90*/  ISETP.GT.AND P6, PT, R216, 0x7f, PT ;  /* 0x0000007fd800780c */ /* 0x000fc60003fc4270 */
[----:B------:R2:W-:Y:S04]  /*31da0*/  STL.64 [R1+0x1a98], R222 ;  /* 0x001a98de01007387 */ /* 0x0005e80000100a00 */
[----:B------:R2:W-:Y:S01]  /*31db0*/  LDGSTS.E [R250+0x13e00], desc[UR30][R222.64], !P4 ;  /* 0x13e00000defa7fae */ /* 0x0005e2000e1a101e */
[----:B------:R-:W-:-:S03]  /*31dc0*/  IMAD.WIDE R216, R215, 0x4, R246 ;  /* 0x00000004d7d87825 */ /* 0x000fc600078e02f6 */
[----:B------:R-:W-:Y:S04]  /*31dd0*/  STL.64 [R1+0x1a90], R224 ;  /* 0x001a90e001007387 */ /* 0x000fe80000100a00 */
[----:B------:R3:W-:Y:S01]  /*31de0*/  LDGSTS.E [R250+0x13f00], desc[UR30][R220.64], !P4 ;  /* 0x13f00000dcfa7fae */ /* 0x0007e2000e1a101e */
[----:B------:R-:W-:Y:S01]  /*31df0*/  ISETP.GE.AND P4, PT, R233, R214, PT ;  /* 0x000000d6e900720c */ /* 0x000fe20003f86270 */
[C---:B------:R-:W-:Y:S02]  /*31e00*/  IMAD.WIDE R232, R215.reuse, 0x4, R248 ;  /* 0x00000004d7e87825 */ /* 0x040fe400078e02f8 */
[----:B------:R4:W-:Y:S04]  /*31e10*/  STL.64 [R1+0x1a70], R210 ;  /* 0x001a70d201007387 */ /* 0x0009e80000100a00 */
[----:B-1----:R-:W4:Y:S01]  /*31e20*/  LDL.LU.64 R208, [R1+0x8570] ;  /* 0x0085700001d07983 */ /* 0x002f220000300a00 */
[----:B--2---:R-:W-:-:S03]  /*31e30*/  IMAD.WIDE R222, R215, 0x4, R242 ;  /* 0x00000004d7de7825 */ /* 0x004fc600078e02f2 */
[----:B------:R1:W-:Y:S01]  /*31e40*/  STL.64 [R1+0x1a78], R230 ;  /* 0x001a78e601007387 */ /* 0x0003e20000100a00 */
[----:B---3--:R-:W-:-:S03]  /*31e50*/  IMAD.WIDE R220, R215, 0x4, R244 ;  /* 0x00000004d7dc7825 */ /* 0x008fc600078e02f4 */
[----:B----4-:R-:W2:Y:S01]  /*31e60*/  LDL.LU.64 R210, [R1+0x8568] ;  /* 0x0085680001d27983 */ /* 0x010ea20000300a00 */
[----:B------:R-:W-:-:S03]  /*31e70*/  IMAD R213, R219, 0x2f, RZ ;  /* 0x0000002fdbd57824 */ /* 0x000fc600078e02ff */
[----:B------:R3:W-:Y:S01]  /*31e80*/  STL.64 [R1+0x1a80], R228 ;  /* 0x001a80e401007387 */ /* 0x0007e20000100a00 */
[----:B------:R-:W-:-:S03]  /*31e90*/  IMAD.WIDE R224, R215, 0x4, R240 ;  /* 0x00000004d7e07825 */ /* 0x000fc600078e02f0 */
[----:B------:R4:W-:Y:S01]  /*31ea0*/  STL.64 [R1+0x1a88], R226 ;  /* 0x001a88e201007387 */ /* 0x0009e20000100a00 */
[----:B-1----:R-:W-:-:S03]  /*31eb0*/  IMAD.WIDE R230, R215, 0x4, R234 ;  /* 0x00000004d7e67825 */ /* 0x002fc600078e02ea */
[----:B------:R-:W-:Y:S01]  /*31ec0*/  STL.64 [R1+0x1aa8], R232 ;  /* 0x001aa8e801007387 */ /* 0x000fe20000100a00 */
[----:B---3--:R-:W-:-:S03]  /*31ed0*/  IMAD.WIDE R228, R215, 0x4, R236 ;  /* 0x00000004d7e47825 */ /* 0x008fc600078e02ec */
[----:B------:R-:W-:Y:S01]  /*31ee0*/  STL.64 [R1+0x1ae0], R216 ;  /* 0x001ae0d801007387 */ /* 0x000fe20000100a00 */
[----:B----4-:R-:W-:-:S03]  /*31ef0*/  IMAD.WIDE R226, R215, 0x4, R238 ;  /* 0x00000004d7e27825 */ /* 0x010fc600078e02ee */
[----:B------:R-:W-:Y:S04]  /*31f00*/  STL.64 [R1+0x1ad8], R220 ;  /* 0x001ad8dc01007387 */ /* 0x000fe80000100a00 */
[----:B------:R-:W-:Y:S04]  /*31f10*/  LDGSTS.E [R250+0x15800], desc[UR30][R232.64], !P2 ;  /* 0x15800000e8fa7fae */ /* 0x000fe8000d1a101e */
[----:B------:R-:W-:Y:S04]  /*31f20*/  STL.64 [R1+0x1ad0], R222 ;  /* 0x001ad0de01007387 */ /* 0x000fe80000100a00 */
[----:B------:R1:W-:Y:S04]  /*31f30*/  LDGSTS.E [R250+0x15900], desc[UR30][R230.64], !P2 ;  /* 0x15900000e6fa7fae */ /* 0x0003e8000d1a101e */
[----:B------:R1:W-:Y:S04]  /*31f40*/  STL.64 [R1+0x1ab0], R230 ;  /* 0x001ab0e601007387 */ /* 0x0003e80000100a00 */
[----:B------:R3:W-:Y:S04]  /*31f50*/  LDGSTS.E [R250+0x15a00], desc[UR30][R228.64], !P2 ;  /* 0x15a00000e4fa7fae */ /* 0x0007e8000d1a101e */
[----:B------:R3:W-:Y:S04]  /*31f60*/  STL.64 [R1+0x1ab8], R228 ;  /* 0x001ab8e401007387 */ /* 0x0007e80000100a00 */
[----:B------:R4:W-:Y:S01]  /*31f70*/  LDGSTS.E [R250+0x15b00], desc[UR30][R226.64], !P2 ;  /* 0x15b00000e2fa7fae */ /* 0x0009e2000d1a101e */
        /* <DEDUP_REMOVED lines=8> */
[----:B-1----:R-:W-:-:S03]  /*32000*/  IMAD.WIDE R224, R213, 0x4, R238 ;  /* 0x00000004d5e07825 */ /* 0x002fc600078e02ee */
[----:B------:R1:W-:Y:S01]  /*32010*/  LDGSTS.E [R250+0x15f00], desc[UR30][R216.64], !P2 ;  /* 0x15f00000d8fa7fae */ /* 0x0003e2000d1a101e */
[----:B------:R-:W-:Y:S01]  /*32020*/  ISETP.GE.U32.AND P2, PT, R214, 0x7fffff81, PT ;  /* 0x7fffff81d600780c */ /* 0x000fe20003f46070 */
[C---:B---3--:R-:W-:Y:S02]  /*32030*/  IMAD.WIDE R222, R213.reuse, 0x4, R240 ;  /* 0x00000004d5de7825 */ /* 0x048fe400078e02f0 */
[----:B------:R-:W-:Y:S02]  /*32040*/  LDGSTS.E [R250+0x17800], desc[UR30][R230.64], !P0 ;  /* 0x17800000e6fa7fae */ /* 0x000fe4000c1a101e */
[C---:B----4-:R-:W-:Y:S02]  /*32050*/  IMAD.WIDE R220, R213.reuse, 0x4, R242 ;  /* 0x00000004d5dc7825 */ /* 0x050fe400078e02f2 */
[----:B------:R-:W-:Y:S02]  /*32060*/  LDGSTS.E [R250+0x17900], desc[UR30][R228.64], !P0 ;  /* 0x17900000e4fa7fae */ /* 0x000fe4000c1a101e */
[----:B------:R-:W-:-:S02]  /*32070*/  IMAD.WIDE R214, R213, 0x4, R246 ;  /* 0x00000004d5d67825 */ /* 0x000fc400078e02f6 */
[----:B------:R-:W-:Y:S02]  /*32080*/  LDGSTS.E [R250+0x17a00], desc[UR30][R226.64], !P0 ;  /* 0x17a00000e2fa7fae */ /* 0x000fe4000c1a101e */
[----:B-1----:R-:W-:Y:S02]  /*32090*/  IMAD.WIDE R216, R213, 0x4, R244 ;  /* 0x00000004d5d87825 */ /* 0x002fe400078e02f4 */
[----:B------:R-:W-:Y:S04]  /*320a0*/  LDGSTS.E [R250+0x17b00], desc[UR30][R224.64], !P0 ;  /* 0x17b00000e0fa7fae */ /* 0x000fe8000c1a101e */
[----:B------:R-:W-:Y:S01]  /*320b0*/  LDGSTS.E [R250+0x17c00], desc[UR30][R222.64], !P0 ;  /* 0x17c00000defa7fae */ /* 0x000fe2000c1a101e */
[----:B------:R-:W-:-:S03]  /*320c0*/  SEL R251, RZ, 0x4, P4 ;  /* 0x00000004fffb7807 */ /* 0x000fc60002000000 */
[----:B------:R-:W-:Y:S04]  /*320d0*/  LDGSTS.E [R250+0x17d00], desc[UR30][R220.64], !P0 ;  /* 0x17d00000dcfa7fae */ /* 0x000fe8000c1a101e */
[----:B------:R-:W-:Y:S04]  /*320e0*/  STL.64 [R1+0x1ae8], R230 ;  /* 0x001ae8e601007387 */ /* 0x000fe80000100a00 */
[----:B------:R-:W-:Y:S04]  /*320f0*/  LDGSTS.E [R250+0x17e00], desc[UR30][R216.64], !P0 ;  /* 0x17e00000d8fa7fae */ /* 0x000fe8000c1a101e */
[----:B------:R1:W-:Y:S04]  /*32100*/  STL.64 [R1+0x1b20], R214 ;  /* 0x001b20d601007387 */ /* 0x0003e80000100a00 */
[----:B------:R1:W-:Y:S01]  /*32110*/  LDGSTS.E [R250+0x17f00], desc[UR30][R214.64], !P0 ;  /* 0x17f00000d6fa7fae */ /* 0x0003e2000c1a101e */
[----:B------:R-:W-:Y:S01]  /*32120*/  SEL R251, R251, RZ, P6 ;  /* 0x000000fffbfb7207 */ /* 0x000fe20003000000 */
[----:B-1----:R-:W1:Y:S03]  /*32130*/  LDC R214, c[0x0][0x3a0] ;  /* 0x0000e800ffd67b82 */ /* 0x002e660000000800 */
[----:B------:R-:W-:Y:S01]  /*32140*/  ISETP.NE.U32.AND P0, PT, R251, RZ, PT ;  /* 0x000000fffb00720c */ /* 0x000fe20003f05070 */
[----:B------:R3:W-:Y:S01]  /*32150*/  STL.64 [R1+0x1b18], R216 ;  /* 0x001b18d801007387 */ /* 0x0007e20000100a00 */
[----:B------:R-:W-:Y:S01]  /*32160*/  IMAD R251, R219, 0x33, RZ ;  /* 0x00000033dbfb7824 */ /* 0x000fe200078e02ff */
[----:B------:R-:W-:Y:S01]  /*32170*/  ISETP.NE.U32.AND P4, PT, R252, RZ, PT ;  /* 0x000000fffc00720c */ /* 0x000fe20003f85070 */
[----:B------:R-:W-:Y:S01]  /*32180*/  VIADD R252, R212, 0xffffffbf ;  /* 0xffffffbfd4fc7836 */ /* 0x000fe20000000000 */
[----:B------:R-:W-:Y:S01]  /*32190*/  STL.64 [R1+0x1b10], R220 ;  /* 0x001b10dc01007387 */ /* 0x000fe20000100a00 */
[----:B------:R-:W-:-:S03]  /*321a0*/  IMAD.WIDE R212, R251, 0x4, R248 ;  /* 0x00000004fbd47825 */ /* 0x000fc600078e02f8 */
[----:B------:R4:W-:Y:S01]  /*321b0*/  STL.64 [R1+0x1af0], R228 ;  /* 0x001af0e401007387 */ /* 0x0009e20000100a00 */
[----:B---3--:R-:W3:Y:S01]  /*321c0*/  LDC R216, c[0x0][0x3a0] ;  /* 0x0000e800ffd87b82 */ /* 0x008ee20000000800 */
[C---:B------:R-:W-:Y:S02]  /*321d0*/  IMAD.WIDE R232, R251.reuse, 0x4, R234 ;  /* 0x00000004fbe87825 */ /* 0x040fe400078e02ea */
[----:B------:R4:W-:Y:S02]  /*321e0*/  STL.64 [R1+0x1af8], R226 ;  /* 0x001af8e201007387 */ /* 0x0009e40000100a00 */
[C---:B------:R-:W-:Y:S02]  /*321f0*/  IMAD.WIDE R230, R251.reuse, 0x4, R236 ;  /* 0x00000004fbe67825 */ /* 0x040fe400078e02ec */
[----:B------:R4:W-:Y:S02]  /*32200*/  STL.64 [R1+0x1b00], R224 ;  /* 0x001b00e001007387 */ /* 0x0009e40000100a00 */
[----:B----4-:R-:W-:-:S02]  /*32210*/  IMAD.WIDE R228, R251, 0x4, R238 ;  /* 0x00000004fbe47825 */ /* 0x010fc400078e02ee */
[----:B------:R4:W-:Y:S02]  /*32220*/  STL.64 [R1+0x1b08], R222 ;  /* 0x001b08de01007387 */ /* 0x0009e40000100a00 */
[C---:B------:R-:W-:Y:S02]  /*32230*/  IMAD.WIDE R220, R251.reuse, 0x4, R246 ;  /* 0x00000004fbdc7825 */ /* 0x040fe400078e02f6 */
[----:B------:R-:W-:Y:S02]  /*32240*/  LDGSTS.E [R250+0x19800], desc[UR30][R212.64], !P5 ;  /* 0x19800000d4fa7fae */ /* 0x000fe4000e9a101e */
[C---:B------:R-:W-:Y:S02]  /*32250*/  IMAD.WIDE R226, R251.reuse, 0x4, R240 ;  /* 0x00000004fbe27825 */ /* 0x040fe400078e02f0 */
[----:B------:R-:W-:Y:S02]  /*32260*/  LDGSTS.E [R250+0x19900], desc[UR30][R232.64], !P5 ;  /* 0x19900000e8fa7fae */ /* 0x000fe4000e9a101e */
[----:B------:R-:W-:-:S02]  /*32270*/  IMAD.WIDE R224, R251, 0x4, R242 ;  /* 0x00000004fbe07825 */ /* 0x000fc400078e02f2 */
[----:B------:R-:W-:Y:S02]  /*32280*/  LDGSTS.E [R250+0x19a00], desc[UR30][R230.64], !P5 ;  /* 0x19a00000e6fa7fae */ /* 0x000fe4000e9a101e */
[----:B----4-:R-:W-:Y:S02]  /*32290*/  IMAD.WIDE R222, R251, 0x4, R244 ;  /* 0x00000004fbde7825 */ /* 0x010fe400078e02f4 */
[----:B------:R-:W-:Y:S02]  /*322a0*/  STL.64 [R1+0x1b28], R212 ;  /* 0x001b28d401007387 */ /* 0x000fe40000100a00 */
[----:B------:R-:W-:Y:S02]  /*322b0*/  IMAD R251, R219, 0x37, RZ ;  /* 0x00000037dbfb7824 */ /* 0x000fe400078e02ff */
[----:B------:R-:W-:Y:S01]  /*322c0*/  LDGSTS.E [R250+0x19b00], desc[UR30][R228.64], !P5 ;  /* 0x19b00000e4fa7fae */ /* 0x000fe2000e9a101e */
[----:B-1----:R-:W-:-:S03]  /*322d0*/  VIADD R217, R214, 0xffffffbb ;  /* 0xffffffbbd6d97836 */ /* 0x002fc60000000000 */
[----:B------:R-:W-:Y:S01]  /*322e0*/  STL.64 [R1+0x1b60], R220 ;  /* 0x001b60dc01007387 */ /* 0x000fe20000100a00 */
[----:B------:R-:W-:-:S03]  /*322f0*/  IMAD.WIDE R214, R251, 0x4, R248 ;  /* 0x00000004fbd67825 */ /* 0x000fc600078e02f8 */
        /* <DEDUP_REMOVED lines=8> */
[----:B------:R-:W2:Y:S01]  /*32380*/  LDL.LU.64 R212, [R1+0x8560] ;  /* 0x0085600001d47983 */ /* 0x000ea20000300a00 */
[----:B----4-:R-:W-:-:S03]  /*32390*/  IMAD.WIDE R222, R251, 0x4, R244 ;  /* 0x00000004fbde7825 */ /* 0x010fc600078e02f4 */
[----:B------:R1:W-:Y:S01]  /*323a0*/  STL.64 [R1+0x1b38], R230 ;  /* 0x001b38e601007387 */ /* 0x0003e20000100a00 */
[----:B---3--:R-:W-:-:S04]  /*323b0*/  IMAD.WIDE R232, R251, 0x4, R234 ;  /* 0x00000004fbe87825 */ /* 0x008fc800078e02ea */
[----:B------:R-:W-:Y:S01]  /*323c0*/  IMAD.WIDE R220, R251, 0x4, R246 ;  /* 0x00000004fbdc7825 */ /* 0x000fe200078e02f6 */
[----:B------:R3:W-:Y:S01]  /*323d0*/  STL.64 [R1+0x1b40], R228 ;  /* 0x001b40e401007387 */ /* 0x0007e20000100a00 */
[----:B------:R-:W-:-:S03]  /*323e0*/  ISETP.GE.U32.AND P5, PT, R252, 0x7fffff80, PT ;  /* 0x7fffff80fc00780c */ /* 0x000fc60003fa6070 */
[----:B------:R4:W-:Y:S01]  /*323f0*/  STL.64 [R1+0x1b48], R226 ;  /* 0x001b48e201007387 */ /* 0x0009e20000100a00 */
[----:B-1----:R-:W-:-:S03]  /*32400*/  IMAD.WIDE R230, R251, 0x4, R236 ;  /* 0x00000004fbe67825 */ /* 0x002fc600078e02ec */
[----:B------:R1:W-:Y:S01]  /*32410*/  STL.64 [R1+0x1b68], R214 ;  /* 0x001b68d601007387 */ /* 0x0003e20000100a00 */
[----:B------:R-:W-:Y:S02]  /*32420*/  IMAD R252, R219, 0x3b, RZ ;  /* 0x0000003bdbfc7824 */ /* 0x000fe400078e02ff */
[C---:B---3--:R-:W-:Y:S01]  /*32430*/  IMAD.WIDE R228, R251.reuse, 0x4, R238 ;  /* 0x00000004fbe47825 */ /* 0x048fe200078e02ee */
[----:B------:R-:W-:Y:S03]  /*32440*/  STL.64 [R1+0x1ba0], R220 ;  /* 0x001ba0dc01007387 */ /* 0x000fe60000100a00 */
[----:B----4-:R-:W-:Y:S01]  /*32450*/  IMAD.WIDE R226, R251, 0x4, R240 ;  /* 0x00000004fbe27825 */ /* 0x010fe200078e02f0 */
[----:B------:R-:W-:Y:S01]  /*32460*/  STL.64 [R1+0x1b98], R222 ;  /* 0x001b98de01007387 */ /* 0x000fe20000100a00 */
[----:B------:R-:W-:-:S03]  /*32470*/  ISETP.GE.U32.AND P6, PT, R217, 0x7fffff7c, PT ;  /* 0x7fffff7cd900780c */ /* 0x000fc60003fc6070 */
[----:B------:R-:W-:Y:S01]  /*32480*/  LDGSTS.E [R250+0x1b800], desc[UR30][R214.64], !P3 ;  /* 0x1b800000d6fa7fae */ /* 0x000fe2000d9a101e */
[----:B------:R-:W-:-:S03]  /*32490*/  VIADD R251, R216, 0xffffffb7 ;  /* 0xffffffb7d8fb7836 */ /* 0x000fc60000000000 */
[----:B------:R-:W-:Y:S01]  /*324a0*/  STL.64 [R1+0x1b90], R224 ;  /* 0x001b90e001007387 */ /* 0x000fe20000100a00 */
[----:B------:R-:W-:-:S03]  /*324b0*/  IMAD.WIDE R216, R252, 0x4, R248 ;  /* 0x00000004fcd87825 */ /* 0x000fc600078e02f8 */
[----:B------:R3:W-:Y:S04]  /*324c0*/  LDGSTS.E [R250+0x1b900], desc[UR30][R232.64], !P3 ;  /* 0x1b900000e8fa7fae */ /* 0x0007e8000d9a101e */
[----:B------:R3:W-:Y:S04]  /*324d0*/  STL.64 [R1+0x1b70], R232 ;  /* 0x001b70e801007387 */ /* 0x0007e80000100a00 */
[----:B------:R4:W-:Y:S04]  /*324e0*/  LDGSTS.E [R250+0x1ba00], desc[UR30][R230.64], !P3 ;  /* 0x1ba00000e6fa7fae */ /* 0x0009e8000d9a101e */
[----:B-1----:R-:W2:Y:S04]  /*324f0*/  LDL.LU.64 R214, [R1+0x8558] ;  /* 0x0085580001d67983 */ /* 0x002ea80000300a00 */
[----:B------:R1:W-:Y:S01]  /*32500*/  LDGSTS.E [R250+0x1bb00], desc[UR30][R228.64], !P3 ;  /* 0x1bb00000e4fa7fae */ /* 0x0003e2000d9a101e */
[----:B---3--:R-:W-:-:S03]  /*32510*/  IMAD.WIDE R232, R252, 0x4, R234 ;  /* 0x00000004fce87825 */ /* 0x008fc600078e02ea */
[----:B------:R4:W-:Y:S04]  /*32520*/  STL.64 [R1+0x1b78], R230 ;  /* 0x001b78e601007387 */ /* 0x0009e80000100a00 */
[----:B------:R-:W-:Y:S04]  /*32530*/  LDGSTS.E [R250+0x1bc00], desc[UR30][R226.64], !P3 ;  /* 0x1bc00000e2fa7fae */ /* 0x000fe8000d9a101e */
[----:B------:R1:W-:Y:S04]  /*32540*/  STL.64 [R1+0x1b80], R228 ;  /* 0x001b80e401007387 */ /* 0x0003e80000100a00 */
[----:B------:R3:W-:Y:S01]  /*32550*/  LDGSTS.E [R250+0x1bd00], desc[UR30][R224.64], !P3 ;  /* 0x1bd00000e0fa7fae */ /* 0x0007e2000d9a101e */
[----:B----4-:R-:W-:-:S03]  /*32560*/  IMAD.WIDE R230, R252, 0x4, R236 ;  /* 0x00000004fce67825 */ /* 0x010fc600078e02ec */
[----:B------:R4:W-:Y:S04]  /*32570*/  STL.64 [R1+0x1b88], R226 ;  /* 0x001b88e201007387 */ /* 0x0009e80000100a00 */
[----:B------:R4:W-:Y:S01]  /*32580*/  LDGSTS.E [R250+0x1be00], desc[UR30][R222.64], !P3 ;  /* 0x1be00000defa7fae */ /* 0x0009e2000d9a101e */
[----:B-1----:R-:W-:-:S03]  /*32590*/  IMAD.WIDE R228, R252, 0x4, R238 ;  /* 0x00000004fce47825 */ /* 0x002fc600078e02ee */
[----:B------:R1:W-:Y:S01]  /*325a0*/  LDGSTS.E [R250+0x1bf00], desc[UR30][R220.64], !P3 ;  /* 0x1bf00000dcfa7fae */ /* 0x0003e2000d9a101e */
[----:B---3--:R-:W-:-:S03]  /*325b0*/  IMAD.WIDE R224, R252, 0x4, R242 ;  /* 0x00000004fce07825 */ /* 0x008fc600078e02f2 */
        /* <DEDUP_REMOVED lines=13> */
[----:B------:R3:W-:Y:S01]  /*32690*/  STL.64 [R1+0x1ba8], R216 ;  /* 0x001ba8d801007387 */ /* 0x0007e20000100a00 */
[----:B------:R-:W-:-:S03]  /*326a0*/  VIADD R252, R218, 0xffffffaf ;  /* 0xffffffafdafc7836 */ /* 0x000fc60000000000 */
[----:B------:R1:W-:Y:S01]  /*326b0*/  STL.64 [R1+0x1be0], R220 ;  /* 0x001be0dc01007387 */ /* 0x0003e20000100a00 */
[----:B------:R-:W-:-:S03]  /*326c0*/  IMAD.WIDE R218, R251, 0x4, R248 ;  /* 0x00000004fbda7825 */ /* 0x000fc600078e02f8 */
[----:B------:R-:W-:Y:S04]  /*326d0*/  STL.64 [R1+0x1bd8], R222 ;  /* 0x001bd8de01007387 */ /* 0x000fe80000100a00 */
[----:B------:R-:W-:Y:S04]  /*326e0*/  STL.64 [R1+0x1bd0], R224 ;  /* 0x001bd0e001007387 */ /* 0x000fe80000100a00 */
[----:B------:R4:W-:Y:S04]  /*326f0*/  STL.64 [R1+0x1bb0], R232 ;  /* 0x001bb0e801007387 */ /* 0x0009e80000100a00 */
[----:B---3--:R-:W3:Y:S01]  /*32700*/  LDL.LU.64 R216, [R1+0x8550] ;  /* 0x0085500001d87983 */ /* 0x008ee20000300a00 */
[----:B-1----:R-:W-:-:S03]  /*32710*/  IMAD.WIDE R220, R251, 0x4, R234 ;  /* 0x00000004fbdc7825 */ /* 0x002fc600078e02ea */
[----:B------:R1:W-:Y:S01]  /*32720*/  STL.64 [R1+0x1bb8], R230 ;  /* 0x001bb8e601007387 */ /* 0x0003e20000100a00 */
[----:B----4-:R-:W-:-:S03]  /*32730*/  IMAD.WIDE R232, R251, 0x4, R246 ;  /* 0x00000004fbe87825 */ /* 0x010fc600078e02f6 */
[----:B------:R4:W-:Y:S04]  /*32740*/  STL.64 [R1+0x1bc0], R228 ;  /* 0x001bc0e401007387 */ /* 0x0009e80000100a00 */
[----:B------:R4:W-:Y:S01]  /*32750*/  STL.64 [R1+0x1bc8], R226 ;  /* 0x001bc8e201007387 */ /* 0x0009e20000100a00 */
[----:B-1----:R-:W-:-:S03]  /*32760*/  IMAD.WIDE R230, R251, 0x4, R244 ;  /* 0x00000004fbe67825 */ /* 0x002fc600078e02f4 */
[----:B------:R1:W-:Y:S01]  /*32770*/  STL.64 [R1+0x1be8], R218 ;  /* 0x001be8da01007387 */ /* 0x0003e20000100a00 */
[----:B----4-:R-:W-:-:S03]  /*32780*/  IMAD.WIDE R228, R251, 0x4, R242 ;  /* 0x00000004fbe47825 */ /* 0x010fc600078e02f2 */
[----:B------:R-:W-:Y:S01]  /*32790*/  STL.64 [R1+0x1c20], R232 ;  /* 0x001c20e801007387 */ /* 0x000fe20000100a00 */
[----:B------:R-:W-:-:S03]  /*327a0*/  IMAD.WIDE R222, R251, 0x4, R236 ;  /* 0x00000004fbde7825 */ /* 0x000fc600078e02ec */
[----:B------:R-:W-:Y:S01]  /*327b0*/  STL.64 [R1+0x1c18], R230 ;  /* 0x001c18e601007387 */ /* 0x000fe20000100a00 */
[----:B------:R-:W-:-:S03]  /*327c0*/  IMAD.WIDE R224, R251, 0x4, R238 ;  /* 0x00000004fbe07825 */ /* 0x000fc600078e02ee */
[----:B------:R-:W-:Y:S01]  /*327d0*/  STL.64 [R1+0x1c10], R228 ;  /* 0x001c10e401007387 */ /* 0x000fe20000100a00 */
[----:B------:R-:W-:-:S03]  /*327e0*/  IMAD.WIDE R226, R251, 0x4, R240 ;  /* 0x00000004fbe27825 */ /* 0x000fc600078e02f0 */
[----:B------:R4:W-:Y:S01]  /*327f0*/  STL.64 [R1+0x1bf0], R220 ;  /* 0x001bf0dc01007387 */ /* 0x0009e20000100a00 */
[----:B------:R-:W4:Y:S03]  /*32800*/  LDC R251, c[0x0][0x3a0] ;  /* 0x0000e800fffb7b82 */ /* 0x000f260000000800 */
[----:B------:R-:W-:Y:S04]  /*32810*/  LDGSTS.E [R250+0x1f800], desc[UR30][R218.64], !P2 ;  /* 0x1f800000dafa7fae */ /* 0x000fe8000d1a101e */
[----:B------:R-:W-:Y:S04]  /*32820*/  LDGSTS.E [R250+0x1f900], desc[UR30][R220.64], !P2 ;  /* 0x1f900000dcfa7fae */ /* 0x000fe8000d1a101e */
[----:B------:R-:W-:Y:S04]  /*32830*/  LDGSTS.E [R250+0x1fa00], desc[UR30][R222.64], !P2 ;  /* 0x1fa00000defa7fae */ /* 0x000fe8000d1a101e */
[----:B-1----:R-:W2:Y:S04]  /*32840*/  LDL.LU.64 R218, [R1+0x8548] ;  /* 0x0085480001da7983 */ /* 0x002ea80000300a00 */
[----:B------:R1:W-:Y:S04]  /*32850*/  STL.64 [R1+0x1bf8], R222 ;  /* 0x001bf8de01007387 */ /* 0x0003e80000100a00 */
[----:B----4-:R-:W4:Y:S04]  /*32860*/  LDL.LU.64 R220, [R1+0x8540] ;  /* 0x0085400001dc7983 */ /* 0x010f280000300a00 */
[----:B------:R1:W-:Y:S04]  /*32870*/  STL.64 [R1+0x1c00], R224 ;  /* 0x001c00e001007387 */ /* 0x0003e80000100a00 */
[----:B------:R1:W-:Y:S04]  /*32880*/  STL.64 [R1+0x1c08], R226 ;  /* 0x001c08e201007387 */ /* 0x0003e80000100a00 */
[----:B-1----:R-:W2:Y:S04]  /*32890*/  LDL.LU.64 R222, [R1+0x8538] ;  /* 0x0085380001de7983 */ /* 0x002ea80000300a00 */
[----:B------:R-:W-:Y:S04]  /*328a0*/  LDGSTS.E [R250+0x1fb00], desc[UR30][R224.64], !P2 ;  /* 0x1fb00000e0fa7fae */ /* 0x000fe8000d1a101e */
[----:B------:R-:W-:Y:S04]  /*328b0*/  LDGSTS.E [R250+0x1fc00], desc[UR30][R226.64], !P2 ;  /* 0x1fc00000e2fa7fae */ /* 0x000fe8000d1a101e */
[----:B------:R-:W-:Y:S04]  /*328c0*/  LDGSTS.E [R250+0x1fd00], desc[UR30][R228.64], !P2 ;  /* 0x1fd00000e4fa7fae */ /* 0x000fe8000d1a101e */
[----:B------:R-:W2:Y:S04]  /*328d0*/  LDL.LU.64 R224, [R1+0x8530] ;  /* 0x0085300001e07983 */ /* 0x000ea80000300a00 */
[----:B------:R-:W2:Y:S04]  /*328e0*/  LDL.LU.64 R226, [R1+0x8528] ;  /* 0x0085280001e27983 */ /* 0x000ea80000300a00 */
[----:B------:R-:W2:Y:S04]  /*328f0*/  LDL.LU.64 R228, [R1+0x8520] ;  /* 0x0085200001e47983 */ /* 0x000ea80000300a00 */
[----:B------:R-:W-:Y:S04]  /*32900*/  LDGSTS.E [R250+0x1fe00], desc[UR30][R230.64], !P2 ;  /* 0x1fe00000e6fa7fae */ /* 0x000fe8000d1a101e */
[----:B------:R-:W-:Y:S04]  /*32910*/  LDGSTS.E [R250+0x1ff00], desc[UR30][R232.64], !P2 ;  /* 0x1ff00000e8fa7fae */ /* 0x000fe8000d1a101e */
[----:B------:R-:W2:Y:S04]  /*32920*/  LDL.LU.64 R230, [R1+0x8518] ;  /* 0x0085180001e67983 */ /* 0x000ea80000300a00 */
[----:B------:R-:W2:Y:S01]  /*32930*/  LDL.LU.64 R232, [R1+0x8510] ;  /* 0x0085100001e87983 */ /* 0x000ea20000300a00 */
[----:B------:R-:W-:-:S05]  /*32940*/  VIADD R251, R251, 0xffffffb3 ;  /* 0xffffffb3fbfb7836 */ /* 0x000fca0000000000 */
[----:B------:R-:W-:Y:S02]  /*32950*/  ISETP.GE.U32.AND P2, PT, R251, 0x7fffff74, PT ;  /* 0x7fffff74fb00780c */ /* 0x000fe40003f46070 */
[----:B------:R-:W1:Y:S01]  /*32960*/  LDC R251, c[0x0][0x3a8] ;  /* 0x0000ea00fffb7b82 */ /* 0x000e620000000800 */
[----:B------:R-:W-:Y:S01]  /*32970*/  ISETP.GE.U32.AND P3, PT, R252, 0x7fffff70, PT ;  /* 0x7fffff70fc00780c */ /* 0x000fe20003f66070 */
[----:B-1----:R-:W-:Y:S01]  /*32980*/  IMAD.SHL.U32 R251, R251, 0x40, RZ ;  /* 0x00000040fbfb7824 */ /* 0x002fe200078e00ff */
[----:B------:R-:W1:Y:S02]  /*32990*/  S2R R252, SR_TID.X ;  /* 0x0000000000fc7919 */ /* 0x000e640000002100 */
[----:B-1----:R-:W-:-:S05]  /*329a0*/  LOP3.LUT R252, R252, 0x3f, RZ, 0xc0, !PT ;  /* 0x0000003ffcfc7812 */ /* 0x002fca00078ec0ff */
[----:B------:R-:W-:-:S05]  /*329b0*/  IMAD.SHL.U32 R252, R252, 0x4, RZ ;  /* 0x00000004fcfc7824 */ /* 0x000fca00078e00ff */
[C---:B------:R-:W-:Y:S02]  /*329c0*/  LOP3.LUT R251, R252.reuse, 0x10, RZ, 0x3c, !PT ;  /* 0x00000010fcfb7812 */ /* 0x040fe400078e3cff */
[C---:B------:R-:W-:Y:S02]  /*329d0*/  LOP3.LUT R251, R252.reuse, 0x30, RZ, 0x3c, !PT ;  /* 0x00000030fcfb7812 */ /* 0x040fe400078e3cff */
[C---:B------:R-:W-:Y:S02]  /*329e0*/  LOP3.LUT R251, R252.reuse, 0x50, RZ, 0x3c, !PT ;  /* 0x00000050fcfb7812 */ /* 0x040fe400078e3cff */
[----:B------:R-:W-:-:S04]  /*329f0*/  LOP3.LUT R252, R252, 0x70, RZ, 0x3c, !PT ;  /* 0x00000070fcfc7812 */ /* 0x000fc800078e3cff */
[----:B------:R-:W1:Y:S02]  /*32a00*/  LDC R251, c[0x0][0x3a8] ;  /* 0x0000ea00fffb7b82 */ /* 0x000e640000000800 */
[----:B-1----:R-:W-:-:S06]  /*32a10*/  IMAD.SHL.U32 R251, R251, 0x40, RZ ;  /* 0x00000040fbfb7824 */ /* 0x002fcc00078e00ff */
[----:B------:R-:W1:Y:S01]  /*32a20*/  S2R R251, SR_TID.X ;  /* 0x0000000000fb7919 */ /* 0x000e620000002100 */
[----:B------:R-:W-:Y:S01]  /*32a30*/  VIADD R252, R252, UR4 ;  /* 0x00000004fcfc7c36 */ /* 0x000fe20008000000 */
[----:B------:R1:W-:Y:S04]  /*32a40*/  STL.64 [R1+0x8610], R114 ;  /* 0x0086107201007387 */ /* 0x0003e80000100a00 */
[----:B------:R-:W-:Y:S04]  /*32a50*/  STL [R1+0x8608], R99 ;  /* 0x0086086301007387 */ /* 0x000fe80000100800 */
[----:B------:R-:W-:Y:S04]  /*32a60*/  STL.64 [R1+0x8600], R82 ;  /* 0x0086005201007387 */ /* 0x000fe80000100a00 */
[----:B------:R-:W-:Y:S04]  /*32a70*/  STL.64 [R1+0x85f8], R66 ;  /* 0x0085f84201007387 */ /* 0x000fe80000100a00 */
[----:B------:R-:W-:Y:S04]  /*32a80*/  STL.64 [R1+0x85f0], R50 ;  /* 0x0085f03201007387 */ /* 0x000fe80000100a00 */
[----:B------:R-:W-:Y:S04]  /*32a90*/  STL.64 [R1+0x85e8], R34 ;  /* 0x0085e82201007387 */ /* 0x000fe80000100a00 */
[----:B------:R3:W-:Y:S01]  /*32aa0*/  STL.64 [R1+0x85e0], R18 ;  /* 0x0085e01201007387 */ /* 0x0007e20000100a00 */
[----:B-1----:R-:W-:-:S03]  /*32ab0*/  LOP3.LUT R251, R251, 0x3f, RZ, 0xc0, !PT ;  /* 0x0000003ffbfb7812 */ /* 0x002fc600078ec0ff */
[----:B------:R-:W-:Y:S02]  /*32ac0*/  STL.64 [R1+0x85d8], R154 ;  /* 0x0085d89a01007387 */ /* 0x000fe40000100a00 */
[----:B------:R-:W-:Y:S02]  /*32ad0*/  IMAD.SHL.U32 R251, R251, 0x4, RZ ;  /* 0x00000004fbfb7824 */ /* 0x000fe400078e00ff */
[----:B------:R-:W-:Y:S03]  /*32ae0*/  STL.64 [R1+0x85d0], R248 ;  /* 0x0085d0f801007387 */ /* 0x000fe60000100a00 */
[C---:B------:R-:W-:Y:S01]  /*32af0*/  LOP3.LUT R114, R251.reuse, 0x10, RZ, 0x3c, !PT ;  /* 0x00000010fb727812 */ /* 0x040fe200078e3cff */
[----:B------:R-:W-:Y:S01]  /*32b00*/  STL.64 [R1+0x85c8], R240 ;  /* 0x0085c8f001007387 */ /* 0x000fe20000100a00 */
[C---:B------:R-:W-:Y:S02]  /*32b10*/  LOP3.LUT R115, R251.reuse, 0x30, RZ, 0x3c, !PT ;  /* 0x00000030fb737812 */ /* 0x040fe400078e3cff */
[----:B------:R-:W-:Y:S01]  /*32b20*/  LOP3.LUT R251, R251, 0x50, RZ, 0x3c, !PT ;  /* 0x00000050fbfb7812 */ /* 0x000fe200078e3cff */
[----:B------:R-:W-:Y:S01]  /*32b30*/  STL.64 [R1+0x85c0], R242 ;  /* 0x0085c0f201007387 */ /* 0x000fe20000100a00 */
[----:B---3--:R-:W-:-:S02]  /*32b40*/  VIADD R18, R114, UR4 ;  /* 0x0000000472127c36 */ /* 0x008fc40008000000 */
[----:B------:R-:W-:Y:S01]  /*32b50*/  VIADD R99, R115, UR4 ;  /* 0x0000000473637c36 */ /* 0x000fe20008000000 */
[----:B------:R-:W-:Y:S01]  /*32b60*/  STL.64 [R1+0x85b8], R244 ;  /* 0x0085b8f401007387 */ /* 0x000fe20000100a00 */
[----:B------:R-:W-:-:S03]  /*32b70*/  VIADD R251, R251, UR4 ;  /* 0x00000004fbfb7c36 */ /* 0x000fc60008000000 */
[----:B------:R-:W-:Y:S04]  /*32b80*/  STL.64 [R1+0x85b0], R246 ;  /* 0x0085b0f601007387 */ /* 0x000fe80000100a00 */
[----:B------:R-:W-:Y:S04]  /*32b90*/  STL.64 [R1+0x85a8], R234 ;  /* 0x0085a8ea01007387 */ /* 0x000fe80000100a00 */
[----:B------:R1:W-:Y:S04]  /*32ba0*/  STL.64 [R1+0x85a0], R236 ;  /* 0x0085a0ec01007387 */ /* 0x0003e80000100a00 */
[----:B------:R3:W-:Y:S04]  /*32bb0*/  STL.64 [R1+0x8598], R238 ;  /* 0x008598ee01007387 */ /* 0x0007e80000100a00 */
[----:B------:R4:W-:Y:S04]  /*32bc0*/  STL [R1+0x1c30], R18 ;  /* 0x001c301201007387 */ /* 0x0009e80000100800 */
[----:B-1----:R-:W2:Y:S04]  /*32bd0*/  LDL.64 R236, [R1+0x358] ;  /* 0x0003580001ec7983 */ /* 0x002ea80000100a00 */
[----:B---3--:R-:W3:Y:S04]  /*32be0*/  LDL.64 R238, [R1+0x398] ;  /* 0x0003980001ee7983 */ /* 0x008ee80000100a00 */
[----:B------:R-:W3:Y:S04]  /*32bf0*/  LDL.64 R234, [R1+0x318] ;  /* 0x0003180001ea7983 */ /* 0x000ee80000100a00 */
[----:B------:R-:W3:Y:S04]  /*32c00*/  LDL.64 R246, [R1+0x2d8] ;  /* 0x0002d80001f67983 */ /* 0x000ee80000100a00 */
[----:B------:R-:W3:Y:S04]  /*32c10*/  LDL.64 R244, [R1+0x298] ;  /* 0x0002980001f47983 */ /* 0x000ee80000100a00 */
[----:B------:R-:W3:Y:S04]  /*32c20*/  LDL.64 R242, [R1+0x258] ;  /* 0x0002580001f27983 */ /* 0x000ee80000100a00 */
[----:B------:R-:W3:Y:S04]  /*32c30*/  LDL.64 R240, [R1+0x218] ;  /* 0x0002180001f07983 */ /* 0x000ee80000100a00 */
[----:B------:R-:W3:Y:S04]  /*32c40*/  LDL.64 R248, [R1+0x1d8] ;  /* 0x0001d80001f87983 */ /* 0x000ee80000100a00 */
[----:B------:R-:W3:Y:S04]  /*32c50*/  LDL.64 R154, [R1+0x198] ;  /* 0x00019800019a7983 */ /* 0x000ee80000100a00 */
[----:B----4-:R-:W4:Y:S04]  /*32c60*/  LDL.64 R18, [R1+0x158] ;  /* 0x0001580001127983 */ /* 0x010f280000100a00 */
[----:B------:R-:W3:Y:S04]  /*32c70*/  LDL.64 R34, [R1+0x118] ;  /* 0x0001180001227983 */ /* 0x000ee80000100a00 */
[----:B------:R-:W3:Y:S04]  /*32c80*/  LDL.64 R50, [R1+0xd8] ;  /* 0x0000d80001327983 */ /* 0x000ee80000100a00 */
[----:B------:R-:W3:Y:S04]  /*32c90*/  LDL.64 R66, [R1+0x98] ;  /* 0x0000980001427983 */ /* 0x000ee80000100a00 */
[----:B------:R-:W3:Y:S04]  /*32ca0*/  LDL.64 R82, [R1+0x58] ;  /* 0x0000580001527983 */ /* 0x000ee80000100a00 */
[----:B------:R-:W3:Y:S04]  /*32cb0*/  LDL.64 R114, [R1+0x18] ;  /* 0x0000180001727983 */ /* 0x000ee80000100a00 */
[----:B------:R-:W-:Y:S04]  /*32cc0*/  STL [R1+0x1c2c], R99 ;  /* 0x001c2c6301007387 */ /* 0x000fe80000100800 */
[----:B------:R-:W0:Y:S04]  /*32cd0*/  LDGDEPBAR ;  /* 0x00000000000079af */ /* 0x000e280000000000 */
[----:B------:R-:W-:Y:S04]  /*32ce0*/  STL [R1+0x1c28], R251 ;  /* 0x001c28fb01007387 */ /* 0x000fe80000100800 */
[----:B--2---:R-:W-:Y:S04]  /*32cf0*/  LDGSTS.E [R0+0x40000], desc[UR30][R232.64], P4 ;  /* 0x40000000e8007fae */ /* 0x004fe8000a1a101e */
[----:B------:R1:W-:Y:S04]  /*32d00*/  STL.64 [R1+0x8510], R232 ;  /* 0x008510e801007387 */ /* 0x0003e80000100a00 */
[----:B------:R-:W-:Y:S04]  /*32d10*/  LDGSTS.E [R0+0x40800], desc[UR30][R156.64], P4 ;  /* 0x408000009c007fae */ /* 0x000fe8000a1a101e */
[----:B------:R-:W-:Y:S04]  /*32d20*/  LDGSTS.E [R0+0x41000], desc[UR30][R158.64], P4 ;  /* 0x410000009e007fae */ /* 0x000fe8000a1a101e */
[----:B-1----:R-:W2:Y:S04]  /*32d30*/  LDL.64 R232, [R1+0x448] ;  /* 0x0004480001e87983 */ /* 0x002ea80000100a00 */
[----:B------:R-:W-:Y:S04]  /*32d40*/  LDGSTS.E [R0+0x41800], desc[UR30][R160.64], P4 ;  /* 0x41800000a0007fae */ /* 0x000fe8000a1a101e */
        /* <DEDUP_REMOVED lines=11> */
[----:B------:R-:W-:Y:S04]  /*32e00*/  STL.64 [R1+0x8518], R156 ;  /* 0x0085189c01007387 */ /* 0x000fe80000100a00 */
        /* <DEDUP_REMOVED lines=17> */
[----:B------:R1:W-:Y:S04]  /*32f20*/  STL.64 [R1+0x8560], R174 ;  /* 0x008560ae01007387 */ /* 0x0003e80000100a00 */
[----:B------:R-:W-:Y:S04]  /*32f30*/  LDGSTS.E [R0+0x4c000], desc[UR30][R202.64], P4 ;  /* 0x4c000000ca007fae */ /* 0x000fe8000a1a101e */
[----:B------:R-:W-:Y:S04]  /*32f40*/  LDGSTS.E [R0+0x4c800], desc[UR30][R204.64], P4 ;  /* 0x4c800000cc007fae */ /* 0x000fe8000a1a101e */
[----:B-1----:R-:W4:Y:S04]  /*32f50*/  LDL R175, [R1+0x1c30] ;  /* 0x001c300001af7983 */ /* 0x002f280000100800 */
        /* <DEDUP_REMOVED lines=13> */
[----:B------:R-:W4:Y:S04]  /*33030*/  LDL.64 R170, [R1+0xc60] ;  /* 0x000c600001aa7983 */ /* 0x000f280000100a00 */
        /* <DEDUP_REMOVED lines=8> */
[----:B------:R-:W4:Y:S04]  /*330c0*/  LDL.64 R160, [R1+0xb48] ;  /* 0x000b480001a07983 */ /* 0x000f280000100a00 */
[----:B------:R-:W4:Y:S04]  /*330d0*/  LDL.64 R158, [R1+0xb10] ;  /* 0x000b1000019e7983 */ /* 0x000f280000100a00 */
[----:B------:R-:W4:Y:S04]  /*330e0*/  LDL.64 R156, [R1+0xad8] ;  /* 0x000ad800019c7983 */ /* 0x000f280000100a00 */
[----:B-1----:R-:W4:Y:S04]  /*330f0*/  LDL.64 R186, [R1+0x6e8] ;  /* 0x0006e80001ba7983 */ /* 0x002f280000100a00 */
[----:B------:R-:W4:Y:S04]  /*33100*/  LDL.64 R184, [R1+0x6b0] ;  /* 0x0006b00001b87983 */ /* 0x000f280000100a00 */
[----:B------:R-:W4:Y:S04]  /*33110*/  LDL.64 R182, [R1+0x678] ;  /* 0x0006780001b67983 */ /* 0x000f280000100a00 */
[----:B------:R-:W4:Y:S04]  /*33120*/  LDL.64 R180, [R1+0x640] ;  /* 0x0006400001b47983 */ /* 0x000f280000100a00 */
[----:B------:R-:W4:Y:S04]  /*33130*/  LDL.64 R178, [R1+0x608] ;  /* 0x0006080001b27983 */ /* 0x000f280000100a00 */
[----:B------:R-:W4:Y:S04]  /*33140*/  LDL.64 R176, [R1+0x5d0] ;  /* 0x0005d00001b07983 */ /* 0x000f280000100a00 */
[----:B------:R-:W4:Y:S04]  /*33150*/  LDL.64 R172, [R1+0x598] ;  /* 0x0005980001ac7983 */ /* 0x000f280000100a00 */
[----:B--2---:R-:W-:Y:S04]  /*33160*/  LDGSTS.E [R0+0x52800], desc[UR30][R232.64], P4 ;  /* 0x52800000e8007fae */ /* 0x004fe8000a1a101e */
[----:B------:R-:W-:Y:S04]  /*33170*/  LDGSTS.E [R0+0x53000], desc[UR30][R228.64], P4 ;  /* 0x53000000e4007fae */ /* 0x000fe8000a1a101e */
[----:B------:R-:W-:Y:S04]  /*33180*/  LDGSTS.E [R0+0x53800], desc[UR30][R230.64], P4 ;  /* 0x53800000e6007fae */ /* 0x000fe8000a1a101e */
[----:B---3--:R-:W-:Y:S04]  /*33190*/  LDGSTS.E [R0+0x54000], desc[UR30][R238.64], P4 ;  /* 0x54000000ee007fae */ /* 0x008fe8000a1a101e */
[----:B------:R-:W2:Y:S04]  /*331a0*/  LDL.64 R232, [R1+0xaa0] ;  /* 0x000aa00001e87983 */ /* 0x000ea80000100a00 */
[----:B------:R-:W-:Y:S04]  /*331b0*/  LDGSTS.E [R0+0x54800], desc[UR30][R236.64], P4 ;  /* 0x54800000ec007fae */ /* 0x000fe8000a1a101e */
[----:B------:R-:W3:Y:S04]  /*331c0*/  LDL.64 R238, [R1+0xa68] ;  /* 0x000a680001ee7983 */ /* 0x000ee80000100a00 */
        /* <DEDUP_REMOVED lines=14> */
[----:B----4-:R-:W-:Y:S04]  /*332b0*/  LDGSTS.E [R0+0x58800], desc[UR30][R18.64], P4 ;  /* 0x5880000012007fae */ /* 0x010fe8000a1a101e */
        /* <DEDUP_REMOVED lines=32> */
[----:B------:R-:W4:Y:S04]  /*334c0*/  LDL.64 R164, [R1+0x4b8] ;  /* 0x0004b80001a47983 */ /* 0x000f280000100a00 */
[----:B------:R-:W4:Y:S04]  /*334d0*/  LDL.64 R162, [R1+0x480] ;  /* 0x0004800001a27983 */ /* 0x000f280000100a00 */
[----:B------:R-:W4:Y:S04]  /*334e0*/  LDL.64 R160, [R1+0x440] ;  /* 0x0004400001a07983 */ /* 0x000f280000100a00 */
[----:B------:R-:W4:Y:S04]  /*334f0*/  LDL.64 R158, [R1+0x408] ;  /* 0x00040800019e7983 */ /* 0x000f280000100a00 */
[----:B------:R-:W4:Y:S04]  /*33500*/  LDL.64 R156, [R1+0x3d0] ;  /* 0x0003d000019c7983 */ /* 0x000f280000100a00 */
[----:B--2---:R-:W-:Y:S04]  /*33510*/  LDGSTS.E [R175+0x44100], desc[UR30][R232.64], P4 ;  /* 0x44100000e8af7fae */ /* 0x004fe8000a1a101e */
[----:B---3--:R-:W-:Y:S04]  /*33520*/  LDGSTS.E [R175+0x44900], desc[UR30][R238.64], P4 ;  /* 0x44900000eeaf7fae */ /* 0x008fe8000a1a101e */
[----:B------:R-:W2:Y:S04]  /*33530*/  LDL.64 R232, [R1+0x390] ;  /* 0x0003900001e87983 */ /* 0x000ea80000100a00 */
[----:B------:R-:W-:Y:S04]  /*33540*/  LDGSTS.E [R175+0x45100], desc[UR30][R236.64], P4 ;  /* 0x45100000ecaf7fae */ /* 0x000fe8000a1a101e */
[----:B------:R-:W3:Y:S04]  /*33550*/  LDL.64 R238, [R1+0x350] ;  /* 0x0003500001ee7983 */ /* 0x000ee80000100a00 */
[----:B------:R-:W-:Y:S04]  /*33560*/  LDGSTS.E [R175+0x45900], desc[UR30][R234.64], P4 ;  /* 0x45900000eaaf7fae */ /* 0x000fe8000a1a101e */
[----:B------:R-:W2:Y:S04]  /*33570*/  LDL.64 R236, [R1+0x310] ;  /* 0x0003100001ec7983 */ /* 0x000ea80000100a00 */
        /* <DEDUP_REMOVED lines=10> */
[----:B----4-:R-:W-:Y:S04]  /*33620*/  LDGSTS.E [R175+0x48900], desc[UR30][R154.64], P4 ;  /* 0x489000009aaf7fae */ /* 0x010fe8000a1a101e */
[----:B------:R-:W4:Y:S04]  /*33630*/  LDL.64 R248, [R1+0x190] ;  /* 0x0001900001f87983 */ /* 0x000f280000100a00 */
        /* <DEDUP_REMOVED lines=12> */
[----:B------:R-:W2:Y:S04]  /*33700*/  LDL.64 R114, [R1+0x720] ;  /* 0x0007200001727983 */ /* 0x000ea80000100a00 */
[----:B--2---:R-:W-:Y:S04]  /*33710*/  LDGSTS.E [R175+0x4c100], desc[UR30][R114.64], P4 ;  /* 0x4c10000072af7fae */ /* 0x004fe8000a1a101e */
[----:B------:R-:W-:Y:S04]  /*33720*/  LDGSTS.E [R175+0x4c900], desc[UR30][R186.64], P4 ;  /* 0x4c900000baaf7fae */ /* 0x000fe8000a1a101e */
[----:B------:R-:W-:Y:S04]  /*33730*/  LDGSTS.E [R175+0x4d100], desc[UR30][R184.64], P4 ;  /* 0x4d100000b8af7fae */ /* 0x000fe8000a1a101e */
[----:B------:R-:W-:Y:S04]  /*33740*/  LDGSTS.E [R175+0x4d900], desc[UR30][R182.64], P4 ;  /* 0x4d900000b6af7fae */ /* 0x000fe8000a1a101e */
[----:B------:R-:W-:Y:S04]  /*33750*/  LDGSTS.E [R175+0x4e100], desc[UR30][R180.64], P4 ;  /* 0x4e100000b4af7fae */ /* 0x000fe8000a1a101e */
[----:B------:R-:W-:Y:S04]  /*33760*/  LDGSTS.E [R175+0x4e900], desc[UR30][R178.64], P4 ;  /* 0x4e900000b2af7fae */ /* 0x000fe8000a1a101e */
[----:B------:R-:W-:Y:S04]  /*33770*/  LDGSTS.E [R175+0x4f100], desc[UR30][R176.64], P4 ;  /* 0x4f100000b0af7fae */ /* 0x000fe8000a1a101e */
[----:B------:R-:W2:Y:S04]  /*33780*/  LDL.LU.64 R114, [R1+0x8610] ;  /* 0x0086100001727983 */ /* 0x000ea80000300a00 */
[----:B------:R-:W-:Y:S04]  /*33790*/  LDGSTS.E [R175+0x4f900], desc[UR30][R172.64], P4 ;  /* 0x4f900000acaf7fae */ /* 0x000fe8000a1a101e */
[----:B------:R-:W-:Y:S04]  /*337a0*/  LDGSTS.E [R175+0x50100], desc[UR30][R170.64], P4 ;  /* 0x50100000aaaf7fae */ /* 0x000fe8000a1a101e */
[----:B------:R-:W-:Y:S04]  /*337b0*/  LDGSTS.E [R175+0x50900], desc[UR30][R168.64], P4 ;  /* 0x50900000a8af7fae */ /* 0x000fe8000a1a101e */
[----:B------:R-:W2:Y:S04]  /*337c0*/  LDL.64 R172, [R1+0xc58] ;  /* 0x000c580001ac7983 */ /* 0x000ea80000100a00 */
        /* <DEDUP_REMOVED lines=15> */
[----:B---3--:R-:W-:Y:S04]  /*338c0*/  LDGSTS.E [R175+0x54900], desc[UR30][R238.64], P4 ;  /* 0x54900000eeaf7fae */ /* 0x008fe8000a1a101e */
        /* <DEDUP_REMOVED lines=44> */
[----:B--2---:R-:W-:Y:S04]  /*33b90*/  LDGSTS.E [R2+0x40200], desc[UR30][R172.64], P4 ;  /* 0x40200000ac027fae */ /* 0x004fe8000a1a101e */
        /* <DEDUP_REMOVED lines=166> */
[----:B------:R-:W4:Y:S04]  /*34600*/  LDL.64 R82, [R1] ;  /* 0x0000000001527983 */ /* 0x000f280000100a00 */
        /* <DEDUP_REMOVED lines=62> */
[----:B------:R-:W4:Y:S04]  /*349f0*/  LDL.LU R99, [R1+0x8608] ;  /* 0x0086080001637983 */ /* 0x000f280000300800 */
[----:B------:R-:W4:Y:S04]  /*34a00*/  LDL.64 R186, [R1+0x740] ;  /* 0x0007400001ba7983 */ /* 0x000f280000100a00 */
[----:B------:R-:W4:Y:S04]  /*34a10*/  LDL.64 R184, [R1+0x708] ;  /* 0x0007080001b87983 */ /* 0x000f280000100a00 */
        /* <DEDUP_REMOVED lines=241> */
[----:B------:R1:W-:Y:S02]  /*35930*/  LDGSTS.E [R251+0x5fd00], desc[UR30][R6.64], P4 ;  /* 0x5fd0000006fb7fae */ /* 0x0003e4000a1a101e */
[----:B-1----:R-:W1:Y:S02]  /*35940*/  LDC R251, c[0x0][0x3a8] ;  /* 0x0000ea00fffb7b82 */ /* 0x002e640000000800 */
        /* <DEDUP_REMOVED lines=167> */
[----:B------:R-:W2:Y:S04]  /*363c0*/  LDL.LU.64 R82, [R1+0x8600] ;  /* 0x0086000001527983 */ /* 0x000ea80000300a00 */
[----:B------:R-:W2:Y:S04]  /*363d0*/  LDL.LU.64 R66, [R1+0x85f8] ;  /* 0x0085f80001427983 */ /* 0x000ea80000300a00 */
[----:B------:R-:W2:Y:S04]  /*363e0*/  LDL.LU.64 R50, [R1+0x85f0] ;  /* 0x0085f00001327983 */ /* 0x000ea80000300a00 */
[----:B------:R-:W-:Y:S04]  /*363f0*/  LDGSTS.E [R252+0x4d700], desc[UR30][R34.64], P4 ;  /* 0x4d70000022fc7fae */ /* 0x000fe8000a1a101e */
        /* <DEDUP_REMOVED lines=19> */
[----:B------:R1:W-:Y:S04]  /*36530*/  LDGSTS.E [R252+0x55f00], desc[UR30][R174.64], P4 ;  /* 0x55f00000aefc7fae */ /* 0x0003e8000a1a101e */
[----:B------:R-:W-:Y:S04]  /*36540*/  LDGSTS.E [R252+0x56700], desc[UR30][R172.64], P4 ;  /* 0x56700000acfc7fae */ /* 0x000fe8000a1a101e */
[----:B------:R-:W-:Y:S04]  /*36550*/  LDGSTS.E [R252+0x56f00], desc[UR30][R170.64], P4 ;  /* 0x56f00000aafc7fae */ /* 0x000fe8000a1a101e */
[----:B---3--:R-:W-:Y:S01]  /*36560*/  LDGSTS.E [R252+0x57700], desc[UR30][R168.64], P4 ;  /* 0x57700000a8fc7fae */ /* 0x008fe2000a1a101e */
[----:B-1----:R-:W-:Y:S01]  /*36570*/  IMAD.SHL.U32 R251, R251, 0x40, RZ ;  /* 0x00000040fbfb7824 */ /* 0x002fe200078e00ff */
[----:B------:R-:W1:Y:S02]  /*36580*/  LDC R174, c[0x0][0x3a0] ;  /* 0x0000e800ffae7b82 */ /* 0x000e640000000800 */
[----:B------:R-:W-:Y:S04]  /*36590*/  LDGSTS.E [R252+0x57f00], desc[UR30][R166.64], P4 ;  /* 0x57f00000a6fc7fae */ /* 0x000fe8000a1a101e */
[----:B------:R3:W-:Y:S04]  /*365a0*/  LDGSTS.E [R252+0x58700], desc[UR30][R164.64], P4 ;  /* 0x58700000a4fc7fae */ /* 0x0007e8000a1a101e */
[----:B----4-:R-:W-:Y:S04]  /*365b0*/  LDGSTS.E [R252+0x58f00], desc[UR30][R162.64], P4 ;  /* 0x58f00000a2fc7fae */ /* 0x010fe8000a1a101e */
[----:B------:R-:W-:Y:S04]  /*365c0*/  LDGSTS.E [R252+0x59700], desc[UR30][R160.64], P4 ;  /* 0x59700000a0fc7fae */ /* 0x000fe8000a1a101e */
[----:B------:R-:W-:Y:S01]  /*365d0*/  LDGSTS.E [R252+0x59f00], desc[UR30][R158.64], P4 ;  /* 0x59f000009efc7fae */ /* 0x000fe2000a1a101e */
[----:B---3--:R-:W3:Y:S03]  /*365e0*/  LDC R165, c[0x0][0x3a0] ;  /* 0x0000e800ffa57b82 */ /* 0x008ee60000000800 */
[----:B------:R-:W-:Y:S04]  /*365f0*/  LDGSTS.E [R252+0x5a700], desc[UR30][R156.64], P4 ;  /* 0x5a7000009cfc7fae */ /* 0x000fe8000a1a101e */
[----:B------:R4:W-:Y:S04]  /*36600*/  LDGSTS.E [R252+0x5af00], desc[UR30][R232.64], P4 ;  /* 0x5af00000e8fc7fae */ /* 0x0009e8000a1a101e */
[----:B------:R-:W3:Y:S04]  /*36610*/  LDL.LU.64 R248, [R1+0x85d0] ;  /* 0x0085d00001f87983 */ /* 0x000ee80000300a00 */
[----:B------:R-:W3:Y:S01]  /*36620*/  LDL.LU.64 R240, [R1+0x85c8] ;  /* 0x0085c80001f07983 */ /* 0x000ee20000300a00 */
[----:B----4-:R-:W4:Y:S03]  /*36630*/  LDC R233, c[0x0][0x3a0] ;  /* 0x0000e800ffe97b82 */ /* 0x010f260000000800 */
[----:B------:R-:W3:Y:S04]  /*36640*/  LDL.LU.64 R242, [R1+0x85c0] ;  /* 0x0085c00001f27983 */ /* 0x000ee80000300a00 */
[----:B------:R-:W3:Y:S04]  /*36650*/  LDL.LU.64 R244, [R1+0x85b8] ;  /* 0x0085b80001f47983 */ /* 0x000ee80000300a00 */
[----:B------:R-:W3:Y:S04]  /*36660*/  LDL.LU.64 R246, [R1+0x85b0] ;  /* 0x0085b00001f67983 */ /* 0x000ee80000300a00 */
[----:B------:R-:W3:Y:S04]  /*36670*/  LDL.LU.64 R234, [R1+0x85a8] ;  /* 0x0085a80001ea7983 */ /* 0x000ee80000300a00 */
[----:B------:R-:W3:Y:S04]  /*36680*/  LDL.LU.64 R236, [R1+0x85a0] ;  /* 0x0085a00001ec7983 */ /* 0x000ee80000300a00 */
[----:B------:R-:W3:Y:S01]  /*36690*/  LDL.LU.64 R238, [R1+0x8598] ;  /* 0x0085980001ee7983 */ /* 0x000ee20000300a00 */
[----:B----4-:R-:W-:-:S03]  /*366a0*/  VIADD R232, R233, 0xffffffab ;  /* 0xffffffabe9e87836 */ /* 0x010fc60000000000 */
[----:B------:R-:W-:Y:S01]  /*366b0*/  LDGSTS.E [R252+0x5b700], desc[UR30][R146.64], P4 ;  /* 0x5b70000092fc7fae */ /* 0x000fe2000a1a101e */
[----:B------:R-:W4:Y:S03]  /*366c0*/  LDC R233, c[0x0][0x3a0] ;  /* 0x0000e800ffe97b82 */ /* 0x000f260000000800 */
[----:B------:R-:W-:Y:S04]  /*366d0*/  LDGSTS.E [R252+0x5bf00], desc[UR30][R130.64], P4 ;  /* 0x5bf0000082fc7fae */ /* 0x000fe8000a1a101e */
[----:B------:R-:W-:Y:S04]  /*366e0*/  LDGSTS.E [R252+0x5c700], desc[UR30][R114.64], P4 ;  /* 0x5c70000072fc7fae */ /* 0x000fe8000a1a101e */
[----:B------:R-:W-:Y:S04]  /*366f0*/  LDGSTS.E [R252+0x5cf00], desc[UR30][R98.64], P4 ;  /* 0x5cf0000062fc7fae */ /* 0x000fe8000a1a101e */
[----:B------:R-:W3:Y:S01]  /*36700*/  LDL.LU.64 R178, [R1+0xe80] ;  /* 0x000e800001b27983 */ /* 0x000ee20000300a00 */
[----:B----4-:R-:W-:-:S03]  /*36710*/  VIADD R164, R233, 0xffffffa7 ;  /* 0xffffffa7e9a47836 */ /* 0x010fc60000000000 */
[----:B--2---:R-:W-:Y:S04]  /*36720*/  LDGSTS.E [R252+0x5d700], desc[UR30][R82.64], P4 ;  /* 0x5d70000052fc7fae */ /* 0x004fe8000a1a101e */
[----:B------:R-:W-:Y:S04]  /*36730*/  LDGSTS.E [R252+0x5df00], desc[UR30][R66.64], P4 ;  /* 0x5df0000042fc7fae */ /* 0x000fe8000a1a101e */
[----:B------:R-:W-:Y:S04]  /*36740*/  LDGSTS.E [R252+0x5e700], desc[UR30][R50.64], P4 ;  /* 0x5e70000032fc7fae */ /* 0x000fe8000a1a101e */
[----:B------:R-:W-:Y:S04]  /*36750*/  LDGSTS.E [R252+0x5ef00], desc[UR30][R34.64], P4 ;  /* 0x5ef0000022fc7fae */ /* 0x000fe8000a1a101e */
[----:B------:R-:W-:Y:S04]  /*36760*/  LDGSTS.E [R252+0x5f700], desc[UR30][R18.64], P4 ;  /* 0x5f70000012fc7fae */ /* 0x000fe8000a1a101e */
[----:B------:R-:W-:Y:S01]  /*36770*/  LDGSTS.E [R252+0x5ff00], desc[UR30][R154.64], P4 ;  /* 0x5ff000009afc7fae */ /* 0x000fe2000a1a101e */
[----:B------:R-:W-:-:S03]  /*36780*/  ISETP.GE.U32.AND P4, PT, R232, 0x7fffff6c, PT ;  /* 0x7fffff6ce800780c */ /* 0x000fc60003f86070 */
[----:B------:R-:W2:Y:S04]  /*36790*/  LDL.LU.64 R232, [R1+0xe78] ;  /* 0x000e780001e87983 */ /* 0x000ea80000300a00 */
[----:B------:R-:W0:Y:S04]  /*367a0*/  LDGDEPBAR ;  /* 0x00000000000079af */ /* 0x000e280000000000 */
[----:B------:R-:W4:Y:S04]  /*367b0*/  LDL.LU.64 R176, [R1+0xe70] ;  /* 0x000e700001b07983 */ /* 0x000f280000300a00 */
[----:B------:R-:W4:Y:S04]  /*367c0*/  LDL.LU.64 R168, [R1+0xe68] ;  /* 0x000e680001a87983 */ /* 0x000f280000300a00 */
[----:B------:R-:W4:Y:S04]  /*367d0*/  LDL.LU.64 R162, [R1+0xe60] ;  /* 0x000e600001a27983 */ /* 0x000f280000300a00 */
[----:B------:R-:W4:Y:S04]  /*367e0*/  LDL.LU.64 R160, [R1+0xe58] ;  /* 0x000e580001a07983 */ /* 0x000f280000300a00 */
[----:B------:R-:W4:Y:S01]  /*367f0*/  LDL.LU.64 R158, [R1+0xe50] ;  /* 0x000e5000019e7983 */ /* 0x000f220000300a00 */
[C---:B---3--:R-:W-:Y:S01]  /*36800*/  IMAD.WIDE R156, R251.reuse, 0x4, R248 ;  /* 0x00000004fb9c7825 */ /* 0x048fe200078e02f8 */
[----:B------:R-:W-:Y:S03]  /*36810*/  BAR.SYNC.DEFER_BLOCKING 0x0 ;  /* 0x0000000000007b1d */ /* 0x000fe60000010000 */
[----:B------:R-:W-:-:S04]  /*36820*/  IMAD.WIDE R180, R251, 0x4, R240 ;  /* 0x00000004fbb47825 */ /* 0x000fc800078e02f0 */
[C---:B------:R-:W-:Y:S01]  /*36830*/  IMAD.WIDE R172, R251.reuse, 0x4, R242 ;  /* 0x00000004fbac7825 */ /* 0x040fe200078e02f2 */
[----:B------:R3:W-:Y:S03]  /*36840*/  STL.64 [R1+0x56c0], R156 ;  /* 0x0056c09c01007387 */ /* 0x0007e60000100a00 */
[C---:B------:R-:W-:Y:S01]  /*36850*/  IMAD.WIDE R170, R251.reuse, 0x4, R244 ;  /* 0x00000004fbaa7825 */ /* 0x040fe200078e02f4 */
[----:B------:R-:W-:Y:S03]  /*36860*/  STL.64 [R1+0x56c8], R180 ;  /* 0x0056c8b401007387 */ /* 0x000fe60000100a00 */
[C---:B------:R-:W-:Y:S01]  /*36870*/  IMAD.WIDE R166, R251.reuse, 0x4, R246 ;  /* 0x00000004fba67825 */ /* 0x040fe200078e02f6 */
[----:B------:R-:W-:Y:S03]  /*36880*/  STL.64 [R1+0x56d0], R172 ;  /* 0x0056d0ac01007387 */ /* 0x000fe60000100a00 */
[C---:B------:R-:W-:Y:S01]  /*36890*/  IMAD.WIDE R186, R251.reuse, 0x4, R234 ;  /* 0x00000004fbba7825 */ /* 0x040fe200078e02ea */
[----:B------:R-:W-:Y:S01]  /*368a0*/  STL.64 [R1+0x56d8], R170 ;  /* 0x0056d8aa01007387 */ /* 0x000fe20000100a00 */
[----:B------:R-:W1:Y:S02]  /*368b0*/  LDC R235, c[0x0][0x3a0] ;  /* 0x0000e800ffeb7b82 */ /* 0x000e640000000800 */
[C---:B------:R-:W-:Y:S01]  /*368c0*/  IMAD.WIDE R184, R251.reuse, 0x4, R236 ;  /* 0x00000004fbb87825 */ /* 0x040fe200078e02ec */
[----:B------:R-:W-:Y:S03]  /*368d0*/  STL.64 [R1+0x56a8], R186 ;  /* 0x0056a8ba01007387 */ /* 0x000fe60000100a00 */
[----:B------:R-:W-:Y:S01]  /*368e0*/  IMAD.WIDE R182, R251, 0x4, R238 ;  /* 0x00000004fbb67825 */ /* 0x000fe200078e02ee */
[----:B------:R1:W-:Y:S01]  /*368f0*/  STL.64 [R1+0x56e0], R166 ;  /* 0x0056e0a601007387 */ /* 0x0003e20000100a00 */
[----:B------:R-:W1:Y:S03]  /*36900*/  LDC R236, c[0x0][0x3a0] ;  /* 0x0000e800ffec7b82 */ /* 0x000e660000000800 */
[----:B------:R2:W-:Y:S04]  /*36910*/  STL.64 [R1+0x56b0], R184 ;  /* 0x0056b0b801007387 */ /* 0x0005e80000100a00 */
[----:B------:R4:W-:Y:S04]  /*36920*/  STL.64 [R1+0x56b8], R182 ;  /* 0x0056b8b601007387 */ /* 0x0009e80000100a00 */
[----:B------:R-:W-:Y:S01]  /*36930*/  @!PT LDS RZ, [RZ] ;  /* 0x00000000fffff984 */ /* 0x000fe20000000800 */
[----:B------:R-:W-:Y:S01]  /*36940*/  @!PT LDS RZ, [RZ] ;  /* 0x00000000fffff984 */ /* 0x000fe20000000800 */
[----:B------:R-:W-:Y:S01]  /*36950*/  @!PT LDS RZ, [RZ] ;  /* 0x00000000fffff984 */ /* 0x000fe20000000800 */
[----:B------:R-:W-:Y:S01]  /*36960*/  LDGSTS.E [R0+0x20000], desc[UR30][R156.64], !P5 ;  /* 0x200000009c007fae */ /* 0x000fe2000e9a101e */
[----:B------:R-:W-:Y:S01]  /*36970*/  VIADD R234, R165, 0xffffffa3 ;  /* 0xffffffa3a5ea7836 */ /* 0x000fe20000000000 */
[----:B------:R-:W2:Y:S02]  /*36980*/  LDC R237, c[0x0][0x3a0] ;  /* 0x0000e800ffed7b82 */ /* 0x000ea40000000800 */
[----:B------:R-:W-:Y:S04]  /*36990*/  LDGSTS.E [R0+0x20100], desc[UR30][R186.64], !P5 ;  /* 0x20100000ba007fae */ /* 0x000fe8000e9a101e */
[----:B------:R2:W-:Y:S04]  /*369a0*/  LDGSTS.E [R0+0x20200], desc[UR30][R184.64], !P5 ;  /* 0x20200000b8007fae */ /* 0x0005e8000e9a101e */
[----:B---3--:R-:W3:Y:S04]  /*369b0*/  LDL.LU.64 R156, [R1+0xe48] ;  /* 0x000e4800019c7983 */ /* 0x008ee80000300a00 */
[----:B------:R4:W-:Y:S04]  /*369c0*/  LDGSTS.E [R0+0x20300], desc[UR30][R182.64], !P5 ;  /* 0x20300000b6007fae */ /* 0x0009e8000e9a101e */
[----:B------:R1:W-:Y:S04]  /*369d0*/  LDGSTS.E [R0+0x20400], desc[UR30][R180.64], !P5 ;  /* 0x20400000b4007fae */ /* 0x0003e8000e9a101e */
[----:B------:R-:W-:Y:S04]  /*369e0*/  LDGSTS.E [R0+0x20500], desc[UR30][R172.64], !P5 ;  /* 0x20500000ac007fae */ /* 0x000fe8000e9a101e */
[----:B------:R-:W-:Y:S04]  /*369f0*/  LDGSTS.E [R0+0x20600], desc[UR30][R170.64], !P5 ;  /* 0x20600000aa007fae */ /* 0x000fe8000e9a101e */
[----:B------:R-:W-:Y:S01]  /*36a00*/  LDGSTS.E [R0+0x20700], desc[UR30][R166.64], !P5 ;  /* 0x20700000a6007fae */ /* 0x000fe2000e9a101e */
[----:B------:R-:W-:-:S03]  /*36a10*/  ISETP.GE.U32.AND P5, PT, R164, 0x7fffff68, PT ;  /* 0x7fffff68a400780c */ /* 0x000fc60003fa6070 */
[----:B-1----:R-:W3:Y:S04]  /*36a20*/  LDL.LU.64 R166, [R1+0xe40] ;  /* 0x000e400001a67983 */ /* 0x002ee80000300a00 */
[----:B------:R-:W3:Y:S04]  /*36a30*/  LDL.LU.64 R172, [R1+0xe38] ;  /* 0x000e380001ac7983 */ /* 0x000ee80000300a00 */
[----:B------:R-:W3:Y:S04]  /*36a40*/  LDL.LU.64 R170, [R1+0xe30] ;  /* 0x000e300001aa7983 */ /* 0x000ee80000300a00 */
[----:B------:R-:W3:Y:S01]  /*36a50*/  LDL.LU.64 R164, [R1+0xe28] ;  /* 0x000e280001a47983 */ /* 0x000ee20000300a00 */
[----:B--2---:R-:W-:-:S03]  /*36a60*/  IMAD.WIDE R184, R251, 0x4, R232 ;  /* 0x00000004fbb87825 */ /* 0x004fc600078e02e8 */
[----:B------:R-:W2:Y:S01]  /*36a70*/  LDL.LU.64 R232, [R1+0xe20] ;  /* 0x000e200001e87983 */ /* 0x000ea20000300a00 */
[----:B------:R-:W-:-:S04]  /*36a80*/  IMAD.WIDE R186, R251, 0x4, R178 ;  /* 0x00000004fbba7825 */ /* 0x000fc800078e02b2 */
[C---:B----4-:R-:W-:Y:S01]  /*36a90*/  IMAD.WIDE R182, R251.reuse, 0x4, R176 ;  /* 0x00000004fbb67825 */ /* 0x050fe200078e02b0 */
[----:B------:R-:W-:Y:S03]  /*36aa0*/  STL.64 [R1+0x27e0], R186 ;  /* 0x0027e0ba01007387 */ /* 0x000fe60000100a00 */
[C---:B------:R-:W-:Y:S01]  /*36ab0*/  IMAD.WIDE R180, R251.reuse, 0x4, R168 ;  /* 0x00000004fbb47825 */ /* 0x040fe200078e02a8 */
[----:B------:R-:W-:Y:S03]  /*36ac0*/  STL.64 [R1+0x2808], R184 ;  /* 0x002808b801007387 */ /* 0x000fe60000100a00 */
[C---:B------:R-:W-:Y:S01]  /*36ad0*/  IMAD.WIDE R178, R251.reuse, 0x4, R162 ;  /* 0x00000004fbb27825 */ /* 0x040fe200078e02a2 */
[----:B------:R-:W-:Y:S03]  /*36ae0*/  STL.64 [R1+0x2830], R182 ;  /* 0x002830b601007387 */ /* 0x000fe60000100a00 */
[C---:B------:R-:W-:Y:S01]  /*36af0*/  IMAD.WIDE R176, R251.reuse, 0x4, R160 ;  /* 0x00000004fbb07825 */ /* 0x040fe200078e02a0 */
[----:B------:R-:W-:Y:S04]  /*36b00*/  LDGSTS.E [R0+0x22000], desc[UR30][R186.64], !P6 ;  /* 0x22000000ba007fae */ /* 0x000fe8000f1a101e */
[----:B------:R-:W4:Y:S01]  /*36b10*/  LDL.LU.64 R160, [R1+0xe18] ;  /* 0x000e180001a07983 */ /* 0x000f220000300a00 */
[----:B------:R-:W-:-:S03]  /*36b20*/  IMAD.WIDE R168, R251, 0x4, R158 ;  /* 0x00000004fba87825 */ /* 0x000fc600078e029e */
[----:B------:R-:W-:Y:S04]  /*36b30*/  STL.64 [R1+0x2858], R180 ;  /* 0x002858b401007387 */ /* 0x000fe80000100a00 */
[----:B------:R-:W-:Y:S04]  /*36b40*/  STL.64 [R1+0x2890], R178 ;  /* 0x002890b201007387 */ /* 0x000fe80000100a00 */
[----:B------:R-:W4:Y:S04]  /*36b50*/  LDL.LU.64 R158, [R1+0xe10] ;  /* 0x000e1000019e7983 */ /* 0x000f280000300a00 */
[----:B------:R-:W-:Y:S04]  /*36b60*/  STL.64 [R1+0x28a8], R176 ;  /* 0x0028a8b001007387 */ /* 0x000fe80000100a00 */
[----:B------:R1:W-:Y:S04]  /*36b70*/  LDGSTS.E [R0+0x22100], desc[UR30][R184.64], !P6 ;  /* 0x22100000b8007fae */ /* 0x0003e8000f1a101e */
[----:B------:R1:W-:Y:S04]  /*36b80*/  LDGSTS.E [R0+0x22200], desc[UR30][R182.64], !P6 ;  /* 0x22200000b6007fae */ /* 0x0003e8000f1a101e */
[----:B------:R1:W-:Y:S04]  /*36b90*/  LDGSTS.E [R0+0x22300], desc[UR30][R180.64], !P6 ;  /* 0x22300000b4007fae */ /* 0x0003e8000f1a101e */
[----:B------:R1:W-:Y:S04]  /*36ba0*/  LDGSTS.E [R0+0x22400], desc[UR30][R178.64], !P6 ;  /* 0x22400000b2007fae */ /* 0x0003e8000f1a101e */
[----:B------:R-:W-:Y:S04]  /*36bb0*/  LDGSTS.E [R0+0x22500], desc[UR30][R176.64], !P6 ;  /* 0x22500000b0007fae */ /* 0x000fe8000f1a101e */
[----:B------:R-:W-:Y:S01]  /*36bc0*/  LDGSTS.E [R0+0x22600], desc[UR30][R168.64], !P6 ;  /* 0x22600000a8007fae */ /* 0x000fe2000f1a101e */
[----:B---3--:R-:W-:-:S03]  /*36bd0*/  IMAD.WIDE R162, R251, 0x4, R156 ;  /* 0x00000004fba27825 */ /* 0x008fc600078e029c */
[----:B------:R-:W3:Y:S04]  /*36be0*/  LDL.LU.64 R156, [R1+0xe88] ;  /* 0x000e8800019c7983 */ /* 0x000ee80000300a00 */
[----:B------:R-:W-:Y:S04]  /*36bf0*/  STL.64 [R1+0x28e0], R168 ;  /* 0x0028e0a801007387 */ /* 0x000fe80000100a00 */
[----:B------:R1:W-:Y:S04]  /*36c00*/  STL.64 [R1+0x28f8], R162 ;  /* 0x0028f8a201007387 */ /* 0x0003e80000100a00 */
[----:B------:R1:W-:Y:S01]  /*36c10*/  LDGSTS.E [R0+0x22700], desc[UR30][R162.64], !P6 ;  /* 0x22700000a2007fae */ /* 0x0003e2000f1a101e */
[----:B------:R-:W-:Y:S01]  /*36c20*/  ISETP.GE.U32.AND P6, PT, R234, 0x7fffff64, PT ;  /* 0x7fffff64ea00780c */ /* 0x000fe20003fc6070 */
[----:B------:R-:W-:-:S02]  /*36c30*/  VIADD R234, R174, 0xffffff9f ;  /* 0xffffff9faeea7836 */ /* 0x000fc40000000000 */
[----:B-1----:R-:W3:Y:S04]  /*36c40*/  LDL.LU.64 R162, [R1+0xe08] ;  /* 0x000e080001a27983 */ /* 0x002ee80000300a00 */
[----:B------:R-:W3:Y:S01]  /*36c50*/  LDL.LU.64 R168, [R1+0xe00] ;  /* 0x000e000001a87983 */ /* 0x000ee20000300a00 */
[----:B------:R-:W-:-:S03]  /*36c60*/  IMAD.WIDE R184, R251, 0x4, R166 ;  /* 0x00000004fbb87825 */ /* 0x000fc600078e02a6 */
[----:B------:R-:W3:Y:S01]  /*36c70*/  LDL.LU.64 R166, [R1+0xdf8] ;  /* 0x000df80001a67983 */ /* 0x000ee20000300a00 */
[----:B------:R-:W-:-:S03]  /*36c80*/  IMAD.WIDE R182, R251, 0x4, R172 ;  /* 0x00000004fbb67825 */ /* 0x000fc600078e02ac */
[----:B------:R-:W-:Y:S01]  /*36c90*/  STL.64 [R1+0x2950], R184 ;  /* 0x002950b801007387 */ /* 0x000fe20000100a00 */
[----:B------:R-:W-:-:S03]  /*36ca0*/  IMAD.WIDE R180, R251, 0x4, R170 ;  /* 0x00000004fbb47825 */ /* 0x000fc600078e02aa */
[----:B------:R-:W3:Y:S01]  /*36cb0*/  LDL.LU.64 R176, [R1+0xdf0] ;  /* 0x000df00001b07983 */ /* 0x000ee20000300a00 */
[----:B------:R-:W-:-:S03]  /*36cc0*/  IMAD.WIDE R178, R251, 0x4, R164 ;  /* 0x00000004fbb27825 */ /* 0x000fc600078e02a4 */
[----:B------:R-:W-:Y:S04]  /*36cd0*/  STL.64 [R1+0x2978], R182 ;  /* 0x002978b601007387 */ /* 0x000fe80000100a00 */
[----:B------:R-:W-:Y:S04]  /*36ce0*/  STL.64 [R1+0x29c0], R180 ;  /* 0x0029c0b401007387 */ /* 0x000fe80000100a00 */
[----:B------:R-:W3:Y:S04]  /*36cf0*/  LDL.LU.64 R172, [R1+0xde8] ;  /* 0x000de80001ac7983 */ /* 0x000ee80000300a00 */
[----:B------:R-:W-:Y:S04]  /*36d00*/  STL.64 [R1+0x2a18], R178 ;  /* 0x002a18b201007387 */ /* 0x000fe80000100a00 */
[----:B------:R-:W-:Y:S04]  /*36d10*/  LDGSTS.E [R0+0x24000], desc[UR30][R184.64], !P1 ;  /* 0x24000000b8007fae */ /* 0x000fe8000c9a101e */
[----:B------:R1:W-:Y:S04]  /*36d20*/  LDGSTS.E [R0+0x24100], desc[UR30][R182.64], !P1 ;  /* 0x24100000b6007fae */ /* 0x0003e8000c9a101e */
[----:B------:R1:W-:Y:S04]  /*36d30*/  LDGSTS.E [R0+0x24200], desc[UR30][R180.64], !P1 ;  /* 0x24200000b4007fae */ /* 0x0003e8000c9a101e */
[----:B------:R1:W-:Y:S01]  /*36d40*/  LDGSTS.E [R0+0x24300], desc[UR30][R178.64], !P1 ;  /* 0x24300000b2007fae */ /* 0x0003e2000c9a101e */
[----:B--2---:R-:W-:-:S03]  /*36d50*/  IMAD.WIDE R174, R251, 0x4, R232 ;  /* 0x00000004fbae7825 */ /* 0x004fc600078e02e8 */
[----:B------:R-:W2:Y:S04]  /*36d60*/  LDL.LU.64 R232, [R1+0xde0] ;  /* 0x000de00001e87983 */ /* 0x000ea80000300a00 */
[----:B------:R-:W-:Y:S04]  /*36d70*/  STL.64 [R1+0x2a40], R174 ;  /* 0x002a40ae01007387 */ /* 0x000fe80000100a00 */
[----:B------:R-:W-:Y:S01]  /*36d80*/  LDGSTS.E [R0+0x24400], desc[UR30][R174.64], !P1 ;  /* 0x24400000ae007fae */ /* 0x000fe2000c9a101e */
[----:B----4-:R-:W-:-:S03]  /*36d90*/  IMAD.WIDE R170, R251, 0x4, R160 ;  /* 0x00000004fbaa7825 */ /* 0x010fc600078e02a0 */
[----:B------:R-:W4:Y:S04]  /*36da0*/  LDL.LU.64 R160, [R1+0xdd8] ;  /* 0x000dd80001a07983 */ /* 0x000f280000300a00 */
[----:B------:R-:W-:Y:S04]  /*36db0*/  STL.64 [R1+0x2aa8], R170 ;  /* 0x002aa8aa01007387 */ /* 0x000fe80000100a00 */
[----:B------:R-:W-:Y:S01]  /*36dc0*/  LDGSTS.E [R0+0x24500], desc[UR30][R170.64], !P1 ;  /* 0x24500000aa007fae */ /* 0x000fe2000c9a101e */
[----:B------:R-:W-:-:S05]  /*36dd0*/  IMAD.WIDE R164, R251, 0x4, R158 ;  /* 0x00000004fba47825 */ /* 0x000fca00078e029e */
[----:B------:R-:W-:Y:S01]  /*36de0*/  LDGSTS.E [R0+0x24600], desc[UR30][R164.64], !P1 ;  /* 0x24600000a4007fae */ /* 0x000fe2000c9a101e */
[----:B---3--:R-:W-:-:S03]  /*36df0*/  IMAD.WIDE R158, R251, 0x4, R156 ;  /* 0x00000004fb9e7825 */ /* 0x008fc600078e029c */
[----:B------:R-:W3:Y:S04]  /*36e00*/  LDL.LU.64 R156, [R1+0xdd0] ;  /* 0x000dd000019c7983 */ /* 0x000ee80000300a00 */
[----:B------:R1:W-:Y:S04]  /*36e10*/  STL.64 [R1+0x2b20], R164 ;  /* 0x002b20a401007387 */ /* 0x0003e80000100a00 */
[----:B------:R1:W-:Y:S04]  /*36e20*/  STL.64 [R1+0x2bc8], R158 ;  /* 0x002bc89e01007387 */ /* 0x0003e80000100a00 */
[----:B------:R-:W-:Y:S04]  /*36e30*/  LDGSTS.E [R0+0x24700], desc[UR30][R158.64], !P1 ;  /* 0x247000009e007fae */ /* 0x000fe8000c9a101e */
[----:B-1----:R-:W3:Y:S01]  /*36e40*/  LDL.LU.64 R164, [R1+0xdc8] ;  /* 0x000dc80001a47983 */ /* 0x002ee20000300a00 */
[----:B------:R-:W-:-:S03]  /*36e50*/  IMAD.WIDE R162, R251, 0x4, R162 ;  /* 0x00000004fba27825 */ /* 0x000fc600078e02a2 */
[----:B------:R-:W3:Y:S01]  /*36e60*/  LDL.LU.64 R158, [R1+0xdc0] ;  /* 0x000dc000019e7983 */ /* 0x000ee20000300a00 */
[----:B------:R-:W-:-:S03]  /*36e70*/  IMAD.WIDE R182, R251, 0x4, R168 ;  /* 0x00000004fbb67825 */ /* 0x000fc600078e02a8 */
[----:B------:R-:W3:Y:S01]  /*36e80*/  LDL.LU.64 R174, [R1+0xdb8] ;  /* 0x000db80001ae7983 */ /* 0x000ee20000300a00 */
[----:B------:R-:W-:-:S03]  /*36e90*/  IMAD.WIDE R180, R251, 0x4, R166 ;  /* 0x00000004fbb47825 */ /* 0x000fc600078e02a6 */
[----:B------:R-:W3:Y:S04]  /*36ea0*/  LDL.LU.64 R170, [R1+0xdb0] ;  /* 0x000db00001aa7983 */ /* 0x000ee80000300a00 */
[----:B------:R1:W-:Y:S04]  /*36eb0*/  STL.64 [R1+0x2d70], R162 ;  /* 0x002d70a201007387 */ /* 0x0003e80000100a00 */
[----:B------:R-:W-:Y:S01]  /*36ec0*/  STL.64 [R1+0x2d98], R182 ;  /* 0x002d98b601007387 */ /* 0x000fe20000100a00 */
[----:B------:R-:W-:-:S03]  /*36ed0*/  IMAD.WIDE R178, R251, 0x4, R176 ;  /* 0x00000004fbb27825 */ /* 0x000fc600078e02b0 */
[----:B------:R-:W3:Y:S04]  /*36ee0*/  LDL.LU.64 R168, [R1+0xda8] ;  /* 0x000da80001a87983 */ /* 0x000ee80000300a00 */
[----:B------:R-:W3:Y:S01]  /*36ef0*/  LDL.LU.64 R166, [R1+0xda0] ;  /* 0x000da00001a67983 */ /* 0x000ee20000300a00 */
[----:B------:R-:W-:-:S03]  /*36f00*/  IMAD.WIDE R176, R251, 0x4, R172 ;  /* 0x00000004fbb07825 */ /* 0x000fc600078e02ac */
[----:B------:R-:W-:Y:S04]  /*36f10*/  STL.64 [R1+0x2dc0], R180 ;  /* 0x002dc0b401007387 */ /* 0x000fe80000100a00 */
[----:B------:R-:W-:Y:S04]  /*36f20*/  LDGSTS.E [R0+0x26000], desc[UR30][R162.64], !P2 ;  /* 0x26000000a2007fae */ /* 0x000fe8000d1a101e */
[----:B------:R1:W-:Y:S04]  /*36f30*/  LDGSTS.E [R0+0x26100], desc[UR30][R182.64], !P2 ;  /* 0x26100000b6007fae */ /* 0x0003e8000d1a101e */
[----:B------:R1:W-:Y:S04]  /*36f40*/  LDGSTS.E [R0+0x26200], desc[UR30][R180.64], !P2 ;  /* 0x26200000b4007fae */ /* 0x0003e8000d1a101e */
[----:B------:R1:W-:Y:S04]  /*36f50*/  LDGSTS.E [R0+0x26300], desc[UR30][R178.64], !P2 ;  /* 0x26300000b2007fae */ /* 0x0003e8000d1a101e */
[----:B------:R1:W-:Y:S01]  /*36f60*/  LDGSTS.E [R0+0x26400], desc[UR30][R176.64], !P2 ;  /* 0x26400000b0007fae */ /* 0x0003e2000d1a101e */
[----:B--2---:R-:W-:-:S03]  /*36f70*/  IMAD.WIDE R172, R251, 0x4, R232 ;  /* 0x00000004fbac7825 */ /* 0x004fc600078e02e8 */
[----:B------:R-:W2:Y:S04]  /*36f80*/  LDL.LU.64 R232, [R1+0xd98] ;  /* 0x000d980001e87983 */ /* 0x000ea80000300a00 */
[----:B------:R-:W-:Y:S04]  /*36f90*/  STL.64 [R1+0x2de8], R178 ;  /* 0x002de8b201007387 */ /* 0x000fe80000100a00 */
[----:B------:R-:W-:Y:S04]  /*36fa0*/  STL.64 [R1+0x2e10], R176 ;  /* 0x002e10b001007387 */ /* 0x000fe80000100a00 */
[----:B------:R3:W-:Y:S04]  /*36fb0*/  STL.64 [R1+0x2e28], R172 ;  /* 0x002e28ac01007387 */ /* 0x0007e80000100a00 */
[----:B-1----:R-:W2:Y:S04]  /*36fc0*/  LDL.LU.64 R162, [R1+0xe90] ;  /* 0x000e900001a27983 */ /* 0x002ea80000300a00 */
[----:B------:R-:W-:Y:S01]  /*36fd0*/  LDGSTS.E [R0+0x26500], desc[UR30][R172.64], !P2 ;  /* 0x26500000ac007fae */ /* 0x000fe2000d1a101e */
[----:B----4-:R-:W-:-:S05]  /*36fe0*/  IMAD.WIDE R160, R251, 0x4, R160 ;  /* 0x00000004fba07825 */ /* 0x010fca00078e02a0 */
[----:B------:R-:W-:Y:S04]  /*36ff0*/  STL.64 [R1+0x2e70], R160 ;  /* 0x002e70a001007387 */ /* 0x000fe80000100a00 */
[----:B------:R-:W-:Y:S01]  /*37000*/  LDGSTS.E [R0+0x26600], desc[UR30][R160.64], !P2 ;  /* 0x26600000a0007fae */ /* 0x000fe2000d1a101e */
[----:B---3--:R-:W-:-:S05]  /*37010*/  IMAD.WIDE R156, R251, 0x4, R156 ;  /* 0x00000004fb9c7825 */ /* 0x008fca00078e029c */
[----:B------:R1:W-:Y:S04]  /*37020*/  STL.64 [R1+0x2e98], R156 ;  /* 0x002e989c01007387 */ /* 0x0003e80000100a00 */
[----:B------:R-:W-:Y:S04]  /*37030*/  LDGSTS.E [R0+0x26700], desc[UR30][R156.64], !P2 ;  /* 0x267000009c007fae */ /* 0x000fe8000d1a101e */
[----:B------:R-:W3:Y:S01]  /*37040*/  LDL.LU.64 R172, [R1+0xd90] ;  /* 0x000d900001ac7983 */ /* 0x000ee20000300a00 */
[----:B------:R-:W-:-:S03]  /*37050*/  IMAD.WIDE R184, R251, 0x4, R164 ;  /* 0x00000004fbb87825 */ /* 0x000fc600078e02a4 */
[----:B-1----:R-:W4:Y:S01]  /*37060*/  LDL.LU.64 R156, [R1+0xd88] ;  /* 0x000d8800019c7983 */ /* 0x002f220000300a00 */
[----:B------:R-:W-:-:S03]  /*37070*/  IMAD.WIDE R182, R251, 0x4, R158 ;  /* 0x00000004fbb67825 */ /* 0x000fc600078e029e */
[----:B------:R-:W4:Y:S01]  /*37080*/  LDL.LU.64 R160, [R1+0xd80] ;  /* 0x000d800001a07983 */ /* 0x000f220000300a00 */
[----:B------:R-:W-:-:S03]  /*37090*/  IMAD.WIDE R180, R251, 0x4, R174 ;  /* 0x00000004fbb47825 */ /* 0x000fc600078e02ae */
[----:B------:R-:W4:Y:S01]  /*370a0*/  LDL.LU.64 R164, [R1+0xd78] ;  /* 0x000d780001a47983 */ /* 0x000f220000300a00 */
[----:B------:R-:W-:-:S03]  /*370b0*/  IMAD.WIDE R178, R251, 0x4, R170 ;  /* 0x00000004fbb27825 */ /* 0x000fc600078e02aa */
[----:B------:R-:W4:Y:S04]  /*370c0*/  LDL.LU.64 R158, [R1+0xd70] ;  /* 0x000d7000019e7983 */ /* 0x000f280000300a00 */
[----:B------:R-:W-:Y:S04]  /*370d0*/  STL.64 [R1+0x2ec0], R184 ;  /* 0x002ec0b801007387 */ /* 0x000fe80000100a00 */
[----:B------:R-:W-:Y:S01]  /*370e0*/  STL.64 [R1+0x2ed8], R182 ;  /* 0x002ed8b601007387 */ /* 0x000fe20000100a00 */
[----:B------:R-:W-:-:S03]  /*370f0*/  IMAD.WIDE R176, R251, 0x4, R168 ;  /* 0x00000004fbb07825 */ /* 0x000fc600078e02a8 */
[----:B------:R-:W-:Y:S04]  /*37100*/  STL.64 [R1+0x2ef0], R180 ;  /* 0x002ef0b401007387 */ /* 0x000fe80000100a00 */
[----:B------:R-:W4:Y:S04]  /*37110*/  LDL.LU.64 R170, [R1+0xd68] ;  /* 0x000d680001aa7983 */ /* 0x000f280000300a00 */
[----:B------:R-:W-:Y:S04]  /*37120*/  STL.64 [R1+0x2f18], R178 ;  /* 0x002f18b201007387 */ /* 0x000fe80000100a00 */
[----:B------:R-:W-:Y:S04]  /*37130*/  STL.64 [R1+0x2f40], R176 ;  /* 0x002f40b001007387 */ /* 0x000fe80000100a00 */
[----:B------:R-:W-:Y:S01]  /*37140*/  LDGSTS.E [R0+0x28000], desc[UR30][R184.64], !P3 ;  /* 0x28000000b8007fae */ /* 0x000fe2000d9a101e */
[----:B------:R-:W-:-:S03]  /*37150*/  IMAD.WIDE R174, R251, 0x4, R166 ;  /* 0x00000004fbae7825 */ /* 0x000fc600078e02a6 */
[----:B------:R3:W-:Y:S04]  /*37160*/  LDGSTS.E [R0+0x28100], desc[UR30][R182.64], !P3 ;  /* 0x28100000b6007fae */ /* 0x0007e8000d9a101e */
[----:B------:R1:W-:Y:S04]  /*37170*/  LDGSTS.E [R0+0x28200], desc[UR30][R180.64], !P3 ;  /* 0x28200000b4007fae */ /* 0x0003e8000d9a101e */
[----:B------:R1:W-:Y:S04]  /*37180*/  LDGSTS.E [R0+0x28300], desc[UR30][R178.64], !P3 ;  /* 0x28300000b2007fae */ /* 0x0003e8000d9a101e */
[----:B------:R1:W-:Y:S04]  /*37190*/  LDGSTS.E [R0+0x28400], desc[UR30][R176.64], !P3 ;  /* 0x28400000b0007fae */ /* 0x0003e8000d9a101e */
[----:B------:R-:W-:Y:S01]  /*371a0*/  LDGSTS.E [R0+0x28500], desc[UR30][R174.64], !P3 ;  /* 0x28500000ae007fae */ /* 0x000fe2000d9a101e */
[----:B--2---:R-:W-:-:S03]  /*371b0*/  IMAD.WIDE R168, R251, 0x4, R232 ;  /* 0x00000004fba87825 */ /* 0x004fc600078e02e8 */
[----:B------:R-:W2:Y:S04]  /*371c0*/  LDL.LU.64 R232, [R1+0xd60] ;  /* 0x000d600001e87983 */ /* 0x000ea80000300a00 */
[----:B------:R1:W-:Y:S04]  /*371d0*/  STL.64 [R1+0x2f68], R174 ;  /* 0x002f68ae01007387 */ /* 0x0003e80000100a00 */
[----:B------:R-:W-:Y:S01]  /*371e0*/  LDGSTS.E [R0+0x28600], desc[UR30][R168.64], !P3 ;  /* 0x28600000a8007fae */ /* 0x000fe2000d9a101e */
[----:B------:R-:W-:-:S03]  /*371f0*/  IMAD.WIDE R166, R251, 0x4, R162 ;  /* 0x00000004fba67825 */ /* 0x000fc600078e02a2 */
[----:B------:R-:W2:Y:S04]  /*37200*/  LDL.LU.64 R162, [R1+0xd58] ;  /* 0x000d580001a27983 */ /* 0x000ea80000300a00 */
[----:B------:R1:W-:Y:S04]  /*37210*/  STL.64 [R1+0x2f90], R168 ;  /* 0x002f90a801007387 */ /* 0x0003e80000100a00 */
[----:B------:R1:W-:Y:S04]  /*37220*/  STL.64 [R1+0x2fa8], R166 ;  /* 0x002fa8a601007387 */ /* 0x0003e80000100a00 */
[----:B-1----:R-:W2:Y:S04]  /*37230*/  LDL.LU.64 R174, [R1+0xd50] ;  /* 0x000d500001ae7983 */ /* 0x002ea80000300a00 */
[----:B------:R-:W2:Y:S04]  /*37240*/  LDL.LU.64 R168, [R1+0xd48] ;  /* 0x000d480001a87983 */ /* 0x000ea80000300a00 */
[----:B------:R-:W-:Y:S04]  /*37250*/  LDGSTS.E [R0+0x28700], desc[UR30][R166.64], !P3 ;  /* 0x28700000a6007fae */ /* 0x000fe8000d9a101e */
[----:B------:R-:W2:Y:S01]  /*37260*/  LDL.LU.64 R166, [R1+0xd40] ;  /* 0x000d400001a67983 */ /* 0x000ea20000300a00 */
[----:B---3--:R-:W-:-:S05]  /*37270*/  IMAD.WIDE R182, R251, 0x4, R172 ;  /* 0x00000004fbb67825 */ /* 0x008fca00078e02ac */
[----:B------:R1:W-:Y:S01]  /*37280*/  LDGSTS.E [R0+0x2a000], desc[UR30][R182.64], !P4 ;  /* 0x2a000000b6007fae */ /* 0x0003e2000e1a101e */
[----:B----4-:R-:W-:-:S04]  /*37290*/  IMAD.WIDE R156, R251, 0x4, R156 ;  /* 0x00000004fb9c7825 */ /* 0x010fc800078e029c */
[C---:B------:R-:W-:Y:S01]  /*372a0*/  IMAD.WIDE R180, R251.reuse, 0x4, R160 ;  /* 0x00000004fbb47825 */ /* 0x040fe200078e02a0 */
[----:B------:R-:W-:Y:S04]  /*372b0*/  LDGSTS.E [R0+0x2a100], desc[UR30][R156.64], !P4 ;  /* 0x2a1000009c007fae */ /* 0x000fe8000e1a101e */
[----:B------:R-:W3:Y:S01]  /*372c0*/  LDL.LU.64 R160, [R1+0xd38] ;  /* 0x000d380001a07983 */ /* 0x000ee20000300a00 */
[----:B------:R-:W-:-:S03]  /*372d0*/  IMAD.WIDE R178, R251, 0x4, R164 ;  /* 0x00000004fbb27825 */ /* 0x000fc600078e02a4 */
[----:B------:R-:W-:Y:S01]  /*372e0*/  STL.64 [R1+0x3000], R182 ;  /* 0x003000b601007387 */ /* 0x000fe20000100a00 */
[----:B------:R-:W-:-:S03]  /*372f0*/  IMAD.WIDE R176, R251, 0x4, R158 ;  /* 0x00000004fbb07825 */ /* 0x000fc600078e029e */
[----:B------:R4:W-:Y:S04]  /*37300*/  STL.64 [R1+0x3058], R156 ;  /* 0x0030589c01007387 */ /* 0x0009e80000100a00 */
[----:B------:R-:W-:Y:S04]  /*37310*/  STL.64 [R1+0x30c0], R180 ;  /* 0x0030c0b401007387 */ /* 0x000fe80000100a00 */
[----:B------:R-:W3:Y:S01]  /*37320*/  LDL.LU.64 R164, [R1+0xd30] ;  /* 0x000d300001a47983 */ /* 0x000ee20000300a00 */
[----:B------:R-:W-:-:S03]  /*37330*/  IMAD.WIDE R172, R251, 0x4, R170 ;  /* 0x00000004fbac7825 */ /* 0x000fc600078e02aa */
[----:B------:R-:W3:Y:S04]  /*37340*/  LDL.LU.64 R158, [R1+0xd28] ;  /* 0x000d2800019e7983 */ /* 0x000ee80000300a00 */
[----:B------:R-:W-:Y:S04]  /*37350*/  STL.64 [R1+0x30d8], R178 ;  /* 0x0030d8b201007387 */ /* 0x000fe80000100a00 */
[----:B------:R-:W-:Y:S04]  /*37360*/  STL.64 [R1+0x3120], R176 ;  /* 0x003120b001007387 */ /* 0x000fe80000100a00 */
[----:B------:R1:W-:Y:S04]  /*37370*/  LDGSTS.E [R0+0x2a200], desc[UR30][R180.64], !P4 ;  /* 0x2a200000b4007fae */ /* 0x0003e8000e1a101e */
[----:B------:R3:W-:Y:S04]  /*37380*/  LDGSTS.E [R0+0x2a300], desc[UR30][R178.64], !P4 ;  /* 0x2a300000b2007fae */ /* 0x0007e8000e1a101e */
[----:B------:R1:W-:Y:S04]  /*37390*/  LDGSTS.E [R0+0x2a400], desc[UR30][R176.64], !P4 ;  /* 0x2a400000b0007fae */ /* 0x0003e8000e1a101e */
[----:B------:R-:W-:Y:S01]  /*373a0*/  LDGSTS.E [R0+0x2a500], desc[UR30][R172.64], !P4 ;  /* 0x2a500000ac007fae */ /* 0x000fe2000e1a101e */
[----:B--2---:R-:W-:-:S03]  /*373b0*/  IMAD.WIDE R170, R251, 0x4, R232 ;  /* 0x00000004fbaa7825 */ /* 0x004fc600078e02e8 */
[----:B------:R-:W2:Y:S04]  /*373c0*/  LDL.LU.64 R232, [R1+0xd20] ;  /* 0x000d200001e87983 */ /* 0x000ea80000300a00 */
[----:B------:R1:W-:Y:S04]  /*373d0*/  STL.64 [R1+0x3148], R172 ;  /* 0x003148ac01007387 */ /* 0x0003e80000100a00 */
[----:B------:R1:W-:Y:S04]  /*373e0*/  STL.64 [R1+0x31a0], R170 ;  /* 0x0031a0aa01007387 */ /* 0x0003e80000100a00 */
[----:B----4-:R-:W4:Y:S01]  /*373f0*/  LDL.LU.64 R156, [R1+0xe98] ;  /* 0x000e9800019c7983 */ /* 0x010f220000300a00 */
[----:B------:R-:W-:-:S03]  /*37400*/  IMAD.WIDE R162, R251, 0x4, R162 ;  /* 0x00000004fba27825 */ /* 0x000fc600078e02a2 */
[----:B------:R-:W-:Y:S04]  /*37410*/  LDGSTS.E [R0+0x2a600], desc[UR30][R170.64], !P4 ;  /* 0x2a600000aa007fae */ /* 0x000fe8000e1a101e */
[----:B------:R1:W-:Y:S04]  /*37420*/  STL.64 [R1+0x4e98], R162 ;  /* 0x004e98a201007387 */ /* 0x0003e80000100a00 */
[----:B-1----:R-:W4:Y:S01]  /*37430*/  LDL.LU.64 R172, [R1+0xd18] ;  /* 0x000d180001ac7983 */ /* 0x002f220000300a00 */
[----:B------:R-:W-:-:S03]  /*37440*/  IMAD.WIDE R184, R251, 0x4, R174 ;  /* 0x00000004fbb87825 */ /* 0x000fc600078e02ae */
[----:B------:R-:W-:Y:S01]  /*37450*/  LDGSTS.E [R0+0x2a700], desc[UR30][R162.64], !P4 ;  /* 0x2a700000a2007fae */ /* 0x000fe2000e1a101e */
[----:B------:R-:W-:-:S03]  /*37460*/  IMAD.WIDE R182, R251, 0x4, R168 ;  /* 0x00000004fbb67825 */ /* 0x000fc600078e02a8 */
[----:B------:R-:W4:Y:S04]  /*37470*/  LDL.LU.64 R170, [R1+0xd10] ;  /* 0x000d100001aa7983 */ /* 0x000f280000300a00 */
[----:B------:R1:W-:Y:S04]  /*37480*/  LDGSTS.E [R0+0x2c000], desc[UR30][R184.64], !P5 ;  /* 0x2c000000b8007fae */ /* 0x0003e8000e9a101e */
[----:B------:R-:W4:Y:S04]  /*37490*/  LDL.LU.64 R162, [R1+0xd08] ;  /* 0x000d080001a27983 */ /* 0x000f280000300a00 */
[----:B------:R-:W4:Y:S01]  /*374a0*/  LDL.LU.64 R168, [R1+0xd00] ;  /* 0x000d000001a87983 */ /* 0x000f220000300a00 */
[----:B------:R-:W-:-:S03]  /*374b0*/  IMAD.WIDE R180, R251, 0x4, R166 ;  /* 0x00000004fbb47825 */ /* 0x000fc600078e02a6 */
[----:B------:R1:W-:Y:S04]  /*374c0*/  STL.64 [R1+0x4ef8], R184 ;  /* 0x004ef8b801007387 */ /* 0x0003e80000100a00 */
[----:B------:R-:W4:Y:S04]  /*374d0*/  LDL.LU.64 R166, [R1+0xcf8] ;  /* 0x000cf80001a67983 */ /* 0x000f280000300a00 */
[----:B------:R-:W-:Y:S04]  /*374e0*/  STL.64 [R1+0x4f18], R182 ;  /* 0x004f18b601007387 */ /* 0x000fe80000100a00 */
[----:B------:R1:W-:Y:S04]  /*374f0*/  LDGSTS.E [R0+0x2c100], desc[UR30][R182.64], !P5 ;  /* 0x2c100000b6007fae */ /* 0x0003e8000e9a101e */
[----:B------:R1:W-:Y:S01]  /*37500*/  LDGSTS.E [R0+0x2c200], desc[UR30][R180.64], !P5 ;  /* 0x2c200000b4007fae */ /* 0x0003e2000e9a101e */
[----:B---3--:R-:W-:-:S03]  /*37510*/  IMAD.WIDE R178, R251, 0x4, R160 ;  /* 0x00000004fbb27825 */ /* 0x008fc600078e02a0 */
[----:B------:R-:W3:Y:S04]  /*37520*/  LDL.LU.64 R160, [R1+0xcf0] ;  /* 0x000cf00001a07983 */ /* 0x000ee80000300a00 */
[----:B------:R-:W-:Y:S04]  /*37530*/  STL.64 [R1+0x4f28], R180 ;  /* 0x004f28b401007387 */ /* 0x000fe80000100a00 */
[----:B------:R-:W-:Y:S04]  /*37540*/  STL.64 [R1+0x4f58], R178 ;  /* 0x004f58b201007387 */ /* 0x000fe80000100a00 */
[----:B------:R1:W-:Y:S01]  /*37550*/  LDGSTS.E [R0+0x2c300], desc[UR30][R178.64], !P5 ;  /* 0x2c300000b2007fae */ /* 0x0003e2000e9a101e */
[----:B------:R-:W-:-:S04]  /*37560*/  IMAD.WIDE R176, R251, 0x4, R164 ;  /* 0x00000004fbb07825 */ /* 0x000fc800078e02a4 */
[C---:B------:R-:W-:Y:S01]  /*37570*/  IMAD.WIDE R174, R251.reuse, 0x4, R158 ;  /* 0x00000004fbae7825 */ /* 0x040fe200078e029e */
[----:B------:R-:W-:Y:S04]  /*37580*/  LDGSTS.E [R0+0x2c400], desc[UR30][R176.64], !P5 ;  /* 0x2c400000b0007fae */ /* 0x000fe8000e9a101e */
[----:B------:R-:W3:Y:S04]  /*37590*/  LDL.LU.64 R158, [R1+0xce8] ;  /* 0x000ce800019e7983 */ /* 0x000ee80000300a00 */
[----:B------:R-:W-:Y:S04]  /*375a0*/  STL.64 [R1+0x4f88], R176 ;  /* 0x004f88b001007387 */ /* 0x000fe80000100a00 */
[----:B------:R-:W-:Y:S01]  /*375b0*/  LDGSTS.E [R0+0x2c500], desc[UR30][R174.64], !P5 ;  /* 0x2c500000ae007fae */ /* 0x000fe2000e9a101e */
[----:B--2---:R-:W-:-:S03]  /*375c0*/  IMAD.WIDE R164, R251, 0x4, R232 ;  /* 0x00000004fba47825 */ /* 0x004fc600078e02e8 */
[----:B------:R-:W2:Y:S04]  /*375d0*/  LDL.LU.64 R232, [R1+0xce0] ;  /* 0x000ce00001e87983 */ /* 0x000ea80000300a00 */
[----:B------:R-:W-:Y:S01]  /*375e0*/  STL.64 [R1+0x4fa8], R174 ;  /* 0x004fa8ae01007387 */ /* 0x000fe20000100a00 */
[----:B----4-:R-:W-:-:S03]  /*375f0*/  IMAD.WIDE R156, R251, 0x4, R156 ;  /* 0x00000004fb9c7825 */ /* 0x010fc600078e029c */
[----:B------:R-:W-:Y:S04]  /*37600*/  STL.64 [R1+0x4fc8], R164 ;  /* 0x004fc8a401007387 */ /* 0x000fe80000100a00 */
[----:B------:R-:W-:Y:S04]  /*37610*/  LDGSTS.E [R0+0x2c600], desc[UR30][R164.64], !P5 ;  /* 0x2c600000a4007fae */ /* 0x000fe8000e9a101e */
[----:B------:R4:W-:Y:S04]  /*37620*/  STL.64 [R1+0x4fe8], R156 ;  /* 0x004fe89c01007387 */ /* 0x0009e80000100a00 */
[----:B------:R2:W-:Y:S01]  /*37630*/  LDGSTS.E [R0+0x2c700], desc[UR30][R156.64], !P5 ;  /* 0x2c7000009c007fae */ /* 0x0005e2000e9a101e */
[----:B------:R-:W-:-:S05]  /*37640*/  IMAD.WIDE R186, R251, 0x4, R172 ;  /* 0x00000004fbba7825 */ /* 0x000fca00078e02ac */
[----:B------:R-:W-:Y:S01]  /*37650*/  LDGSTS.E [R0+0x2e000], desc[UR30][R186.64], !P6 ;  /* 0x2e000000ba007fae */ /* 0x000fe2000f1a101e */
[----:B-1----:R-:W-:-:S03]  /*37660*/  IMAD.WIDE R184, R251, 0x4, R170 ;  /* 0x00000004fbb87825 */ /* 0x002fc600078e02aa */
[----:B----4-:R-:W4:Y:S04]  /*37670*/  LDL.LU.64 R156, [R1+0xcd8] ;  /* 0x000cd800019c7983 */ /* 0x010f280000300a00 */
[----:B------:R-:W4:Y:S01]  /*37680*/  LDL.LU.64 R176, [R1+0xcd0] ;  /* 0x000cd00001b07983 */ /* 0x000f220000300a00 */
[----:B------:R-:W-:-:S03]  /*37690*/  IMAD.WIDE R182, R251, 0x4, R162 ;  /* 0x00000004fbb67825 */ /* 0x000fc600078e02a2 */
[----:B------:R-:W4:Y:S04]  /*376a0*/  LDL.LU.64 R174, [R1+0xcc8] ;  /* 0x000cc80001ae7983 */ /* 0x000f280000300a00 */
[----:B------:R-:W4:Y:S01]  /*376b0*/  LDL.LU.64 R164, [R1+0xcc0] ;  /* 0x000cc00001a47983 */ /* 0x000f220000300a00 */
[----:B------:R-:W-:-:S03]  /*376c0*/  IMAD.WIDE R180, R251, 0x4, R168 ;  /* 0x00000004fbb47825 */ /* 0x000fc600078e02a8 */
[----:B------:R-:W4:Y:S01]  /*376d0*/  LDL.LU.64 R162, [R1+0xcb8] ;  /* 0x000cb80001a27983 */ /* 0x000f220000300a00 */
[----:B------:R-:W-:-:S03]  /*376e0*/  IMAD.WIDE R178, R251, 0x4, R166 ;  /* 0x00000004fbb27825 */ /* 0x000fc600078e02a6 */
[----:B------:R-:W-:Y:S04]  /*376f0*/  STL.64 [R1+0x5008], R186 ;  /* 0x005008ba01007387 */ /* 0x000fe80000100a00 */
[----:B------:R-:W-:Y:S04]  /*37700*/  STL.64 [R1+0x5028], R184 ;  /* 0x005028b801007387 */ /* 0x000fe80000100a00 */
[----:B------:R-:W-:Y:S04]  /*37710*/  STL.64 [R1+0x5048], R182 ;  /* 0x005048b601007387 */ /* 0x000fe80000100a00 */
[----:B------:R-:W-:Y:S04]  /*37720*/  LDGSTS.E [R0+0x2e100], desc[UR30][R184.64], !P6 ;  /* 0x2e100000b8007fae */ /* 0x000fe8000f1a101e */
[----:B------:R1:W-:Y:S04]  /*37730*/  LDGSTS.E [R0+0x2e200], desc[UR30][R182.64], !P6 ;  /* 0x2e200000b6007fae */ /* 0x0003e8000f1a101e */
[----:B------:R1:W-:Y:S04]  /*37740*/  LDGSTS.E [R0+0x2e300], desc[UR30][R180.64], !P6 ;  /* 0x2e300000b4007fae */ /* 0x0003e8000f1a101e */
[----:B------:R1:W-:Y:S01]  /*37750*/  LDGSTS.E [R0+0x2e400], desc[UR30][R178.64], !P6 ;  /* 0x2e400000b2007fae */ /* 0x0003e2000f1a101e */
[----:B---3--:R-:W-:-:S03]  /*37760*/  IMAD.WIDE R172, R251, 0x4, R160 ;  /* 0x00000004fbac7825 */ /* 0x008fc600078e02a0 */
[----:B------:R-:W3:Y:S04]  /*37770*/  LDL.LU.64 R160, [R1+0xcb0] ;  /* 0x000cb00001a07983 */ /* 0x000ee80000300a00 */
[----:B------:R-:W-:Y:S04]  /*37780*/  STL.64 [R1+0x5068], R180 ;  /* 0x005068b401007387 */ /* 0x000fe80000100a00 */
[----:B------:R-:W-:Y:S04]  /*37790*/  STL.64 [R1+0x5088], R178 ;  /* 0x005088b201007387 */ /* 0x000fe80000100a00 */
[----:B------:R1:W-:Y:S04]  /*377a0*/  STL.64 [R1+0x50b8], R172 ;  /* 0x0050b8ac01007387 */ /* 0x0003e80000100a00 */
[----:B------:R-:W3:Y:S04]  /*377b0*/  LDL.LU.64 R170, [R1+0xca8] ;  /* 0x000ca80001aa7983 */ /* 0x000ee80000300a00 */
[----:B------:R-:W-:Y:S01]  /*377c0*/  LDGSTS.E [R0+0x2e500], desc[UR30][R172.64], !P6 ;  /* 0x2e500000ac007fae */ /* 0x000fe2000f1a101e */
[----:B------:R-:W-:-:S03]  /*377d0*/  IMAD.WIDE R168, R251, 0x4, R158 ;  /* 0x00000004fba87825 */ /* 0x000fc600078e029e */
[----:B------:R-:W3:Y:S04]  /*377e0*/  LDL.LU.64 R158, [R1+0xea0] ;  /* 0x000ea000019e7983 */ /* 0x000ee80000300a00 */
[----:B------:R-:W-:Y:S04]  /*377f0*/  STL.64 [R1+0x50d8], R168 ;  /* 0x0050d8a801007387 */ /* 0x000fe80000100a00 */
[----:B------:R-:W-:Y:S01]  /*37800*/  LDGSTS.E [R0+0x2e600], desc[UR30][R168.64], !P6 ;  /* 0x2e600000a8007fae */ /* 0x000fe2000f1a101e */
[----:B--2---:R-:W-:-:S05]  /*37810*/  IMAD.WIDE R166, R251, 0x4, R232 ;  /* 0x00000004fba67825 */ /* 0x004fca00078e02e8 */
[----:B------:R2:W-:Y:S04]  /*37820*/  STL.64 [R1+0x50f8], R166 ;  /* 0x0050f8a601007387 */ /* 0x0005e80000100a00 */
[----:B------:R-:W-:Y:S04]  /*37830*/  LDGSTS.E [R0+0x2e700], desc[UR30][R166.64], !P6 ;  /* 0x2e700000a6007fae */ /* 0x000fe8000f1a101e */
[----:B-1----:R-:W3:Y:S04]  /*37840*/  LDL.LU.64 R172, [R1+0xca0] ;  /* 0x000ca00001ac7983 */ /* 0x002ee80000300a00 */
[----:B--2---:R-:W2:Y:S04]  /*37850*/  LDL.LU.64 R166, [R1+0xc98] ;  /* 0x000c980001a67983 */ /* 0x004ea80000300a00 */
[----:B------:R-:W2:Y:S04]  /*37860*/  LDL.LU.64 R168, [R1+0xc90] ;  /* 0x000c900001a87983 */ /* 0x000ea80000300a00 */
[----:B------:R-:W2:Y:S01]  /*37870*/  LDL.LU.64 R232, [R1+0xc88] ;  /* 0x000c880001e87983 */ /* 0x000ea20000300a00 */
[----:B------:R-:W-:Y:S01]  /*37880*/  ISETP.GE.U32.AND P1, PT, R234, 0x7fffff60, PT ;  /* 0x7fffff60ea00780c */ /* 0x000fe20003f26070 */
[----:B----4-:R-:W-:-:S04]  /*37890*/  IMAD.WIDE R156, R251, 0x4, R156 ;  /* 0x00000004fb9c7825 */ /* 0x010fc800078e029c */
[C---:B------:R-:W-:Y:S01]  /*378a0*/  IMAD.WIDE R182, R251.reuse, 0x4, R176 ;  /* 0x00000004fbb67825 */ /* 0x040fe200078e02b0 */
[----:B------:R1:W-:Y:S03]  /*378b0*/  STL.64 [R1+0x5128], R156 ;  /* 0x0051289c01007387 */ /* 0x0003e60000100a00 */
[----:B------:R-:W-:-:S04]  /*378c0*/  IMAD.WIDE R180, R251, 0x4, R174 ;  /* 0x00000004fbb47825 */ /* 0x000fc800078e02ae */
[----:B------:R-:W-:Y:S01]  /*378d0*/  LDGSTS.E [R0+0x30000], desc[UR30][R156.64], !P1 ;  /* 0x300000009c007fae */ /* 0x000fe2000c9a101e */
[----:B------:R-:W-:-:S03]  /*378e0*/  IMAD.WIDE R178, R251, 0x4, R164 ;  /* 0x00000004fbb27825 */ /* 0x000fc600078e02a4 */
[----:B------:R2:W-:Y:S04]  /*378f0*/  LDGSTS.E [R0+0x30100], desc[UR30][R182.64], !P1 ;  /* 0x30100000b6007fae */ /* 0x0005e8000c9a101e */
[----:B------:R-:W4:Y:S01]  /*37900*/  LDL.LU.64 R164, [R1+0xc80] ;  /* 0x000c800001a47983 */ /* 0x000f220000300a00 */
[----:B------:R-:W-:-:S03]  /*37910*/  IMAD.WIDE R176, R251, 0x4, R162 ;  /* 0x00000004fbb07825 */ /* 0x000fc600078e02a2 */
[----:B------:R-:W-:Y:S04]  /*37920*/  STL.64 [R1+0x5148], R182 ;  /* 0x005148b601007387 */ /* 0x000fe80000100a00 */
[----:B------:R-:W-:Y:S04]  /*37930*/  STL.64 [R1+0x5168], R180 ;  /* 0x005168b401007387 */ /* 0x000fe80000100a00 */
[----:B------:R-:W4:Y:S04]  /*37940*/  LDL.LU.64 R162, [R1+0xc78] ;  /* 0x000c780001a27983 */ /* 0x000f280000300a00 */
[----:B------:R-:W-:Y:S04]  /*37950*/  STL.64 [R1+0x51a8], R178 ;  /* 0x0051a8b201007387 */ /* 0x000fe80000100a00 */
[----:B------:R-:W-:Y:S04]  /*37960*/  LDGSTS.E [R0+0x30200], desc[UR30][R180.64], !P1 ;  /* 0x30200000b4007fae */ /* 0x000fe8000c9a101e */
[----:B------:R1:W-:Y:S04]  /*37970*/  LDGSTS.E [R0+0x30300], desc[UR30][R178.64], !P1 ;  /* 0x30300000b2007fae */ /* 0x0003e8000c9a101e */
[----:B------:R-:W-:Y:S01]  /*37980*/  LDGSTS.E [R0+0x30400], desc[UR30][R176.64], !P1 ;  /* 0x30400000b0007fae */ /* 0x000fe2000c9a101e */
[----:B---3--:R-:W-:-:S03]  /*37990*/  IMAD.WIDE R174, R251, 0x4, R160 ;  /* 0x00000004fbae7825 */ /* 0x008fc600078e02a0 */
[----:B------:R-:W3:Y:S04]  /*379a0*/  LDL.LU.64 R160, [R1+0xc70] ;  /* 0x000c700001a07983 */ /* 0x000ee80000300a00 */
[----:B------:R-:W-:Y:S04]  /*379b0*/  STL.64 [R1+0x5208], R176 ;  /* 0x005208b001007387 */ /* 0x000fe80000100a00 */
[----:B------:R-:W-:Y:S04]  /*379c0*/  STL.64 [R1+0x5228], R174 ;  /* 0x005228ae01007387 */ /* 0x000fe80000100a00 */
[----:B-1----:R-:W3:Y:S01]  /*379d0*/  LDL.LU.64 R156, [R1+0xc68] ;  /* 0x000c6800019c7983 */ /* 0x002ee20000300a00 */
[----:B------:R-:W-:-:S03]  /*379e0*/  IMAD.WIDE R170, R251, 0x4, R170 ;  /* 0x00000004fbaa7825 */ /* 0x000fc600078e02aa */
[----:B------:R4:W-:Y:S01]  /*379f0*/  LDGSTS.E [R0+0x30500], desc[UR30][R174.64], !P1 ;  /* 0x30500000ae007fae */ /* 0x0009e2000c9a101e */
[----:B------:R-:W-:-:S03]  /*37a00*/  IMAD.WIDE R158, R251, 0x4, R158 ;  /* 0x00000004fb9e7825 */ /* 0x000fc600078e029e */
[----:B------:R-:W-:Y:S04]  /*37a10*/  STL.64 [R1+0x5258], R170 ;  /* 0x005258aa01007387 */ /* 0x000fe80000100a00 */
[----:B------:R-:W-:Y:S04]  /*37a20*/  LDGSTS.E [R0+0x30600], desc[UR30][R170.64], !P1 ;  /* 0x30600000aa007fae */ /* 0x000fe8000c9a101e */
[----:B------:R1:W-:Y:S04]  /*37a30*/  STL.64 [R1+0x5278], R158 ;  /* 0x0052789e01007387 */ /* 0x0003e80000100a00 */
[----:B------:R1:W-:Y:S04]  /*37a40*/  LDGSTS.E [R0+0x30700], desc[UR30][R158.64], !P1 ;  /* 0x307000009e007fae */ /* 0x0003e8000c9a101e */
[----:B-1----:R-:W3:Y:S04]  /*37a50*/  LDL.LU.64 R158, [R1+0xea8] ;  /* 0x000ea800019e7983 */ /* 0x002ee80000300a00 */
[----:B------:R-:W3:Y:S01]  /*37a60*/  LDL.LU.64 R170, [R1+0xeb0] ;  /* 0x000eb00001aa7983 */ /* 0x000ee20000300a00 */
[----:B------:R-:W-:-:S04]  /*37a70*/  IMAD.WIDE R184, R251, 0x4, R172 ;  /* 0x00000004fbb87825 */ /* 0x000fc800078e02ac */
[C---:B--2---:R-:W-:Y:S02]  /*37a80*/  IMAD.WIDE R182, R251.reuse, 0x4, R166 ;  /* 0x00000004fbb67825 */ /* 0x044fe400078e02a6 */
[----:B------:R-:W2:Y:S04]  /*37a90*/  LDL.LU.64 R166, [R1+0xeb8] ;  /* 0x000eb80001a67983 */ /* 0x000ea80000300a00 */
[----:B------:R-:W-:Y:S01]  /*37aa0*/  STL.64 [R1+0x5298], R184 ;  /* 0x005298b801007387 */ /* 0x000fe20000100a00 */
[----:B------:R-:W-:-:S03]  /*37ab0*/  IMAD.WIDE R178, R251, 0x4, R232 ;  /* 0x00000004fbb27825 */ /* 0x000fc600078e02e8 */
[----:B------:R-:W-:Y:S04]  /*37ac0*/  STL.64 [R1+0x52b8], R182 ;  /* 0x0052b8b601007387 */ /* 0x000fe80000100a00 */
[----:B------:R-:W2:Y:S04]  /*37ad0*/  LDL.LU.64 R176, [R1+0xec0] ;  /* 0x000ec00001b07983 */ /* 0x000ea80000300a00 */
[----:B------:R-:W2:Y:S01]  /*37ae0*/  LDL.LU.64 R232, [R1+0xec8] ;  /* 0x000ec80001e87983 */ /* 0x000ea20000300a00 */
[----:B------:R-:W-:Y:S02]  /*37af0*/  VIADD R234, R236, 0xffffff9b ;  /* 0xffffff9becea7836 */ /* 0x000fe40000000000 */
[----:B------:R-:W-:Y:S01]  /*37b00*/  IMAD.WIDE R180, R251, 0x4, R168 ;  /* 0x00000004fbb47825 */ /* 0x000fe200078e02a8 */
[----:B------:R-:W1:Y:S02]  /*37b10*/  LDC R236, c[0x0][0x3a0] ;  /* 0x0000e800ffec7b82 */ /* 0x000e640000000800 */
[----:B------:R-:W-:-:S02]  /*37b20*/  ISETP.GE.U32.AND P2, PT, R234, 0x7fffff5c, PT ;  /* 0x7fffff5cea00780c */ /* 0x000fc40003f46070 */
[----:B------:R-:W-:Y:S01]  /*37b30*/  STL.64 [R1+0x52d8], R180 ;  /* 0x0052d8b401007387 */ /* 0x000fe20000100a00 */
[----:B----4-:R-:W-:-:S03]  /*37b40*/  IMAD.WIDE R174, R251, 0x4, R164 ;  /* 0x00000004fbae7825 */ /* 0x010fc600078e02a4 */
[----:B------:R-:W-:Y:S04]  /*37b50*/  STL.64 [R1+0x52f8], R178 ;  /* 0x0052f8b201007387 */ /* 0x000fe80000100a00 */
[----:B------:R-:W4:Y:S04]  /*37b60*/  LDL.LU.64 R168, [R1+0xed0] ;  /* 0x000ed00001a87983 */ /* 0x000f280000300a00 */
[----:B------:R-:W-:Y:S01]  /*37b70*/  STL.64 [R1+0x5308], R174 ;  /* 0x005308ae01007387 */ /* 0x000fe20000100a00 */
[----:B------:R-:W-:-:S03]  /*37b80*/  IMAD.WIDE R172, R251, 0x4, R162 ;  /* 0x00000004fbac7825 */ /* 0x000fc600078e02a2 */
[----:B------:R-:W4:Y:S04]  /*37b90*/  LDL.LU.64 R164, [R1+0xed8] ;  /* 0x000ed80001a47983 */ /* 0x000f280000300a00 */
[----:B------:R-:W-:Y:S04]  /*37ba0*/  STL.64 [R1+0x5328], R172 ;  /* 0x005328ac01007387 */ /* 0x000fe80000100a00 */
[----:B------:R-:W4:Y:S04]  /*37bb0*/  LDL.LU.64 R162, [R1+0xee0] ;  /* 0x000ee00001a27983 */ /* 0x000f280000300a00 */
[----:B------:R-:W-:Y:S04]  /*37bc0*/  LDGSTS.E [R0+0x32000], desc[UR30][R184.64], !P2 ;  /* 0x32000000b8007fae */ /* 0x000fe8000d1a101e */
[----:B------:R1:W-:Y:S04]  /*37bd0*/  LDGSTS.E [R0+0x32100], desc[UR30][R182.64], !P2 ;  /* 0x32100000b6007fae */ /* 0x0003e8000d1a101e */
[----:B------:R2:W-:Y:S04]  /*37be0*/  LDGSTS.E [R0+0x32200], desc[UR30][R180.64], !P2 ;  /* 0x32200000b4007fae */ /* 0x0005e8000d1a101e */
[----:B------:R1:W-:Y:S04]  /*37bf0*/  LDGSTS.E [R0+0x32300], desc[UR30][R178.64], !P2 ;  /* 0x32300000b2007fae */ /* 0x0003e8000d1a101e */
[----:B------:R-:W-:Y:S04]  /*37c00*/  LDGSTS.E [R0+0x32400], desc[UR30][R174.64], !P2 ;  /* 0x32400000ae007fae */ /* 0x000fe8000d1a101e */
[----:B------:R-:W-:Y:S01]  /*37c10*/  LDGSTS.E [R0+0x32500], desc[UR30][R172.64], !P2 ;  /* 0x32500000ac007fae */ /* 0x000fe2000d1a101e */
[----:B---3--:R-:W-:-:S05]  /*37c20*/  IMAD.WIDE R160, R251, 0x4, R160 ;  /* 0x00000004fba07825 */ /* 0x008fca00078e02a0 */
[----:B------:R3:W-:Y:S04]  /*37c30*/  STL.64 [R1+0x5348], R160 ;  /* 0x005348a001007387 */ /* 0x0007e80000100a00 */
[----:B------:R1:W-:Y:S01]  /*37c40*/  LDGSTS.E [R0+0x32600], desc[UR30][R160.64], !P2 ;  /* 0x32600000a0007fae */ /* 0x0003e2000d1a101e */
[----:B------:R-:W-:-:S05]  /*37c50*/  IMAD.WIDE R156, R251, 0x4, R156 ;  /* 0x00000004fb9c7825 */ /* 0x000fca00078e029c */
[----:B------:R1:W-:Y:S04]  /*37c60*/  STL.64 [R1+0x5368], R156 ;  /* 0x0053689c01007387 */ /* 0x0003e80000100a00 */
[----:B---3--:R-:W3:Y:S04]  /*37c70*/  LDL.LU.64 R160, [R1+0xee8] ;  /* 0x000ee80001a07983 */ /* 0x008ee80000300a00 */
[----:B------:R-:W-:Y:S04]  /*37c80*/  LDGSTS.E [R0+0x32700], desc[UR30][R156.64], !P2 ;  /* 0x327000009c007fae */ /* 0x000fe8000d1a101e */
[----:B------:R-:W3:Y:S04]  /*37c90*/  LDL.LU.64 R174, [R1+0xef0] ;  /* 0x000ef00001ae7983 */ /* 0x000ee80000300a00 */
[----:B-1----:R-:W3:Y:S04]  /*37ca0*/  LDL.LU.64 R156, [R1+0xef8] ;  /* 0x000ef800019c7983 */ /* 0x002ee80000300a00 */
[----:B------:R-:W3:Y:S01]  /*37cb0*/  LDL.LU.64 R172, [R1+0xf00] ;  /* 0x000f000001ac7983 */ /* 0x000ee20000300a00 */
[----:B------:R-:W-:-:S04]  /*37cc0*/  IMAD.WIDE R158, R251, 0x4, R158 ;  /* 0x00000004fb9e7825 */ /* 0x000fc800078e029e */
[C---:B------:R-:W-:Y:S02]  /*37cd0*/  IMAD.WIDE R182, R251.reuse, 0x4, R170 ;  /* 0x00000004fbb67825 */ /* 0x040fe400078e02aa */
[----:B------:R-:W3:Y:S04]  /*37ce0*/  LDL.LU.64 R170, [R1+0xf08] ;  /* 0x000f080001aa7983 */ /* 0x000ee80000300a00 */
[----:B------:R1:W-:Y:S01]  /*37cf0*/  STL.64 [R1+0x5388], R158 ;  /* 0x0053889e01007387 */ /* 0x0003e20000100a00 */
[----:B--2---:R-:W-:-:S03]  /*37d00*/  IMAD.WIDE R180, R251, 0x4, R166 ;  /* 0x00000004fbb47825 */ /* 0x004fc600078e02a6 */
[----:B------:R-:W2:Y:S04]  /*37d10*/  LDL.LU.64 R166, [R1+0xf10] ;  /* 0x000f100001a67983 */ /* 0x000ea80000300a00 */
[----:B------:R-:W-:Y:S04]  /*37d20*/  STL.64 [R1+0x53b8], R182 ;  /* 0x0053b8b601007387 */ /* 0x000fe80000100a00 */
[----:B------:R-:W-:Y:S01]  /*37d30*/  STL.64 [R1+0x53c8], R180 ;  /* 0x0053c8b401007387 */ /* 0x000fe20000100a00 */
[----:B------:R-:W-:-:S04]  /*37d40*/  IMAD.WIDE R178, R251, 0x4, R176 ;  /* 0x00000004fbb27825 */ /* 0x000fc800078e02b0 */
[----:B------:R-:W-:Y:S02]  /*37d50*/  IMAD.WIDE R176, R251, 0x4, R232 ;  /* 0x00000004fbb07825 */ /* 0x000fe400078e02e8 */
[----:B------:R-:W2:Y:S02]  /*37d60*/  LDL.LU.64 R232, [R1+0xf18] ;  /* 0x000f180001e87983 */ /* 0x000ea40000300a00 */
[----:B------:R-:W-:Y:S02]  /*37d70*/  VIADD R234, R235, 0xffffff97 ;  /* 0xffffff97ebea7836 */ /* 0x000fe40000000000 */
[----:B------:R-:W-:Y:S01]  /*37d80*/  STL.64 [R1+0x53d8], R178 ;  /* 0x0053d8b201007387 */ /* 0x000fe20000100a00 */
[----:B------:R-:W2:Y:S02]  /*37d90*/  LDC R235, c[0x0][0x3a0] ;  /* 0x0000e800ffeb7b82 */ /* 0x000ea40000000800 */
[----:B------:R-:W-:Y:S01]  /*37da0*/  ISETP.GE.U32.AND P3, PT, R234, 0x7fffff58, PT ;  /* 0x7fffff58ea00780c */ /* 0x000fe20003f66070 */
[----:B------:R-:W-:Y:S01]  /*37db0*/  STL.64 [R1+0x53e8], R176 ;  /* 0x0053e8b001007387 */ /* 0x000fe20000100a00 */
[----:B----4-:R-:W-:-:S11]  /*37dc0*/  IMAD.WIDE R168, R251, 0x4, R168 ;  /* 0x00000004fba87825 */ /* 0x010fd600078e02a8 */
[----:B------:R-:W-:Y:S01]  /*37dd0*/  LDGSTS.E [R0+0x34000], desc[UR30][R158.64], !P3 ;  /* 0x340000009e007fae */ /* 0x000fe2000d9a101e */
[----:B------:R-:W-:-:S03]  /*37de0*/  IMAD.WIDE R164, R251, 0x4, R164 ;  /* 0x00000004fba47825 */ /* 0x000fc600078e02a4 */
[----:B------:R4:W-:Y:S04]  /*37df0*/  STL.64 [R1+0x53f8], R168 ;  /* 0x0053f8a801007387 */ /* 0x0009e80000100a00 */
[----:B------:R3:W-:Y:S01]  /*37e00*/  LDGSTS.E [R0+0x34100], desc[UR30][R182.64], !P3 ;  /* 0x34100000b6007fae */ /* 0x0007e2000d9a101e */
[----:B------:R-:W-:-:S03]  /*37e10*/  IMAD.WIDE R162, R251, 0x4, R162 ;  /* 0x00000004fba27825 */ /* 0x000fc600078e02a2 */
[----:B-1----:R-:W2:Y:S04]  /*37e20*/  LDL.LU.64 R158, [R1+0xf20] ;  /* 0x000f2000019e7983 */ /* 0x002ea80000300a00 */
[----:B------:R1:W-:Y:S04]  /*37e30*/  LDGSTS.E [R0+0x34200], desc[UR30][R180.64], !P3 ;  /* 0x34200000b4007fae */ /* 0x0003e8000d9a101e */
[----:B------:R1:W-:Y:S04]  /*37e40*/  LDGSTS.E [R0+0x34300], desc[UR30][R178.64], !P3 ;  /* 0x34300000b2007fae */ /* 0x0003e8000d9a101e */
[----:B------:R1:W-:Y:S04]  /*37e50*/  STL.64 [R1+0x5408], R164 ;  /* 0x005408a401007387 */ /* 0x0003e80000100a00 */
[----:B------:R1:W-:Y:S04]  /*37e60*/  LDGSTS.E [R0+0x34400], desc[UR30][R176.64], !P3 ;  /* 0x34400000b0007fae */ /* 0x0003e8000d9a101e */
[----:B------:R1:W-:Y:S04]  /*37e70*/  STL.64 [R1+0x5418], R162 ;  /* 0x005418a201007387 */ /* 0x0003e80000100a00 */
[----:B------:R-:W-:Y:S04]  /*37e80*/  LDGSTS.E [R0+0x34500], desc[UR30][R168.64], !P3 ;  /* 0x34500000a8007fae */ /* 0x000fe8000d9a101e */
[----:B------:R-:W-:Y:S04]  /*37e90*/  LDGSTS.E [R0+0x34600], desc[UR30][R164.64], !P3 ;  /* 0x34600000a4007fae */ /* 0x000fe8000d9a101e */
[----:B------:R-:W-:Y:S04]  /*37ea0*/  LDGSTS.E [R0+0x34700], desc[UR30][R162.64], !P3 ;  /* 0x34700000a2007fae */ /* 0x000fe8000d9a101e */
[----:B----4-:R-:W4:Y:S04]  /*37eb0*/  LDL.LU.64 R168, [R1+0xf28] ;  /* 0x000f280001a87983 */ /* 0x010f280000300a00 */
[----:B-1----:R-:W4:Y:S04]  /*37ec0*/  LDL.LU.64 R164, [R1+0xf30] ;  /* 0x000f300001a47983 */ /* 0x002f280000300a00 */
[----:B------:R-:W4:Y:S01]  /*37ed0*/  LDL.LU.64 R162, [R1+0xf38] ;  /* 0x000f380001a27983 */ /* 0x000f220000300a00 */
[----:B---3--:R-:W-:-:S04]  /*37ee0*/  IMAD.WIDE R160, R251, 0x4, R160 ;  /* 0x00000004fba07825 */ /* 0x008fc800078e02a0 */
[----:B------:R-:W-:-:S04]  /*37ef0*/  IMAD.WIDE R182, R251, 0x4, R174 ;  /* 0x00000004fbb67825 */ /* 0x000fc800078e02ae */
[C---:B------:R-:W-:Y:S02]  /*37f00*/  IMAD.WIDE R180, R251.reuse, 0x4, R156 ;  /* 0x00000004fbb47825 */ /* 0x040fe400078e029c */
[----:B------:R-:W3:Y:S02]  /*37f10*/  LDL.LU.64 R156, [R1+0xf40] ;  /* 0x000f4000019c7983 */ /* 0x000ee40000300a00 */
[C---:B------:R-:W-:Y:S02]  /*37f20*/  IMAD.WIDE R178, R251.reuse, 0x4, R172 ;  /* 0x00000004fbb27825 */ /* 0x040fe400078e02ac */
[----:B------:R1:W-:Y:S04]  /*37f30*/  STL.64 [R1+0x5468], R160 ;  /* 0x005468a001007387 */ /* 0x0003e80000100a00 */
[----:B------:R-:W-:Y:S04]  /*37f40*/  STL.64 [R1+0x5498], R182 ;  /* 0x005498b601007387 */ /* 0x000fe80000100a00 */
[----:B------:R-:W-:Y:S01]  /*37f50*/  STL.64 [R1+0x54b8], R180 ;  /* 0x0054b8b401007387 */ /* 0x000fe20000100a00 */
[----:B------:R-:W-:-:S03]  /*37f60*/  IMAD.WIDE R176, R251, 0x4, R170 ;  /* 0x00000004fbb07825 */ /* 0x000fc600078e02aa */
[----:B------:R-:W3:Y:S04]  /*37f70*/  LDL.LU.64 R174, [R1+0xf48] ;  /* 0x000f480001ae7983 */ /* 0x000ee80000300a00 */
[----:B------:R-:W-:Y:S04]  /*37f80*/  STL.64 [R1+0x54d0], R178 ;  /* 0x0054d0b201007387 */ /* 0x000fe80000100a00 */
[----:B------:R-:W-:Y:S04]  /*37f90*/  STL.64 [R1+0x54e8], R176 ;  /* 0x0054e8b001007387 */ /* 0x000fe80000100a00 */
[----:B------:R-:W3:Y:S01]  /*37fa0*/  LDL.LU.64 R172, [R1+0xf50] ;  /* 0x000f500001ac7983 */ /* 0x000ee20000300a00 */
[----:B--2---:R-:W-:-:S05]  /*37fb0*/  IMAD.WIDE R170, R251, 0x4, R166 ;  /* 0x00000004fbaa7825 */ /* 0x004fca00078e02a6 */
[----:B------:R2:W-:Y:S01]  /*37fc0*/  STL.64 [R1+0x54f8], R170 ;  /* 0x0054f8aa01007387 */ /* 0x0005e20000100a00 */
[----:B------:R-:W-:-:S03]  /*37fd0*/  IMAD.WIDE R166, R251, 0x4, R232 ;  /* 0x00000004fba67825 */ /* 0x000fc600078e02e8 */
[----:B------:R-:W3:Y:S01]  /*37fe0*/  LDL.LU.64 R232, [R1+0xf58] ;  /* 0x000f580001e87983 */ /* 0x000ee20000300a00 */
[----:B------:R-:W-:-:S03]  /*37ff0*/  VIADD R234, R237, 0xffffff93 ;  /* 0xffffff93edea7836 */ /* 0x000fc60000000000 */
[----:B------:R1:W-:Y:S01]  /*38000*/  STL.64 [R1+0x5508], R166 ;  /* 0x005508a601007387 */ /* 0x0003e20000100a00 */
[----:B------:R-:W2:Y:S01]  /*38010*/  LDC R237, c[0x0][0x3a0] ;  /* 0x0000e800ffed7b82 */ /* 0x000ea20000000800 */
[----:B------:R-:W-:-:S13]  /*38020*/  ISETP.GE.U32.AND P4, PT, R234, 0x7fffff54, PT ;  /* 0x7fffff54ea00780c */ /* 0x000fda0003f86070 */
[----:B------:R-:W-:Y:S04]  /*38030*/  LDGSTS.E [R0+0x36000], desc[UR30][R160.64], !P4 ;  /* 0x36000000a0007fae */ /* 0x000fe8000e1a101e */
[----:B------:R1:W-:Y:S04]  /*38040*/  LDGSTS.E [R0+0x36100], desc[UR30][R182.64], !P4 ;  /* 0x36100000b6007fae */ /* 0x0003e8000e1a101e */
[----:B------:R1:W-:Y:S01]  /*38050*/  LDGSTS.E [R0+0x36200], desc[UR30][R180.64], !P4 ;  /* 0x36200000b4007fae */ /* 0x0003e2000e1a101e */
[----:B------:R-:W-:-:S03]  /*38060*/  IMAD.WIDE R158, R251, 0x4, R158 ;  /* 0x00000004fb9e7825 */ /* 0x000fc600078e029e */
[----:B-1----:R-:W3:Y:S04]  /*38070*/  LDL.LU.64 R160, [R1+0xf60] ;  /* 0x000f600001a07983 */ /* 0x002ee80000300a00 */
[----:B------:R3:W-:Y:S04]  /*38080*/  LDGSTS.E [R0+0x36300], desc[UR30][R178.64], !P4 ;  /* 0x36300000b2007fae */ /* 0x0007e8000e1a101e */
[----:B------:R1:W-:Y:S04]  /*38090*/  LDGSTS.E [R0+0x36400], desc[UR30][R176.64], !P4 ;  /* 0x36400000b0007fae */ /* 0x0003e8000e1a101e */
[----:B------:R1:W-:Y:S04]  /*380a0*/  STL.64 [R1+0x5520], R158 ;  /* 0x0055209e01007387 */ /* 0x0003e80000100a00 */
[----:B------:R-:W-:Y:S04]  /*380b0*/  LDGSTS.E [R0+0x36500], desc[UR30][R170.64], !P4 ;  /* 0x36500000aa007fae */ /* 0x000fe8000e1a101e */
[----:B------:R-:W-:Y:S04]  /*380c0*/  LDGSTS.E [R0+0x36600], desc[UR30][R166.64], !P4 ;  /* 0x36600000a6007fae */ /* 0x000fe8000e1a101e */
[----:B------:R-:W-:Y:S04]  /*380d0*/  LDGSTS.E [R0+0x36700], desc[UR30][R158.64], !P4 ;  /* 0x367000009e007fae */ /* 0x000fe8000e1a101e */
[----:B--2---:R-:W2:Y:S04]  /*380e0*/  LDL.LU.64 R170, [R1+0xf68] ;  /* 0x000f680001aa7983 */ /* 0x004ea80000300a00 */
[----:B------:R-:W2:Y:S01]  /*380f0*/  LDL.LU.64 R166, [R1+0xf70] ;  /* 0x000f700001a67983 */ /* 0x000ea20000300a00 */
[----:B----4-:R-:W-:-:S03]  /*38100*/  IMAD.WIDE R184, R251, 0x4, R168 ;  /* 0x00000004fbb87825 */ /* 0x010fc600078e02a8 */
[----:B-1----:R-:W4:Y:S01]  /*38110*/  LDL.LU.64 R158, [R1+0xf78] ;  /* 0x000f7800019e7983 */ /* 0x002f220000300a00 */
[----:B------:R-:W-:-:S03]  /*38120*/  IMAD.WIDE R182, R251, 0x4, R164 ;  /* 0x00000004fbb67825 */ /* 0x000fc600078e02a4 */
[----:B------:R-:W4:Y:S01]  /*38130*/  LDL.LU.64 R168, [R1+0xf80] ;  /* 0x000f800001a87983 */ /* 0x000f220000300a00 */
[----:B------:R-:W-:-:S03]  /*38140*/  IMAD.WIDE R180, R251, 0x4, R162 ;  /* 0x00000004fbb47825 */ /* 0x000fc600078e02a2 */
[----:B------:R2:W-:Y:S04]  /*38150*/  STL.64 [R1+0x5530], R184 ;  /* 0x005530b801007387 */ /* 0x0005e80000100a00 */
[----:B------:R-:W4:Y:S04]  /*38160*/  LDL.LU.64 R164, [R1+0xf88] ;  /* 0x000f880001a47983 */ /* 0x000f280000300a00 */
[----:B------:R-:W-:Y:S04]  /*38170*/  STL.64 [R1+0x5540], R182 ;  /* 0x005540b601007387 */ /* 0x000fe80000100a00 */
[----:B------:R-:W-:Y:S04]  /*38180*/  STL.64 [R1+0x5550], R180 ;  /* 0x005550b401007387 */ /* 0x000fe80000100a00 */
[----:B------:R-:W4:Y:S01]  /*38190*/  LDL.LU.64 R162, [R1+0xf90] ;  /* 0x000f900001a27983 */ /* 0x000f220000300a00 */
[----:B---3--:R-:W-:-:S03]  /*381a0*/  IMAD.WIDE R178, R251, 0x4, R156 ;  /* 0x00000004fbb27825 */ /* 0x008fc600078e029c */
[----:B------:R-:W3:Y:S04]  /*381b0*/  LDL.LU.64 R156, [R1+0xf98] ;  /* 0x000f9800019c7983 */ /* 0x000ee80000300a00 */
[----:B------:R-:W-:Y:S01]  /*381c0*/  STL.64 [R1+0x5558], R178 ;  /* 0x005558b201007387 */ /* 0x000fe20000100a00 */
[----:B------:R-:W-:-:S04]  /*381d0*/  IMAD.WIDE R176, R251, 0x4, R174 ;  /* 0x00000004fbb07825 */ /* 0x000fc800078e02ae */
[----:B------:R-:W-:-:S04]  /*381e0*/  IMAD.WIDE R174, R251, 0x4, R172 ;  /* 0x00000004fbae7825 */ /* 0x000fc800078e02ac */
[C---:B------:R-:W-:Y:S02]  /*381f0*/  IMAD.WIDE R172, R251.reuse, 0x4, R232 ;  /* 0x00000004fbac7825 */ /* 0x040fe400078e02e8 */
[----:B------:R-:W3:Y:S02]  /*38200*/  LDL.LU.64 R232, [R1+0xfa0] ;  /* 0x000fa00001e87983 */ /* 0x000ee40000300a00 */
[----:B------:R-:W-:Y:S02]  /*38210*/  VIADD R234, R236, 0xffffff8f ;  /* 0xffffff8fecea7836 */ /* 0x000fe40000000000 */
[----:B------:R-:W-:Y:S01]  /*38220*/  STL.64 [R1+0x5560], R176 ;  /* 0x005560b001007387 */ /* 0x000fe20000100a00 */
[----:B------:R-:W1:Y:S02]  /*38230*/  LDC R236, c[0x0][0x3a0] ;  /* 0x0000e800ffec7b82 */ /* 0x000e640000000800 */
[----:B------:R-:W-:Y:S01]  /*38240*/  ISETP.GE.U32.AND P5, PT, R234, 0x7fffff50, PT ;  /* 0x7fffff50ea00780c */ /* 0x000fe20003fa6070 */
[----:B------:R-:W-:Y:S04]  /*38250*/  STL.64 [R1+0x5568], R174 ;  /* 0x005568ae01007387 */ /* 0x000fe80000100a00 */
[----:B------:R1:W-:Y:S08]  /*38260*/  STL.64 [R1+0x5570], R172 ;  /* 0x005570ac01007387 */ /* 0x0003f00000100a00 */
[----:B------:R2:W-:Y:S04]  /*38270*/  LDGSTS.E [R0+0x38000], desc[UR30][R184.64], !P5 ;  /* 0x38000000b8007fae */ /* 0x0005e8000e9a101e */
[----:B------:R1:W-:Y:S04]  /*38280*/  LDGSTS.E [R0+0x38100], desc[UR30][R182.64], !P5 ;  /* 0x38100000b6007fae */ /* 0x0003e8000e9a101e */
[----:B------:R4:W-:Y:S01]  /*38290*/  LDGSTS.E [R0+0x38200], desc[UR30][R180.64], !P5 ;  /* 0x38200000b4007fae */ /* 0x0009e2000e9a101e */
[----:B------:R-:W-:-:S03]  /*382a0*/  IMAD.WIDE R160, R251, 0x4, R160 ;  /* 0x00000004fba07825 */ /* 0x000fc600078e02a0 */
[----:B------:R1:W-:Y:S04]  /*382b0*/  LDGSTS.E [R0+0x38300], desc[UR30][R178.64], !P5 ;  /* 0x38300000b2007fae */ /* 0x0003e8000e9a101e */
[----:B------:R1:W-:Y:S04]  /*382c0*/  LDGSTS.E [R0+0x38400], desc[UR30][R176.64], !P5 ;  /* 0x38400000b0007fae */ /* 0x0003e8000e9a101e */
[----:B------:R-:W-:Y:S04]  /*382d0*/  LDGSTS.E [R0+0x38500], desc[UR30][R174.64], !P5 ;  /* 0x38500000ae007fae */ /* 0x000fe8000e9a101e */
[----:B------:R1:W-:Y:S04]  /*382e0*/  STL.64 [R1+0x5578], R160 ;  /* 0x005578a001007387 */ /* 0x0003e80000100a00 */
[----:B------:R-:W-:Y:S04]  /*382f0*/  LDGSTS.E [R0+0x38600], desc[UR30][R172.64], !P5 ;  /* 0x38600000ac007fae */ /* 0x000fe8000e9a101e */
[----:B------:R-:W-:Y:S01]  /*38300*/  LDGSTS.E [R0+0x38700], desc[UR30][R160.64], !P5 ;  /* 0x38700000a0007fae */ /* 0x000fe2000e9a101e */
[----:B--2---:R-:W-:-:S03]  /*38310*/  IMAD.WIDE R184, R251, 0x4, R170 ;  /* 0x00000004fbb87825 */ /* 0x004fc600078e02aa */
[----:B-1----:R-:W2:Y:S01]  /*38320*/  LDL.LU.64 R172, [R1+0xfa8] ;  /* 0x000fa80001ac7983 */ /* 0x002ea20000300a00 */
[----:B------:R-:W-:-:S03]  /*38330*/  IMAD.WIDE R182, R251, 0x4, R166 ;  /* 0x00000004fbb67825 */ /* 0x000fc600078e02a6 */
[----:B------:R-:W2:Y:S01]  /*38340*/  LDL.LU.64 R174, [R1+0xfb0] ;  /* 0x000fb00001ae7983 */ /* 0x000ea20000300a00 */
[----:B----4-:R-:W-:-:S03]  /*38350*/  IMAD.WIDE R180, R251, 0x4, R158 ;  /* 0x00000004fbb47825 */ /* 0x010fc600078e029e */
[----:B------:R-:W4:Y:S01]  /*38360*/  LDL.LU.64 R160, [R1+0xfb8] ;  /* 0x000fb80001a07983 */ /* 0x000f220000300a00 */
[----:B------:R-:W-:-:S03]  /*38370*/  IMAD.WIDE R178, R251, 0x4, R168 ;  /* 0x00000004fbb27825 */ /* 0x000fc600078e02a8 */
[----:B------:R-:W4:Y:S04]  /*38380*/  LDL.LU.64 R166, [R1+0xfc0] ;  /* 0x000fc00001a67983 */ /* 0x000f280000300a00 */
[----:B------:R-:W-:Y:S01]  /*38390*/  STL.64 [R1+0x55b0], R184 ;  /* 0x0055b0b801007387 */ /* 0x000fe20000100a00 */
        /* <DEDUP_REMOVED lines=8> */
[----:B------:R1:W-:Y:S01]  /*38420*/  STL.64 [R1+0x55f0], R168 ;  /* 0x0055f0a801007387 */ /* 0x0003e20000100a00 */
[----:B---3--:R-:W-:-:S03]  /*38430*/  IMAD.WIDE R164, R251, 0x4, R156 ;  /* 0x00000004fba47825 */ /* 0x008fc600078e029c */
[----:B------:R-:W3:Y:S04]  /*38440*/  LDL.LU.64 R156, [R1+0xfd8] ;  /* 0x000fd800019c7983 */ /* 0x000ee80000300a00 */
[----:B------:R-:W-:Y:S01]  /*38450*/  STL.64 [R1+0x5608], R164 ;  /* 0x005608a401007387 */ /* 0x000fe20000100a00 */
[----:B------:R-:W-:-:S03]  /*38460*/  IMAD.WIDE R162, R251, 0x4, R232 ;  /* 0x00000004fba27825 */ /* 0x000fc600078e02e8 */
[----:B------:R-:W3:Y:S01]  /*38470*/  LDL.LU.64 R232, [R1+0xfe0] ;  /* 0x000fe00001e87983 */ /* 0x000ee20000300a00 */
[----:B------:R-:W-:-:S03]  /*38480*/  VIADD R234, R235, 0xffffff8b ;  /* 0xffffff8bebea7836 */ /* 0x000fc60000000000 */
[----:B------:R1:W-:Y:S01]  /*38490*/  STL.64 [R1+0x5620], R162 ;  /* 0x005620a201007387 */ /* 0x0003e20000100a00 */
[----:B------:R-:W2:Y:S01]  /*384a0*/  LDC R235, c[0x0][0x3a0] ;  /* 0x0000e800ffeb7b82 */ /* 0x000ea20000000800 */
[----:B------:R-:W-:-:S13]  /*384b0*/  ISETP.GE.U32.AND P6, PT, R234, 0x7fffff4c, PT ;  /* 0x7fffff4cea00780c */ /* 0x000fda0003fc6070 */
[----:B------:R2:W-:Y:S04]  /*384c0*/  LDGSTS.E [R0+0x3a000], desc[UR30][R184.64], !P6 ;  /* 0x3a000000b8007fae */ /* 0x0005e8000f1a101e */
[----:B------:R1:W-:Y:S04]  /*384d0*/  LDGSTS.E [R0+0x3a100], desc[UR30][R182.64], !P6 ;  /* 0x3a100000b6007fae */ /* 0x0003e8000f1a101e */
[----:B------:R4:W-:Y:S04]  /*384e0*/  LDGSTS.E [R0+0x3a200], desc[UR30][R180.64], !P6 ;  /* 0x3a200000b4007fae */ /* 0x0009e8000f1a101e */
[----:B------:R1:W-:Y:S04]  /*384f0*/  LDGSTS.E [R0+0x3a300], desc[UR30][R178.64], !P6 ;  /* 0x3a300000b2007fae */ /* 0x0003e8000f1a101e */
[----:B------:R1:W-:Y:S04]  /*38500*/  LDGSTS.E [R0+0x3a400], desc[UR30][R176.64], !P6 ;  /* 0x3a400000b0007fae */ /* 0x0003e8000f1a101e */
[----:B------:R-:W-:Y:S04]  /*38510*/  LDGSTS.E [R0+0x3a500], desc[UR30][R168.64], !P6 ;  /* 0x3a500000a8007fae */ /* 0x000fe8000f1a101e */
[----:B------:R-:W-:Y:S04]  /*38520*/  LDGSTS.E [R0+0x3a600], desc[UR30][R164.64], !P6 ;  /* 0x3a600000a4007fae */ /* 0x000fe8000f1a101e */
[----:B------:R-:W-:Y:S04]  /*38530*/  LDGSTS.E [R0+0x3a700], desc[UR30][R162.64], !P6 ;  /* 0x3a700000a2007fae */ /* 0x000fe8000f1a101e */
[----:B-1----:R-:W3:Y:S01]  /*38540*/  LDL.LU.64 R168, [R1+0xfe8] ;  /* 0x000fe80001a87983 */ /* 0x002ee20000300a00 */
[----:B--2---:R-:W-:-:S03]  /*38550*/  IMAD.WIDE R184, R251, 0x4, R172 ;  /* 0x00000004fbb87825 */ /* 0x004fc600078e02ac */
[----:B------:R-:W2:Y:S01]  /*38560*/  LDL.LU.64 R162, [R1+0x1020] ;  /* 0x0010200001a27983 */ /* 0x000ea20000300a00 */
[----:B------:R-:W-:-:S03]  /*38570*/  IMAD.WIDE R182, R251, 0x4, R174 ;  /* 0x00000004fbb67825 */ /* 0x000fc600078e02ae */
[----:B------:R-:W2:Y:S01]  /*38580*/  LDL.LU.64 R164, [R1+0xff0] ;  /* 0x000ff00001a47983 */ /* 0x000ea20000300a00 */
[----:B----4-:R-:W-:-:S03]  /*38590*/  IMAD.WIDE R180, R251, 0x4, R160 ;  /* 0x00000004fbb47825 */ /* 0x010fc600078e02a0 */
[----:B------:R-:W4:Y:S04]  /*385a0*/  LDL.LU.64 R172, [R1+0xff8] ;  /* 0x000ff80001ac7983 */ /* 0x000f280000300a00 */
[----:B------:R1:W-:Y:S01]  /*385b0*/  STL.64 [R1+0x5628], R184 ;  /* 0x005628b801007387 */ /* 0x0003e20000100a00 */
[----:B------:R-:W-:-:S03]  /*385c0*/  IMAD.WIDE R178, R251, 0x4, R166 ;  /* 0x00000004fbb27825 */ /* 0x000fc600078e02a6 */
[----:B------:R-:W4:Y:S01]  /*385d0*/  LDL.LU.64 R160, [R1+0x1000] ;  /* 0x0010000001a07983 */ /* 0x000f220000300a00 */
[----:B------:R-:W-:-:S03]  /*385e0*/  IMAD.WIDE R176, R251, 0x4, R158 ;  /* 0x00000004fbb07825 */ /* 0x000fc600078e029e */
[----:B------:R-:W-:Y:S04]  /*385f0*/  STL.64 [R1+0x5630], R182 ;  /* 0x005630b601007387 */ /* 0x000fe80000100a00 */
[----:B------:R-:W-:Y:S04]  /*38600*/  STL.64 [R1+0x5638], R180 ;  /* 0x005638b401007387 */ /* 0x000fe80000100a00 */
[----:B------:R-:W4:Y:S04]  /*38610*/  LDL.LU.64 R166, [R1+0x1008] ;  /* 0x0010080001a67983 */ /* 0x000f280000300a00 */
[----:B------:R-:W4:Y:S01]  /*38620*/  LDL.LU.64 R158, [R1+0x1010] ;  /* 0x00101000019e7983 */ /* 0x000f220000300a00 */
[----:B------:R-:W-:-:S03]  /*38630*/  IMAD.WIDE R174, R251, 0x4, R170 ;  /* 0x00000004fbae7825 */ /* 0x000fc600078e02aa */
[----:B------:R-:W-:Y:S04]  /*38640*/  STL.64 [R1+0x5640], R178 ;  /* 0x005640b201007387 */ /* 0x000fe80000100a00 */
[----:B------:R-:W-:Y:S04]  /*38650*/  STL.64 [R1+0x5648], R176 ;  /* 0x005648b001007387 */ /* 0x000fe80000100a00 */
[----:B------:R-:W-:Y:S01]  /*38660*/  STL.64 [R1+0x5650], R174 ;  /* 0x005650ae01007387 */ /* 0x000fe20000100a00 */
[----:B---3--:R-:W-:-:S04]  /*38670*/  IMAD.WIDE R170, R251, 0x4, R156 ;  /* 0x00000004fbaa7825 */ /* 0x008fc800078e029c */
[----:B------:R-:W-:Y:S02]  /*38680*/  IMAD.WIDE R156, R251, 0x4, R232 ;  /* 0x00000004fb9c7825 */ /* 0x000fe400078e02e8 */
[----:B------:R-:W3:Y:S02]  /*38690*/  LDL.LU.64 R232, [R1+0x1018] ;  /* 0x0010180001e87983 */ /* 0x000ee40000300a00 */
[----:B------:R-:W-:Y:S02]  /*386a0*/  VIADD R234, R237, 0xffffff87 ;  /* 0xffffff87edea7836 */ /* 0x000fe40000000000 */
[----:B------:R1:W-:Y:S01]  /*386b0*/  STL.64 [R1+0x5658], R170 ;  /* 0x005658aa01007387 */ /* 0x0003e20000100a00 */
[----:B------:R-:W2:Y:S02]  /*386c0*/  LDC R237, c[0x0][0x3a0] ;  /* 0x0000e800ffed7b82 */ /* 0x000ea40000000800 */
[----:B------:R-:W-:Y:S01]  /*386d0*/  ISETP.GE.U32.AND P1, PT, R234, 0x7fffff48, PT ;  /* 0x7fffff48ea00780c */ /* 0x000fe20003f26070 */
[----:B------:R1:W-:-:S12]  /*386e0*/  STL.64 [R1+0x5660], R156 ;  /* 0x0056609c01007387 */ /* 0x0003d80000100a00 */
[----:B------:R1:W-:Y:S04]  /*386f0*/  LDGSTS.E [R0+0x3c000], desc[UR30][R184.64], !P1 ;  /* 0x3c000000b8007fae */ /* 0x0003e8000c9a101e */
[----:B------:R1:W-:Y:S04]  /*38700*/  LDGSTS.E [R0+0x3c100], desc[UR30][R182.64], !P1 ;  /* 0x3c100000b6007fae */ /* 0x0003e8000c9a101e */
[----:B------:R4:W-:Y:S04]  /*38710*/  LDGSTS.E [R0+0x3c200], desc[UR30][R180.64], !P1 ;  /* 0x3c200000b4007fae */ /* 0x0009e8000c9a101e */
[----:B------:R1:W-:Y:S04]  /*38720*/  LDGSTS.E [R0+0x3c300], desc[UR30][R178.64], !P1 ;  /* 0x3c300000b2007fae */ /* 0x0003e8000c9a101e */
[----:B------:R1:W-:Y:S04]  /*38730*/  LDGSTS.E [R0+0x3c400], desc[UR30][R176.64], !P1 ;  /* 0x3c400000b0007fae */ /* 0x0003e8000c9a101e */
[----:B------:R2:W-:Y:S04]  /*38740*/  LDGSTS.E [R0+0x3c500], desc[UR30][R174.64], !P1 ;  /* 0x3c500000ae007fae */ /* 0x0005e8000c9a101e */
[----:B------:R-:W-:Y:S04]  /*38750*/  LDGSTS.E [R0+0x3c600], desc[UR30][R170.64], !P1 ;  /* 0x3c600000aa007fae */ /* 0x000fe8000c9a101e */
[----:B------:R-:W-:Y:S01]  /*38760*/  LDGSTS.E [R0+0x3c700], desc[UR30][R156.64], !P1 ;  /* 0x3c7000009c007fae */ /* 0x000fe2000c9a101e */
[----:B-1----:R-:W-:-:S03]  /*38770*/  IMAD.WIDE R184, R251, 0x4, R168 ;  /* 0x00000004fbb87825 */ /* 0x002fc600078e02a8 */
[----:B------:R-:W3:Y:S01]  /*38780*/  LDL.LU.64 R170, [R1+0x1028] ;  /* 0x0010280001aa7983 */ /* 0x000ee20000300a00 */
[----:B--2---:R-:W-:-:S03]  /*38790*/  IMAD.WIDE R162, R251, 0x4, R162 ;  /* 0x00000004fba27825 */ /* 0x004fc600078e02a2 */
[----:B------:R-:W2:Y:S01]  /*387a0*/  LDL.LU.64 R156, [R1+0x1030] ;  /* 0x00103000019c7983 */ /* 0x000ea20000300a00 */
[----:B------:R-:W-:-:S03]  /*387b0*/  IMAD.WIDE R182, R251, 0x4, R164 ;  /* 0x00000004fbb67825 */ /* 0x000fc600078e02a4 */
[----:B------:R-:W2:Y:S01]  /*387c0*/  LDL.LU.64 R168, [R1+0x1038] ;  /* 0x0010380001a87983 */ /* 0x000ea20000300a00 */
[----:B----4-:R-:W-:-:S03]  /*387d0*/  IMAD.WIDE R180, R251, 0x4, R172 ;  /* 0x00000004fbb47825 */ /* 0x010fc600078e02ac */
[----:B------:R1:W-:Y:S04]  /*387e0*/  STL.64 [R1+0x5678], R184 ;  /* 0x005678b801007387 */ /* 0x0003e80000100a00 */
[----:B------:R-:W4:Y:S01]  /*387f0*/  LDL.LU.64 R164, [R1+0x1040] ;  /* 0x0010400001a47983 */ /* 0x000f220000300a00 */
[----:B------:R-:W-:-:S03]  /*38800*/  IMAD.WIDE R178, R251, 0x4, R160 ;  /* 0x00000004fbb27825 */ /* 0x000fc600078e02a0 */
[----:B------:R-:W-:Y:S04]  /*38810*/  STL.64 [R1+0x5668], R162 ;  /* 0x005668a201007387 */ /* 0x000fe80000100a00 */
[----:B------:R-:W-:Y:S04]  /*38820*/  STL.64 [R1+0x5670], R182 ;  /* 0x005670b601007387 */ /* 0x000fe80000100a00 */
[----:B------:R-:W4:Y:S01]  /*38830*/  LDL.LU.64 R160, [R1+0x1048] ;  /* 0x0010480001a07983 */ /* 0x000f220000300a00 */
[----:B------:R-:W-:-:S03]  /*38840*/  IMAD.WIDE R176, R251, 0x4, R166 ;  /* 0x00000004fbb07825 */ /* 0x000fc600078e02a6 */
[----:B------:R-:W-:Y:S01]  /*38850*/  STL.64 [R1+0x5680], R180 ;  /* 0x005680b401007387 */ /* 0x000fe20000100a00 */
[----:B------:R-:W-:-:S03]  /*38860*/  IMAD.WIDE R174, R251, 0x4, R158 ;  /* 0x00000004fbae7825 */ /* 0x000fc600078e029e */
[----:B------:R-:W-:Y:S04]  /*38870*/  STL.64 [R1+0x5688], R178 ;  /* 0x005688b201007387 */ /* 0x000fe80000100a00 */
[----:B------:R-:W4:Y:S04]  /*38880*/  LDL.LU.64 R166, [R1+0x1050] ;  /* 0x0010500001a67983 */ /* 0x000f280000300a00 */
[----:B------:R-:W4:Y:S04]  /*38890*/  LDL.LU.64 R158, [R1+0x1058] ;  /* 0x00105800019e7983 */ /* 0x000f280000300a00 */
[----:B------:R-:W-:Y:S04]  /*388a0*/  STL.64 [R1+0x5690], R176 ;  /* 0x005690b001007387 */ /* 0x000fe80000100a00 */
[----:B------:R-:W-:Y:S01]  /*388b0*/  STL.64 [R1+0x5698], R174 ;  /* 0x005698ae01007387 */ /* 0x000fe20000100a00 */
[----:B---3--:R-:W-:-:S03]  /*388c0*/  IMAD.WIDE R172, R251, 0x4, R232 ;  /* 0x00000004fbac7825 */ /* 0x008fc600078e02e8 */
[----:B------:R-:W3:Y:S01]  /*388d0*/  LDL.LU.64 R232, [R1+0x1060] ;  /* 0x0010600001e87983 */ /* 0x000ee20000300a00 */
[----:B------:R-:W-:-:S03]  /*388e0*/  VIADD R234, R236, 0xffffff83 ;  /* 0xffffff83ecea7836 */ /* 0x000fc60000000000 */
[----:B------:R1:W-:Y:S01]  /*388f0*/  STL.64 [R1+0x56a0], R172 ;  /* 0x0056a0ac01007387 */ /* 0x0003e20000100a00 */
[----:B------:R-:W1:Y:S01]  /*38900*/  LDC R236, c[0x0][0x3a0] ;  /* 0x0000e800ffec7b82 */ /* 0x000e620000000800 */
[----:B------:R-:W-:-:S13]  /*38910*/  ISETP.GE.U32.AND P2, PT, R234, 0x7fffff44, PT ;  /* 0x7fffff44ea00780c */ /* 0x000fda0003f46070 */
        /* <DEDUP_REMOVED lines=13> */
[----:B------:R-:W2:Y:S04]  /*389f0*/  LDL.LU.64 R170, [R1+0x1078] ;  /* 0x0010780001aa7983 */ /* 0x000ea80000300a00 */
[----:B------:R-:W2:Y:S01]  /*38a00*/  LDL.LU.64 R156, [R1+0x1080] ;  /* 0x00108000019c7983 */ /* 0x000ea20000300a00 */
[----:B----4-:R-:W-:-:S03]  /*38a10*/  IMAD.WIDE R178, R251, 0x4, R164 ;  /* 0x00000004fbb27825 */ /* 0x010fc600078e02a4 */
[----:B------:R1:W-:Y:S04]  /*38a20*/  STL.64 [R1+0x2398], R184 ;  /* 0x002398b801007387 */ /* 0x0003e80000100a00 */
[----:B------:R-:W4:Y:S04]  /*38a30*/  LDL.LU.64 R168, [R1+0x1088] ;  /* 0x0010880001a87983 */ /* 0x000f280000300a00 */
[----:B------:R-:W-:Y:S01]  /*38a40*/  STL.64 [R1+0x2390], R182 ;  /* 0x002390b601007387 */ /* 0x000fe20000100a00 */
[----:B------:R-:W-:-:S03]  /*38a50*/  IMAD.WIDE R176, R251, 0x4, R160 ;  /* 0x00000004fbb07825 */ /* 0x000fc600078e02a0 */
[----:B------:R-:W4:Y:S04]  /*38a60*/  LDL.LU.64 R164, [R1+0x1090] ;  /* 0x0010900001a47983 */ /* 0x000f280000300a00 */
[----:B------:R-:W-:Y:S04]  /*38a70*/  STL.64 [R1+0x2338], R180 ;  /* 0x002338b401007387 */ /* 0x000fe80000100a00 */
[----:B------:R-:W4:Y:S01]  /*38a80*/  LDL.LU.64 R160, [R1+0x1098] ;  /* 0x0010980001a07983 */ /* 0x000f220000300a00 */
[----:B------:R-:W-:-:S03]  /*38a90*/  IMAD.WIDE R174, R251, 0x4, R166 ;  /* 0x00000004fbae7825 */ /* 0x000fc600078e02a6 */
[----:B------:R-:W-:Y:S01]  /*38aa0*/  STL.64 [R1+0x2330], R178 ;  /* 0x002330b201007387 */ /* 0x000fe20000100a00 */
[----:B------:R-:W-:-:S03]  /*38ab0*/  IMAD.WIDE R166, R251, 0x4, R158 ;  /* 0x00000004fba67825 */ /* 0x000fc600078e029e */
[----:B------:R-:W-:Y:S04]  /*38ac0*/  STL.64 [R1+0x22f8], R176 ;  /* 0x0022f8b001007387 */ /* 0x000fe80000100a00 */
[----:B------:R-:W-:Y:S01]  /*38ad0*/  STL.64 [R1+0x22f0], R174 ;  /* 0x0022f0ae01007387 */ /* 0x000fe20000100a00 */
[----:B---3--:R-:W-:-:S03]  /*38ae0*/  IMAD.WIDE R158, R251, 0x4, R232 ;  /* 0x00000004fb9e7825 */ /* 0x008fc600078e02e8 */
[----:B------:R-:W3:Y:S01]  /*38af0*/  LDL.LU.64 R232, [R1+0x10a0] ;  /* 0x0010a00001e87983 */ /* 0x000ee20000300a00 */
[----:B------:R-:W-:-:S03]  /*38b00*/  VIADD R234, R235, 0xffffffbe ;  /* 0xffffffbeebea7836 */ /* 0x000fc60000000000 */
[----:B------:R1:W-:Y:S01]  /*38b10*/  STL.64 [R1+0x22c8], R166 ;  /* 0x0022c8a601007387 */ /* 0x0003e20000100a00 */
[----:B------:R-:W1:Y:S01]  /*38b20*/  LDC R235, c[0x0][0x3a0] ;  /* 0x0000e800ffeb7b82 */ /* 0x000e620000000800 */
[----:B------:R-:W-:Y:S02]  /*38b30*/  ISETP.GE.U32.AND P3, PT, R234, 0x7fffff7f, PT ;  /* 0x7fffff7fea00780c */ /* 0x000fe40003f66070 */
[----:B------:R1:W-:Y:S11]  /*38b40*/  STL.64 [R1+0x22c0], R158 ;  /* 0x0022c09e01007387 */ /* 0x0003f60000100a00 */
[----:B------:R1:W-:Y:S04]  /*38b50*/  LDGSTS.E [R2+0x20800], desc[UR30][R184.64], !P3 ;  /* 0x20800000b8027fae */ /* 0x0003e8000d9a101e */
[----:B------:R2:W-:Y:S04]  /*38b60*/  LDGSTS.E [R2+0x20900], desc[UR30][R182.64], !P3 ;  /* 0x20900000b6027fae */ /* 0x0005e8000d9a101e */
[----:B------:R1:W-:Y:S04]  /*38b70*/  LDGSTS.E [R2+0x20a00], desc[UR30][R180.64], !P3 ;  /* 0x20a00000b4027fae */ /* 0x0003e8000d9a101e */
[----:B------:R1:W-:Y:S04]  /*38b80*/  LDGSTS.E [R2+0x20b00], desc[UR30][R178.64], !P3 ;  /* 0x20b00000b2027fae */ /* 0x0003e8000d9a101e */
[----:B------:R4:W-:Y:S04]  /*38b90*/  LDGSTS.E [R2+0x20c00], desc[UR30][R176.64], !P3 ;  /* 0x20c00000b0027fae */ /* 0x0009e8000d9a101e */
[----:B------:R-:W-:Y:S04]  /*38ba0*/  LDGSTS.E [R2+0x20d00], desc[UR30][R174.64], !P3 ;  /* 0x20d00000ae027fae */ /* 0x000fe8000d9a101e */
        /* <DEDUP_REMOVED lines=8> */
[----:B------:R-:W-:-:S03]  /*38c30*/  IMAD.WIDE R178, R251, 0x4, R156 ;  /* 0x00000004fbb27825 */ /* 0x000fc600078e029c */
[----:B------:R-:W2:Y:S04]  /*38c40*/  LDL.LU.64 R162, [R1+0x10c0] ;  /* 0x0010c00001a27983 */ /* 0x000ea80000300a00 */
[----:B------:R1:W-:Y:S01]  /*38c50*/  STL.64 [R1+0x23d8], R184 ;  /* 0x0023d8b801007387 */ /* 0x0003e20000100a00 */
[----:B----4-:R-:W-:-:S03]  /*38c60*/  IMAD.WIDE R176, R251, 0x4, R168 ;  /* 0x00000004fbb07825 */ /* 0x010fc600078e02a8 */
[----:B------:R-:W-:Y:S04]  /*38c70*/  STL.64 [R1+0x23f8], R182 ;  /* 0x0023f8b601007387 */ /* 0x000fe80000100a00 */
[----:B------:R-:W4:Y:S01]  /*38c80*/  LDL.LU.64 R156, [R1+0x10c8] ;  /* 0x0010c800019c7983 */ /* 0x000f220000300a00 */
[----:B------:R-:W-:-:S03]  /*38c90*/  IMAD.WIDE R172, R251, 0x4, R164 ;  /* 0x00000004fbac7825 */ /* 0x000fc600078e02a4 */
[----:B------:R-:W-:Y:S04]  /*38ca0*/  STL.64 [R1+0x2458], R180 ;  /* 0x002458b401007387 */ /* 0x000fe80000100a00 */
[----:B------:R-:W-:Y:S01]  /*38cb0*/  STL.64 [R1+0x2478], R178 ;  /* 0x002478b201007387 */ /* 0x000fe20000100a00 */
[----:B------:R-:W-:-:S03]  /*38cc0*/  IMAD.WIDE R168, R251, 0x4, R160 ;  /* 0x00000004fba87825 */ /* 0x000fc600078e02a0 */
[----:B------:R-:W4:Y:S04]  /*38cd0*/  LDL.LU.64 R170, [R1+0x10d0] ;  /* 0x0010d00001aa7983 */ /* 0x000f280000300a00 */
[----:B------:R-:W-:Y:S04]  /*38ce0*/  STL.64 [R1+0x2498], R176 ;  /* 0x002498b001007387 */ /* 0x000fe80000100a00 */
[----:B------:R-:W4:Y:S04]  /*38cf0*/  LDL.LU.64 R160, [R1+0x10d8] ;  /* 0x0010d80001a07983 */ /* 0x000f280000300a00 */
[----:B------:R-:W-:Y:S04]  /*38d00*/  STL.64 [R1+0x24b8], R172 ;  /* 0x0024b8ac01007387 */ /* 0x000fe80000100a00 */
[----:B------:R1:W-:Y:S01]  /*38d10*/  STL.64 [R1+0x24d8], R168 ;  /* 0x0024d8a801007387 */ /* 0x0003e20000100a00 */
        /* <DEDUP_REMOVED lines=21> */
[----:B------:R-:W-:-:S03]  /*38e70*/  IMAD.WIDE R178, R251, 0x4, R162 ;  /* 0x00000004fbb27825 */ /* 0x000fc600078e02a2 */
[----:B------:R-:W2:Y:S04]  /*38e80*/  LDL.LU.64 R158, [R1+0x1108] ;  /* 0x00110800019e7983 */ /* 0x000ea80000300a00 */
[----:B------:R1:W-:Y:S01]  /*38e90*/  STL.64 [R1+0x2518], R184 ;  /* 0x002518b801007387 */ /* 0x0003e20000100a00 */
[----:B----4-:R-:W-:-:S03]  /*38ea0*/  IMAD.WIDE R176, R251, 0x4, R156 ;  /* 0x00000004fbb07825 */ /* 0x010fc600078e029c */
[----:B------:R-:W-:Y:S04]  /*38eb0*/  STL.64 [R1+0x2748], R182 ;  /* 0x002748b601007387 */ /* 0x000fe80000100a00 */
[----:B------:R-:W4:Y:S04]  /*38ec0*/  LDL.LU.64 R162, [R1+0x1110] ;  /* 0x0011100001a27983 */ /* 0x000f280000300a00 */
[----:B------:R-:W-:Y:S01]  /*38ed0*/  STL.64 [R1+0x2758], R180 ;  /* 0x002758b401007387 */ /* 0x000fe20000100a00 */
[----:B------:R-:W-:-:S03]  /*38ee0*/  IMAD.WIDE R174, R251, 0x4, R170 ;  /* 0x00000004fbae7825 */ /* 0x000fc600078e02aa */
[----:B------:R-:W4:Y:S04]  /*38ef0*/  LDL.LU.64 R156, [R1+0x1118] ;  /* 0x00111800019c7983 */ /* 0x000f280000300a00 */
        /* <DEDUP_REMOVED lines=26> */
[----:B------:R1:W-:Y:S01]  /*390a0*/  STL.64 [R1+0x27c8], R184 ;  /* 0x0027c8b801007387 */ /* 0x0003e20000100a00 */
[----:B------:R-:W-:-:S03]  /*390b0*/  IMAD.WIDE R176, R251, 0x4, R158 ;  /* 0x00000004fbb07825 */ /* 0x000fc600078e029e */
[----:B------:R-:W2:Y:S04]  /*390c0*/  LDL.LU.64 R164, [R1+0x1140] ;  /* 0x0011400001a47983 */ /* 0x000ea80000300a00 */
[----:B------:R-:W-:Y:S04]  /*390d0*/  STL.64 [R1+0x2800], R182 ;  /* 0x002800b601007387 */ /* 0x000fe80000100a00 */
[----:B------:R-:W-:Y:S01]  /*390e0*/  STL.64 [R1+0x2828], R180 ;  /* 0x002828b401007387 */ /* 0x000fe20000100a00 */
[----:B----4-:R-:W-:-:S03]  /*390f0*/  IMAD.WIDE R174, R251, 0x4, R162 ;  /* 0x00000004fbae7825 */ /* 0x010fc600078e02a2 */
[----:B------:R-:W4:Y:S04]  /*39100*/  LDL.LU.64 R158, [R1+0x1148] ;  /* 0x00114800019e7983 */ /* 0x000f280000300a00 */
[----:B------:R-:W-:Y:S01]  /*39110*/  STL.64 [R1+0x2850], R178 ;  /* 0x002850b201007387 */ /* 0x000fe20000100a00 */
[----:B------:R-:W-:-:S03]  /*39120*/  IMAD.WIDE R172, R251, 0x4, R156 ;  /* 0x00000004fbac7825 */ /* 0x000fc600078e029c */
[----:B------:R-:W-:Y:S04]  /*39130*/  STL.64 [R1+0x2878], R176 ;  /* 0x002878b001007387 */ /* 0x000fe80000100a00 */
[----:B------:R-:W4:Y:S04]  /*39140*/  LDL.LU.64 R166, [R1+0x1150] ;  /* 0x0011500001a67983 */ /* 0x000f280000300a00 */
        /* <DEDUP_REMOVED lines=25> */
[----:B------:R1:W-:Y:S04]  /*392e0*/  STL.64 [R1+0x2918], R184 ;  /* 0x002918b801007387 */ /* 0x0003e80000100a00 */
[----:B------:R-:W2:Y:S04]  /*392f0*/  LDL.LU.64 R168, [R1+0x1188] ;  /* 0x0011880001a87983 */ /* 0x000ea80000300a00 */
[----:B------:R-:W-:Y:S01]  /*39300*/  STL.64 [R1+0x2970], R182 ;  /* 0x002970b601007387 */ /* 0x000fe20000100a00 */
[----:B----4-:R-:W-:-:S03]  /*39310*/  IMAD.WIDE R176, R251, 0x4, R158 ;  /* 0x00000004fbb07825 */ /* 0x010fc600078e029e */
        /* <DEDUP_REMOVED lines=32> */
[----:B------:R-:W-:-:S03]  /*39520*/  IMAD.WIDE R176, R251, 0x4, R168 ;  /* 0x00000004fbb07825 */ /* 0x000fc600078e02a8 */
[----:B------:R-:W-:Y:S04]  /*39530*/  STL.64 [R1+0x2d90], R182 ;  /* 0x002d90b601007387 */ /* 0x000fe80000100a00 */
[----:B------:R-:W2:Y:S01]  /*39540*/  LDL.LU.64 R160, [R1+0x11c8] ;  /* 0x0011c80001a07983 */ /* 0x000ea20000300a00 */
[----:B----4-:R-:W-:-:S03]  /*39550*/  IMAD.WIDE R172, R251, 0x4, R164 ;  /* 0x00000004fbac7825 */ /* 0x010fc600078e02a4 */
        /* <DEDUP_REMOVED lines=32> */
[----:B------:R-:W-:-:S03]  /*39760*/  IMAD.WIDE R176, R251, 0x4, R160 ;  /* 0x00000004fbb07825 */ /* 0x000fc600078e02a0 */
[----:B------:R-:W-:Y:S04]  /*39770*/  STL.64 [R1+0x2ed0], R182 ;  /* 0x002ed0b601007387 */ /* 0x000fe80000100a00 */
[----:B------:R-:W2:Y:S04]  /*39780*/  LDL.LU.64 R162, [R1+0x1210] ;  /* 0x0012100001a27983 */ /* 0x000ea80000300a00 */
[----:B------:R-:W-:Y:S01]  /*39790*/  STL.64 [R1+0x2ee8], R180 ;  /* 0x002ee8b401007387 */ /* 0x000fe20000100a00 */
[----:B----4-:R-:W-:-:S03]  /*397a0*/  IMAD.WIDE R174, R251, 0x4, R170 ;  /* 0x00000004fbae7825 */ /* 0x010fc600078e02aa */
        /* <DEDUP_REMOVED lines=32> */
[----:B------:R-:W-:-:S03]  /*399b0*/  IMAD.WIDE R174, R251, 0x4, R162 ;  /* 0x00000004fbae7825 */ /* 0x000fc600078e02a2 */
[----:B------:R-:W2:Y:S04]  /*399c0*/  LDL.LU.64 R156, [R1+0x1248] ;  /* 0x00124800019c7983 */ /* 0x000ea80000300a00 */
[----:B------:R-:W-:Y:S01]  /*399d0*/  STL.64 [R1+0x30d0], R178 ;  /* 0x0030d0b201007387 */ /* 0x000fe20000100a00 */
[----:B----4-:R-:W-:-:S03]  /*399e0*/  IMAD.WIDE R172, R251, 0x4, R160 ;  /* 0x00000004fbac7825 */ /* 0x010fc600078e02a0 */
        /* <DEDUP_REMOVED lines=30> */
[----:B------:R-:W-:-:S03]  /*39bd0*/  IMAD.WIDE R176, R251, 0x4, R156 ;  /* 0x00000004fbb07825 */ /* 0x000fc600078e029c */
[----:B------:R-:W2:Y:S04]  /*39be0*/  LDL.LU.64 R164, [R1+0x1290] ;  /* 0x0012900001a47983 */ /* 0x000ea80000300a00 */
[----:B------:R-:W-:Y:S04]  /*39bf0*/  STL.64 [R1+0x4f20], R180 ;  /* 0x004f20b401007387 */ /* 0x000fe80000100a00 */
[----:B------:R-:W2:Y:S01]  /*39c00*/  LDL.LU.64 R156, [R1+0x1298] ;  /* 0x00129800019c7983 */ /* 0x000ea20000300a00 */
[----:B----4-:R-:W-:-:S03]  /*39c10*/  IMAD.WIDE R174, R251, 0x4, R166 ;  /* 0x00000004fbae7825 */ /* 0x010fc600078e02a6 */
        /* <DEDUP_REMOVED lines=20> */
[----:B----4-:R-:W4:Y:S01]  /*39d60*/  LDL.LU.64 R166, [R1+0x12a8] ;  /* 0x0012a80001a67983 */ /* 0x010f220000300a00 */
[----:B--2---:R-:W-:-:S03]  /*39d70*/  IMAD.WIDE R182, R251, 0x4, R160 ;  /* 0x00000004fbb67825 */ /* 0x004fc600078e02a0 */
[----:B------:R-:W2:Y:S01]  /*39d80*/  LDL.LU.64 R162, [R1+0x12b0] ;  /* 0x0012b00001a27983 */ /* 0x000ea20000300a00 */
[----:B------:R-:W-:-:S03]  /*39d90*/  IMAD.WIDE R180, R251, 0x4, R170 ;  /* 0x00000004fbb47825 */ /* 0x000fc600078e02aa */
[----:B------:R-:W2:Y:S01]  /*39da0*/  LDL.LU.64 R174, [R1+0x12b8] ;  /* 0x0012b80001ae7983 */ /* 0x000ea20000300a00 */
[----:B------:R-:W-:-:S03]  /*39db0*/  IMAD.WIDE R178, R251, 0x4, R158 ;  /* 0x00000004fbb27825 */ /* 0x000fc600078e029e */
[----:B------:R-:W2:Y:S04]  /*39dc0*/  LDL.LU.64 R160, [R1+0x12c0] ;  /* 0x0012c00001a07983 */ /* 0x000ea80000300a00 */
[----:B------:R-:W-:Y:S01]  /*39dd0*/  STL.64 [R1+0x5000], R184 ;  /* 0x005000b801007387 */ /* 0x000fe20000100a00 */
[----:B------:R-:W-:-:S03]  /*39de0*/  IMAD.WIDE R176, R251, 0x4, R168 ;  /* 0x00000004fbb07825 */ /* 0x000fc600078e02a8 */
[----:B------:R-:W-:Y:S04]  /*39df0*/  STL.64 [R1+0x5020], R182 ;  /* 0x005020b601007387 */ /* 0x000fe80000100a00 */
[----:B------:R-:W2:Y:S01]  /*39e00*/  LDL.LU.64 R158, [R1+0x12c8] ;  /* 0x0012c800019e7983 */ /* 0x000ea20000300a00 */
[----:B------:R-:W-:-:S03]  /*39e10*/  IMAD.WIDE R170, R251, 0x4, R164 ;  /* 0x00000004fbaa7825 */ /* 0x000fc600078e02a4 */
[----:B------:R-:W-:Y:S04]  /*39e20*/  STL.64 [R1+0x5040], R180 ;  /* 0x005040b401007387 */ /* 0x000fe80000100a00 */
[----:B------:R-:W-:Y:S01]  /*39e30*/  STL.64 [R1+0x5060], R178 ;  /* 0x005060b201007387 */ /* 0x000fe20000100a00 */
[----:B------:R-:W-:-:S03]  /*39e40*/  IMAD.WIDE R168, R251, 0x4, R156 ;  /* 0x00000004fba87825 */ /* 0x000fc600078e029c */
[----:B------:R-:W2:Y:S04]  /*39e50*/  LDL.LU.64 R172, [R1+0x12d0] ;  /* 0x0012d00001ac7983 */ /* 0x000ea80000300a00 */
[----:B------:R-:W-:Y:S04]  /*39e60*/  STL.64 [R1+0x5080], R176 ;  /* 0x005080b001007387 */ /* 0x000fe80000100a00 */
[----:B------:R-:W2:Y:S04]  /*39e70*/  LDL.LU.64 R156, [R1+0x12d8] ;  /* 0x0012d800019c7983 */ /* 0x000ea80000300a00 */
[----:B------:R1:W-:Y:S04]  /*39e80*/  STL.64 [R1+0x50b0], R170 ;  /* 0x0050b0aa01007387 */ /* 0x0003e80000100a00 */
[----:B------:R1:W-:Y:S01]  /*39e90*/  STL.64 [R1+0x50d0], R168 ;  /* 0x0050d0a801007387 */ /* 0x0003e20000100a00 */
[----:B---3--:R-:W-:-:S03]  /*39ea0*/  IMAD.WIDE R164, R251, 0x4, R232 ;  /* 0x00000004fba47825 */ /* 0x008fc600078e02e8 */
        /* <DEDUP_REMOVED lines=14> */
[----:B----4-:R-:W-:-:S03]  /*39f90*/  IMAD.WIDE R184, R251, 0x4, R166 ;  /* 0x00000004fbb87825 */ /* 0x010fc600078e02a6 */
[----:B------:R-:W4:Y:S01]  /*39fa0*/  LDL.LU.64 R168, [R1+0x12f0] ;  /* 0x0012f00001a87983 */ /* 0x000f220000300a00 */
[----:B--2---:R-:W-:-:S03]  /*39fb0*/  IMAD.WIDE R182, R251, 0x4, R162 ;  /* 0x00000004fbb67825 */ /* 0x004fc600078e02a2 */
[----:B------:R-:W2:Y:S01]  /*39fc0*/  LDL.LU.64 R164, [R1+0x12f8] ;  /* 0x0012f80001a47983 */ /* 0x000ea20000300a00 */
[----:B------:R-:W-:-:S03]  /*39fd0*/  IMAD.WIDE R180, R251, 0x4, R174 ;  /* 0x00000004fbb47825 */ /* 0x000fc600078e02ae */
[----:B------:R-:W2:Y:S01]  /*39fe0*/  LDL.LU.64 R166, [R1+0x1300] ;  /* 0x0013000001a67983 */ /* 0x000ea20000300a00 */
[----:B------:R-:W-:-:S03]  /*39ff0*/  IMAD.WIDE R178, R251, 0x4, R160 ;  /* 0x00000004fbb27825 */ /* 0x000fc600078e02a0 */
[----:B------:R-:W2:Y:S04]  /*3a000*/  LDL.LU.64 R162, [R1+0x1308] ;  /* 0x0013080001a27983 */ /* 0x000ea80000300a00 */
[----:B------:R1:W-:Y:S04]  /*3a010*/  STL.64 [R1+0x5120], R184 ;  /* 0x005120b801007387 */ /* 0x0003e80000100a00 */
[----:B------:R4:W-:Y:S01]  /*3a020*/  STL.64 [R1+0x5140], R182 ;  /* 0x005140b601007387 */ /* 0x0009e20000100a00 */
[----:B------:R-:W-:-:S03]  /*3a030*/  IMAD.WIDE R176, R251, 0x4, R158 ;  /* 0x00000004fbb07825 */ /* 0x000fc600078e029e */
[----:B------:R-:W2:Y:S04]  /*3a040*/  LDL.LU.64 R160, [R1+0x1310] ;  /* 0x0013100001a07983 */ /* 0x000ea80000300a00 */
[----:B------:R-:W-:Y:S04]  /*3a050*/  STL.64 [R1+0x5160], R180 ;  /* 0x005160b401007387 */ /* 0x000fe80000100a00 */
[----:B------:R-:W2:Y:S01]  /*3a060*/  LDL.LU.64 R158, [R1+0x1318] ;  /* 0x00131800019e7983 */ /* 0x000ea20000300a00 */
[----:B------:R-:W-:-:S03]  /*3a070*/  IMAD.WIDE R174, R251, 0x4, R172 ;  /* 0x00000004fbae7825 */ /* 0x000fc600078e02ac */
[----:B------:R-:W-:Y:S04]  /*3a080*/  STL.64 [R1+0x51a0], R178 ;  /* 0x0051a0b201007387 */ /* 0x000fe80000100a00 */
[----:B------:R-:W-:Y:S01]  /*3a090*/  STL.64 [R1+0x5200], R176 ;  /* 0x005200b001007387 */ /* 0x000fe20000100a00 */
[----:B------:R-:W-:-:S03]  /*3a0a0*/  IMAD.WIDE R172, R251, 0x4, R156 ;  /* 0x00000004fbac7825 */ /* 0x000fc600078e029c */
[----:B------:R-:W-:Y:S01]  /*3a0b0*/  STL.64 [R1+0x5220], R174 ;  /* 0x005220ae01007387 */ /* 0x000fe20000100a00 */
[----:B---3--:R-:W-:-:S03]  /*3a0c0*/  IMAD.WIDE R156, R251, 0x4, R232 ;  /* 0x00000004fb9c7825 */ /* 0x008fc600078e02e8 */
[----:B------:R-:W3:Y:S01]  /*3a0d0*/  LDL.LU.64 R232, [R1+0x1320] ;  /* 0x0013200001e87983 */ /* 0x000ee20000300a00 */
[----:B------:R-:W-:-:S03]  /*3a0e0*/  VIADD R234, R237, 0xffffff96 ;  /* 0xffffff96edea7836 */ /* 0x000fc60000000000 */
[----:B------:R1:W-:Y:S01]  /*3a0f0*/  STL.64 [R1+0x5250], R172 ;  /* 0x005250ac01007387 */ /* 0x0003e20000100a00 */
[----:B------:R-:W2:Y:S01]  /*3a100*/  LDC R237, c[0x0][0x3a0] ;  /* 0x0000e800ffed7b82 */ /* 0x000ea20000000800 */
        /* <DEDUP_REMOVED lines=10> */
[----:B-1----:R-:W-:-:S04]  /*3a1b0*/  IMAD.WIDE R184, R251, 0x4, R170 ;  /* 0x00000004fbb87825 */ /* 0x002fc800078e02aa */
[C---:B----4-:R-:W-:Y:S01]  /*3a1c0*/  IMAD.WIDE R182, R251.reuse, 0x4, R168 ;  /* 0x00000004fbb67825 */ /* 0x050fe200078e02a8 */
[----:B------:R-:W4:Y:S03]  /*3a1d0*/  LDL.LU.64 R172, [R1+0x1328] ;  /* 0x0013280001ac7983 */ /* 0x000f260000300a00 */
[C---:B--2---:R-:W-:Y:S01]  /*3a1e0*/  IMAD.WIDE R180, R251.reuse, 0x4, R164 ;  /* 0x00000004fbb47825 */ /* 0x044fe200078e02a4 */
[----:B------:R-:W2:Y:S03]  /*3a1f0*/  LDL.LU.64 R156, [R1+0x1330] ;  /* 0x00133000019c7983 */ /* 0x000ea60000300a00 */
[C---:B------:R-:W-:Y:S01]  /*3a200*/  IMAD.WIDE R178, R251.reuse, 0x4, R166 ;  /* 0x00000004fbb27825 */ /* 0x040fe200078e02a6 */
[----:B------:R-:W2:Y:S03]  /*3a210*/  LDL.LU.64 R170, [R1+0x1338] ;  /* 0x0013380001aa7983 */ /* 0x000ea60000300a00 */
[C---:B------:R-:W-:Y:S01]  /*3a220*/  IMAD.WIDE R176, R251.reuse, 0x4, R162 ;  /* 0x00000004fbb07825 */ /* 0x040fe200078e02a2 */
[----:B------:R4:W-:Y:S04]  /*3a230*/  STL.64 [R1+0x5290], R184 ;  /* 0x005290b801007387 */ /* 0x0009e80000100a00 */
[----:B------:R-:W2:Y:S04]  /*3a240*/  LDL.LU.64 R164, [R1+0x1340] ;  /* 0x0013400001a47983 */ /* 0x000ea80000300a00 */
[----:B------:R-:W-:Y:S01]  /*3a250*/  STL.64 [R1+0x52b0], R182 ;  /* 0x0052b0b601007387 */ /* 0x000fe20000100a00 */
[----:B------:R-:W-:-:S03]  /*3a260*/  IMAD.WIDE R174, R251, 0x4, R160 ;  /* 0x00000004fbae7825 */ /* 0x000fc600078e02a0 */
[----:B------:R-:W-:Y:S04]  /*3a270*/  STL.64 [R1+0x52d0], R180 ;  /* 0x0052d0b401007387 */ /* 0x000fe80000100a00 */
[----:B------:R-:W2:Y:S01]  /*3a280*/  LDL.LU.64 R162, [R1+0x1348] ;  /* 0x0013480001a27983 */ /* 0x000ea20000300a00 */
[----:B------:R-:W-:-:S03]  /*3a290*/  IMAD.WIDE R166, R251, 0x4, R158 ;  /* 0x00000004fba67825 */ /* 0x000fc600078e029e */
[----:B------:R-:W-:Y:S04]  /*3a2a0*/  STL.64 [R1+0x52f0], R178 ;  /* 0x0052f0b201007387 */ /* 0x000fe80000100a00 */
[----:B------:R-:W-:Y:S04]  /*3a2b0*/  STL.64 [R1+0x5300], R176 ;  /* 0x005300b001007387 */ /* 0x000fe80000100a00 */
[----:B------:R-:W2:Y:S04]  /*3a2c0*/  LDL.LU.64 R168, [R1+0x1350] ;  /* 0x0013500001a87983 */ /* 0x000ea80000300a00 */
[----:B------:R-:W2:Y:S04]  /*3a2d0*/  LDL.LU.64 R160, [R1+0x1358] ;  /* 0x0013580001a07983 */ /* 0x000ea80000300a00 */
        /* <DEDUP_REMOVED lines=16> */
[----:B----4-:R-:W-:-:S03]  /*3a3e0*/  IMAD.WIDE R184, R251, 0x4, R172 ;  /* 0x00000004fbb87825 */ /* 0x010fc600078e02ac */
[----:B-1----:R-:W4:Y:S01]  /*3a3f0*/  LDL.LU.64 R166, [R1+0x1368] ;  /* 0x0013680001a67983 */ /* 0x002f220000300a00 */
[----:B--2---:R-:W-:-:S03]  /*3a400*/  IMAD.WIDE R182, R251, 0x4, R156 ;  /* 0x00000004fbb67825 */ /* 0x004fc600078e029c */
[----:B------:R-:W2:Y:S01]  /*3a410*/  LDL.LU.64 R158, [R1+0x1370] ;  /* 0x00137000019e7983 */ /* 0x000ea20000300a00 */
[----:B------:R-:W-:-:S03]  /*3a420*/  IMAD.WIDE R180, R251, 0x4, R170 ;  /* 0x00000004fbb47825 */ /* 0x000fc600078e02aa */
[----:B------:R-:W2:Y:S04]  /*3a430*/  LDL.LU.64 R172, [R1+0x1378] ;  /* 0x0013780001ac7983 */ /* 0x000ea80000300a00 */
[----:B------:R-:W2:Y:S04]  /*3a440*/  LDL.LU.64 R156, [R1+0x1380] ;  /* 0x00138000019c7983 */ /* 0x000ea80000300a00 */
[----:B------:R4:W-:Y:S01]  /*3a450*/  STL.64 [R1+0x5380], R184 ;  /* 0x005380b801007387 */ /* 0x0009e20000100a00 */
[----:B------:R-:W-:-:S03]  /*3a460*/  IMAD.WIDE R178, R251, 0x4, R164 ;  /* 0x00000004fbb27825 */ /* 0x000fc600078e02a4 */
[----:B------:R-:W2:Y:S04]  /*3a470*/  LDL.LU.64 R170, [R1+0x1388] ;  /* 0x0013880001aa7983 */ /* 0x000ea80000300a00 */
[----:B------:R-:W-:Y:S01]  /*3a480*/  STL.64 [R1+0x53b0], R182 ;  /* 0x0053b0b601007387 */ /* 0x000fe20000100a00 */
[----:B------:R-:W-:-:S03]  /*3a490*/  IMAD.WIDE R176, R251, 0x4, R162 ;  /* 0x00000004fbb07825 */ /* 0x000fc600078e02a2 */
[----:B------:R-:W2:Y:S04]  /*3a4a0*/  LDL.LU.64 R164, [R1+0x1390] ;  /* 0x0013900001a47983 */ /* 0x000ea80000300a00 */
[----:B------:R-:W-:Y:S04]  /*3a4b0*/  STL.64 [R1+0x53c0], R180 ;  /* 0x0053c0b401007387 */ /* 0x000fe80000100a00 */
[----:B------:R-:W2:Y:S01]  /*3a4c0*/  LDL.LU.64 R162, [R1+0x1398] ;  /* 0x0013980001a27983 */ /* 0x000ea20000300a00 */
        /* <DEDUP_REMOVED lines=16> */
[----:B------:R-:W-:Y:S04]  /*3a5d0*/  LDGSTS.E [R2+0x38c00], desc[UR30][R176.64], !P3 ;  /* 0x38c00000b0027fae */ /* 0x000fe8000d9a101e */
[----:B------:R-:W-:Y:S04]  /*3a5e0*/  LDGSTS.E [R2+0x38d00], desc[UR30][R174.64], !P3 ;  /* 0x38d00000ae027fae */ /* 0x000fe8000d9a101e */
[----:B------:R-:W-:Y:S04]  /*3a5f0*/  LDGSTS.E [R2+0x38e00], desc[UR30][R168.64], !P3 ;  /* 0x38e00000a8027fae */ /* 0x000fe8000d9a101e */
[----:B------:R-:W-:Y:S01]  /*3a600*/  LDGSTS.E [R2+0x38f00], desc[UR30][R160.64], !P3 ;  /* 0x38f00000a0027fae */ /* 0x000fe2000d9a101e */
[----:B----4-:R-:W-:-:S03]  /*3a610*/  IMAD.WIDE R184, R251, 0x4, R166 ;  /* 0x00000004fbb87825 */ /* 0x010fc600078e02a6 */
[----:B-1----:R-:W4:Y:S01]  /*3a620*/  LDL.LU.64 R168, [R1+0x13a8] ;  /* 0x0013a80001a87983 */ /* 0x002f220000300a00 */
        /* <DEDUP_REMOVED lines=28> */
[----:B------:R-:W-:Y:S04]  /*3a7f0*/  LDGSTS.E [R2+0x3ab00], desc[UR30][R178.64], !P4 ;  /* 0x3ab00000b2027fae */ /* 0x000fe8000e1a101e */
[----:B------:R-:W-:Y:S04]  /*3a800*/  LDGSTS.E [R2+0x3ac00], desc[UR30][R172.64], !P4 ;  /* 0x3ac00000ac027fae */ /* 0x000fe8000e1a101e */
        /* <DEDUP_REMOVED lines=11> */
[----:B------:R-:W2:Y:S04]  /*3a8c0*/  LDL.LU.64 R160, [R1+0x1408] ;  /* 0x0014080001a07983 */ /* 0x000ea80000300a00 */
[----:B------:R4:W-:Y:S01]  /*3a8d0*/  STL.64 [R1+0x5528], R184 ;  /* 0x005528b801007387 */ /* 0x0009e20000100a00 */
[----:B------:R-:W-:-:S03]  /*3a8e0*/  IMAD.WIDE R156, R251, 0x4, R156 ;  /* 0x00000004fb9c7825 */ /* 0x000fc600078e029c */
[----:B------:R-:W-:Y:S04]  /*3a8f0*/  STL.64 [R1+0x5538], R182 ;  /* 0x005538b601007387 */ /* 0x000fe80000100a00 */
[----:B------:R-:W2:Y:S04]  /*3a900*/  LDL.LU.64 R166, [R1+0x1410] ;  /* 0x0014100001a67983 */ /* 0x000ea80000300a00 */
[----:B------:R-:W-:Y:S01]  /*3a910*/  STL.64 [R1+0x5548], R180 ;  /* 0x005548b401007387 */ /* 0x000fe20000100a00 */
[----:B------:R-:W-:-:S03]  /*3a920*/  IMAD.WIDE R178, R251, 0x4, R176 ;  /* 0x00000004fbb27825 */ /* 0x000fc600078e02b0 */
[----:B------:R-:W2:Y:S04]  /*3a930*/  LDL.LU.64 R158, [R1+0x1418] ;  /* 0x00141800019e7983 */ /* 0x000ea80000300a00 */
[----:B------:R1:W-:Y:S01]  /*3a940*/  STL.64 [R1+0x5580], R170 ;  /* 0x005580aa01007387 */ /* 0x0003e20000100a00 */
[----:B------:R-:W-:-:S03]  /*3a950*/  IMAD.WIDE R176, R251, 0x4, R174 ;  /* 0x00000004fbb07825 */ /* 0x000fc600078e02ae */
[----:B------:R1:W-:Y:S04]  /*3a960*/  STL.64 [R1+0x5588], R156 ;  /* 0x0055889c01007387 */ /* 0x0003e80000100a00 */
[----:B------:R1:W-:Y:S04]  /*3a970*/  STL.64 [R1+0x55e8], R178 ;  /* 0x0055e8b201007387 */ /* 0x0003e80000100a00 */
        /* <DEDUP_REMOVED lines=30> */
[----:B------:R-:W-:-:S03]  /*3ab60*/  IMAD.WIDE R172, R251, 0x4, R158 ;  /* 0x00000004fbac7825 */ /* 0x000fc600078e029e */
        /* <DEDUP_REMOVED lines=300> */
[----:B-1----:R-:W4:Y:S04]  /*3be30*/  LDL.LU.64 R172, [R1+0x1668] ;  /* 0x0016680001ac7983 */ /* 0x002f280000300a00 */
[----:B------:R-:W4:Y:S01]  /*3be40*/  LDL.LU.64 R166, [R1+0x1670] ;  /* 0x0016700001a67983 */ /* 0x000f220000300a00 */
[----:B--2---:R-:W-:-:S03]  /*3be50*/  IMAD.WIDE R182, R251, 0x4, R158 ;  /* 0x00000004fbb67825 */ /* 0x004fc600078e029e */
[----:B------:R-:W2:Y:S01]  /*3be60*/  LDL.LU.64 R170, [R1+0x1678] ;  /* 0x0016780001aa7983 */ /* 0x000ea20000300a00 */
[----:B------:R-:W-:-:S03]  /*3be70*/  IMAD.WIDE R180, R251, 0x4, R164 ;  /* 0x00000004fbb47825 */ /* 0x000fc600078e02a4 */
        /* <DEDUP_REMOVED lines=31> */
[----:B------:R-:W-:-:S03]  /*3c070*/  IMAD.WIDE R182, R251, 0x4, R166 ;  /* 0x00000004fbb67825 */ /* 0x000fc600078e02a6 */
[----:B------:R-:W4:Y:S04]  /*3c080*/  LDL.LU.64 R160, [R1+0x16b0] ;  /* 0x0016b00001a07983 */ /* 0x000f280000300a00 */
[----:B------:R-:W4:Y:S01]  /*3c090*/  LDL.LU.64 R172, [R1+0x16b8] ;  /* 0x0016b80001ac7983 */ /* 0x000f220000300a00 */
[----:B--2---:R-:W-:-:S03]  /*3c0a0*/  IMAD.WIDE R180, R251, 0x4, R170 ;  /* 0x00000004fbb47825 */ /* 0x004fc600078e02aa */
[----:B------:R-:W2:Y:S01]  /*3c0b0*/  LDL.LU.64 R166, [R1+0x16c0] ;  /* 0x0016c00001a67983 */ /* 0x000ea20000300a00 */
[----:B------:R-:W-:-:S03]  /*3c0c0*/  IMAD.WIDE R178, R251, 0x4, R158 ;  /* 0x00000004fbb27825 */ /* 0x000fc600078e029e */
[----:B------:R4:W-:Y:S04]  /*3c0d0*/  STL.64 [R1+0x2fd0], R184 ;  /* 0x002fd0b801007387 */ /* 0x0009e80000100a00 */
[----:B------:R-:W-:Y:S01]  /*3c0e0*/  STL.64 [R1+0x3008], R182 ;  /* 0x003008b601007387 */ /* 0x000fe20000100a00 */
[----:B------:R-:W-:-:S03]  /*3c0f0*/  IMAD.WIDE R176, R251, 0x4, R164 ;  /* 0x00000004fbb07825 */ /* 0x000fc600078e02a4 */
        /* <DEDUP_REMOVED lines=23> */
[----:B------:R1:W-:Y:S01]  /*3c270*/  LDGSTS.E [R3+0x33700], desc[UR30][R156.64], !P4 ;  /* 0x337000009c037fae */ /* 0x0003e2000e1a101e */
[----:B----4-:R-:W-:-:S03]  /*3c280*/  IMAD.WIDE R184, R251, 0x4, R168 ;  /* 0x00000004fbb87825 */ /* 0x010fc600078e02a8 */
[----:B-1----:R-:W4:Y:S01]  /*3c290*/  LDL.LU.64 R156, [R1+0x16e8] ;  /* 0x0016e800019c7983 */ /* 0x002f220000300a00 */
[----:B------:R-:W-:-:S03]  /*3c2a0*/  IMAD.WIDE R182, R251, 0x4, R160 ;  /* 0x00000004fbb67825 */ /* 0x000fc600078e02a0 */
[----:B------:R-:W4:Y:S01]  /*3c2b0*/  LDL.LU.64 R162, [R1+0x16f0] ;  /* 0x0016f00001a27983 */ /* 0x000f220000300a00 */
[----:B------:R-:W-:-:S03]  /*3c2c0*/  IMAD.WIDE R180, R251, 0x4, R172 ;  /* 0x00000004fbb47825 */ /* 0x000fc600078e02ac */
[----:B------:R-:W4:Y:S04]  /*3c2d0*/  LDL.LU.64 R174, [R1+0x16f8] ;  /* 0x0016f80001ae7983 */ /* 0x000f280000300a00 */
[----:B------:R-:W4:Y:S01]  /*3c2e0*/  LDL.LU.64 R168, [R1+0x1700] ;  /* 0x0017000001a87983 */ /* 0x000f220000300a00 */
[----:B--2---:R-:W-:-:S03]  /*3c2f0*/  IMAD.WIDE R178, R251, 0x4, R166 ;  /* 0x00000004fbb27825 */ /* 0x004fc600078e02a6 */
[----:B------:R-:W2:Y:S04]  /*3c300*/  LDL.LU.64 R160, [R1+0x1708] ;  /* 0x0017080001a07983 */ /* 0x000ea80000300a00 */
[----:B------:R-:W-:Y:S01]  /*3c310*/  STL.64 [R1+0x16a8], R184 ;  /* 0x0016a8b801007387 */ /* 0x000fe20000100a00 */
[----:B------:R-:W-:-:S03]  /*3c320*/  IMAD.WIDE R176, R251, 0x4, R158 ;  /* 0x00000004fbb07825 */ /* 0x000fc600078e029e */
[----:B------:R-:W-:Y:S04]  /*3c330*/  STL.64 [R1+0x16b0], R182 ;  /* 0x0016b0b601007387 */ /* 0x000fe80000100a00 */
[----:B------:R-:W2:Y:S04]  /*3c340*/  LDL.LU.64 R166, [R1+0x1710] ;  /* 0x0017100001a67983 */ /* 0x000ea80000300a00 */
[----:B------:R-:W-:Y:S04]  /*3c350*/  STL.64 [R1+0x16b8], R180 ;  /* 0x0016b8b401007387 */ /* 0x000fe80000100a00 */
[----:B------:R-:W2:Y:S01]  /*3c360*/  LDL.LU.64 R158, [R1+0x1718] ;  /* 0x00171800019e7983 */ /* 0x000ea20000300a00 */
[----:B------:R-:W-:-:S03]  /*3c370*/  IMAD.WIDE R172, R251, 0x4, R170 ;  /* 0x00000004fbac7825 */ /* 0x000fc600078e02aa */
[----:B------:R-:W-:Y:S01]  /*3c380*/  STL.64 [R1+0x16c0], R178 ;  /* 0x0016c0b201007387 */ /* 0x000fe20000100a00 */
[----:B------:R-:W-:-:S03]  /*3c390*/  IMAD.WIDE R170, R251, 0x4, R164 ;  /* 0x00000004fbaa7825 */ /* 0x000fc600078e02a4 */
[----:B------:R-:W-:Y:S04]  /*3c3a0*/  STL.64 [R1+0x16c8], R176 ;  /* 0x0016c8b001007387 */ /* 0x000fe80000100a00 */
[----:B------:R1:W-:Y:S01]  /*3c3b0*/  STL.64 [R1+0x16d0], R172 ;  /* 0x0016d0ac01007387 */ /* 0x0003e20000100a00 */
[----:B---3--:R-:W-:-:S03]  /*3c3c0*/  IMAD.WIDE R164, R251, 0x4, R232 ;  /* 0x00000004fba47825 */ /* 0x008fc600078e02e8 */
[----:B------:R-:W3:Y:S01]  /*3c3d0*/  LDL.LU.64 R232, [R1+0x1720] ;  /* 0x0017200001e87983 */ /* 0x000ee20000300a00 */
[----:B------:R-:W-:-:S03]  /*3c3e0*/  VIADD R234, R236, 0xffffff95 ;  /* 0xffffff95ecea7836 */ /* 0x000fc60000000000 */
[----:B------:R1:W-:Y:S01]  /*3c3f0*/  STL.64 [R1+0x16d8], R170 ;  /* 0x0016d8aa01007387 */ /* 0x0003e20000100a00 */
[----:B------:R-:W2:Y:S01]  /*3c400*/  LDC R236, c[0x0][0x3a0] ;  /* 0x0000e800ffec7b82 */ /* 0x000ea20000000800 */
[----:B------:R-:W-:Y:S02]  /*3c410*/  ISETP.GE.U32.AND P5, PT, R234, 0x7fffff56, PT ;  /* 0x7fffff56ea00780c */ /* 0x000fe40003fa6070 */
[----:B------:R1:W-:Y:S01]  /*3c420*/  STL.64 [R1+0x16e0], R164 ;  /* 0x0016e0a401007387 */ /* 0x0003e20000100a00 */
[----:B------:R-:W-:-:S04]  /*3c430*/  VIADD R234, R235, 0xffffff91 ;  /* 0xffffff91ebea7836 */ /* 0x000fc80000000000 */
[----:B------:R-:W2:Y:S06]  /*3c440*/  LDC R235, c[0x0][0x3a0] ;  /* 0x0000e800ffeb7b82 */ /* 0x000eac0000000800 */
[----:B------:R1:W-:Y:S04]  /*3c450*/  LDGSTS.E [R3+0x35000], desc[UR30][R184.64], !P5 ;  /* 0x35000000b8037fae */ /* 0x0003e8000e9a101e */
[----:B------:R1:W-:Y:S04]  /*3c460*/  LDGSTS.E [R3+0x35100], desc[UR30][R182.64], !P5 ;  /* 0x35100000b6037fae */ /* 0x0003e8000e9a101e */
[----:B------:R1:W-:Y:S04]  /*3c470*/  LDGSTS.E [R3+0x35200], desc[UR30][R180.64], !P5 ;  /* 0x35200000b4037fae */ /* 0x0003e8000e9a101e */
[----:B------:R2:W-:Y:S04]  /*3c480*/  LDGSTS.E [R3+0x35300], desc[UR30][R178.64], !P5 ;  /* 0x35300000b2037fae */ /* 0x0005e8000e9a101e */
[----:B------:R1:W-:Y:S04]  /*3c490*/  LDGSTS.E [R3+0x35400], desc[UR30][R176.64], !P5 ;  /* 0x35400000b0037fae */ /* 0x0003e8000e9a101e */
[----:B------:R-:W-:Y:S04]  /*3c4a0*/  LDGSTS.E [R3+0x35500], desc[UR30][R172.64], !P5 ;  /* 0x35500000ac037fae */ /* 0x000fe8000e9a101e */
[----:B------:R-:W-:Y:S01]  /*3c4b0*/  LDGSTS.E [R3+0x35600], desc[UR30][R170.64], !P5 ;  /* 0x35600000aa037fae */ /* 0x000fe2000e9a101e */
[----:B------:R-:W-:-:S03]  /*3c4c0*/  ISETP.GE.U32.AND P6, PT, R234, 0x7fffff52, PT ;  /* 0x7fffff52ea00780c */ /* 0x000fc60003fc6070 */
[----:B------:R-:W-:Y:S04]  /*3c4d0*/  LDGSTS.E [R3+0x35700], desc[UR30][R164.64], !P5 ;  /* 0x35700000a4037fae */ /* 0x000fe8000e9a101e */
[----:B-1----:R-:W3:Y:S04]  /*3c4e0*/  LDL.LU.64 R172, [R1+0x1728] ;  /* 0x0017280001ac7983 */ /* 0x002ee80000300a00 */
[----:B------:R-:W3:Y:S01]  /*3c4f0*/  LDL.LU.64 R170, [R1+0x1730] ;  /* 0x0017300001aa7983 */ /* 0x000ee20000300a00 */
[----:B----4-:R-:W-:-:S03]  /*3c500*/  IMAD.WIDE R156, R251, 0x4, R156 ;  /* 0x00000004fb9c7825 */ /* 0x010fc600078e029c */
[----:B------:R-:W4:Y:S01]  /*3c510*/  LDL.LU.64 R164, [R1+0x1738] ;  /* 0x0017380001a47983 */ /* 0x000f220000300a00 */
[----:B------:R-:W-:-:S03]  /*3c520*/  IMAD.WIDE R184, R251, 0x4, R162 ;  /* 0x00000004fbb87825 */ /* 0x000fc600078e02a2 */
[----:B------:R-:W4:Y:S01]  /*3c530*/  LDL.LU.64 R162, [R1+0x1740] ;  /* 0x0017400001a27983 */ /* 0x000f220000300a00 */
[----:B------:R-:W-:-:S03]  /*3c540*/  IMAD.WIDE R182, R251, 0x4, R174 ;  /* 0x00000004fbb67825 */ /* 0x000fc600078e02ae */
[----:B------:R1:W-:Y:S01]  /*3c550*/  STL.64 [R1+0x16e8], R156 ;  /* 0x0016e89c01007387 */ /* 0x0003e20000100a00 */
[----:B------:R-:W-:-:S03]  /*3c560*/  IMAD.WIDE R180, R251, 0x4, R168 ;  /* 0x00000004fbb47825 */ /* 0x000fc600078e02a8 */
[----:B------:R-:W-:Y:S01]  /*3c570*/  STL.64 [R1+0x16f0], R184 ;  /* 0x0016f0b801007387 */ /* 0x000fe20000100a00 */
[----:B--2---:R-:W-:-:S03]  /*3c580*/  IMAD.WIDE R178, R251, 0x4, R160 ;  /* 0x00000004fbb27825 */ /* 0x004fc600078e02a0 */
[----:B------:R-:W2:Y:S04]  /*3c590*/  LDL.LU.64 R160, [R1+0x1748] ;  /* 0x0017480001a07983 */ /* 0x000ea80000300a00 */
[----:B------:R-:W-:Y:S04]  /*3c5a0*/  STL.64 [R1+0x16f8], R182 ;  /* 0x0016f8b601007387 */ /* 0x000fe80000100a00 */
[----:B------:R-:W-:Y:S01]  /*3c5b0*/  STL.64 [R1+0x1700], R180 ;  /* 0x001700b401007387 */ /* 0x000fe20000100a00 */
[----:B------:R-:W-:-:S03]  /*3c5c0*/  IMAD.WIDE R176, R251, 0x4, R166 ;  /* 0x00000004fbb07825 */ /* 0x000fc600078e02a6 */
[----:B------:R-:W-:Y:S04]  /*3c5d0*/  STL.64 [R1+0x1708], R178 ;  /* 0x001708b201007387 */ /* 0x000fe80000100a00 */
[----:B------:R-:W2:Y:S01]  /*3c5e0*/  LDL.LU.64 R168, [R1+0x1750] ;  /* 0x0017500001a87983 */ /* 0x000ea20000300a00 */
[----:B------:R-:W-:-:S03]  /*3c5f0*/  IMAD.WIDE R174, R251, 0x4, R158 ;  /* 0x00000004fbae7825 */ /* 0x000fc600078e029e */
[----:B------:R-:W2:Y:S04]  /*3c600*/  LDL.LU.64 R158, [R1+0x1758] ;  /* 0x00175800019e7983 */ /* 0x000ea80000300a00 */
[----:B------:R1:W-:Y:S04]  /*3c610*/  STL.64 [R1+0x1710], R176 ;  /* 0x001710b001007387 */ /* 0x0003e80000100a00 */
[----:B------:R1:W-:Y:S04]  /*3c620*/  STL.64 [R1+0x1718], R174 ;  /* 0x001718ae01007387 */ /* 0x0003e80000100a00 */
[----:B------:R-:W-:Y:S04]  /*3c630*/  LDGSTS.E [R3+0x37000], desc[UR30][R156.64], !P6 ;  /* 0x370000009c037fae */ /* 0x000fe8000f1a101e */
[----:B------:R3:W-:Y:S04]  /*3c640*/  LDGSTS.E [R3+0x37100], desc[UR30][R184.64], !P6 ;  /* 0x37100000b8037fae */ /* 0x0007e8000f1a101e */
[----:B------:R3:W-:Y:S04]  /*3c650*/  LDGSTS.E [R3+0x37200], desc[UR30][R182.64], !P6 ;  /* 0x37200000b6037fae */ /* 0x0007e8000f1a101e */
[----:B-1----:R-:W2:Y:S04]  /*3c660*/  LDL.LU.64 R156, [R1+0x1760] ;  /* 0x00176000019c7983 */ /* 0x002ea80000300a00 */
[----:B------:R4:W-:Y:S04]  /*3c670*/  LDGSTS.E [R3+0x37300], desc[UR30][R180.64], !P6 ;  /* 0x37300000b4037fae */ /* 0x0009e8000f1a101e */
[----:B------:R1:W-:Y:S04]  /*3c680*/  LDGSTS.E [R3+0x37400], desc[UR30][R178.64], !P6 ;  /* 0x37400000b2037fae */ /* 0x0003e8000f1a101e */
[----:B------:R-:W-:Y:S04]  /*3c690*/  LDGSTS.E [R3+0x37500], desc[UR30][R176.64], !P6 ;  /* 0x37500000b0037fae */ /* 0x000fe8000f1a101e */
[----:B------:R-:W-:Y:S01]  /*3c6a0*/  LDGSTS.E [R3+0x37600], desc[UR30][R174.64], !P6 ;  /* 0x37600000ae037fae */ /* 0x000fe2000f1a101e */
[----:B---3--:R-:W-:-:S05]  /*3c6b0*/  IMAD.WIDE R166, R251, 0x4, R232 ;  /* 0x00000004fba67825 */ /* 0x008fca00078e02e8 */
[----:B------:R3:W-:Y:S04]  /*3c6c0*/  STL.64 [R1+0x1720], R166 ;  /* 0x001720a601007387 */ /* 0x0007e80000100a00 */
[----:B------:R-:W2:Y:S04]  /*3c6d0*/  LDL.LU.64 R176, [R1+0x1768] ;  /* 0x0017680001b07983 */ /* 0x000ea80000300a00 */
[----:B------:R-:W-:Y:S04]  /*3c6e0*/  LDGSTS.E [R3+0x37700], desc[UR30][R166.64], !P6 ;  /* 0x37700000a6037fae */ /* 0x000fe8000f1a101e */
[----:B------:R-:W2:Y:S04]  /*3c6f0*/  LDL.LU.64 R174, [R1+0x1770] ;  /* 0x0017700001ae7983 */ /* 0x000ea80000300a00 */
[----:B---3--:R-:W3:Y:S04]  /*3c700*/  LDL.LU.64 R166, [R1+0x1778] ;  /* 0x0017780001a67983 */ /* 0x008ee80000300a00 */
[----:B------:R-:W3:Y:S01]  /*3c710*/  LDL.LU.64 R232, [R1+0x1780] ;  /* 0x0017800001e87983 */ /* 0x000ee20000300a00 */
[----:B------:R-:W-:-:S02]  /*3c720*/  VIADD R234, R237, 0xffffff8d ;  /* 0xffffff8dedea7836 */ /* 0x000fc40000000000 */
[----:B------:R-:W2:Y:S03]  /*3c730*/  LDC R237, c[0x0][0x3a0] ;  /* 0x0000e800ffed7b82 */ /* 0x000ea60000000800 */
[----:B------:R-:W-:Y:S01]  /*3c740*/  ISETP.GE.U32.AND P1, PT, R234, 0x7fffff4e, PT ;  /* 0x7fffff4eea00780c */ /* 0x000fe20003f26070 */
[----:B------:R-:W-:-:S04]  /*3c750*/  IMAD.WIDE R184, R251, 0x4, R172 ;  /* 0x00000004fbb87825 */ /* 0x000fc800078e02ac */
[----:B------:R-:W-:-:S08]  /*3c760*/  IMAD.WIDE R182, R251, 0x4, R170 ;  /* 0x00000004fbb67825 */ /* 0x000fd000078e02aa */
[----:B------:R2:W-:Y:S01]  /*3c770*/  LDGSTS.E [R3+0x39000], desc[UR30][R184.64], !P1 ;  /* 0x39000000b8037fae */ /* 0x0005e2000c9a101e */
[----:B----4-:R-:W-:-:S03]  /*3c780*/  IMAD.WIDE R180, R251, 0x4, R164 ;  /* 0x00000004fbb47825 */ /* 0x010fc600078e02a4 */
[----:B------:R-:W-:Y:S04]  /*3c790*/  LDGSTS.E [R3+0x39100], desc[UR30][R182.64], !P1 ;  /* 0x39100000b6037fae */ /* 0x000fe8000c9a101e */
[----:B------:R-:W4:Y:S01]  /*3c7a0*/  LDL.LU.64 R164, [R1+0x1788] ;  /* 0x0017880001a47983 */ /* 0x000f220000300a00 */
[----:B-1----:R-:W-:-:S03]  /*3c7b0*/  IMAD.WIDE R178, R251, 0x4, R162 ;  /* 0x00000004fbb27825 */ /* 0x002fc600078e02a2 */
[----:B------:R-:W-:Y:S04]  /*3c7c0*/  STL.64 [R1+0x1728], R184 ;  /* 0x001728b801007387 */ /* 0x000fe80000100a00 */
[----:B------:R-:W-:Y:S01]  /*3c7d0*/  STL.64 [R1+0x1730], R182 ;  /* 0x001730b601007387 */ /* 0x000fe20000100a00 */
[----:B--2---:R-:W-:-:S03]  /*3c7e0*/  IMAD.WIDE R172, R251, 0x4, R160 ;  /* 0x00000004fbac7825 */ /* 0x004fc600078e02a0 */
[----:B------:R-:W2:Y:S04]  /*3c7f0*/  LDL.LU.64 R162, [R1+0x1790] ;  /* 0x0017900001a27983 */ /* 0x000ea80000300a00 */
[----:B------:R-:W-:Y:S04]  /*3c800*/  STL.64 [R1+0x1738], R180 ;  /* 0x001738b401007387 */ /* 0x000fe80000100a00 */
[----:B------:R-:W2:Y:S04]  /*3c810*/  LDL.LU.64 R160, [R1+0x1798] ;  /* 0x0017980001a07983 */ /* 0x000ea80000300a00 */
[----:B------:R-:W-:Y:S01]  /*3c820*/  STL.64 [R1+0x1740], R178 ;  /* 0x001740b201007387 */ /* 0x000fe20000100a00 */
[----:B------:R-:W-:-:S03]  /*3c830*/  IMAD.WIDE R170, R251, 0x4, R168 ;  /* 0x00000004fbaa7825 */ /* 0x000fc600078e02a8 */
[----:B------:R1:W-:Y:S01]  /*3c840*/  STL.64 [R1+0x1748], R172 ;  /* 0x001748ac01007387 */ /* 0x0003e20000100a00 */
[----:B------:R-:W-:-:S03]  /*3c850*/  IMAD.WIDE R168, R251, 0x4, R158 ;  /* 0x00000004fba87825 */ /* 0x000fc600078e029e */
[----:B------:R-:W-:Y:S04]  /*3c860*/  LDGSTS.E [R3+0x39200], desc[UR30][R180.64], !P1 ;  /* 0x39200000b4037fae */ /* 0x000fe8000c9a101e */
[----:B------:R-:W2:Y:S04]  /*3c870*/  LDL.LU.64 R158, [R1+0x17a0] ;  /* 0x0017a000019e7983 */ /* 0x000ea80000300a00 */
[----:B------:R3:W-:Y:S04]  /*3c880*/  LDGSTS.E [R3+0x39300], desc[UR30][R178.64], !P1 ;  /* 0x39300000b2037fae */ /* 0x0007e8000c9a101e */
[----:B------:R-:W-:Y:S04]  /*3c890*/  STL.64 [R1+0x1750], R170 ;  /* 0x001750aa01007387 */ /* 0x000fe80000100a00 */
[----:B------:R-:W-:Y:S01]  /*3c8a0*/  LDGSTS.E [R3+0x39400], desc[UR30][R172.64], !P1 ;  /* 0x39400000ac037fae */ /* 0x000fe2000c9a101e */
[----:B------:R-:W-:-:S03]  /*3c8b0*/  IMAD.WIDE R156, R251, 0x4, R156 ;  /* 0x00000004fb9c7825 */ /* 0x000fc600078e029c */
[----:B------:R-:W-:Y:S04]  /*3c8c0*/  STL.64 [R1+0x1758], R168 ;  /* 0x001758a801007387 */ /* 0x000fe80000100a00 */
[----:B------:R-:W-:Y:S04]  /*3c8d0*/  LDGSTS.E [R3+0x39500], desc[UR30][R170.64], !P1 ;  /* 0x39500000aa037fae */ /* 0x000fe8000c9a101e */
[----:B------:R1:W-:Y:S04]  /*3c8e0*/  STL.64 [R1+0x1760], R156 ;  /* 0x0017609c01007387 */ /* 0x0003e80000100a00 */
[----:B------:R-:W-:Y:S04]  /*3c8f0*/  LDGSTS.E [R3+0x39600], desc[UR30][R168.64], !P1 ;  /* 0x39600000a8037fae */ /* 0x000fe8000c9a101e */
[----:B------:R-:W-:Y:S04]  /*3c900*/  LDGSTS.E [R3+0x39700], desc[UR30][R156.64], !P1 ;  /* 0x397000009c037fae */ /* 0x000fe8000c9a101e */
[----:B-1----:R-:W2:Y:S04]  /*3c910*/  LDL.LU.64 R172, [R1+0x17a8] ;  /* 0x0017a80001ac7983 */ /* 0x002ea80000300a00 */
[----:B------:R-:W2:Y:S04]  /*3c920*/  LDL.LU.64 R156, [R1+0x17b0] ;  /* 0x0017b000019c7983 */ /* 0x000ea80000300a00 */
[----:B------:R-:W2:Y:S04]  /*3c930*/  LDL.LU.64 R170, [R1+0x17b8] ;  /* 0x0017b80001aa7983 */ /* 0x000ea80000300a00 */
[----:B------:R-:W2:Y:S01]  /*3c940*/  LDL.LU.64 R168, [R1+0x17c0] ;  /* 0x0017c00001a87983 */ /* 0x000ea20000300a00 */
[----:B------:R-:W-:-:S05]  /*3c950*/  IMAD.WIDE R184, R251, 0x4, R176 ;  /* 0x00000004fbb87825 */ /* 0x000fca00078e02b0 */
[----:B------:R-:W-:Y:S01]  /*3c960*/  STL.64 [R1+0x1768], R184 ;  /* 0x001768b801007387 */ /* 0x000fe20000100a00 */
[----:B---3--:R-:W-:-:S03]  /*3c970*/  IMAD.WIDE R178, R251, 0x4, R232 ;  /* 0x00000004fbb27825 */ /* 0x008fc600078e02e8 */
[----:B------:R-:W3:Y:S01]  /*3c980*/  LDL.LU.64 R232, [R1+0x17c8] ;  /* 0x0017c80001e87983 */ /* 0x000ee20000300a00 */
[----:B------:R-:W-:Y:S02]  /*3c990*/  VIADD R234, R236, 0xffffff89 ;  /* 0xffffff89ecea7836 */ /* 0x000fe40000000000 */
[C---:B------:R-:W-:Y:S01]  /*3c9a0*/  IMAD.WIDE R182, R251.reuse, 0x4, R174 ;  /* 0x00000004fbb67825 */ /* 0x040fe200078e02ae */
[----:B------:R-:W1:Y:S02]  /*3c9b0*/  LDC R236, c[0x0][0x3a0] ;  /* 0x0000e800ffec7b82 */ /* 0x000e640000000800 */
[----:B------:R-:W-:Y:S01]  /*3c9c0*/  ISETP.GE.U32.AND P2, PT, R234, 0x7fffff4a, PT ;  /* 0x7fffff4aea00780c */ /* 0x000fe20003f46070 */
[C---:B------:R-:W-:Y:S01]  /*3c9d0*/  IMAD.WIDE R180, R251.reuse, 0x4, R166 ;  /* 0x00000004fbb47825 */ /* 0x040fe200078e02a6 */
[----:B------:R-:W-:Y:S04]  /*3c9e0*/  STL.64 [R1+0x1770], R182 ;  /* 0x001770b601007387 */ /* 0x000fe80000100a00 */
[----:B------:R-:W-:Y:S04]  /*3c9f0*/  STL.64 [R1+0x1778], R180 ;  /* 0x001778b401007387 */ /* 0x000fe80000100a00 */
[----:B------:R-:W-:Y:S04]  /*3ca00*/  STL.64 [R1+0x1780], R178 ;  /* 0x001780b201007387 */ /* 0x000fe80000100a00 */
[----:B------:R1:W-:Y:S04]  /*3ca10*/  LDGSTS.E [R3+0x3b000], desc[UR30][R184.64], !P2 ;  /* 0x3b000000b8037fae */ /* 0x0003e8000d1a101e */
[----:B------:R1:W-:Y:S04]  /*3ca20*/  LDGSTS.E [R3+0x3b100], desc[UR30][R182.64], !P2 ;  /* 0x3b100000b6037fae */ /* 0x0003e8000d1a101e */
[----:B------:R1:W-:Y:S04]  /*3ca30*/  LDGSTS.E [R3+0x3b200], desc[UR30][R180.64], !P2 ;  /* 0x3b200000b4037fae */ /* 0x0003e8000d1a101e */
[----:B------:R1:W-:Y:S01]  /*3ca40*/  LDGSTS.E [R3+0x3b300], desc[UR30][R178.64], !P2 ;  /* 0x3b300000b2037fae */ /* 0x0003e2000d1a101e */
[----:B----4-:R-:W-:-:S03]  /*3ca50*/  IMAD.WIDE R176, R251, 0x4, R164 ;  /* 0x00000004fbb07825 */ /* 0x010fc600078e02a4 */
[----:B------:R-:W4:Y:S04]  /*3ca60*/  LDL.LU.64 R164, [R1+0x17d0] ;  /* 0x0017d00001a47983 */ /* 0x000f280000300a00 */
[----:B------:R-:W-:Y:S04]  /*3ca70*/  STL.64 [R1+0x1788], R176 ;  /* 0x001788b001007387 */ /* 0x000fe80000100a00 */
[----:B------:R-:W-:Y:S01]  /*3ca80*/  LDGSTS.E [R3+0x3b400], desc[UR30][R176.64], !P2 ;  /* 0x3b400000b0037fae */ /* 0x000fe2000d1a101e */
[----:B--2---:R-:W-:-:S05]  /*3ca90*/  IMAD.WIDE R174, R251, 0x4, R162 ;  /* 0x00000004fbae7825 */ /* 0x004fca00078e02a2 */
[----:B------:R-:W-:Y:S01]  /*3caa0*/  STL.64 [R1+0x1790], R174 ;  /* 0x001790ae01007387 */ /* 0x000fe20000100a00 */
[----:B------:R-:W-:-:S03]  /*3cab0*/  IMAD.WIDE R166, R251, 0x4, R160 ;  /* 0x00000004fba67825 */ /* 0x000fc600078e02a0 */
[----:B------:R-:W2:Y:S04]  /*3cac0*/  LDL.LU.64 R162, [R1+0x17d8] ;  /* 0x0017d80001a27983 */ /* 0x000ea80000300a00 */
[----:B------:R1:W-:Y:S04]  /*3cad0*/  STL.64 [R1+0x1798], R166 ;  /* 0x001798a601007387 */ /* 0x0003e80000100a00 */
[----:B------:R-:W2:Y:S04]  /*3cae0*/  LDL.LU.64 R160, [R1+0x17e0] ;  /* 0x0017e00001a07983 */ /* 0x000ea80000300a00 */
[----:B------:R-:W-:Y:S01]  /*3caf0*/  LDGSTS.E [R3+0x3b500], desc[UR30][R174.64], !P2 ;  /* 0x3b500000ae037fae */ /* 0x000fe2000d1a101e */
[----:B------:R-:W-:-:S03]  /*3cb00*/  IMAD.WIDE R158, R251, 0x4, R158 ;  /* 0x00000004fb9e7825 */ /* 0x000fc600078e029e */
[----:B------:R-:W-:Y:S04]  /*3cb10*/  LDGSTS.E [R3+0x3b600], desc[UR30][R166.64], !P2 ;  /* 0x3b600000a6037fae */ /* 0x000fe8000d1a101e */
[----:B------:R1:W-:Y:S04]  /*3cb20*/  STL.64 [R1+0x17a0], R158 ;  /* 0x0017a09e01007387 */ /* 0x0003e80000100a00 */
[----:B------:R-:W-:Y:S04]  /*3cb30*/  LDGSTS.E [R3+0x3b700], desc[UR30][R158.64], !P2 ;  /* 0x3b7000009e037fae */ /* 0x000fe8000d1a101e */
[----:B-1----:R-:W2:Y:S04]  /*3cb40*/  LDL.LU.64 R166, [R1+0x17e8] ;  /* 0x0017e80001a67983 */ /* 0x002ea80000300a00 */
[----:B------:R-:W2:Y:S01]  /*3cb50*/  LDL.LU.64 R158, [R1+0x17f0] ;  /* 0x0017f000019e7983 */ /* 0x000ea20000300a00 */
[----:B------:R-:W-:-:S04]  /*3cb60*/  IMAD.WIDE R184, R251, 0x4, R172 ;  /* 0x00000004fbb87825 */ /* 0x000fc800078e02ac */
[C---:B------:R-:W-:Y:S02]  /*3cb70*/  IMAD.WIDE R182, R251.reuse, 0x4, R156 ;  /* 0x00000004fbb67825 */ /* 0x040fe400078e029c */
[----:B------:R-:W2:Y:S02]  /*3cb80*/  LDL.LU.64 R156, [R1+0x17f8] ;  /* 0x0017f800019c7983 */ /* 0x000ea40000300a00 */
[C---:B------:R-:W-:Y:S02]  /*3cb90*/  IMAD.WIDE R180, R251.reuse, 0x4, R170 ;  /* 0x00000004fbb47825 */ /* 0x040fe400078e02aa */
[----:B------:R-:W-:Y:S02]  /*3cba0*/  STL.64 [R1+0x17a8], R184 ;  /* 0x0017a8b801007387 */ /* 0x000fe40000100a00 */
[C---:B------:R-:W-:Y:S02]  /*3cbb0*/  IMAD.WIDE R178, R251.reuse, 0x4, R168 ;  /* 0x00000004fbb27825 */ /* 0x040fe400078e02a8 */
[----:B------:R-:W-:Y:S04]  /*3cbc0*/  STL.64 [R1+0x17b0], R182 ;  /* 0x0017b0b601007387 */ /* 0x000fe80000100a00 */
[----:B------:R-:W2:Y:S04]  /*3cbd0*/  LDL.LU.64 R176, [R1+0x1800] ;  /* 0x0018000001b07983 */ /* 0x000ea80000300a00 */
[----:B------:R-:W2:Y:S04]  /*3cbe0*/  LDL.LU.64 R174, [R1+0x1808] ;  /* 0x0018080001ae7983 */ /* 0x000ea80000300a00 */
[----:B------:R-:W-:Y:S04]  /*3cbf0*/  STL.64 [R1+0x17b8], R180 ;  /* 0x0017b8b401007387 */ /* 0x000fe80000100a00 */
[----:B------:R-:W-:Y:S04]  /*3cc00*/  STL.64 [R1+0x17c0], R178 ;  /* 0x0017c0b201007387 */ /* 0x000fe80000100a00 */
[----:B------:R-:W2:Y:S01]  /*3cc10*/  LDL.LU.64 R172, [R1+0x1810] ;  /* 0x0018100001ac7983 */ /* 0x000ea20000300a00 */
[----:B---3--:R-:W-:-:S03]  /*3cc20*/  IMAD.WIDE R170, R251, 0x4, R232 ;  /* 0x00000004fbaa7825 */ /* 0x008fc600078e02e8 */
[----:B------:R-:W3:Y:S01]  /*3cc30*/  LDL.LU.64 R232, [R1+0x1818] ;  /* 0x0018180001e87983 */ /* 0x000ee20000300a00 */
[----:B------:R-:W-:-:S03]  /*3cc40*/  VIADD R234, R235, 0xffffff85 ;  /* 0xffffff85ebea7836 */ /* 0x000fc60000000000 */
[----:B------:R-:W-:Y:S01]  /*3cc50*/  STL.64 [R1+0x17c8], R170 ;  /* 0x0017c8aa01007387 */ /* 0x000fe20000100a00 */
[----:B------:R-:W1:Y:S01]  /*3cc60*/  LDC R235, c[0x0][0x3a0] ;  /* 0x0000e800ffeb7b82 */ /* 0x000e620000000800 */
[----:B------:R-:W-:Y:S01]  /*3cc70*/  ISETP.GE.U32.AND P3, PT, R234, 0x7fffff46, PT ;  /* 0x7fffff46ea00780c */ /* 0x000fe20003f66070 */
[----:B------:R-:W-:-:S12]  /*3cc80*/  VIADD R234, R237, 0xffffff81 ;  /* 0xffffff81edea7836 */ /* 0x000fd80000000000 */
[----:B------:R-:W-:Y:S01]  /*3cc90*/  LDGSTS.E [R3+0x3d000], desc[UR30][R184.64], !P3 ;  /* 0x3d000000b8037fae */ /* 0x000fe2000d9a101e */
[----:B------:R-:W1:Y:S03]  /*3cca0*/  LDC R237, c[0x0][0x3a0] ;  /* 0x0000e800ffed7b82 */ /* 0x000e660000000800 */
[----:B------:R1:W-:Y:S04]  /*3ccb0*/  LDGSTS.E [R3+0x3d100], desc[UR30][R182.64], !P3 ;  /* 0x3d100000b6037fae */ /* 0x0003e8000d9a101e */
[----:B------:R1:W-:Y:S04]  /*3ccc0*/  LDGSTS.E [R3+0x3d200], desc[UR30][R180.64], !P3 ;  /* 0x3d200000b4037fae */ /* 0x0003e8000d9a101e */
[----:B------:R1:W-:Y:S01]  /*3ccd0*/  LDGSTS.E [R3+0x3d300], desc[UR30][R178.64], !P3 ;  /* 0x3d300000b2037fae */ /* 0x0003e2000d9a101e */
[----:B----4-:R-:W-:-:S03]  /*3cce0*/  IMAD.WIDE R168, R251, 0x4, R164 ;  /* 0x00000004fba87825 */ /* 0x010fc600078e02a4 */
[----:B------:R-:W-:Y:S04]  /*3ccf0*/  LDGSTS.E [R3+0x3d400], desc[UR30][R170.64], !P3 ;  /* 0x3d400000aa037fae */ /* 0x000fe8000d9a101e */
[----:B------:R-:W4:Y:S04]  /*3cd00*/  LDL.LU.64 R164, [R1+0x1820] ;  /* 0x0018200001a47983 */ /* 0x000f280000300a00 */
[----:B------:R-:W-:Y:S04]  /*3cd10*/  STL.64 [R1+0x5420], R168 ;  /* 0x005420a801007387 */ /* 0x000fe80000100a00 */
[----:B------:R-:W-:Y:S01]  /*3cd20*/  LDGSTS.E [R3+0x3d500], desc[UR30][R168.64], !P3 ;  /* 0x3d500000a8037fae */ /* 0x000fe2000d9a101e */
[----:B--2---:R-:W-:-:S04]  /*3cd30*/  IMAD.WIDE R162, R251, 0x4, R162 ;  /* 0x00000004fba27825 */ /* 0x004fc800078e02a2 */
[----:B------:R-:W-:Y:S01]  /*3cd40*/  IMAD.WIDE R160, R251, 0x4, R160 ;  /* 0x00000004fba07825 */ /* 0x000fe200078e02a0 */
[----:B------:R2:W-:Y:S04]  /*3cd50*/  STL.64 [R1+0x5428], R162 ;  /* 0x005428a201007387 */ /* 0x0005e80000100a00 */
[----:B------:R1:W-:Y:S04]  /*3cd60*/  STL.64 [R1+0x5440], R160 ;  /* 0x005440a001007387 */ /* 0x0003e80000100a00 */
[----:B------:R-:W-:Y:S04]  /*3cd70*/  LDGSTS.E [R3+0x3d600], desc[UR30][R162.64], !P3 ;  /* 0x3d600000a2037fae */ /* 0x000fe8000d9a101e */
[----:B------:R-:W-:Y:S01]  /*3cd80*/  LDGSTS.E [R3+0x3d700], desc[UR30][R160.64], !P3 ;  /* 0x3d700000a0037fae */ /* 0x000fe2000d9a101e */
[----:B------:R-:W-:-:S03]  /*3cd90*/  ISETP.GE.U32.AND P4, PT, R234, 0x7fffff42, PT ;  /* 0x7fffff42ea00780c */ /* 0x000fc60003f86070 */
[----:B--2---:R-:W2:Y:S01]  /*3cda0*/  LDL.LU.64 R162, [R1+0x1828] ;  /* 0x0018280001a27983 */ /* 0x004ea20000300a00 */
[----:B-1----:R-:W-:-:S03]  /*3cdb0*/  IMAD.WIDE R182, R251, 0x4, R166 ;  /* 0x00000004fbb67825 */ /* 0x002fc600078e02a6 */
[----:B------:R-:W2:Y:S04]  /*3cdc0*/  LDL.LU.64 R170, [R1+0x1830] ;  /* 0x0018300001aa7983 */ /* 0x000ea80000300a00 */
[----:B------:R-:W2:Y:S04]  /*3cdd0*/  LDL.LU.64 R160, [R1+0x1838] ;  /* 0x0018380001a07983 */ /* 0x000ea80000300a00 */
[----:B------:R-:W2:Y:S01]  /*3cde0*/  LDL.LU.64 R168, [R1+0x1840] ;  /* 0x0018400001a87983 */ /* 0x000ea20000300a00 */
[----:B------:R-:W-:-:S03]  /*3cdf0*/  IMAD.WIDE R158, R251, 0x4, R158 ;  /* 0x00000004fb9e7825 */ /* 0x000fc600078e029e */
[----:B------:R-:W2:Y:S04]  /*3ce00*/  LDL.LU.64 R166, [R1+0x1848] ;  /* 0x0018480001a67983 */ /* 0x000ea80000300a00 */
[----:B------:R-:W-:Y:S04]  /*3ce10*/  STL.64 [R1+0x5448], R182 ;  /* 0x005448b601007387 */ /* 0x000fe80000100a00 */
[----:B------:R1:W-:Y:S04]  /*3ce20*/  LDGSTS.E [R3+0x3f000], desc[UR30][R182.64], !P4 ;  /* 0x3f000000b6037fae */ /* 0x0003e8000e1a101e */
[----:B------:R-:W-:Y:S01]  /*3ce30*/  LDGSTS.E [R3+0x3f100], desc[UR30][R158.64], !P4 ;  /* 0x3f1000009e037fae */ /* 0x000fe2000e1a101e */
[----:B------:R-:W-:-:S03]  /*3ce40*/  IMAD.WIDE R180, R251, 0x4, R156 ;  /* 0x00000004fbb47825 */ /* 0x000fc600078e029c */
[----:B------:R-:W2:Y:S04]  /*3ce50*/  LDL.LU.64 R156, [R1+0x1850] ;  /* 0x00185000019c7983 */ /* 0x000ea80000300a00 */
[----:B------:R1:W-:Y:S01]  /*3ce60*/  STL.64 [R1+0x17f0], R158 ;  /* 0x0017f09e01007387 */ /* 0x0003e20000100a00 */
[----:B------:R-:W-:-:S03]  /*3ce70*/  IMAD.WIDE R178, R251, 0x4, R176 ;  /* 0x00000004fbb27825 */ /* 0x000fc600078e02b0 */
[----:B------:R-:W-:Y:S01]  /*3ce80*/  STL.64 [R1+0x17f8], R180 ;  /* 0x0017f8b401007387 */ /* 0x000fe20000100a00 */
[----:B------:R-:W-:-:S03]  /*3ce90*/  IMAD.WIDE R176, R251, 0x4, R174 ;  /* 0x00000004fbb07825 */ /* 0x000fc600078e02ae */
[----:B------:R-:W-:Y:S04]  /*3cea0*/  STL.64 [R1+0x54c0], R178 ;  /* 0x0054c0b201007387 */ /* 0x000fe80000100a00 */
[----:B------:R1:W-:Y:S04]  /*3ceb0*/  LDGSTS.E [R3+0x3f200], desc[UR30][R180.64], !P4 ;  /* 0x3f200000b4037fae */ /* 0x0003e8000e1a101e */
[----:B------:R1:W-:Y:S01]  /*3cec0*/  LDGSTS.E [R3+0x3f300], desc[UR30][R178.64], !P4 ;  /* 0x3f300000b2037fae */ /* 0x0003e2000e1a101e */
[----:B------:R-:W-:-:S03]  /*3ced0*/  IMAD.WIDE R174, R251, 0x4, R172 ;  /* 0x00000004fbae7825 */ /* 0x000fc600078e02ac */
[----:B------:R-:W-:Y:S04]  /*3cee0*/  LDGSTS.E [R3+0x3f400], desc[UR30][R176.64], !P4 ;  /* 0x3f400000b0037fae */ /* 0x000fe8000e1a101e */
[----:B------:R-:W-:Y:S01]  /*3cef0*/  LDGSTS.E [R3+0x3f500], desc[UR30][R174.64], !P4 ;  /* 0x3f500000ae037fae */ /* 0x000fe2000e1a101e */
[----:B---3--:R-:W-:-:S03]  /*3cf00*/  IMAD.WIDE R172, R251, 0x4, R232 ;  /* 0x00000004fbac7825 */ /* 0x008fc600078e02e8 */
[----:B------:R-:W3:Y:S04]  /*3cf10*/  LDL.LU.64 R232, [R1+0x1858] ;  /* 0x0018580001e87983 */ /* 0x000ee80000300a00 */
[----:B------:R-:W-:Y:S04]  /*3cf20*/  STL.64 [R1+0x54d8], R176 ;  /* 0x0054d8b001007387 */ /* 0x000fe80000100a00 */
[----:B------:R-:W-:Y:S04]  /*3cf30*/  STL.64 [R1+0x1810], R174 ;  /* 0x001810ae01007387 */ /* 0x000fe80000100a00 */
[----:B------:R-:W-:Y:S04]  /*3cf40*/  STL.64 [R1+0x1818], R172 ;  /* 0x001818ac01007387 */ /* 0x000fe80000100a00 */
[----:B-1----:R-:W3:Y:S04]  /*3cf50*/  LDL.LU.64 R158, [R1+0x1860] ;  /* 0x00186000019e7983 */ /* 0x002ee80000300a00 */
[----:B------:R-:W-:Y:S01]  /*3cf60*/  LDGSTS.E [R3+0x3f600], desc[UR30][R172.64], !P4 ;  /* 0x3f600000ac037fae */ /* 0x000fe2000e1a101e */
[----:B------:R-:W-:-:S02]  /*3cf70*/  VIADD R234, R236, 0xffffffbc ;  /* 0xffffffbcecea7836 */ /* 0x000fc40000000000 */
[----:B------:R-:W1:Y:S01]  /*3cf80*/  LDC R236, c[0x0][0x3a0] ;  /* 0x0000e800ffec7b82 */ /* 0x000e620000000800 */
[----:B----4-:R-:W-:-:S05]  /*3cf90*/  IMAD.WIDE R164, R251, 0x4, R164 ;  /* 0x00000004fba47825 */ /* 0x010fca00078e02a4 */
[----:B------:R4:W-:Y:S04]  /*3cfa0*/  STL.64 [R1+0x5510], R164 ;  /* 0x005510a401007387 */ /* 0x0009e80000100a00 */
[----:B------:R-:W-:Y:S01]  /*3cfb0*/  LDGSTS.E [R3+0x3f700], desc[UR30][R164.64], !P4 ;  /* 0x3f700000a4037fae */ /* 0x000fe2000e1a101e */
[----:B------:R-:W-:-:S03]  /*3cfc0*/  ISETP.GE.U32.AND P5, PT, R234, 0x7fffff7d, PT ;  /* 0x7fffff7dea00780c */ /* 0x000fc60003fa6070 */
[----:B----4-:R-:W4:Y:S04]  /*3cfd0*/  LDL.LU.64 R164, [R1+0x1868] ;  /* 0x0018680001a47983 */ /* 0x010f280000300a00 */
[----:B------:R-:W4:Y:S01]  /*3cfe0*/  LDL.LU.64 R176, [R1+0x1870] ;  /* 0x0018700001b07983 */ /* 0x000f220000300a00 */
[----:B--2---:R-:W-:-:S03]  /*3cff0*/  IMAD.WIDE R184, R251, 0x4, R162 ;  /* 0x00000004fbb87825 */ /* 0x004fc600078e02a2 */
[----:B------:R-:W2:Y:S01]  /*3d000*/  LDL.LU.64 R162, [R1+0x1878] ;  /* 0x0018780001a27983 */ /* 0x000ea20000300a00 */
[----:B------:R-:W-:-:S03]  /*3d010*/  IMAD.WIDE R182, R251, 0x4, R170 ;  /* 0x00000004fbb67825 */ /* 0x000fc600078e02aa */
[----:B------:R-:W-:Y:S01]  /*3d020*/  STL.64 [R1+0x1560], R184 ;  /* 0x001560b801007387 */ /* 0x000fe20000100a00 */
[----:B------:R-:W-:-:S03]  /*3d030*/  IMAD.WIDE R180, R251, 0x4, R160 ;  /* 0x00000004fbb47825 */ /* 0x000fc600078e02a0 */
[----:B------:R-:W2:Y:S01]  /*3d040*/  LDL.LU.64 R160, [R1+0x1880] ;  /* 0x0018800001a07983 */ /* 0x000ea20000300a00 */
[----:B------:R-:W-:-:S03]  /*3d050*/  IMAD.WIDE R178, R251, 0x4, R168 ;  /* 0x00000004fbb27825 */ /* 0x000fc600078e02a8 */
[----:B------:R-:W-:Y:S01]  /*3d060*/  STL.64 [R1+0x1558], R182 ;  /* 0x001558b601007387 */ /* 0x000fe20000100a00 */
[----:B------:R-:W-:-:S03]  /*3d070*/  IMAD.WIDE R170, R251, 0x4, R166 ;  /* 0x00000004fbaa7825 */ /* 0x000fc600078e02a6 */
[----:B------:R-:W-:Y:S04]  /*3d080*/  STL.64 [R1+0x1550], R180 ;  /* 0x001550b401007387 */ /* 0x000fe80000100a00 */
[----:B------:R-:W2:Y:S04]  /*3d090*/  LDL.LU.64 R174, [R1+0x1888] ;  /* 0x0018880001ae7983 */ /* 0x000ea80000300a00 */
[----:B------:R-:W-:Y:S04]  /*3d0a0*/  STL.64 [R1+0x1548], R178 ;  /* 0x001548b201007387 */ /* 0x000fe80000100a00 */
[----:B------:R-:W2:Y:S04]  /*3d0b0*/  LDL.LU.64 R172, [R1+0x1890] ;  /* 0x0018900001ac7983 */ /* 0x000ea80000300a00 */
[----:B------:R1:W-:Y:S01]  /*3d0c0*/  STL.64 [R1+0x1540], R170 ;  /* 0x001540aa01007387 */ /* 0x0003e20000100a00 */
[----:B------:R-:W-:-:S03]  /*3d0d0*/  IMAD.WIDE R168, R251, 0x4, R156 ;  /* 0x00000004fba87825 */ /* 0x000fc600078e029c */
[----:B------:R1:W-:Y:S04]  /*3d0e0*/  LDGSTS.E [R250+0x21800], desc[UR30][R184.64], !P5 ;  /* 0x21800000b8fa7fae */ /* 0x0003e8000e9a101e */
[----:B------:R-:W-:Y:S04]  /*3d0f0*/  STL.64 [R1+0x1538], R168 ;  /* 0x001538a801007387 */ /* 0x000fe80000100a00 */
[----:B------:R-:W2:Y:S04]  /*3d100*/  LDL.LU.64 R156, [R1+0x1898] ;  /* 0x00189800019c7983 */ /* 0x000ea80000300a00 */
        /* <DEDUP_REMOVED lines=8> */
[----:B------:R-:W-:Y:S01]  /*3d190*/  LDGSTS.E [R250+0x21e00], desc[UR30][R166.64], !P5 ;  /* 0x21e00000a6fa7fae */ /* 0x000fe2000e9a101e */
[----:B------:R-:W-:-:S05]  /*3d1a0*/  IMAD.WIDE R158, R251, 0x4, R158 ;  /* 0x00000004fb9e7825 */ /* 0x000fca00078e029e */
[----:B------:R1:W-:Y:S04]  /*3d1b0*/  STL.64 [R1+0x1528], R158 ;  /* 0x0015289e01007387 */ /* 0x0003e80000100a00 */
[----:B------:R-:W-:Y:S04]  /*3d1c0*/  LDGSTS.E [R250+0x21f00], desc[UR30][R158.64], !P5 ;  /* 0x21f000009efa7fae */ /* 0x000fe8000e9a101e */
[----:B-1----:R-:W3:Y:S04]  /*3d1d0*/  LDL.LU.64 R170, [R1+0x18a8] ;  /* 0x0018a80001aa7983 */ /* 0x002ee80000300a00 */
[----:B------:R-:W3:Y:S04]  /*3d1e0*/  LDL.LU.64 R158, [R1+0x18b0] ;  /* 0x0018b000019e7983 */ /* 0x000ee80000300a00 */
[----:B------:R-:W3:Y:S04]  /*3d1f0*/  LDL.LU.64 R168, [R1+0x18b8] ;  /* 0x0018b80001a87983 */ /* 0x000ee80000300a00 */
[----:B------:R-:W3:Y:S01]  /*3d200*/  LDL.LU.64 R166, [R1+0x18c0] ;  /* 0x0018c00001a67983 */ /* 0x000ee20000300a00 */
[----:B------:R-:W-:-:S02]  /*3d210*/  VIADD R234, R235, 0xffffffb8 ;  /* 0xffffffb8ebea7836 */ /* 0x000fc40000000000 */
[----:B------:R-:W1:Y:S01]  /*3d220*/  LDC R235, c[0x0][0x3a0] ;  /* 0x0000e800ffeb7b82 */ /* 0x000e620000000800 */
[C---:B----4-:R-:W-:Y:S02]  /*3d230*/  IMAD.WIDE R186, R251.reuse, 0x4, R164 ;  /* 0x00000004fbba7825 */ /* 0x050fe400078e02a4 */
[----:B------:R-:W4:Y:S02]  /*3d240*/  LDL.LU.64 R164, [R1+0x18c8] ;  /* 0x0018c80001a47983 */ /* 0x000f240000300a00 */
[----:B------:R-:W-:Y:S02]  /*3d250*/  IMAD.WIDE R184, R251, 0x4, R176 ;  /* 0x00000004fbb87825 */ /* 0x000fe400078e02b0 */
[----:B------:R-:W-:Y:S01]  /*3d260*/  STL.64 [R1+0x1520], R186 ;  /* 0x001520ba01007387 */ /* 0x000fe20000100a00 */
[----:B------:R-:W-:-:S13]  /*3d270*/  ISETP.GE.U32.AND P6, PT, R234, 0x7fffff79, PT ;  /* 0x7fffff79ea00780c */ /* 0x000fda0003fc6070 */
[----:B------:R-:W-:Y:S01]  /*3d280*/  LDGSTS.E [R250+0x23800], desc[UR30][R186.64], !P6 ;  /* 0x23800000bafa7fae */ /* 0x000fe2000f1a101e */
[----:B--2---:R-:W-:-:S03]  /*3d290*/  IMAD.WIDE R182, R251, 0x4, R162 ;  /* 0x00000004fbb67825 */ /* 0x004fc600078e02a2 */
[----:B------:R2:W-:Y:S04]  /*3d2a0*/  LDGSTS.E [R250+0x23900], desc[UR30][R184.64], !P6 ;  /* 0x23900000b8fa7fae */ /* 0x0005e8000f1a101e */
[----:B------:R-:W4:Y:S01]  /*3d2b0*/  LDL.LU.64 R162, [R1+0x18d0] ;  /* 0x0018d00001a27983 */ /* 0x000f220000300a00 */
[----:B------:R-:W-:-:S03]  /*3d2c0*/  IMAD.WIDE R180, R251, 0x4, R160 ;  /* 0x00000004fbb47825 */ /* 0x000fc600078e02a0 */
[----:B------:R-:W-:Y:S04]  /*3d2d0*/  STL.64 [R1+0x1518], R184 ;  /* 0x001518b801007387 */ /* 0x000fe80000100a00 */
[----:B------:R-:W4:Y:S04]  /*3d2e0*/  LDL.LU.64 R160, [R1+0x18d8] ;  /* 0x0018d80001a07983 */ /* 0x000f280000300a00 */
[----:B------:R-:W-:Y:S01]  /*3d2f0*/  STL.64 [R1+0x1510], R182 ;  /* 0x001510b601007387 */ /* 0x000fe20000100a00 */
[----:B------:R-:W-:-:S03]  /*3d300*/  IMAD.WIDE R178, R251, 0x4, R174 ;  /* 0x00000004fbb27825 */ /* 0x000fc600078e02ae */
[----:B------:R-:W-:Y:S04]  /*3d310*/  STL.64 [R1+0x1508], R180 ;  /* 0x001508b401007387 */ /* 0x000fe80000100a00 */
[----:B------:R-:W-:Y:S01]  /*3d320*/  STL.64 [R1+0x1500], R178 ;  /* 0x001500b201007387 */ /* 0x000fe20000100a00 */
[----:B------:R-:W-:-:S03]  /*3d330*/  IMAD.WIDE R176, R251, 0x4, R172 ;  /* 0x00000004fbb07825 */ /* 0x000fc600078e02ac */
[----:B------:R1:W-:Y:S04]  /*3d340*/  LDGSTS.E [R250+0x23a00], desc[UR30][R182.64], !P6 ;  /* 0x23a00000b6fa7fae */ /* 0x0003e8000f1a101e */
[----:B------:R-:W-:Y:S04]  /*3d350*/  LDGSTS.E [R250+0x23b00], desc[UR30][R180.64], !P6 ;  /* 0x23b00000b4fa7fae */ /* 0x000fe8000f1a101e */
[----:B------:R-:W-:Y:S04]  /*3d360*/  LDGSTS.E [R250+0x23c00], desc[UR30][R178.64], !P6 ;  /* 0x23c00000b2fa7fae */ /* 0x000fe8000f1a101e */
[----:B------:R-:W-:Y:S01]  /*3d370*/  LDGSTS.E [R250+0x23d00], desc[UR30][R176.64], !P6 ;  /* 0x23d00000b0fa7fae */ /* 0x000fe2000f1a101e */
[----:B------:R-:W-:-:S03]  /*3d380*/  IMAD.WIDE R174, R251, 0x4, R156 ;  /* 0x00000004fbae7825 */ /* 0x000fc600078e029c */
[----:B------:R-:W4:Y:S04]  /*3d390*/  LDL.LU.64 R156, [R1+0x18e0] ;  /* 0x0018e000019c7983 */ /* 0x000f280000300a00 */
[----:B------:R1:W-:Y:S04]  /*3d3a0*/  STL.64 [R1+0x14f8], R176 ;  /* 0x0014f8b001007387 */ /* 0x0003e80000100a00 */
[----:B------:R-:W-:Y:S04]  /*3d3b0*/  STL.64 [R1+0x14f0], R174 ;  /* 0x0014f0ae01007387 */ /* 0x000fe80000100a00 */
[----:B------:R-:W-:Y:S01]  /*3d3c0*/  LDGSTS.E [R250+0x23e00], desc[UR30][R174.64], !P6 ;  /* 0x23e00000aefa7fae */ /* 0x000fe2000f1a101e */
[----:B---3--:R-:W-:-:S05]  /*3d3d0*/  IMAD.WIDE R172, R251, 0x4, R232 ;  /* 0x00000004fbac7825 */ /* 0x008fca00078e02e8 */
[----:B------:R3:W-:Y:S04]  /*3d3e0*/  STL.64 [R1+0x14e8], R172 ;  /* 0x0014e8ac01007387 */ /* 0x0007e80000100a00 */
[----:B------:R-:W4:Y:S04]  /*3d3f0*/  LDL.LU.64 R232, [R1+0x18e8] ;  /* 0x0018e80001e87983 */ /* 0x000f280000300a00 */
[----:B-1----:R-:W4:Y:S04]  /*3d400*/  LDL.LU.64 R176, [R1+0x18f0] ;  /* 0x0018f00001b07983 */ /* 0x002f280000300a00 */
[----:B------:R3:W-:Y:S01]  /*3d410*/  LDGSTS.E [R250+0x23f00], desc[UR30][R172.64], !P6 ;  /* 0x23f00000acfa7fae */ /* 0x0007e2000f1a101e */
[----:B--2---:R-:W-:-:S04]  /*3d420*/  IMAD.WIDE R184, R251, 0x4, R170 ;  /* 0x00000004fbb87825 */ /* 0x004fc800078e02aa */
[C---:B------:R-:W-:Y:S02]  /*3d430*/  IMAD.WIDE R182, R251.reuse, 0x4, R158 ;  /* 0x00000004fbb67825 */ /* 0x040fe400078e029e */
[----:B------:R-:W2:Y:S04]  /*3d440*/  LDL.LU.64 R158, [R1+0x18f8] ;  /* 0x0018f800019e7983 */ /* 0x000ea80000300a00 */
[----:B------:R-:W-:Y:S01]  /*3d450*/  STL.64 [R1+0x14e0], R184 ;  /* 0x0014e0b801007387 */ /* 0x000fe20000100a00 */
[----:B---3--:R-:W-:-:S03]  /*3d460*/  IMAD.WIDE R172, R251, 0x4, R166 ;  /* 0x00000004fbac7825 */ /* 0x008fc600078e02a6 */
[----:B------:R-:W-:Y:S04]  /*3d470*/  STL.64 [R1+0x14d8], R182 ;  /* 0x0014d8b601007387 */ /* 0x000fe80000100a00 */
[----:B------:R-:W3:Y:S01]  /*3d480*/  LDL.LU.64 R166, [R1+0x1900] ;  /* 0x0019000001a67983 */ /* 0x000ee20000300a00 */
[----:B------:R-:W-:Y:S02]  /*3d490*/  VIADD R234, R237, 0xffffffb4 ;  /* 0xffffffb4edea7836 */ /* 0x000fe40000000000 */
[C---:B------:R-:W-:Y:S01]  /*3d4a0*/  IMAD.WIDE R178, R251.reuse, 0x4, R168 ;  /* 0x00000004fbb27825 */ /* 0x040fe200078e02a8 */
[----:B------:R-:W1:Y:S02]  /*3d4b0*/  LDC R237, c[0x0][0x3a0] ;  /* 0x0000e800ffed7b82 */ /* 0x000e640000000800 */
[----:B------:R-:W-:Y:S01]  /*3d4c0*/  ISETP.GE.U32.AND P1, PT, R234, 0x7fffff75, PT ;  /* 0x7fffff75ea00780c */ /* 0x000fe20003f26070 */
[C---:B----4-:R-:W-:Y:S01]  /*3d4d0*/  IMAD.WIDE R168, R251.reuse, 0x4, R164 ;  /* 0x00000004fba87825 */ /* 0x050fe200078e02a4 */
[----:B------:R-:W-:Y:S04]  /*3d4e0*/  STL.64 [R1+0x14d0], R178 ;  /* 0x0014d0b201007387 */ /* 0x000fe80000100a00 */
[----:B------:R-:W-:Y:S04]  /*3d4f0*/  STL.64 [R1+0x14c8], R172 ;  /* 0x0014c8ac01007387 */ /* 0x000fe80000100a00 */
[----:B------:R-:W-:Y:S04]  /*3d500*/  STL.64 [R1+0x14c0], R168 ;  /* 0x0014c0a801007387 */ /* 0x000fe80000100a00 */
[----:B------:R-:W4:Y:S04]  /*3d510*/  LDL.LU.64 R180, [R1+0x1908] ;  /* 0x0019080001b47983 */ /* 0x000f280000300a00 */
[----:B------:R-:W4:Y:S04]  /*3d520*/  LDL.LU.64 R174, [R1+0x1910] ;  /* 0x0019100001ae7983 */ /* 0x000f280000300a00 */
[----:B------:R2:W-:Y:S04]  /*3d530*/  LDGSTS.E [R250+0x25800], desc[UR30][R184.64], !P1 ;  /* 0x25800000b8fa7fae */ /* 0x0005e8000c9a101e */
[----:B------:R-:W-:Y:S01]  /*3d540*/  LDGSTS.E [R250+0x25900], desc[UR30][R182.64], !P1 ;  /* 0x25900000b6fa7fae */ /* 0x000fe2000c9a101e */
[----:B------:R-:W-:-:S03]  /*3d550*/  IMAD.WIDE R164, R251, 0x4, R162 ;  /* 0x00000004fba47825 */ /* 0x000fc600078e02a2 */
[----:B------:R-:W-:Y:S01]  /*3d560*/  LDGSTS.E [R250+0x25a00], desc[UR30][R178.64], !P1 ;  /* 0x25a00000b2fa7fae */ /* 0x000fe2000c9a101e */
[----:B------:R-:W-:-:S03]  /*3d570*/  IMAD.WIDE R160, R251, 0x4, R160 ;  /* 0x00000004fba07825 */ /* 0x000fc600078e02a0 */
[----:B------:R1:W-:Y:S04]  /*3d580*/  STL.64 [R1+0x14b8], R164 ;  /* 0x0014b8a401007387 */ /* 0x0003e80000100a00 */
[----:B------:R1:W-:Y:S04]  /*3d590*/  STL.64 [R1+0x14b0], R160 ;  /* 0x0014b0a001007387 */ /* 0x0003e80000100a00 */
[----:B------:R-:W4:Y:S04]  /*3d5a0*/  LDL.LU.64 R170, [R1+0x1918] ;  /* 0x0019180001aa7983 */ /* 0x000f280000300a00 */
[----:B------:R-:W4:Y:S04]  /*3d5b0*/  LDL.LU.64 R162, [R1+0x1920] ;  /* 0x0019200001a27983 */ /* 0x000f280000300a00 */
[----:B------:R-:W-:Y:S04]  /*3d5c0*/  LDGSTS.E [R250+0x25b00], desc[UR30][R172.64], !P1 ;  /* 0x25b00000acfa7fae */ /* 0x000fe8000c9a101e */
[----:B------:R-:W-:Y:S04]  /*3d5d0*/  LDGSTS.E [R250+0x25c00], desc[UR30][R168.64], !P1 ;  /* 0x25c00000a8fa7fae */ /* 0x000fe8000c9a101e */
[----:B------:R-:W-:Y:S04]  /*3d5e0*/  LDGSTS.E [R250+0x25d00], desc[UR30][R164.64], !P1 ;  /* 0x25d00000a4fa7fae */ /* 0x000fe8000c9a101e */
[----:B------:R-:W-:Y:S01]  /*3d5f0*/  LDGSTS.E [R250+0x25e00], desc[UR30][R160.64], !P1 ;  /* 0x25e00000a0fa7fae */ /* 0x000fe2000c9a101e */
[----:B------:R-:W-:-:S05]  /*3d600*/  IMAD.WIDE R156, R251, 0x4, R156 ;  /* 0x00000004fb9c7825 */ /* 0x000fca00078e029c */
[----:B------:R2:W-:Y:S04]  /*3d610*/  STL.64 [R1+0x14a8], R156 ;  /* 0x0014a89c01007387 */ /* 0x0005e80000100a00 */
[----:B-1----:R-:W4:Y:S04]  /*3d620*/  LDL.LU.64 R164, [R1+0x1928] ;  /* 0x0019280001a47983 */ /* 0x002f280000300a00 */
[----:B------:R-:W4:Y:S04]  /*3d630*/  LDL.LU.64 R160, [R1+0x1930] ;  /* 0x0019300001a07983 */ /* 0x000f280000300a00 */
[----:B------:R-:W4:Y:S04]  /*3d640*/  LDL.LU.64 R178, [R1+0x1938] ;  /* 0x0019380001b27983 */ /* 0x000f280000300a00 */
[----:B------:R-:W4:Y:S04]  /*3d650*/  LDL.LU.64 R172, [R1+0x1940] ;  /* 0x0019400001ac7983 */ /* 0x000f280000300a00 */
[----:B------:R-:W4:Y:S01]  /*3d660*/  LDL.LU.64 R168, [R1+0x1948] ;  /* 0x0019480001a87983 */ /* 0x000f220000300a00 */
[----:B------:R-:W-:-:S03]  /*3d670*/  IMAD.WIDE R232, R251, 0x4, R232 ;  /* 0x00000004fbe87825 */ /* 0x000fc600078e02e8 */
[----:B------:R1:W-:Y:S01]  /*3d680*/  LDGSTS.E [R250+0x25f00], desc[UR30][R156.64], !P1 ;  /* 0x25f000009cfa7fae */ /* 0x0003e2000c9a101e */
[----:B------:R-:W-:-:S03]  /*3d690*/  IMAD.WIDE R186, R251, 0x4, R176 ;  /* 0x00000004fbba7825 */ /* 0x000fc600078e02b0 */
[----:B------:R-:W-:Y:S04]  /*3d6a0*/  STL.64 [R1+0x14a0], R232 ;  /* 0x0014a0e801007387 */ /* 0x000fe80000100a00 */
[----:B------:R-:W4:Y:S01]  /*3d6b0*/  LDL.LU.64 R176, [R1+0x1950] ;  /* 0x0019500001b07983 */ /* 0x000f220000300a00 */
[----:B------:R-:W-:Y:S02]  /*3d6c0*/  VIADD R234, R236, 0xffffffb0 ;  /* 0xffffffb0ecea7836 */ /* 0x000fe40000000000 */
[----:B------:R-:W4:Y:S01]  /*3d6d0*/  LDC R236, c[0x0][0x3a0] ;  /* 0x0000e800ffec7b82 */ /* 0x000f220000000800 */
[----:B--2---:R-:W-:-:S07]  /*3d6e0*/  IMAD.WIDE R184, R251, 0x4, R158 ;  /* 0x00000004fbb87825 */ /* 0x004fce00078e029e */
[----:B-1----:R-:W1:Y:S01]  /*3d6f0*/  LDC R156, c[0x0][0x3a0] ;  /* 0x0000e800ff9c7b82 */ /* 0x002e620000000800 */
[----:B------:R-:W2:Y:S04]  /*3d700*/  LDL.LU.64 R158, [R1+0x1958] ;  /* 0x00195800019e7983 */ /* 0x000ea80000300a00 */
[----:B------:R-:W-:Y:S04]  /*3d710*/  STL.64 [R1+0x1498], R186 ;  /* 0x001498ba01007387 */ /* 0x000fe80000100a00 */
[----:B------:R-:W-:Y:S01]  /*3d720*/  STL.64 [R1+0x1490], R184 ;  /* 0x001490b801007387 */ /* 0x000fe20000100a00 */
[----:B---3--:R-:W-:-:S03]  /*3d730*/  IMAD.WIDE R182, R251, 0x4, R166 ;  /* 0x00000004fbb67825 */ /* 0x008fc600078e02a6 */
[----:B------:R-:W3:Y:S01]  /*3d740*/  LDL.LU.64 R166, [R1+0x1960] ;  /* 0x0019600001a67983 */ /* 0x000ee20000300a00 */
[----:B------:R-:W-:Y:S01]  /*3d750*/  ISETP.GE.U32.AND P2, PT, R234, 0x7fffff71, PT ;  /* 0x7fffff71ea00780c */ /* 0x000fe20003f46070 */
[----:B------:R-:W-:Y:S02]  /*3d760*/  VIADD R234, R235, 0xffffffac ;  /* 0xffffffacebea7836 */ /* 0x000fe40000000000 */
[----:B------:R-:W1:Y:S03]  /*3d770*/  LDC R235, c[0x0][0x3a0] ;  /* 0x0000e800ffeb7b82 */ /* 0x000e660000000800 */
[----:B------:R-:W-:Y:S01]  /*3d780*/  ISETP.GE.U32.AND P3, PT, R234, 0x7fffff6d, PT ;  /* 0x7fffff6dea00780c */ /* 0x000fe20003f66070 */
[----:B------:R-:W-:Y:S01]  /*3d790*/  VIADD R234, R237, 0xffffffa8 ;  /* 0xffffffa8edea7836 */ /* 0x000fe20000000000 */
[----:B------:R-:W-:Y:S03]  /*3d7a0*/  STL.64 [R1+0x1488], R182 ;  /* 0x001488b601007387 */ /* 0x000fe60000100a00 */
[----:B------:R-:W1:Y:S02]  /*3d7b0*/  LDC R237, c[0x0][0x3a0] ;  /* 0x0000e800ffed7b82 */ /* 0x000e640000000800 */
[----:B------:R-:W-:Y:S04]  /*3d7c0*/  LDGSTS.E [R250+0x27800], desc[UR30][R232.64], !P2 ;  /* 0x27800000e8fa7fae */ /* 0x000fe8000d1a101e */
[----:B------:R-:W-:Y:S01]  /*3d7d0*/  LDGSTS.E [R250+0x27900], desc[UR30][R186.64], !P2 ;  /* 0x27900000bafa7fae */ /* 0x000fe2000d1a101e */
[----:B----4-:R-:W-:-:S03]  /*3d7e0*/  IMAD.WIDE R180, R251, 0x4, R180 ;  /* 0x00000004fbb47825 */ /* 0x010fc600078e02b4 */
[----:B------:R-:W-:Y:S01]  /*3d7f0*/  LDGSTS.E [R250+0x27a00], desc[UR30][R184.64], !P2 ;  /* 0x27a00000b8fa7fae */ /* 0x000fe2000d1a101e */
[----:B------:R-:W-:-:S03]  /*3d800*/  IMAD.WIDE R174, R251, 0x4, R174 ;  /* 0x00000004fbae7825 */ /* 0x000fc600078e02ae */
[----:B------:R-:W-:Y:S01]  /*3d810*/  LDGSTS.E [R250+0x27b00], desc[UR30][R182.64], !P2 ;  /* 0x27b00000b6fa7fae */ /* 0x000fe2000d1a101e */
[----:B------:R-:W-:-:S03]  /*3d820*/  ISETP.GE.U32.AND P4, PT, R234, 0x7fffff69, PT ;  /* 0x7fffff69ea00780c */ /* 0x000fc60003f86070 */
[----:B------:R-:W-:Y:S01]  /*3d830*/  STL.64 [R1+0x1480], R180 ;  /* 0x001480b401007387 */ /* 0x000fe20000100a00 */
[----:B------:R-:W-:Y:S02]  /*3d840*/  VIADD R234, R236, 0xffffffa4 ;  /* 0xffffffa4ecea7836 */ /* 0x000fe40000000000 */
[----:B------:R-:W4:Y:S01]  /*3d850*/  LDC R236, c[0x0][0x3a0] ;  /* 0x0000e800ffec7b82 */ /* 0x000f220000000800 */
[----:B------:R-:W-:Y:S04]  /*3d860*/  LDGSTS.E [R250+0x27c00], desc[UR30][R180.64], !P2 ;  /* 0x27c00000b4fa7fae */ /* 0x000fe8000d1a101e */
[----:B------:R-:W-:Y:S04]  /*3d870*/  STL.64 [R1+0x1478], R174 ;  /* 0x001478ae01007387 */ /* 0x000fe80000100a00 */
[----:B------:R-:W-:Y:S01]  /*3d880*/  LDGSTS.E [R250+0x27d00], desc[UR30][R174.64], !P2 ;  /* 0x27d00000aefa7fae */ /* 0x000fe2000d1a101e */
[----:B------:R-:W-:-:S04]  /*3d890*/  IMAD.WIDE R170, R251, 0x4, R170 ;  /* 0x00000004fbaa7825 */ /* 0x000fc800078e02aa */
[C---:B------:R-:W-:Y:S01]  /*3d8a0*/  IMAD.WIDE R162, R251.reuse, 0x4, R162 ;  /* 0x00000004fba27825 */ /* 0x040fe200078e02a2 */
[----:B------:R1:W-:Y:S04]  /*3d8b0*/  STL.64 [R1+0x1470], R170 ;  /* 0x001470aa01007387 */ /* 0x0003e80000100a00 */
[----:B------:R1:W-:Y:S04]  /*3d8c0*/  LDGSTS.E [R250+0x27e00], desc[UR30][R170.64], !P2 ;  /* 0x27e00000aafa7fae */ /* 0x0003e8000d1a101e */
[----:B------:R1:W-:Y:S04]  /*3d8d0*/  STL.64 [R1+0x1468], R162 ;  /* 0x001468a201007387 */ /* 0x0003e80000100a00 */
[----:B------:R-:W-:Y:S01]  /*3d8e0*/  LDGSTS.E [R250+0x27f00], desc[UR30][R162.64], !P2 ;  /* 0x27f00000a2fa7fae */ /* 0x000fe2000d1a101e */
[----:B------:R-:W-:Y:S01]  /*3d8f0*/  ISETP.GE.U32.AND P5, PT, R234, 0x7fffff65, PT ;  /* 0x7fffff65ea00780c */ /* 0x000fe20003fa6070 */
[----:B-1----:R-:W1:Y:S02]  /*3d900*/  LDC R171, c[0x0][0x3a0] ;  /* 0x0000e800ffab7b82 */ /* 0x002e640000000800 */
[----:B------:R-:W3:Y:S06]  /*3d910*/  LDL.LU.64 R162, [R1+0x1968] ;  /* 0x0019680001a27983 */ /* 0x000eec0000300a00 */
[----:B------:R-:W1:Y:S01]  /*3d920*/  LDC R170, c[0x0][0x3a0] ;  /* 0x0000e800ffaa7b82 */ /* 0x000e620000000800 */
[----:B------:R-:W3:Y:S01]  /*3d930*/  LDL.LU.64 R232, [R1+0x1970] ;  /* 0x0019700001e87983 */ /* 0x000ee20000300a00 */
[----:B------:R-:W-:-:S03]  /*3d940*/  IMAD.WIDE R164, R251, 0x4, R164 ;  /* 0x00000004fba47825 */ /* 0x000fc600078e02a4 */
[----:B------:R-:W3:Y:S01]  /*3d950*/  LDL.LU.64 R174, [R1+0x1978] ;  /* 0x0019780001ae7983 */ /* 0x000ee20000300a00 */
[----:B------:R-:W-:-:S03]  /*3d960*/  IMAD.WIDE R248, R251, 0x4, R160 ;  /* 0x00000004fbf87825 */ /* 0x000fc600078e02a0 */
[----:B------:R-:W3:Y:S04]  /*3d970*/  LDL.LU.64 R160, [R1+0x1980] ;  /* 0x0019800001a07983 */ /* 0x000ee80000300a00 */
[----:B------:R1:W-:Y:S01]  /*3d980*/  STL.64 [R1+0x1460], R164 ;  /* 0x001460a401007387 */ /* 0x0003e20000100a00 */
[----:B------:R-:W-:-:S03]  /*3d990*/  IMAD.WIDE R244, R251, 0x4, R172 ;  /* 0x00000004fbf47825 */ /* 0x000fc600078e02ac */
[----:B------:R-:W3:Y:S01]  /*3d9a0*/  LDL.LU.64 R172, [R1+0x1988] ;  /* 0x0019880001ac7983 */ /* 0x000ee20000300a00 */
[----:B------:R-:W-:-:S03]  /*3d9b0*/  IMAD.WIDE R242, R251, 0x4, R168 ;  /* 0x00000004fbf27825 */ /* 0x000fc600078e02a8 */
[----:B------:R-:W3:Y:S01]  /*3d9c0*/  LDL.LU.64 R168, [R1+0x1990] ;  /* 0x0019900001a87983 */ /* 0x000ee20000300a00 */
[----:B------:R-:W-:Y:S02]  /*3d9d0*/  VIADD R234, R235, 0xffffffa0 ;  /* 0xffffffa0ebea7836 */ /* 0x000fe40000000000 */
[----:B------:R-:W1:Y:S01]  /*3d9e0*/  LDC R235, c[0x0][0x3a0] ;  /* 0x0000e800ffeb7b82 */ /* 0x000e620000000800 */
[----:B------:R-:W-:Y:S01]  /*3d9f0*/  IMAD.WIDE R246, R251, 0x4, R178 ;  /* 0x00000004fbf67825 */ /* 0x000fe200078e02b2 */
[----:B------:R-:W-:Y:S01]  /*3da00*/  LDGSTS.E [R250+0x29800], desc[UR30][R164.64], !P3 ;  /* 0x29800000a4fa7fae */ /* 0x000fe2000d9a101e */
[----:B------:R-:W-:Y:S02]  /*3da10*/  ISETP.GE.U32.AND P6, PT, R234, 0x7fffff61, PT ;  /* 0x7fffff61ea00780c */ /* 0x000fe40003fc6070 */
[----:B------:R-:W-:Y:S01]  /*3da20*/  VIADD R234, R237, 0xffffff9c ;  /* 0xffffff9cedea7836 */ /* 0x000fe20000000000 */
[----:B------:R-:W-:Y:S04]  /*3da30*/  LDGSTS.E [R250+0x29900], desc[UR30][R248.64], !P3 ;  /* 0x29900000f8fa7fae */ /* 0x000fe8000d9a101e */
[----:B------:R-:W-:Y:S01]  /*3da40*/  ISETP.GE.U32.AND P1, PT, R234, 0x7fffff5d, PT ;  /* 0x7fffff5dea00780c */ /* 0x000fe20003f26070 */
[----:B----4-:R-:W-:Y:S01]  /*3da50*/  VIADD R234, R236, 0xffffff98 ;  /* 0xffffff98ecea7836 */ /* 0x010fe20000000000 */
[----:B------:R-:W-:Y:S01]  /*3da60*/  LDGSTS.E [R250+0x29a00], desc[UR30][R246.64], !P3 ;  /* 0x29a00000f6fa7fae */ /* 0x000fe2000d9a101e */
[----:B--2---:R-:W-:-:S04]  /*3da70*/  IMAD.WIDE R238, R251, 0x4, R158 ;  /* 0x00000004fbee7825 */ /* 0x004fc800078e029e */
[C---:B---3--:R-:W-:Y:S01]  /*3da80*/  IMAD.WIDE R236, R251.reuse, 0x4, R166 ;  /* 0x00000004fbec7825 */ /* 0x048fe200078e02a6 */
[----:B------:R-:W2:Y:S04]  /*3da90*/  LDL.LU.64 R158, [R1+0x1998] ;  /* 0x00199800019e7983 */ /* 0x000ea80000300a00 */
[----:B------:R-:W3:Y:S01]  /*3daa0*/  LDL.LU.64 R166, [R1+0x19a0] ;  /* 0x0019a00001a67983 */ /* 0x000ee20000300a00 */
[----:B------:R-:W-:Y:S01]  /*3dab0*/  IMAD.WIDE R240, R251, 0x4, R176 ;  /* 0x00000004fbf07825 */ /* 0x000fe200078e02b0 */
[----:B------:R-:W-:Y:S02]  /*3dac0*/  ISETP.GE.U32.AND P2, PT, R234, 0x7fffff59, PT ;  /* 0x7fffff59ea00780c */ /* 0x000fe40003f46070 */
[----:B------:R-:W-:Y:S01]  /*3dad0*/  LDGSTS.E [R250+0x29b00], desc[UR30][R244.64], !P3 ;  /* 0x29b00000f4fa7fae */ /* 0x000fe2000d9a101e */
[----:B-1----:R-:W-:-:S02]  /*3dae0*/  VIADD R234, R235, 0xffffff94 ;  /* 0xffffff94ebea7836 */ /* 0x002fc40000000000 */
[----:B------:R-:W1:Y:S01]  /*3daf0*/  LDC R235, c[0x0][0x3a0] ;  /* 0x0000e800ffeb7b82 */ /* 0x000e620000000800 */
[----:B------:R-:W-:Y:S04]  /*3db00*/  LDGSTS.E [R250+0x29c00], desc[UR30][R242.64], !P3 ;  /* 0x29c00000f2fa7fae */ /* 0x000fe8000d9a101e */
[----:B------:R-:W-:Y:S04]  /*3db10*/  LDGSTS.E [R250+0x29d00], desc[UR30][R240.64], !P3 ;  /* 0x29d00000f0fa7fae */ /* 0x000fe8000d9a101e */
[----:B------:R-:W-:Y:S04]  /*3db20*/  LDGSTS.E [R250+0x29e00], desc[UR30][R238.64], !P3 ;  /* 0x29e00000eefa7fae */ /* 0x000fe8000d9a101e */
[----:B------:R-:W-:Y:S01]  /*3db30*/  LDGSTS.E [R250+0x29f00], desc[UR30][R236.64], !P3 ;  /* 0x29f00000ecfa7fae */ /* 0x000fe2000d9a101e */
[----:B------:R-:W-:Y:S01]  /*3db40*/  ISETP.GE.U32.AND P3, PT, R234, 0x7fffff55, PT ;  /* 0x7fffff55ea00780c */ /* 0x000fe20003f66070 */
[----:B------:R-:W-:-:S02]  /*3db50*/  VIADD R234, R156, 0xffffff90 ;  /* 0xffffff909cea7836 */ /* 0x000fc40000000000 */
[----:B------:R-:W4:Y:S04]  /*3db60*/  LDL.LU.64 R164, [R1+0x19a8] ;  /* 0x0019a80001a47983 */ /* 0x000f280000300a00 */
[----:B------:R-:W4:Y:S04]  /*3db70*/  LDL.LU.64 R156, [R1+0x19b0] ;  /* 0x0019b000019c7983 */ /* 0x000f280000300a00 */
[----:B------:R-:W4:Y:S01]  /*3db80*/  LDL.LU.64 R176, [R1+0x19b8] ;  /* 0x0019b80001b07983 */ /* 0x000f220000300a00 */
[----:B------:R-:W-:-:S03]  /*3db90*/  IMAD.WIDE R186, R251, 0x4, R162 ;  /* 0x00000004fbba7825 */ /* 0x000fc600078e02a2 */
[----:B------:R-:W4:Y:S01]  /*3dba0*/  LDL.LU.64 R162, [R1+0x19c0] ;  /* 0x0019c00001a27983 */ /* 0x000f220000300a00 */
[----:B------:R-:W-:-:S03]  /*3dbb0*/  IMAD.WIDE R232, R251, 0x4, R232 ;  /* 0x00000004fbe87825 */ /* 0x000fc600078e02e8 */
[----:B------:R1:W-:Y:S01]  /*3dbc0*/  STL.64 [R1+0x1568], R186 ;  /* 0x001568ba01007387 */ /* 0x0003e20000100a00 */
[----:B------:R-:W-:-:S03]  /*3dbd0*/  IMAD.WIDE R184, R251, 0x4, R174 ;  /* 0x00000004fbb87825 */ /* 0x000fc600078e02ae */
[----:B------:R-:W4:Y:S01]  /*3dbe0*/  LDL.LU.64 R174, [R1+0x19c8] ;  /* 0x0019c80001ae7983 */ /* 0x000f220000300a00 */
[----:B------:R-:W-:-:S03]  /*3dbf0*/  IMAD.WIDE R182, R251, 0x4, R160 ;  /* 0x00000004fbb67825 */ /* 0x000fc600078e02a0 */
[----:B------:R-:W-:Y:S04]  /*3dc00*/  STL.64 [R1+0x1570], R232 ;  /* 0x001570e801007387 */ /* 0x000fe80000100a00 */
[----:B------:R-:W4:Y:S01]  /*3dc10*/  LDL.LU.64 R160, [R1+0x19d0] ;  /* 0x0019d00001a07983 */ /* 0x000f220000300a00 */
[----:B------:R-:W-:-:S03]  /*3dc20*/  IMAD.WIDE R180, R251, 0x4, R172 ;  /* 0x00000004fbb47825 */ /* 0x000fc600078e02ac */
[----:B------:R-:W-:Y:S01]  /*3dc30*/  STL.64 [R1+0x1578], R184 ;  /* 0x001578b801007387 */ /* 0x000fe20000100a00 */
[----:B------:R-:W-:-:S03]  /*3dc40*/  IMAD.WIDE R178, R251, 0x4, R168 ;  /* 0x00000004fbb27825 */ /* 0x000fc600078e02a8 */
[----:B------:R-:W-:Y:S04]  /*3dc50*/  STL.64 [R1+0x1580], R182 ;  /* 0x001580b601007387 */ /* 0x000fe80000100a00 */
[----:B------:R-:W4:Y:S04]  /*3dc60*/  LDL.LU.64 R172, [R1+0x19d8] ;  /* 0x0019d80001ac7983 */ /* 0x000f280000300a00 */
[----:B------:R-:W-:Y:S04]  /*3dc70*/  STL.64 [R1+0x1588], R180 ;  /* 0x001588b401007387 */ /* 0x000fe80000100a00 */
[----:B------:R-:W-:Y:S04]  /*3dc80*/  LDGSTS.E [R250+0x2b800], desc[UR30][R186.64], !P4 ;  /* 0x2b800000bafa7fae */ /* 0x000fe8000e1a101e */
[----:B------:R-:W-:Y:S04]  /*3dc90*/  LDGSTS.E [R250+0x2b900], desc[UR30][R232.64], !P4 ;  /* 0x2b900000e8fa7fae */ /* 0x000fe8000e1a101e */
[----:B------:R4:W-:Y:S04]  /*3dca0*/  LDGSTS.E [R250+0x2ba00], desc[UR30][R184.64], !P4 ;  /* 0x2ba00000b8fa7fae */ /* 0x0009e8000e1a101e */
[----:B------:R1:W-:Y:S04]  /*3dcb0*/  LDGSTS.E [R250+0x2bb00], desc[UR30][R182.64], !P4 ;  /* 0x2bb00000b6fa7fae */ /* 0x0003e8000e1a101e */
[----:B------:R1:W-:Y:S04]  /*3dcc0*/  LDGSTS.E [R250+0x2bc00], desc[UR30][R180.64], !P4 ;  /* 0x2bc00000b4fa7fae */ /* 0x0003e8000e1a101e */
[----:B------:R1:W-:Y:S01]  /*3dcd0*/  LDGSTS.E [R250+0x2bd00], desc[UR30][R178.64], !P4 ;  /* 0x2bd00000b2fa7fae */ /* 0x0003e2000e1a101e */
[----:B--2---:R-:W-:-:S03]  /*3dce0*/  IMAD.WIDE R168, R251, 0x4, R158 ;  /* 0x00000004fba87825 */ /* 0x004fc600078e029e */
[----:B------:R-:W2:Y:S01]  /*3dcf0*/  LDL.LU.64 R158, [R1+0x19e0] ;  /* 0x0019e000019e7983 */ /* 0x000ea20000300a00 */
[----:B---3--:R-:W-:-:S03]  /*3dd00*/  IMAD.WIDE R166, R251, 0x4, R166 ;  /* 0x00000004fba67825 */ /* 0x008fc600078e02a6 */
[----:B------:R-:W-:Y:S04]  /*3dd10*/  STL.64 [R1+0x1590], R178 ;  /* 0x001590b201007387 */ /* 0x000fe80000100a00 */
[----:B-1----:R-:W3:Y:S04]  /*3dd20*/  LDL.LU.64 R186, [R1+0x8590] ;  /* 0x0085900001ba7983 */ /* 0x002ee80000300a00 */
[----:B------:R1:W-:Y:S04]  /*3dd30*/  STL.64 [R1+0x1598], R168 ;  /* 0x001598a801007387 */ /* 0x0003e80000100a00 */
[----:B------:R1:W-:Y:S04]  /*3dd40*/  STL.64 [R1+0x15a0], R166 ;  /* 0x0015a0a601007387 */ /* 0x0003e80000100a00 */
[----:B------:R-:W-:Y:S04]  /*3dd50*/  LDGSTS.E [R250+0x2be00], desc[UR30][R168.64], !P4 ;  /* 0x2be00000a8fa7fae */ /* 0x000fe8000e1a101e */
[----:B------:R-:W-:Y:S04]  /*3dd60*/  LDGSTS.E [R250+0x2bf00], desc[UR30][R166.64], !P4 ;  /* 0x2bf00000a6fa7fae */ /* 0x000fe8000e1a101e */
[----:B-1----:R-:W2:Y:S04]  /*3dd70*/  LDL.LU.64 R168, [R1+0x19e8] ;  /* 0x0019e80001a87983 */ /* 0x002ea80000300a00 */
[----:B------:R-:W3:Y:S01]  /*3dd80*/  LDL.LU.64 R232, [R1+0x19f0] ;  /* 0x0019f00001e87983 */ /* 0x000ee20000300a00 */
[----:B----4-:R-:W-:-:S03]  /*3dd90*/  IMAD.WIDE R184, R251, 0x4, R164 ;  /* 0x00000004fbb87825 */ /* 0x010fc600078e02a4 */
[----:B------:R-:W4:Y:S01]  /*3dda0*/  LDL.LU.64 R166, [R1+0x19f8] ;  /* 0x0019f80001a67983 */ /* 0x000f220000300a00 */
[----:B------:R-:W-:-:S03]  /*3ddb0*/  IMAD.WIDE R156, R251, 0x4, R156 ;  /* 0x00000004fb9c7825 */ /* 0x000fc600078e029c */
[----:B------:R-:W3:Y:S01]  /*3ddc0*/  LDL.LU.64 R164, [R1+0x1a00] ;  /* 0x001a000001a47983 */ /* 0x000ee20000300a00 */
[----:B------:R-:W-:-:S03]  /*3ddd0*/  IMAD.WIDE R182, R251, 0x4, R176 ;  /* 0x00000004fbb67825 */ /* 0x000fc600078e02b0 */
[----:B------:R2:W-:Y:S04]  /*3dde0*/  STL.64 [R1+0x15a8], R184 ;  /* 0x0015a8b801007387 */ /* 0x0005e80000100a00 */
[----:B------:R2:W-:Y:S04]  /*3ddf0*/  LDGSTS.E [R250+0x2d800], desc[UR30][R184.64], !P5 ;  /* 0x2d800000b8fa7fae */ /* 0x0005e8000e9a101e */
[----:B------:R1:W-:Y:S04]  /*3de00*/  LDGSTS.E [R250+0x2d900], desc[UR30][R156.64], !P5 ;  /* 0x2d9000009cfa7fae */ /* 0x0003e8000e9a101e */
[----:B------:R-:W-:Y:S01]  /*3de10*/  LDGSTS.E [R250+0x2da00], desc[UR30][R182.64], !P5 ;  /* 0x2da00000b6fa7fae */ /* 0x000fe2000e9a101e */
[----:B------:R-:W-:-:S03]  /*3de20*/  IMAD.WIDE R180, R251, 0x4, R162 ;  /* 0x00000004fbb47825 */ /* 0x000fc600078e02a2 */
[----:B------:R-:W4:Y:S04]  /*3de30*/  LDL.LU.64 R162, [R1+0x1a08] ;  /* 0x001a080001a27983 */ /* 0x000f280000300a00 */
[----:B------:R1:W-:Y:S01]  /*3de40*/  STL.64 [R1+0x15b0], R156 ;  /* 0x0015b09c01007387 */ /* 0x0003e20000100a00 */
[----:B------:R-:W-:-:S03]  /*3de50*/  IMAD.WIDE R178, R251, 0x4, R174 ;  /* 0x00000004fbb27825 */ /* 0x000fc600078e02ae */
[----:B------:R1:W-:Y:S04]  /*3de60*/  STL.64 [R1+0x15b8], R182 ;  /* 0x0015b8b601007387 */ /* 0x0003e80000100a00 */
[----:B------:R1:W-:Y:S01]  /*3de70*/  STL.64 [R1+0x15c0], R180 ;  /* 0x0015c0b401007387 */ /* 0x0003e20000100a00 */
[----:B------:R-:W-:-:S03]  /*3de80*/  IMAD.WIDE R176, R251, 0x4, R160 ;  /* 0x00000004fbb07825 */ /* 0x000fc600078e02a0 */
[----:B------:R-:W4:Y:S04]  /*3de90*/  LDL.LU.64 R160, [R1+0x1a10] ;  /* 0x001a100001a07983 */ /* 0x000f280000300a00 */
[----:B------:R1:W-:Y:S01]  /*3dea0*/  STL.64 [R1+0x15c8], R178 ;  /* 0x0015c8b201007387 */ /* 0x0003e20000100a00 */
[----:B------:R-:W-:-:S03]  /*3deb0*/  ISETP.GE.U32.AND P4, PT, R234, 0x7fffff51, PT ;  /* 0x7fffff51ea00780c */ /* 0x000fc60003f86070 */
[----:B------:R-:W-:Y:S01]  /*3dec0*/  LDGSTS.E [R250+0x2db00], desc[UR30][R180.64], !P5 ;  /* 0x2db00000b4fa7fae */ /* 0x000fe2000e9a101e */
[----:B------:R-:W-:-:S03]  /*3ded0*/  IMAD.WIDE R174, R251, 0x4, R172 ;  /* 0x00000004fbae7825 */ /* 0x000fc600078e02ac */
[----:B------:R1:W-:Y:S01]  /*3dee0*/  STL.64 [R1+0x15d0], R176 ;  /* 0x0015d0b001007387 */ /* 0x0003e20000100a00 */
[----:B--2---:R-:W-:-:S03]  /*3def0*/  IMAD.WIDE R184, R251, 0x4, R168 ;  /* 0x00000004fbb87825 */ /* 0x004fc600078e02a8 */
[----:B------:R-:W-:Y:S01]  /*3df00*/  LDGSTS.E [R250+0x2dc00], desc[UR30][R178.64], !P5 ;  /* 0x2dc00000b2fa7fae */ /* 0x000fe2000e9a101e */
[----:B------:R-:W-:-:S03]  /*3df10*/  IMAD.WIDE R172, R251, 0x4, R158 ;  /* 0x00000004fbac7825 */ /* 0x000fc600078e029e */
[----:B------:R-:W-:Y:S04]  /*3df20*/  LDGSTS.E [R250+0x2dd00], desc[UR30][R176.64], !P5 ;  /* 0x2dd00000b0fa7fae */ /* 0x000fe8000e9a101e */
[----:B------:R-:W2:Y:S04]  /*3df30*/  LDL.LU.64 R158, [R1+0x1a18] ;  /* 0x001a1800019e7983 */ /* 0x000ea80000300a00 */
[----:B------:R4:W-:Y:S04]  /*3df40*/  STL.64 [R1+0x15d8], R174 ;  /* 0x0015d8ae01007387 */ /* 0x0009e80000100a00 */
[----:B------:R4:W-:Y:S04]  /*3df50*/  STL.64 [R1+0x15e0], R172 ;  /* 0x0015e0ac01007387 */ /* 0x0009e80000100a00 */
[----:B-1----:R-:W2:Y:S01]  /*3df60*/  LDL.LU.64 R156, [R1+0x1a20] ;  /* 0x001a2000019c7983 */ /* 0x002ea20000300a00 */
[----:B---3--:R-:W-:-:S03]  /*3df70*/  IMAD.WIDE R168, R251, 0x4, R232 ;  /* 0x00000004fba87825 */ /* 0x008fc600078e02e8 */
[----:B------:R-:W3:Y:S01]  /*3df80*/  LDL.LU.64 R232, [R1+0x1a28] ;  /* 0x001a280001e87983 */ /* 0x000ee20000300a00 */
[----:B----4-:R-:W-:-:S03]  /*3df90*/  IMAD.WIDE R166, R251, 0x4, R166 ;  /* 0x00000004fba67825 */ /* 0x010fc600078e02a6 */
[----:B------:R-:W-:Y:S01]  /*3dfa0*/  STL.64 [R1+0x15e8], R184 ;  /* 0x0015e8b801007387 */ /* 0x000fe20000100a00 */
[----:B------:R-:W-:-:S03]  /*3dfb0*/  IMAD.WIDE R164, R251, 0x4, R164 ;  /* 0x00000004fba47825 */ /* 0x000fc600078e02a4 */
[----:B------:R-:W4:Y:S01]  /*3dfc0*/  LDL.LU.64 R182, [R1+0x1a30] ;  /* 0x001a300001b67983 */ /* 0x000f220000300a00 */
[----:B------:R-:W-:-:S03]  /*3dfd0*/  VIADD R234, R171, 0xffffff8c ;  /* 0xffffff8cabea7836 */ /* 0x000fc60000000000 */
[----:B------:R1:W-:Y:S04]  /*3dfe0*/  STL.64 [R1+0x15f0], R168 ;  /* 0x0015f0a801007387 */ /* 0x0003e80000100a00 */
[----:B------:R-:W3:Y:S04]  /*3dff0*/  LDL.LU.64 R180, [R1+0x1a38] ;  /* 0x001a380001b47983 */ /* 0x000ee80000300a00 */
[----:B------:R1:W-:Y:S04]  /*3e000*/  STL.64 [R1+0x15f8], R166 ;  /* 0x0015f8a601007387 */ /* 0x0003e80000100a00 */
[----:B------:R-:W4:Y:S01]  /*3e010*/  LDL.LU.64 R178, [R1+0x1a40] ;  /* 0x001a400001b27983 */ /* 0x000f220000300a00 */
[----:B------:R-:W-:-:S03]  /*3e020*/  IMAD.WIDE R162, R251, 0x4, R162 ;  /* 0x00000004fba27825 */ /* 0x000fc600078e02a2 */
[----:B------:R-:W4:Y:S04]  /*3e030*/  LDL.LU.64 R176, [R1+0x1a48] ;  /* 0x001a480001b07983 */ /* 0x000f280000300a00 */
[----:B------:R-:W-:Y:S04]  /*3e040*/  LDGSTS.E [R250+0x2de00], desc[UR30][R174.64], !P5 ;  /* 0x2de00000aefa7fae */ /* 0x000fe8000e9a101e */
[----:B------:R1:W-:Y:S04]  /*3e050*/  STL.64 [R1+0x1600], R164 ;  /* 0x001600a401007387 */ /* 0x0003e80000100a00 */
[----:B------:R-:W-:Y:S01]  /*3e060*/  LDGSTS.E [R250+0x2df00], desc[UR30][R172.64], !P5 ;  /* 0x2df00000acfa7fae */ /* 0x000fe2000e9a101e */
[----:B------:R-:W-:-:S03]  /*3e070*/  ISETP.GE.U32.AND P5, PT, R234, 0x7fffff4d, PT ;  /* 0x7fffff4dea00780c */ /* 0x000fc60003fa6070 */
[----:B------:R-:W4:Y:S01]  /*3e080*/  LDL.LU.64 R174, [R1+0x1a50] ;  /* 0x001a500001ae7983 */ /* 0x000f220000300a00 */
[----:B------:R-:W-:Y:S02]  /*3e090*/  VIADD R234, R170, 0xffffff88 ;  /* 0xffffff88aaea7836 */ /* 0x000fe40000000000 */
[C---:B------:R-:W-:Y:S01]  /*3e0a0*/  IMAD.WIDE R160, R251.reuse, 0x4, R160 ;  /* 0x00000004fba07825 */ /* 0x040fe200078e02a0 */
[----:B------:R3:W-:Y:S04]  /*3e0b0*/  LDGSTS.E [R250+0x2f800], desc[UR30][R184.64], !P6 ;  /* 0x2f800000b8fa7fae */ /* 0x0007e8000f1a101e */
[----:B------:R-:W4:Y:S04]  /*3e0c0*/  LDL.LU.64 R172, [R1+0x1a58] ;  /* 0x001a580001ac7983 */ /* 0x000f280000300a00 */
[----:B------:R1:W-:Y:S04]  /*3e0d0*/  STL.64 [R1+0x1608], R162 ;  /* 0x001608a201007387 */ /* 0x0003e80000100a00 */
[----:B------:R-:W4:Y:S04]  /*3e0e0*/  LDL.LU.64 R170, [R1+0x1a60] ;  /* 0x001a600001aa7983 */ /* 0x000f280000300a00 */
[----:B------:R1:W-:Y:S04]  /*3e0f0*/  STL.64 [R1+0x1610], R160 ;  /* 0x001610a001007387 */ /* 0x0003e80000100a00 */
[----:B------:R1:W-:Y:S04]  /*3e100*/  LDGSTS.E [R250+0x2f900], desc[UR30][R168.64], !P6 ;  /* 0x2f900000a8fa7fae */ /* 0x0003e8000f1a101e */
[----:B------:R1:W-:Y:S04]  /*3e110*/  LDGSTS.E [R250+0x2fa00], desc[UR30][R166.64], !P6 ;  /* 0x2fa00000a6fa7fae */ /* 0x0003e8000f1a101e */
[----:B------:R1:W-:Y:S04]  /*3e120*/  LDGSTS.E [R250+0x2fb00], desc[UR30][R164.64], !P6 ;  /* 0x2fb00000a4fa7fae */ /* 0x0003e8000f1a101e */
[----:B------:R1:W-:Y:S04]  /*3e130*/  LDGSTS.E [R250+0x2fc00], desc[UR30][R162.64], !P6 ;  /* 0x2fc00000a2fa7fae */ /* 0x0003e8000f1a101e */
[----:B------:R1:W-:Y:S01]  /*3e140*/  LDGSTS.E [R250+0x2fd00], desc[UR30][R160.64], !P6 ;  /* 0x2fd00000a0fa7fae */ /* 0x0003e2000f1a101e */
[----:B--2---:R-:W-:-:S05]  /*3e150*/  IMAD.WIDE R158, R251, 0x4, R158 ;  /* 0x00000004fb9e7825 */ /* 0x004fca00078e029e */
[----:B------:R2:W-:Y:S04]  /*3e160*/  STL.64 [R1+0x1618], R158 ;  /* 0x0016189e01007387 */ /* 0x0005e80000100a00 */
[----:B------:R1:W-:Y:S01]  /*3e170*/  LDGSTS.E [R250+0x2fe00], desc[UR30][R158.64], !P6 ;  /* 0x2fe000009efa7fae */ /* 0x0003e2000f1a101e */
[----:B------:R-:W-:-:S05]  /*3e180*/  IMAD.WIDE R156, R251, 0x4, R156 ;  /* 0x00000004fb9c7825 */ /* 0x000fca00078e029c */
[----:B------:R2:W-:Y:S04]  /*3e190*/  STL.64 [R1+0x1620], R156 ;  /* 0x0016209c01007387 */ /* 0x0005e80000100a00 */
[----:B-1----:R-:W4:Y:S04]  /*3e1a0*/  LDL.LU.64 R168, [R1+0x1a68] ;  /* 0x001a680001a87983 */ /* 0x002f280000300a00 */
[----:B------:R-:W4:Y:S04]  /*3e1b0*/  LDL.LU.64 R166, [R1+0x1a70] ;  /* 0x001a700001a67983 */ /* 0x000f280000300a00 */
[----:B------:R-:W4:Y:S04]  /*3e1c0*/  LDL.LU.64 R164, [R1+0x1a78] ;  /* 0x001a780001a47983 */ /* 0x000f280000300a00 */
[----:B------:R-:W4:Y:S04]  /*3e1d0*/  LDL.LU.64 R162, [R1+0x1a80] ;  /* 0x001a800001a27983 */ /* 0x000f280000300a00 */
[----:B------:R-:W4:Y:S01]  /*3e1e0*/  LDL.LU.64 R160, [R1+0x1a88] ;  /* 0x001a880001a07983 */ /* 0x000f220000300a00 */
[----:B---3--:R-:W-:-:S03]  /*3e1f0*/  IMAD.WIDE R184, R251, 0x4, R232 ;  /* 0x00000004fbb87825 */ /* 0x008fc600078e02e8 */
[----:B--2---:R-:W2:Y:S04]  /*3e200*/  LDL.LU.64 R158, [R1+0x1a90] ;  /* 0x001a9000019e7983 */ /* 0x004ea80000300a00 */
[----:B------:R1:W-:Y:S01]  /*3e210*/  LDGSTS.E [R250+0x2ff00], desc[UR30][R156.64], !P6 ;  /* 0x2ff000009cfa7fae */ /* 0x0003e2000f1a101e */
[----:B----4-:R-:W-:-:S03]  /*3e220*/  IMAD.WIDE R182, R251, 0x4, R182 ;  /* 0x00000004fbb67825 */ /* 0x010fc600078e02b6 */
[----:B------:R-:W-:Y:S01]  /*3e230*/  LDGSTS.E [R250+0x31800], desc[UR30][R184.64], !P1 ;  /* 0x31800000b8fa7fae */ /* 0x000fe2000c9a101e */
[----:B------:R-:W-:-:S03]  /*3e240*/  IMAD.WIDE R180, R251, 0x4, R180 ;  /* 0x00000004fbb47825 */ /* 0x000fc600078e02b4 */
[----:B------:R-:W-:Y:S04]  /*3e250*/  LDGSTS.E [R250+0x31900], desc[UR30][R182.64], !P1 ;  /* 0x31900000b6fa7fae */ /* 0x000fe8000c9a101e */
[----:B------:R-:W1:Y:S04]  /*3e260*/  LDL.LU.64 R156, [R1+0x1a98] ;  /* 0x001a9800019c7983 */ /* 0x000e680000300a00 */
[----:B------:R-:W3:Y:S01]  /*3e270*/  LDL.LU.64 R232, [R1+0x1aa0] ;  /* 0x001aa00001e87983 */ /* 0x000ee20000300a00 */
[----:B------:R-:W-:-:S03]  /*3e280*/  IMAD.WIDE R178, R251, 0x4, R178 ;  /* 0x00000004fbb27825 */ /* 0x000fc600078e02b2 */
[----:B------:R4:W-:Y:S01]  /*3e290*/  STL.64 [R1+0x1628], R184 ;  /* 0x001628b801007387 */ /* 0x0009e20000100a00 */
[----:B------:R-:W-:-:S03]  /*3e2a0*/  IMAD.WIDE R176, R251, 0x4, R176 ;  /* 0x00000004fbb07825 */ /* 0x000fc600078e02b0 */
[----:B------:R4:W-:Y:S01]  /*3e2b0*/  STL.64 [R1+0x1630], R182 ;  /* 0x001630b601007387 */ /* 0x0009e20000100a00 */
[----:B------:R-:W-:-:S03]  /*3e2c0*/  IMAD.WIDE R174, R251, 0x4, R174 ;  /* 0x00000004fbae7825 */ /* 0x000fc600078e02ae */
[----:B------:R4:W-:Y:S01]  /*3e2d0*/  STL.64 [R1+0x1638], R180 ;  /* 0x001638b401007387 */ /* 0x0009e20000100a00 */
[----:B------:R-:W-:-:S03]  /*3e2e0*/  IMAD.WIDE R172, R251, 0x4, R172 ;  /* 0x00000004fbac7825 */ /* 0x000fc600078e02ac */
[----:B------:R4:W-:Y:S01]  /*3e2f0*/  STL.64 [R1+0x1640], R178 ;  /* 0x001640b201007387 */ /* 0x0009e20000100a00 */
[----:B------:R-:W-:-:S03]  /*3e300*/  IMAD.WIDE R170, R251, 0x4, R170 ;  /* 0x00000004fbaa7825 */ /* 0x000fc600078e02aa */
[----:B------:R4:W-:Y:S04]  /*3e310*/  STL.64 [R1+0x1648], R176 ;  /* 0x001648b001007387 */ /* 0x0009e80000100a00 */
[----:B----4-:R-:W4:Y:S04]  /*3e320*/  LDL.LU.64 R184, [R1+0x8588] ;  /* 0x0085880001b87983 */ /* 0x010f280000300a00 */
[----:B------:R2:W-:Y:S04]  /*3e330*/  STL.64 [R1+0x1650], R174 ;  /* 0x001650ae01007387 */ /* 0x0005e80000100a00 */
[----:B------:R-:W4:Y:S04]  /*3e340*/  LDL.LU.64 R182, [R1+0x8580] ;  /* 0x0085800001b67983 */ /* 0x000f280000300a00 */
[----:B------:R2:W-:Y:S04]  /*3e350*/  STL.64 [R1+0x1658], R172 ;  /* 0x001658ac01007387 */ /* 0x0005e80000100a00 */
[----:B------:R-:W-:Y:S04]  /*3e360*/  LDGSTS.E [R250+0x31a00], desc[UR30][R180.64], !P1 ;  /* 0x31a00000b4fa7fae */ /* 0x000fe8000c9a101e */
[----:B------:R-:W-:Y:S04]  /*3e370*/  LDGSTS.E [R250+0x31b00], desc[UR30][R178.64], !P1 ;  /* 0x31b00000b2fa7fae */ /* 0x000fe8000c9a101e */
[----:B------:R-:W-:Y:S04]  /*3e380*/  LDGSTS.E [R250+0x31c00], desc[UR30][R176.64], !P1 ;  /* 0x31c00000b0fa7fae */ /* 0x000fe8000c9a101e */
[----:B------:R-:W4:Y:S04]  /*3e390*/  LDL.LU.64 R180, [R1+0x8578] ;  /* 0x0085780001b47983 */ /* 0x000f280000300a00 */
[----:B------:R2:W-:Y:S04]  /*3e3a0*/  STL.64 [R1+0x1660], R170 ;  /* 0x001660aa01007387 */ /* 0x0005e80000100a00 */
[----:B------:R-:W4:Y:S04]  /*3e3b0*/  LDL.LU.64 R178, [R1+0x8570] ;  /* 0x0085700001b27983 */ /* 0x000f280000300a00 */
[----:B------:R-:W4:Y:S04]  /*3e3c0*/  LDL.LU.64 R176, [R1+0x8568] ;  /* 0x0085680001b07983 */ /* 0x000f280000300a00 */
[----:B------:R-:W-:Y:S04]  /*3e3d0*/  LDGSTS.E [R250+0x31d00], desc[UR30][R174.64], !P1 ;  /* 0x31d00000aefa7fae */ /* 0x000fe8000c9a101e */
[----:B------:R-:W-:Y:S04]  /*3e3e0*/  LDGSTS.E [R250+0x31e00], desc[UR30][R172.64], !P1 ;  /* 0x31e00000acfa7fae */ /* 0x000fe8000c9a101e */
[----:B------:R-:W-:Y:S04]  /*3e3f0*/  LDGSTS.E [R250+0x31f00], desc[UR30][R170.64], !P1 ;  /* 0x31f00000aafa7fae */ /* 0x000fe8000c9a101e */
[----:B--2---:R-:W2:Y:S04]  /*3e400*/  LDL.LU.64 R174, [R1+0x8560] ;  /* 0x0085600001ae7983 */ /* 0x004ea80000300a00 */
[----:B------:R-:W2:Y:S04]  /*3e410*/  LDL.LU.64 R172, [R1+0x8558] ;  /* 0x0085580001ac7983 */ /* 0x000ea80000300a00 */
[----:B------:R-:W2:Y:S04]  /*3e420*/  LDL.LU.64 R170, [R1+0x8550] ;  /* 0x0085500001aa7983 */ /* 0x000ea80000300a00 */
[----:B------:R-:W-:Y:S01]  /*3e430*/  STL [R1+0xca0], RZ ;  /* 0x000ca0ff01007387 */ /* 0x000fe20000100800 */
[----:B------:R-:W-:-:S04]  /*3e440*/  IMAD.WIDE R168, R251, 0x4, R168 ;  /* 0x00000004fba87825 */ /* 0x000fc800078e02a8 */
[C---:B------:R-:W-:Y:S01]  /*3e450*/  IMAD.WIDE R166, R251.reuse, 0x4, R166 ;  /* 0x00000004fba67825 */ /* 0x040fe200078e02a6 */
[----:B------:R1:W-:Y:S03]  /*3e460*/  STL.64 [R1+0x1668], R168 ;  /* 0x001668a801007387 */ /* 0x0003e60000100a00 */
[C---:B------:R-:W-:Y:S01]  /*3e470*/  IMAD.WIDE R164, R251.reuse, 0x4, R164 ;  /* 0x00000004fba47825 */ /* 0x040fe200078e02a4 */
[----:B------:R1:W-:Y:S03]  /*3e480*/  STL.64 [R1+0x1670], R166 ;  /* 0x001670a601007387 */ /* 0x0003e60000100a00 */
[C---:B------:R-:W-:Y:S01]  /*3e490*/  IMAD.WIDE R162, R251.reuse, 0x4, R162 ;  /* 0x00000004fba27825 */ /* 0x040fe200078e02a2 */
[----:B------:R1:W-:Y:S03]  /*3e4a0*/  STL.64 [R1+0x1678], R164 ;  /* 0x001678a401007387 */ /* 0x0003e60000100a00 */
[C---:B------:R-:W-:Y:S01]  /*3e4b0*/  IMAD.WIDE R160, R251.reuse, 0x4, R160 ;  /* 0x00000004fba07825 */ /* 0x040fe200078e02a0 */
[----:B------:R1:W-:Y:S03]  /*3e4c0*/  STL.64 [R1+0x1680], R162 ;  /* 0x001680a201007387 */ /* 0x0003e60000100a00 */
[C---:B------:R-:W-:Y:S01]  /*3e4d0*/  IMAD.WIDE R158, R251.reuse, 0x4, R158 ;  /* 0x00000004fb9e7825 */ /* 0x040fe200078e029e */
[----:B------:R1:W-:Y:S04]  /*3e4e0*/  STL.64 [R1+0x1688], R160 ;  /* 0x001688a001007387 */ /* 0x0003e80000100a00 */
[----:B------:R-:W-:Y:S04]  /*3e4f0*/  LDGSTS.E [R250+0x33800], desc[UR30][R168.64], !P2 ;  /* 0x33800000a8fa7fae */ /* 0x000fe8000d1a101e */
[----:B------:R-:W-:Y:S04]  /*3e500*/  LDGSTS.E [R250+0x33900], desc[UR30][R166.64], !P2 ;  /* 0x33900000a6fa7fae */ /* 0x000fe8000d1a101e */
[----:B------:R-:W-:Y:S01]  /*3e510*/  LDGSTS.E [R250+0x33a00], desc[UR30][R164.64], !P2 ;  /* 0x33a00000a4fa7fae */ /* 0x000fe2000d1a101e */
[----:B-1----:R-:W-:-:S03]  /*3e520*/  IMAD.WIDE R156, R251, 0x4, R156 ;  /* 0x00000004fb9c7825 */ /* 0x002fc600078e029c */
[----:B------:R-:W2:Y:S01]  /*3e530*/  LDL.LU.64 R168, [R1+0x8548] ;  /* 0x0085480001a87983 */ /* 0x000ea20000300a00 */
[----:B---3--:R-:W-:-:S03]  /*3e540*/  IMAD.WIDE R232, R251, 0x4, R232 ;  /* 0x00000004fbe87825 */ /* 0x008fc600078e02e8 */
[----:B------:R1:W-:Y:S04]  /*3e550*/  STL.64 [R1+0x1690], R158 ;  /* 0x0016909e01007387 */ /* 0x0003e80000100a00 */
[----:B------:R-:W3:Y:S04]  /*3e560*/  LDL.LU.64 R166, [R1+0x8540] ;  /* 0x0085400001a67983 */ /* 0x000ee80000300a00 */
[----:B------:R1:W-:Y:S04]  /*3e570*/  STL.64 [R1+0x1698], R156 ;  /* 0x0016989c01007387 */ /* 0x0003e80000100a00 */
[----:B------:R-:W2:Y:S04]  /*3e580*/  LDL.LU.64 R164, [R1+0x8538] ;  /* 0x0085380001a47983 */ /* 0x000ea80000300a00 */
[----:B------:R1:W-:Y:S04]  /*3e590*/  STL.64 [R1+0x16a0], R232 ;  /* 0x0016a0e801007387 */ /* 0x0003e80000100a00 */
[----:B------:R-:W-:Y:S04]  /*3e5a0*/  LDGSTS.E [R250+0x33b00], desc[UR30][R162.64], !P2 ;  /* 0x33b00000a2fa7fae */ /* 0x000fe8000d1a101e */
[----:B------:R-:W-:Y:S04]  /*3e5b0*/  LDGSTS.E [R250+0x33c00], desc[UR30][R160.64], !P2 ;  /* 0x33c00000a0fa7fae */ /* 0x000fe8000d1a101e */
[----:B------:R-:W-:Y:S04]  /*3e5c0*/  LDGSTS.E [R250+0x33d00], desc[UR30][R158.64], !P2 ;  /* 0x33d000009efa7fae */ /* 0x000fe8000d1a101e */
[----:B------:R-:W2:Y:S04]  /*3e5d0*/  LDL.LU.64 R162, [R1+0x8530] ;  /* 0x0085300001a27983 */ /* 0x000ea80000300a00 */
[----:B------:R-:W2:Y:S04]  /*3e5e0*/  LDL.LU.64 R160, [R1+0x8528] ;  /* 0x0085280001a07983 */ /* 0x000ea80000300a00 */
[----:B-1----:R-:W2:Y:S04]  /*3e5f0*/  LDL.LU.64 R158, [R1+0x8520] ;  /* 0x00852000019e7983 */ /* 0x002ea80000300a00 */
[----:B------:R1:W-:Y:S04]  /*3e600*/  LDGSTS.E [R250+0x33e00], desc[UR30][R156.64], !P2 ;  /* 0x33e000009cfa7fae */ /* 0x0003e8000d1a101e */
[----:B------:R1:W-:Y:S04]  /*3e610*/  LDGSTS.E [R250+0x33f00], desc[UR30][R232.64], !P2 ;  /* 0x33f00000e8fa7fae */ /* 0x0003e8000d1a101e */
[----:B------:R-:W1:Y:S04]  /*3e620*/  LDL.LU.64 R156, [R1+0x8518] ;  /* 0x00851800019c7983 */ /* 0x000e680000300a00 */
[----:B------:R-:W2:Y:S01]  /*3e630*/  LDL.LU.64 R232, [R1+0x8510] ;  /* 0x0085100001e87983 */ /* 0x000ea20000300a00 */
[----:B------:R-:W-:Y:S01]  /*3e640*/  ISETP.GE.U32.AND P6, PT, R234, 0x7fffff49, PT ;  /* 0x7fffff49ea00780c */ /* 0x000fe20003fc6070 */
[----:B------:R-:W-:-:S02]  /*3e650*/  VIADD R234, R235, 0xffffff84 ;  /* 0xffffff84ebea7836 */ /* 0x000fc40000000000 */
[----:B------:R-:W4:Y:S02]  /*3e660*/  LDC R235, c[0x0][0x3ac] ;  /* 0x0000eb00ffeb7b82 */ /* 0x000f240000000800 */
[----:B----4-:R-:W-:-:S04]  /*3e670*/  IMAD.SHL.U32 R235, R235, 0x40, RZ ;  /* 0x00000040ebeb7824 */ /* 0x010fc800078e00ff */
[----:B-1----:R-:W-:-:S04]  /*3e680*/  IMAD.WIDE R156, R235, 0x4, R156 ;  /* 0x00000004eb9c7825 */ /* 0x002fc800078e029c */
[----:B--2---:R-:W-:-:S05]  /*3e690*/  IMAD.WIDE R232, R235, 0x4, R232 ;  /* 0x00000004ebe87825 */ /* 0x004fca00078e02e8 */
[----:B------:R1:W-:Y:S04]  /*3e6a0*/  STL.64 [R1+0x1868], R232 ;  /* 0x001868e801007387 */ /* 0x0003e80000100a00 */
[----:B------:R2:W-:Y:S01]  /*3e6b0*/  STL.64 [R1+0x56e8], R156 ;  /* 0x0056e89c01007387 */ /* 0x0005e20000100a00 */
[----:B-1----:R-:W-:-:S04]  /*3e6c0*/  IMAD.WIDE R232, R235, 0x4, R158 ;  /* 0x00000004ebe87825 */ /* 0x002fc800078e029e */
[C---:B------:R-:W-:Y:S01]  /*3e6d0*/  IMAD.WIDE R158, R235.reuse, 0x4, R160 ;  /* 0x00000004eb9e7825 */ /* 0x040fe200078e02a0 */
[----:B------:R-:W-:Y:S03]  /*3e6e0*/  STL.64 [R1+0x56f0], R232 ;  /* 0x0056f0e801007387 */ /* 0x000fe60000100a00 */
[C---:B--2---:R-:W-:Y:S01]  /*3e6f0*/  IMAD.WIDE R156, R235.reuse, 0x4, R162 ;  /* 0x00000004eb9c7825 */ /* 0x044fe200078e02a2 */
[----:B------:R3:W-:Y:S03]  /*3e700*/  STL.64 [R1+0x56f8], R158 ;  /* 0x0056f89e01007387 */ /* 0x0007e60000100a00 */
[C---:B------:R-:W-:Y:S01]  /*3e710*/  IMAD.WIDE R160, R235.reuse, 0x4, R164 ;  /* 0x00000004eba07825 */ /* 0x040fe200078e02a4 */
[----:B------:R1:W-:Y:S04]  /*3e720*/  STL.64 [R1+0x5700], R156 ;  /* 0x0057009c01007387 */ /* 0x0003e80000100a00 */
[----:B------:R2:W-:Y:S01]  /*3e730*/  STL.64 [R1+0x5708], R160 ;  /* 0x005708a001007387 */ /* 0x0005e20000100a00 */
[----:B---3--:R-:W-:-:S04]  /*3e740*/  IMAD.WIDE R158, R235, 0x4, R166 ;  /* 0x00000004eb9e7825 */ /* 0x008fc800078e02a6 */
[C---:B-1----:R-:W-:Y:S01]  /*3e750*/  IMAD.WIDE R156, R235.reuse, 0x4, R168 ;  /* 0x00000004eb9c7825 */ /* 0x042fe200078e02a8 */
[----:B------:R1:W-:Y:S03]  /*3e760*/  STL.64 [R1+0x5710], R158 ;  /* 0x0057109e01007387 */ /* 0x0003e60000100a00 */
[C---:B--2---:R-:W-:Y:S01]  /*3e770*/  IMAD.WIDE R160, R235.reuse, 0x4, R170 ;  /* 0x00000004eba07825 */ /* 0x044fe200078e02aa */
[----:B------:R2:W-:Y:S04]  /*3e780*/  STL.64 [R1+0x5718], R156 ;  /* 0x0057189c01007387 */ /* 0x0005e80000100a00 */
[----:B------:R3:W-:Y:S01]  /*3e790*/  STL.64 [R1+0x5728], R160 ;  /* 0x005728a001007387 */ /* 0x0007e20000100a00 */
[----:B-1----:R-:W-:-:S04]  /*3e7a0*/  IMAD.WIDE R158, R235, 0x4, R172 ;  /* 0x00000004eb9e7825 */ /* 0x002fc800078e02ac */
[C---:B--2---:R-:W-:Y:S01]  /*3e7b0*/  IMAD.WIDE R156, R235.reuse, 0x4, R174 ;  /* 0x00000004eb9c7825 */ /* 0x044fe200078e02ae */
[----:B------:R1:W-:Y:S03]  /*3e7c0*/  STL.64 [R1+0x5748], R158 ;  /* 0x0057489e01007387 */ /* 0x0003e60000100a00 */
[C---:B---3--:R-:W-:Y:S01]  /*3e7d0*/  IMAD.WIDE R160, R235.reuse, 0x4, R176 ;  /* 0x00000004eba07825 */ /* 0x048fe200078e02b0 */
[----:B------:R2:W-:Y:S04]  /*3e7e0*/  STL.64 [R1+0x57b0], R156 ;  /* 0x0057b09c01007387 */ /* 0x0005e80000100a00 */
[----:B------:R3:W-:Y:S01]  /*3e7f0*/  STL.64 [R1+0x5870], R160 ;  /* 0x005870a001007387 */ /* 0x0007e20000100a00 */
[----:B-1----:R-:W-:-:S04]  /*3e800*/  IMAD.WIDE R158, R235, 0x4, R178 ;  /* 0x00000004eb9e7825 */ /* 0x002fc800078e02b2 */
[C---:B--2---:R-:W-:Y:S01]  /*3e810*/  IMAD.WIDE R156, R235.reuse, 0x4, R180 ;  /* 0x00000004eb9c7825 */ /* 0x044fe200078e02b4 */
[----:B------:R1:W-:Y:S03]  /*3e820*/  STL.64 [R1+0x5880], R158 ;  /* 0x0058809e01007387 */ /* 0x0003e60000100a00 */
[C---:B---3--:R-:W-:Y:S01]  /*3e830*/  IMAD.WIDE R160, R235.reuse, 0x4, R182 ;  /* 0x00000004eba07825 */ /* 0x048fe200078e02b6 */
[----:B------:R2:W-:Y:S04]  /*3e840*/  STL.64 [R1+0x5898], R156 ;  /* 0x0058989c01007387 */ /* 0x0005e80000100a00 */
[----:B------:R-:W-:Y:S01]  /*3e850*/  STL.64 [R1+0x5988], R160 ;  /* 0x005988a001007387 */ /* 0x000fe20000100a00 */
[----:B-1----:R-:W-:-:S03]  /*3e860*/  IMAD.WIDE R158, R235, 0x4, R184 ;  /* 0x00000004eb9e7825 */ /* 0x002fc600078e02b8 */
[----:B------:R-:W3:Y:S01]  /*3e870*/  LDL.LU.64 R174, [R1+0x448] ;  /* 0x0004480001ae7983 */ /* 0x000ee20000300a00 */
[----:B--2---:R-:W-:-:S03]  /*3e880*/  IMAD.WIDE R156, R235, 0x4, R186 ;  /* 0x00000004eb9c7825 */ /* 0x004fc600078e02ba */
[----:B------:R1:W-:Y:S04]  /*3e890*/  STL.64 [R1+0x59a8], R158 ;  /* 0x0059a89e01007387 */ /* 0x0003e80000100a00 */
[----:B------:R2:W-:Y:S04]  /*3e8a0*/  STL.64 [R1+0x59c0], R156 ;  /* 0x0059c09c01007387 */ /* 0x0005e80000100a00 */
[----:B------:R-:W4:Y:S01]  /*3e8b0*/  LDL.LU.64 R172, [R1+0x398] ;  /* 0x0003980001ac7983 */ /* 0x000f220000300a00 */
[----:B-1----:R-:W-:-:S04]  /*3e8c0*/  IMAD.WIDE R158, R235, 0x4, R188 ;  /* 0x00000004eb9e7825 */ /* 0x002fc800078e02bc */
[C---:B--2---:R-:W-:Y:S01]  /*3e8d0*/  IMAD.WIDE R156, R235.reuse, 0x4, R190 ;  /* 0x00000004eb9c7825 */ /* 0x044fe200078e02be */
[----:B------:R1:W-:Y:S04]  /*3e8e0*/  STL.64 [R1+0x5ad0], R158 ;  /* 0x005ad09e01007387 */ /* 0x0003e80000100a00 */
[----:B------:R2:W-:Y:S01]  /*3e8f0*/  STL.64 [R1+0x5bf0], R156 ;  /* 0x005bf09c01007387 */ /* 0x0005e20000100a00 */
[----:B------:R-:W-:-:S04]  /*3e900*/  IMAD.WIDE R160, R235, 0x4, R196 ;  /* 0x00000004eba07825 */ /* 0x000fc800078e02c4 */
[----:B-1----:R-:W-:-:S04]  /*3e910*/  IMAD.WIDE R158, R235, 0x4, R192 ;  /* 0x00000004eb9e7825 */ /* 0x002fc800078e02c0 */
[C---:B--2---:R-:W-:Y:S01]  /*3e920*/  IMAD.WIDE R156, R235.reuse, 0x4, R194 ;  /* 0x00000004eb9c7825 */ /* 0x044fe200078e02c2 */
[----:B------:R1:W-:Y:S04]  /*3e930*/  STL.64 [R1+0x5bf8], R158 ;  /* 0x005bf89e01007387 */ /* 0x0003e80000100a00 */
[----:B------:R2:W-:Y:S04]  /*3e940*/  STL.64 [R1+0x5c00], R156 ;  /* 0x005c009c01007387 */ /* 0x0005e80000100a00 */
[----:B------:R2:W-:Y:S01]  /*3e950*/  STL.64 [R1+0x5c08], R160 ;  /* 0x005c08a001007387 */ /* 0x0005e20000100a00 */
[----:B-1----:R-:W-:-:S03]  /*3e960*/  IMAD.WIDE R158, R235, 0x4, R198 ;  /* 0x00000004eb9e7825 */ /* 0x002fc600078e02c6 */
[----:B------:R-:W4:Y:S01]  /*3e970*/  LDL.LU.64 R170, [R1+0x358] ;  /* 0x0003580001aa7983 */ /* 0x000f220000300a00 */
[----:B--2---:R-:W-:-:S03]  /*3e980*/  IMAD.WIDE R156, R235, 0x4, R200 ;  /* 0x00000004eb9c7825 */ /* 0x004fc600078e02c8 */
[----:B------:R1:W-:Y:S04]  /*3e990*/  STL.64 [R1+0x5c10], R158 ;  /* 0x005c109e01007387 */ /* 0x0003e80000100a00 */
[----:B------:R-:W2:Y:S04]  /*3e9a0*/  LDL.LU.64 R168, [R1+0x318] ;  /* 0x0003180001a87983 */ /* 0x000ea80000300a00 */
[----:B------:R1:W-:Y:S04]  /*3e9b0*/  STL.64 [R1+0x5c18], R156 ;  /* 0x005c189c01007387 */ /* 0x0003e80000100a00 */
[----:B------:R-:W2:Y:S04]  /*3e9c0*/  LDL.LU.64 R166, [R1+0x2d8] ;  /* 0x0002d80001a67983 */ /* 0x000ea80000300a00 */
[----:B------:R-:W2:Y:S04]  /*3e9d0*/  LDL.LU.64 R164, [R1+0x298] ;  /* 0x0002980001a47983 */ /* 0x000ea80000300a00 */
[----:B------:R-:W2:Y:S04]  /*3e9e0*/  LDL.LU.64 R162, [R1+0x258] ;  /* 0x0002580001a27983 */ /* 0x000ea80000300a00 */
[----:B------:R-:W2:Y:S04]  /*3e9f0*/  LDL.LU.64 R160, [R1+0x218] ;  /* 0x0002180001a07983 */ /* 0x000ea80000300a00 */
[----:B-1----:R-:W2:Y:S04]  /*3ea00*/  LDL.LU.64 R158, [R1+0x1d8] ;  /* 0x0001d800019e7983 */ /* 0x002ea80000300a00 */
[----:B------:R-:W2:Y:S04]  /*3ea10*/  LDL.LU.64 R156, [R1+0x198] ;  /* 0x00019800019c7983 */ /* 0x000ea80000300a00 */
[----:B------:R-:W2:Y:S01]  /*3ea20*/  LDL.LU.64 R232, [R1+0x158] ;  /* 0x0001580001e87983 */ /* 0x000ea20000300a00 */
[----:B------:R-:W-:-:S04]  /*3ea30*/  IMAD.WIDE R180, R235, 0x4, R202 ;  /* 0x00000004ebb47825 */ /* 0x000fc800078e02ca */
[C---:B------:R-:W-:Y:S01]  /*3ea40*/  IMAD.WIDE R178, R235.reuse, 0x4, R204 ;  /* 0x00000004ebb27825 */ /* 0x040fe200078e02cc */
[----:B------:R1:W-:Y:S03]  /*3ea50*/  STL.64 [R1+0x5c20], R180 ;  /* 0x005c20b401007387 */ /* 0x0003e60000100a00 */
[C---:B------:R-:W-:Y:S01]  /*3ea60*/  IMAD.WIDE R176, R235.reuse, 0x4, R206 ;  /* 0x00000004ebb07825 */ /* 0x040fe200078e02ce */
[----:B------:R1:W-:Y:S04]  /*3ea70*/  STL.64 [R1+0x5d58], R178 ;  /* 0x005d58b201007387 */ /* 0x0003e80000100a00 */
[----:B------:R1:W-:Y:S02]  /*3ea80*/  STL.64 [R1+0x5d50], R176 ;  /* 0x005d50b001007387 */ /* 0x0003e40000100a00 */
[----:B-1----:R-:W-:-:S04]  /*3ea90*/  IMAD.WIDE R180, R235, 0x4, R208 ;  /* 0x00000004ebb47825 */ /* 0x002fc800078e02d0 */
        /* <DEDUP_REMOVED lines=15> */
[----:B------:R-:W-:Y:S04]  /*3eb90*/  STL.64 [R1+0x5d10], R178 ;  /* 0x005d10b201007387 */ /* 0x000fe80000100a00 */
[----:B------:R1:W-:Y:S02]  /*3eba0*/  STL.64 [R1+0x5d08], R176 ;  /* 0x005d08b001007387 */ /* 0x0003e40000100a00 */
[----:B-1----:R-:W-:-:S05]  /*3ebb0*/  IMAD.WIDE R180, R235, 0x4, R226 ;  /* 0x00000004ebb47825 */ /* 0x002fca00078e02e2 */
[----:B------:R-:W-:Y:S01]  /*3ebc0*/  STL.64 [R1+0x5d00], R180 ;  /* 0x005d00b401007387 */ /* 0x000fe20000100a00 */
[----:B------:R-:W-:-:S04]  /*3ebd0*/  IMAD.WIDE R176, R235, 0x4, R228 ;  /* 0x00000004ebb07825 */ /* 0x000fc800078e02e4 */
[----:B---3--:R-:W-:-:S04]  /*3ebe0*/  IMAD.WIDE R178, R235, 0x4, R174 ;  /* 0x00000004ebb27825 */ /* 0x008fc800078e02ae */
[C---:B------:R-:W-:Y:S01]  /*3ebf0*/  IMAD.WIDE R174, R235.reuse, 0x4, R230 ;  /* 0x00000004ebae7825 */ /* 0x040fe200078e02e6 */
[----:B------:R-:W-:Y:S04]  /*3ec00*/  STL.64 [R1+0x5cf8], R178 ;  /* 0x005cf8b201007387 */ /* 0x000fe80000100a00 */
[----:B------:R-:W-:Y:S01]  /*3ec10*/  STL.64 [R1+0x5cf0], R176 ;  /* 0x005cf0b001007387 */ /* 0x000fe20000100a00 */
[----:B----4-:R-:W-:-:S03]  /*3ec20*/  IMAD.WIDE R172, R235, 0x4, R172 ;  /* 0x00000004ebac7825 */ /* 0x010fc600078e02ac */
[----:B------:R-:W3:Y:S04]  /*3ec30*/  LDL.LU.64 R196, [R1+0x118] ;  /* 0x0001180001c47983 */ /* 0x000ee80000300a00 */
[----:B------:R-:W-:Y:S04]  /*3ec40*/  STL.64 [R1+0x5ce8], R174 ;  /* 0x005ce8ae01007387 */ /* 0x000fe80000100a00 */
[----:B------:R-:W4:Y:S04]  /*3ec50*/  LDL.LU.64 R194, [R1+0xd8] ;  /* 0x0000d80001c27983 */ /* 0x000f280000300a00 */
[----:B------:R1:W-:Y:S04]  /*3ec60*/  STL.64 [R1+0x5ce0], R172 ;  /* 0x005ce0ac01007387 */ /* 0x0003e80000100a00 */
[----:B------:R-:W4:Y:S04]  /*3ec70*/  LDL.LU.64 R192, [R1+0x98] ;  /* 0x0000980001c07983 */ /* 0x000f280000300a00 */
[----:B------:R-:W4:Y:S04]  /*3ec80*/  LDL.LU.64 R190, [R1+0x58] ;  /* 0x0000580001be7983 */ /* 0x000f280000300a00 */
[----:B------:R-:W4:Y:S01]  /*3ec90*/  LDL.LU.64 R188, [R1+0x18] ;  /* 0x0000180001bc7983 */ /* 0x000f220000300a00 */
[----:B-1----:R-:W-:-:S04]  /*3eca0*/  IMAD.WIDE R172, R235, 0x4, R170 ;  /* 0x00000004ebac7825 */ /* 0x002fc800078e02aa */
[C---:B--2---:R-:W-:Y:S01]  /*3ecb0*/  IMAD.WIDE R170, R235.reuse, 0x4, R168 ;  /* 0x00000004ebaa7825 */ /* 0x044fe200078e02a8 */
[----:B------:R-:W-:Y:S03]  /*3ecc0*/  STL.64 [R1+0x5cd8], R172 ;  /* 0x005cd8ac01007387 */ /* 0x000fe60000100a00 */
[C---:B------:R-:W-:Y:S01]  /*3ecd0*/  IMAD.WIDE R168, R235.reuse, 0x4, R166 ;  /* 0x00000004eba87825 */ /* 0x040fe200078e02a6 */
[----:B------:R-:W-:Y:S03]  /*3ece0*/  STL.64 [R1+0x5cd0], R170 ;  /* 0x005cd0aa01007387 */ /* 0x000fe60000100a00 */
        /* <DEDUP_REMOVED lines=9> */
[----:B------:R-:W-:Y:S03]  /*3ed80*/  STL.64 [R1+0x5ca8], R160 ;  /* 0x005ca8a001007387 */ /* 0x000fe60000100a00 */
[C---:B------:R-:W-:Y:S01]  /*3ed90*/  IMAD.WIDE R156, R235.reuse, 0x4, R232 ;  /* 0x00000004eb9c7825 */ /* 0x040fe200078e02e8 */
[----:B------:R-:W4:Y:S04]  /*3eda0*/  LDL.LU.64 R186, [R1+0x1aa8] ;  /* 0x001aa80001ba7983 */ /* 0x000f280000300a00 */
[----:B------:R-:W-:Y:S04]  /*3edb0*/  STL.64 [R1+0x5ca0], R158 ;  /* 0x005ca09e01007387 */ /* 0x000fe80000100a00 */
[----:B-1----:R-:W4:Y:S04]  /*3edc0*/  LDL.LU.64 R168, [R1+0x1ae8] ;  /* 0x001ae80001a87983 */ /* 0x002f280000300a00 */
[----:B------:R1:W-:Y:S04]  /*3edd0*/  STL.64 [R1+0x5c98], R156 ;  /* 0x005c989c01007387 */ /* 0x0003e80000100a00 */
[----:B------:R-:W4:Y:S04]  /*3ede0*/  LDL.LU.64 R184, [R1+0x1b28] ;  /* 0x001b280001b87983 */ /* 0x000f280000300a00 */
        /* <DEDUP_REMOVED lines=8> */
[----:B--2---:R-:W2:Y:S04]  /*3ee70*/  LDL.LU.64 R166, [R1+0x1ad8] ;  /* 0x001ad80001a67983 */ /* 0x004ea80000300a00 */
[----:B------:R-:W2:Y:S04]  /*3ee80*/  LDL.LU.64 R164, [R1+0x1ae0] ;  /* 0x001ae00001a47983 */ /* 0x000ea80000300a00 */
[----:B------:R-:W2:Y:S01]  /*3ee90*/  LDL.LU.64 R162, [R1+0x1af0] ;  /* 0x001af00001a27983 */ /* 0x000ea20000300a00 */
[----:B------:R-:W-:-:S03]  /*3eea0*/  IMAD.WIDE R144, R235, 0x4, R144 ;  /* 0x00000004eb907825 */ /* 0x000fc600078e0290 */
[----:B-1----:R-:W2:Y:S01]  /*3eeb0*/  LDL.LU.64 R156, [R1+0x1af8] ;  /* 0x001af800019c7983 */ /* 0x002ea20000300a00 */
[----:B------:R-:W-:-:S03]  /*3eec0*/  IMAD.WIDE R128, R235, 0x4, R128 ;  /* 0x00000004eb807825 */ /* 0x000fc600078e0280 */
[----:B------:R-:W2:Y:S01]  /*3eed0*/  LDL.LU.64 R158, [R1+0x1b00] ;  /* 0x001b0000019e7983 */ /* 0x000ea20000300a00 */
[----:B------:R-:W-:-:S03]  /*3eee0*/  IMAD.WIDE R112, R235, 0x4, R112 ;  /* 0x00000004eb707825 */ /* 0x000fc600078e0270 */
[----:B------:R-:W2:Y:S01]  /*3eef0*/  LDL.LU.64 R160, [R1+0x1b08] ;  /* 0x001b080001a07983 */ /* 0x000ea20000300a00 */
[----:B------:R-:W-:-:S04]  /*3ef00*/  IMAD.WIDE R96, R235, 0x4, R96 ;  /* 0x00000004eb607825 */ /* 0x000fc800078e0260 */
[----:B------:R-:W-:-:S04]  /*3ef10*/  IMAD.WIDE R80, R235, 0x4, R80 ;  /* 0x00000004eb507825 */ /* 0x000fc800078e0250 */
[----:B------:R-:W-:-:S04]  /*3ef20*/  IMAD.WIDE R64, R235, 0x4, R64 ;  /* 0x00000004eb407825 */ /* 0x000fc800078e0240 */
[----:B------:R-:W-:-:S04]  /*3ef30*/  IMAD.WIDE R48, R235, 0x4, R48 ;  /* 0x00000004eb307825 */ /* 0x000fc800078e0230 */
[----:B------:R-:W-:-:S04]  /*3ef40*/  IMAD.WIDE R32, R235, 0x4, R32 ;  /* 0x00000004eb207825 */ /* 0x000fc800078e0220 */
[----:B------:R-:W-:-:S04]  /*3ef50*/  IMAD.WIDE R16, R235, 0x4, R16 ;  /* 0x00000004eb107825 */ /* 0x000fc800078e0210 */
[----:B---3--:R-:W-:-:S04]  /*3ef60*/  IMAD.WIDE R196, R235, 0x4, R196 ;  /* 0x00000004ebc47825 */ /* 0x008fc800078e02c4 */
[C---:B----4-:R-:W-:Y:S01]  /*3ef70*/  IMAD.WIDE R194, R235.reuse, 0x4, R194 ;  /* 0x00000004ebc27825 */ /* 0x050fe200078e02c2 */
[----:B------:R-:W-:Y:S03]  /*3ef80*/  STL.64 [R1+0x5c90], R196 ;  /* 0x005c90c401007387 */ /* 0x000fe60000100a00 */
[C---:B------:R-:W-:Y:S01]  /*3ef90*/  IMAD.WIDE R192, R235.reuse, 0x4, R192 ;  /* 0x00000004ebc07825 */ /* 0x040fe200078e02c0 */
[----:B------:R-:W-:Y:S03]  /*3efa0*/  STL.64 [R1+0x5c88], R194 ;  /* 0x005c88c201007387 */ /* 0x000fe60000100a00 */
[C---:B------:R-:W-:Y:S01]  /*3efb0*/  IMAD.WIDE R190, R235.reuse, 0x4, R190 ;  /* 0x00000004ebbe7825 */ /* 0x040fe200078e02be */
[----:B------:R-:W-:Y:S03]  /*3efc0*/  STL.64 [R1+0x5c80], R192 ;  /* 0x005c80c001007387 */ /* 0x000fe60000100a00 */
[----:B------:R-:W-:Y:S01]  /*3efd0*/  IMAD.WIDE R188, R235, 0x4, R188 ;  /* 0x00000004ebbc7825 */ /* 0x000fe200078e02bc */
[----:B------:R-:W-:Y:S04]  /*3efe0*/  STL.64 [R1+0x5c78], R190 ;  /* 0x005c78be01007387 */ /* 0x000fe80000100a00 */
[----:B------:R-:W-:Y:S04]  /*3eff0*/  STL.64 [R1+0x5c70], R188 ;  /* 0x005c70bc01007387 */ /* 0x000fe80000100a00 */
[----:B------:R-:W-:Y:S04]  /*3f000*/  STL.64 [R1+0x5c68], R144 ;  /* 0x005c689001007387 */ /* 0x000fe80000100a00 */
[----:B------:R-:W-:Y:S04]  /*3f010*/  STL.64 [R1+0x5c60], R128 ;  /* 0x005c608001007387 */ /* 0x000fe80000100a00 */
[----:B------:R-:W-:Y:S04]  /*3f020*/  STL.64 [R1+0x5c58], R112 ;  /* 0x005c587001007387 */ /* 0x000fe80000100a00 */
[----:B------:R1:W-:Y:S04]  /*3f030*/  STL.64 [R1+0x5c50], R96 ;  /* 0x005c506001007387 */ /* 0x0003e80000100a00 */
[----:B------:R-:W-:Y:S04]  /*3f040*/  STL.64 [R1+0x5c48], R80 ;  /* 0x005c485001007387 */ /* 0x000fe80000100a00 */
[----:B------:R-:W-:Y:S04]  /*3f050*/  STL.64 [R1+0x5c40], R64 ;  /* 0x005c404001007387 */ /* 0x000fe80000100a00 */
[----:B------:R-:W-:Y:S04]  /*3f060*/  STL.64 [R1+0x5c38], R48 ;  /* 0x005c383001007387 */ /* 0x000fe80000100a00 */
[----:B------:R-:W-:Y:S04]  /*3f070*/  STL.64 [R1+0x5c30], R32 ;  /* 0x005c302001007387 */ /* 0x000fe80000100a00 */
[----:B------:R3:W-:Y:S01]  /*3f080*/  STL.64 [R1+0x5c28], R16 ;  /* 0x005c281001007387 */ /* 0x0007e20000100a00 */
[----:B-1----:R-:W-:-:S04]  /*3f090*/  IMAD.WIDE R96, R251, 0x4, R186 ;  /* 0x00000004fb607825 */ /* 0x002fc800078e02ba */
[----:B------:R-:W-:-:S04]  /*3f0a0*/  IMAD.WIDE R200, R251, 0x4, R182 ;  /* 0x00000004fbc87825 */ /* 0x000fc800078e02b6 */
[----:B------:R-:W-:-:S04]  /*3f0b0*/  IMAD.WIDE R216, R251, 0x4, R180 ;  /* 0x00000004fbd87825 */ /* 0x000fc800078e02b4 */
[----:B---3--:R-:W-:-:S04]  /*3f0c0*/  IMAD.WIDE R16, R251, 0x4, R178 ;  /* 0x00000004fb107825 */ /* 0x008fc800078e02b2 */
[----:B------:R-:W-:-:S04]  /*3f0d0*/  IMAD.WIDE R32, R251, 0x4, R176 ;  /* 0x00000004fb207825 */ /* 0x000fc800078e02b0 */
[----:B------:R-:W-:-:S04]  /*3f0e0*/  IMAD.WIDE R48, R251, 0x4, R174 ;  /* 0x00000004fb307825 */ /* 0x000fc800078e02ae */
[----:B------:R-:W-:-:S04]  /*3f0f0*/  IMAD.WIDE R64, R251, 0x4, R172 ;  /* 0x00000004fb407825 */ /* 0x000fc800078e02ac */
[----:B------:R-:W-:-:S04]  /*3f100*/  IMAD.WIDE R80, R251, 0x4, R170 ;  /* 0x00000004fb507825 */ /* 0x000fc800078e02aa */
[----:B--2---:R-:W-:-:S04]  /*3f110*/  IMAD.WIDE R112, R251, 0x4, R166 ;  /* 0x00000004fb707825 */ /* 0x004fc800078e02a6 */
[----:B------:R-:W-:-:S04]  /*3f120*/  IMAD.WIDE R128, R251, 0x4, R164 ;  /* 0x00000004fb807825 */ /* 0x000fc800078e02a4 */
[----:B------:R-:W-:Y:S02]  /*3f130*/  IMAD.WIDE R144, R251, 0x4, R162 ;  /* 0x00000004fb907825 */ /* 0x000fe400078e02a2 */
[----:B------:R-:W2:Y:S04]  /*3f140*/  LDL.LU.64 R162, [R1+0x1b10] ;  /* 0x001b100001a27983 */ /* 0x000ea80000300a00 */
[----:B------:R-:W3:Y:S04]  /*3f150*/  LDL.LU.64 R164, [R1+0x1b18] ;  /* 0x001b180001a47983 */ /* 0x000ee80000300a00 */
        /* <DEDUP_REMOVED lines=28> */
[----:B------:R-:W4:Y:S01]  /*3f320*/  LDL.LU.64 R230, [R1+0x1c20] ;  /* 0x001c200001e67983 */ /* 0x000f220000300a00 */
[----:B------:R-:W-:-:S02]  /*3f330*/  ISETP.GE.U32.AND P1, PT, R234, 0x7fffff45, PT ;  /* 0x7fffff45ea00780c */ /* 0x000fc40003f26070 */
[----:B------:R-:W1:Y:S01]  /*3f340*/  LDC R234, c[0x0][0x3a0] ;  /* 0x0000e800ffea7b82 */ /* 0x000e620000000800 */
[----:B------:R-:W-:-:S04]  /*3f350*/  IMAD.WIDE R168, R251, 0x4, R168 ;  /* 0x00000004fba87825 */ /* 0x000fc800078e02a8 */
[----:B------:R-:W-:-:S04]  /*3f360*/  IMAD.WIDE R184, R251, 0x4, R184 ;  /* 0x00000004fbb87825 */ /* 0x000fc800078e02b8 */
[----:B------:R-:W-:-:S04]  /*3f370*/  IMAD.WIDE R232, R251, 0x4, R232 ;  /* 0x00000004fbe87825 */ /* 0x000fc800078e02e8 */
[----:B------:R-:W-:-:S04]  /*3f380*/  IMAD.WIDE R156, R251, 0x4, R156 ;  /* 0x00000004fb9c7825 */ /* 0x000fc800078e029c */
[----:B------:R-:W-:-:S04]  /*3f390*/  IMAD.WIDE R158, R251, 0x4, R158 ;  /* 0x00000004fb9e7825 */ /* 0x000fc800078e029e */
[----:B-1----:R-:W-:Y:S02]  /*3f3a0*/  VIADD R234, R234, 0xffffff80 ;  /* 0xffffff80eaea7836 */ /* 0x002fe40000000000 */
[----:B------:R-:W-:-:S03]  /*3f3b0*/  IMAD.WIDE R160, R251, 0x4, R160 ;  /* 0x00000004fba07825 */ /* 0x000fc600078e02a0 */
[----:B------:R-:W-:Y:S01]  /*3f3c0*/  ISETP.GE.U32.AND P2, PT, R234, 0x7fffff41, PT ;  /* 0x7fffff41ea00780c */ /* 0x000fe20003f46070 */
[----:B--2---:R-:W-:-:S04]  /*3f3d0*/  IMAD.WIDE R162, R251, 0x4, R162 ;  /* 0x00000004fba27825 */ /* 0x004fc800078e02a2 */
[----:B---3--:R-:W-:-:S04]  /*3f3e0*/  IMAD.WIDE R164, R251, 0x4, R164 ;  /* 0x00000004fba47825 */ /* 0x008fc800078e02a4 */
[----:B----4-:R-:W-:-:S04]  /*3f3f0*/  IMAD.WIDE R166, R251, 0x4, R166 ;  /* 0x00000004fba67825 */ /* 0x010fc800078e02a6 */
[----:B------:R-:W-:-:S04]  /*3f400*/  IMAD.WIDE R170, R251, 0x4, R170 ;  /* 0x00000004fbaa7825 */ /* 0x000fc800078e02aa */
        /* <DEDUP_REMOVED lines=26> */
[----:B------:R-:W-:Y:S01]  /*3f5b0*/  IMAD.WIDE R230, R251, 0x4, R230 ;  /* 0x00000004fbe67825 */ /* 0x000fe200078e02e6 */
[----:B------:R1:W-:Y:S04]  /*3f5c0*/  STL.64 [R1+0x8708], R88 ;  /* 0x0087085801007387 */ /* 0x0003e80000100a00 */
[----:B------:R-:W-:Y:S04]  /*3f5d0*/  LDGSTS.E [R250+0x35800], desc[UR30][R96.64], !P3 ;  /* 0x3580000060fa7fae */ /* 0x000fe8000d9a101e */
[----:B------:R-:W-:Y:S04]  /*3f5e0*/  LDGSTS.E [R250+0x35900], desc[UR30][R16.64], !P3 ;  /* 0x3590000010fa7fae */ /* 0x000fe8000d9a101e */
[----:B-1----:R-:W2:Y:S04]  /*3f5f0*/  LDL.64 R88, [R1+0x5898] ;  /* 0x0058980001587983 */ /* 0x002ea80000100a00 */
[----:B------:R1:W-:Y:S04]  /*3f600*/  STL.64 [R1+0x8700], R72 ;  /* 0x0087004801007387 */ /* 0x0003e80000100a00 */
[----:B------:R-:W-:Y:S04]  /*3f610*/  LDGSTS.E [R250+0x35a00], desc[UR30][R32.64], !P3 ;  /* 0x35a0000020fa7fae */ /* 0x000fe8000d9a101e */
[----:B------:R-:W-:Y:S04]  /*3f620*/  LDGSTS.E [R250+0x35b00], desc[UR30][R48.64], !P3 ;  /* 0x35b0000030fa7fae */ /* 0x000fe8000d9a101e */
[----:B-1----:R-:W3:Y:S04]  /*3f630*/  LDL.64 R72, [R1+0x5880] ;  /* 0x0058800001487983 */ /* 0x002ee80000100a00 */
[----:B------:R1:W-:Y:S04]  /*3f640*/  STL.64 [R1+0x86f8], R56 ;  /* 0x0086f83801007387 */ /* 0x0003e80000100a00 */
[----:B------:R-:W-:Y:S04]  /*3f650*/  LDGSTS.E [R250+0x35c00], desc[UR30][R64.64], !P3 ;  /* 0x35c0000040fa7fae */ /* 0x000fe8000d9a101e */
[----:B------:R-:W-:Y:S04]  /*3f660*/  LDGSTS.E [R250+0x35d00], desc[UR30][R80.64], !P3 ;  /* 0x35d0000050fa7fae */ /* 0x000fe8000d9a101e */
[----:B-1----:R-:W4:Y:S04]  /*3f670*/  LDL.64 R56, [R1+0x5870] ;  /* 0x0058700001387983 */ /* 0x002f280000100a00 */
[----:B------:R1:W-:Y:S04]  /*3f680*/  STL.64 [R1+0x86f0], R40 ;  /* 0x0086f02801007387 */ /* 0x0003e80000100a00 */
[----:B------:R-:W-:Y:S04]  /*3f690*/  LDGSTS.E [R250+0x35e00], desc[UR30][R112.64], !P3 ;  /* 0x35e0000070fa7fae */ /* 0x000fe8000d9a101e */
[----:B------:R-:W-:Y:S04]  /*3f6a0*/  LDGSTS.E [R250+0x35f00], desc[UR30][R128.64], !P3 ;  /* 0x35f0000080fa7fae */ /* 0x000fe8000d9a101e */
[----:B-1----:R-:W2:Y:S04]  /*3f6b0*/  LDL.64 R40, [R1+0x56e8] ;  /* 0x0056e80001287983 */ /* 0x002ea80000100a00 */
        /* <DEDUP_REMOVED lines=40> */
[----:B------:R-:W-:Y:S04]  /*3f940*/  STL.64 [R1+0x8698], R22 ;  /* 0x0086981601007387 */ /* 0x000fe80000100a00 */
        /* <DEDUP_REMOVED lines=21> */
[----:B------:R1:W-:Y:S04]  /*3faa0*/  STL.64 [R1+0x8540], R248 ;  /* 0x008540f801007387 */ /* 0x0003e80000100a00 */
[----:B------:R1:W-:Y:S04]  /*3fab0*/  STL.64 [R1+0x8538], R246 ;  /* 0x008538f601007387 */ /* 0x0003e80000100a00 */
[----:B------:R1:W-:Y:S04]  /*3fac0*/  STL.64 [R1+0x8530], R244 ;  /* 0x008530f401007387 */ /* 0x0003e80000100a00 */
[----:B------:R1:W-:Y:S04]  /*3fad0*/  STL.64 [R1+0x8528], R242 ;  /* 0x008528f201007387 */ /* 0x0003e80000100a00 */
[----:B------:R-:W-:Y:S04]  /*3fae0*/  LDGSTS.E [R250+0x3bc00], desc[UR30][R192.64], !P6 ;  /* 0x3bc00000c0fa7fae */ /* 0x000fe8000f1a101e */
[----:B------:R1:W-:Y:S04]  /*3faf0*/  STL.64 [R1+0x8520], R240 ;  /* 0x008520f001007387 */ /* 0x0003e80000100a00 */
        /* <DEDUP_REMOVED lines=37> */
[----:B------:R1:W-:Y:S04]  /*3fd50*/  STL.64 [R1+0x85c8], R184 ;  /* 0x0085c8b801007387 */ /* 0x0003e80000100a00 */
[----:B------:R-:W0:Y:S04]  /*3fd60*/  LDGDEPBAR ;  /* 0x00000000000079af */ /* 0x000e280000000000 */
[----:B------:R-:W-:Y:S04]  /*3fd70*/  STL.64 [R1+0x85d0], R170 ;  /* 0x0085d0aa01007387 */ /* 0x000fe80000100a00 */
[----:B------:R-:W-:Y:S04]  /*3fd80*/  STL.64 [R1+0x85d8], R172 ;  /* 0x0085d8ac01007387 */ /* 0x000fe80000100a00 */
[----:B------:R-:W-:Y:S04]  /*3fd90*/  STL.64 [R1+0x85e0], R174 ;  /* 0x0085e0ae01007387 */ /* 0x000fe80000100a00 */
[----:B------:R2:W-:Y:S04]  /*3fda0*/  STL.64 [R1+0x85e8], R176 ;  /* 0x0085e8b001007387 */ /* 0x0005e80000100a00 */
[----:B-1----:R-:W3:Y:S04]  /*3fdb0*/  LDL.64 R84, [R1+0x5ad0] ;  /* 0x005ad00001547983 */ /* 0x002ee80000100a00 */
[----:B------:R-:W3:Y:S04]  /*3fdc0*/  LDL.64 R100, [R1+0x5bf8] ;  /* 0x005bf80001647983 */ /* 0x000ee80000100a00 */
[----:B------:R-:W3:Y:S04]  /*3fdd0*/  LDL.64 R116, [R1+0x5c08] ;  /* 0x005c080001747983 */ /* 0x000ee80000100a00 */
[----:B--2---:R-:W-:Y:S04]  /*3fde0*/  LDGSTS.E [R0+0x60000], desc[UR30][R38.64], P0 ;  /* 0x6000000026007fae */ /* 0x004fe800081a101e */
[----:B------:R-:W-:Y:S04]  /*3fdf0*/  LDGSTS.E [R0+0x60800], desc[UR30][R40.64], P0 ;  /* 0x6080000028007fae */ /* 0x000fe800081a101e */
[----:B------:R-:W-:Y:S04]  /*3fe00*/  LDGSTS.E [R0+0x61000], desc[UR30][R54.64], P0 ;  /* 0x6100000036007fae */ /* 0x000fe800081a101e */
[----:B------:R-:W-:Y:S04]  /*3fe10*/  LDGSTS.E [R0+0x61800], desc[UR30][R70.64], P0 ;  /* 0x6180000046007fae */ /* 0x000fe800081a101e */
[----:B------:R-:W2:Y:S04]  /*3fe20*/  LDL.64 R40, [R1+0x5988] ;  /* 0x0059880001287983 */ /* 0x000ea80000100a00 */
[----:B------:R-:W-:Y:S04]  /*3fe30*/  LDGSTS.E [R0+0x62000], desc[UR30][R24.64], P0 ;  /* 0x6200000018007fae */ /* 0x000fe800081a101e */
[----:B------:R-:W-:Y:S04]  /*3fe40*/  LDGSTS.E [R0+0x62800], desc[UR30][R8.64], P0 ;  /* 0x6280000008007fae */ /* 0x000fe800081a101e */
[----:B------:R-:W-:Y:S04]  /*3fe50*/  LDGSTS.E [R0+0x63000], desc[UR30][R150.64], P0 ;  /* 0x6300000096007fae */ /* 0x000fe800081a101e */
[----:B------:R-:W2:Y:S04]  /*3fe60*/  LDL.64 R24, [R1+0x59a8] ;  /* 0x0059a80001187983 */ /* 0x000ea80000100a00 */
[----:B------:R-:W2:Y:S04]  /*3fe70*/  LDL.64 R8, [R1+0x59c0] ;  /* 0x0059c00001087983 */ /* 0x000ea80000100a00 */
[----:B------:R-:W2:Y:S04]  /*3fe80*/  LDL.64 R150, [R1+0x5bf0] ;  /* 0x005bf00001967983 */ /* 0x000ea80000100a00 */
[----:B------:R-:W-:Y:S04]  /*3fe90*/  LDGSTS.E [R0+0x63800], desc[UR30][R134.64], P0 ;  /* 0x6380000086007fae */ /* 0x000fe800081a101e */
[----:B------:R-:W-:Y:S04]  /*3fea0*/  LDGSTS.E [R0+0x64000], desc[UR30][R118.64], P0 ;  /* 0x6400000076007fae */ /* 0x000fe800081a101e */
[----:B------:R-:W-:Y:S04]  /*3feb0*/  LDGSTS.E [R0+0x64800], desc[UR30][R102.64], P0 ;  /* 0x6480000066007fae */ /* 0x000fe800081a101e */
[----:B------:R-:W2:Y:S04]  /*3fec0*/  LDL.64 R134, [R1+0x5c00] ;  /* 0x005c000001867983 */ /* 0x000ea80000100a00 */
[----:B------:R-:W2:Y:S04]  /*3fed0*/  LDL.64 R118, [R1+0x5c10] ;  /* 0x005c100001767983 */ /* 0x000ea80000100a00 */
[----:B------:R-:W2:Y:S04]  /*3fee0*/  LDL.64 R132, [R1+0x5c18] ;  /* 0x005c180001847983 */ /* 0x000ea80000100a00 */
[----:B------:R-:W2:Y:S04]  /*3fef0*/  LDL.64 R102, [R1+0x5c20] ;  /* 0x005c200001667983 */ /* 0x000ea80000100a00 */
[----:B------:R-:W-:Y:S04]  /*3ff00*/  LDGSTS.E [R0+0x65000], desc[UR30][R86.64], P0 ;  /* 0x6500000056007fae */ /* 0x000fe800081a101e */
[----:B------:R-:W2:Y:S04]  /*3ff10*/  LDL.64 R148, [R1+0x5d58] ;  /* 0x005d580001947983 */ /* 0x000ea80000100a00 */
[----:B----4-:R-:W-:Y:S04]  /*3ff20*/  LDGSTS.E [R0+0x65800], desc[UR30][R56.64], P0 ;  /* 0x6580000038007fae */ /* 0x010fe800081a101e */
[----:B------:R-:W4:Y:S04]  /*3ff30*/  LDL.64 R86, [R1+0x5d50] ;  /* 0x005d500001567983 */ /* 0x000f280000100a00 */
[----:B------:R-:W4:Y:S04]  /*3ff40*/  LDL.64 R6, [R1+0x5d48] ;  /* 0x005d480001067983 */ /* 0x000f280000100a00 */
[----:B------:R-:W4:Y:S04]  /*3ff50*/  LDL.64 R56, [R1+0x5d40] ;  /* 0x005d400001387983 */ /* 0x000f280000100a00 */
[----:B---3--:R-:W-:Y:S04]  /*3ff60*/  LDGSTS.E [R0+0x66000], desc[UR30][R72.64], P0 ;  /* 0x6600000048007fae */ /* 0x008fe800081a101e */
[----:B------:R-:W3:Y:S04]  /*3ff70*/  LDL.64 R22, [R1+0x5d38] ;  /* 0x005d380001167983 */ /* 0x000ee80000100a00 */
[----:B------:R-:W-:Y:S04]  /*3ff80*/  LDGSTS.E [R0+0x66800], desc[UR30][R88.64], P0 ;  /* 0x6680000058007fae */ /* 0x000fe800081a101e */
[----:B------:R-:W3:Y:S04]  /*3ff90*/  LDL.64 R72, [R1+0x5d30] ;  /* 0x005d300001487983 */ /* 0x000ee80000100a00 */
[----:B------:R-:W3:Y:S04]  /*3ffa0*/  LDL.64 R38, [R1+0x5d28] ;  /* 0x005d280001267983 */ /* 0x000ee80000100a00 */
[----:B------:R-:W3:Y:S04]  /*3ffb0*/  LDL.64 R88, [R1+0x5d20] ;  /* 0x005d200001587983 */ /* 0x000ee80000100a00 */
[----:B------:R-:W3:Y:S04]  /*3ffc0*/  LDL.64 R54, [R1+0x5d18] ;  /* 0x005d180001367983 */ /* 0x000ee80000100a00 */
[----:B------:R-:W3:Y:S04]  /*3ffd0*/  LDL.64 R70, [R1+0x5d10] ;  /* 0x005d100001467983 */ /* 0x000ee80000100a00 */
[----:B--2---:R-:W-:Y:S04]  /*3ffe0*/  LDGSTS.E [R0+0x67000], desc[UR30][R40.64], P0 ;  /* 0x6700000028007fae */ /* 0x004fe800081a101e */
[----:B------:R-:W2:Y:S04]  /*3fff0*/  LDL.64 R40, [R1+0x5d08] ;  /* 0x005d080001287983 */ /* 0x000ea80000100a00 */
[----:B------:R-:W-:Y:S04]  /*40000*/  LDGSTS.E [R0+0x67800], desc[UR30][R24.64], P0 ;  /* 0x6780000018007fae */ /* 0x000fe800081a101e */
[----:B------:R-:W-:Y:S04]  /*40010*/  LDGSTS.E [R0+0x68000], desc[UR30][R8.64], P0 ;  /* 0x6800000008007fae */ /* 0x000fe800081a101e */
[----:B------:R-:W-:Y:S04]  /*40020*/  LDGSTS.E [R0+0x68800], desc[UR30][R84.64], P0 ;  /* 0x6880000054007fae */ /* 0x000fe800081a101e */
[----:B------:R-:W2:Y:S04]  /*40030*/  LDL.64 R24, [R1+0x5d00] ;  /* 0x005d000001187983 */ /* 0x000ea80000100a00 */
[----:B------:R-:W2:Y:S04]  /*40040*/  LDL.64 R8, [R1+0x5cf8] ;  /* 0x005cf80001087983 */ /* 0x000ea80000100a00 */
[----:B------:R-:W-:Y:S04]  /*40050*/  LDGSTS.E [R0+0x69000], desc[UR30][R150.64], P0 ;  /* 0x6900000096007fae */ /* 0x000fe800081a101e */
[----:B------:R-:W-:Y:S04]  /*40060*/  LDGSTS.E [R0+0x69800], desc[UR30][R100.64], P0 ;  /* 0x6980000064007fae */ /* 0x000fe800081a101e */
[----:B------:R-:W-:Y:S04]  /*40070*/  LDGSTS.E [R0+0x6a000], desc[UR30][R134.64], P0 ;  /* 0x6a00000086007fae */ /* 0x000fe800081a101e */
[----:B------:R-:W2:Y:S04]  /*40080*/  LDL.64 R150, [R1+0x5cf0] ;  /* 0x005cf00001967983 */ /* 0x000ea80000100a00 */
[----:B------:R-:W-:Y:S04]  /*40090*/  LDGSTS.E [R0+0x6a800], desc[UR30][R116.64], P0 ;  /* 0x6a80000074007fae */ /* 0x000fe800081a101e */
[----:B------:R-:W2:Y:S04]  /*400a0*/  LDL.64 R134, [R1+0x5ce8] ;  /* 0x005ce80001867983 */ /* 0x000ea80000100a00 */
[----:B------:R-:W-:Y:S04]  /*400b0*/  LDGSTS.E [R0+0x6b000], desc[UR30][R118.64], P0 ;  /* 0x6b00000076007fae */ /* 0x000fe800081a101e */
[----:B------:R-:W-:Y:S04]  /*400c0*/  LDGSTS.E [R0+0x6b800], desc[UR30][R132.64], P0 ;  /* 0x6b80000084007fae */ /* 0x000fe800081a101e */
[----:B------:R-:W-:Y:S04]  /*400d0*/  LDGSTS.E [R0+0x6c000], desc[UR30][R102.64], P0 ;  /* 0x6c00000066007fae */ /* 0x000fe800081a101e */
[----:B------:R-:W2:Y:S04]  /*400e0*/  LDL.64 R118, [R1+0x5ce0] ;  /* 0x005ce00001767983 */ /* 0x000ea80000100a00 */
[----:B------:R-:W-:Y:S04]  /*400f0*/  LDGSTS.E [R0+0x6c800], desc[UR30][R148.64], P0 ;  /* 0x6c80000094007fae */ /* 0x000fe800081a101e */
[----:B------:R-:W2:Y:S04]  /*40100*/  LDL.64 R102, [R1+0x5cd8] ;  /* 0x005cd80001667983 */ /* 0x000ea80000100a00 */
[----:B----4-:R-:W-:Y:S04]  /*40110*/  LDGSTS.E [R0+0x6d000], desc[UR30][R86.64], P0 ;  /* 0x6d00000056007fae */ /* 0x010fe800081a101e */
[----:B------:R-:W-:Y:S04]  /*40120*/  LDGSTS.E [R0+0x6d800], desc[UR30][R6.64], P0 ;  /* 0x6d80000006007fae */ /* 0x000fe800081a101e */
[----:B------:R-:W-:Y:S04]  /*40130*/  LDGSTS.E [R0+0x6e000], desc[UR30][R56.64], P0 ;  /* 0x6e00000038007fae */ /* 0x000fe800081a101e */
[----:B------:R-:W4:Y:S04]  /*40140*/  LDL.64 R86, [R1+0x5cd0] ;  /* 0x005cd00001567983 */ /* 0x000f280000100a00 */
[----:B---3--:R-:W-:Y:S04]  /*40150*/  LDGSTS.E [R0+0x6e800], desc[UR30][R22.64], P0 ;  /* 0x6e80000016007fae */ /* 0x008fe800081a101e */
[----:B------:R-:W-:Y:S04]  /*40160*/  LDGSTS.E [R0+0x6f000], desc[UR30][R72.64], P0 ;  /* 0x6f00000048007fae */ /* 0x000fe800081a101e */
[----:B------:R-:W3:Y:S04]  /*40170*/  LDL.64 R56, [R1+0x5cc8] ;  /* 0x005cc80001387983 */ /* 0x000ee80000100a00 */
[----:B------:R-:W-:Y:S04]  /*40180*/  LDGSTS.E [R0+0x6f800], desc[UR30][R38.64], P0 ;  /* 0x6f80000026007fae */ /* 0x000fe800081a101e */
[----:B------:R-:W3:Y:S04]  /*40190*/  LDL.64 R72, [R1+0x5cc0] ;  /* 0x005cc00001487983 */ /* 0x000ee80000100a00 */
[----:B------:R-:W-:Y:S04]  /*401a0*/  LDGSTS.E [R0+0x70000], desc[UR30][R88.64], P0 ;  /* 0x7000000058007fae */ /* 0x000fe800081a101e */
[----:B------:R-:W-:Y:S04]  /*401b0*/  LDGSTS.E [R0+0x70800], desc[UR30][R54.64], P0 ;  /* 0x7080000036007fae */ /* 0x000fe800081a101e */
[----:B------:R-:W-:Y:S04]  /*401c0*/  LDGSTS.E [R0+0x71000], desc[UR30][R70.64], P0 ;  /* 0x7100000046007fae */ /* 0x000fe800081a101e */
[----:B------:R-:W3:Y:S04]  /*401d0*/  LDL.64 R88, [R1+0x5cb8] ;  /* 0x005cb80001587983 */ /* 0x000ee80000100a00 */
        /* <DEDUP_REMOVED lines=14> */
[----:B------:R-:W2:Y:S04]  /*402c0*/  LDL.64 R24, [R1+0x5ca8] ;  /* 0x005ca80001187983 */ /* 0x000ea80000100a00 */
        /* <DEDUP_REMOVED lines=9> */
[----:B----4-:R-:W-:Y:S04]  /*40360*/  LDGSTS.E [R0+0x75000], desc[UR30][R86.64], P0 ;  /* 0x7500000056007fae */ /* 0x010fe800081a101e */
[----:B------:R-:W4:Y:S04]  /*40370*/  LDL.64 R86, [R1+0x5c38] ;  /* 0x005c380001567983 */ /* 0x000f280000100a00 */
[----:B---3--:R-:W-:Y:S04]  /*40380*/  LDGSTS.E [R0+0x75800], desc[UR30][R56.64], P0 ;  /* 0x7580000038007fae */ /* 0x008fe800081a101e */
[----:B------:R-:W-:Y:S04]  /*40390*/  LDGSTS.E [R0+0x76000], desc[UR30][R72.64], P0 ;  /* 0x7600000048007fae */ /* 0x000fe800081a101e */
[----:B------:R1:W-:Y:S04]  /*403a0*/  LDGSTS.E [R0+0x76800], desc[UR30][R88.64], P0 ;  /* 0x7680000058007fae */ /* 0x0003e800081a101e */
[----:B------:R-:W1:Y:S04]  /*403b0*/  LDL.LU.64 R88, [R1+0xc60] ;  /* 0x000c600001587983 */ /* 0x000e680000300a00 */
[----:B------:R-:W3:Y:S04]  /*403c0*/  LDL.LU.64 R72, [R1+0xc28] ;  /* 0x000c280001487983 */ /* 0x000ee80000300a00 */
[----:B------:R-:W3:Y:S04]  /*403d0*/  LDL.LU.64 R56, [R1+0xbf0] ;  /* 0x000bf00001387983 */ /* 0x000ee80000300a00 */
[----:B--2---:R2:W-:Y:S04]  /*403e0*/  LDGSTS.E [R0+0x77000], desc[UR30][R40.64], P0 ;  /* 0x7700000028007fae */ /* 0x0045e800081a101e */
[----:B------:R-:W2:Y:S04]  /*403f0*/  LDL.LU.64 R40, [R1+0xbb8] ;  /* 0x000bb80001287983 */ /* 0x000ea80000300a00 */
[----:B------:R1:W-:Y:S04]  /*40400*/  LDGSTS.E [R0+0x77800], desc[UR30][R24.64], P0 ;  /* 0x7780000018007fae */ /* 0x0003e800081a101e */
[----:B------:R-:W-:Y:S04]  /*40410*/  LDGSTS.E [R0+0x78000], desc[UR30][R84.64], P0 ;  /* 0x7800000054007fae */ /* 0x000fe800081a101e */
[----:B------:R1:W-:Y:S04]  /*40420*/  LDGSTS.E [R0+0x78800], desc[UR30][R8.64], P0 ;  /* 0x7880000008007fae */ /* 0x0003e800081a101e */
[----:B------:R-:W-:Y:S04]  /*40430*/  LDGSTS.E [R0+0x79000], desc[UR30][R100.64], P0 ;  /* 0x7900000064007fae */ /* 0x000fe800081a101e */
[----:B------:R-:W2:Y:S04]  /*40440*/  LDL.LU.64 R24, [R1+0xb80] ;  /* 0x000b800001187983 */ /* 0x000ea80000300a00 */
        /* <DEDUP_REMOVED lines=10> */
[----:B------:R-:W2:Y:S04]  /*404f0*/  LDL.LU.64 R118, [R1+0xaa0] ;  /* 0x000aa00001767983 */ /* 0x000ea80000300a00 */
[----:B------:R-:W-:Y:S04]  /*40500*/  LDGSTS.E [R0+0x7d000], desc[UR30][R6.64], P0 ;  /* 0x7d00000006007fae */ /* 0x000fe800081a101e */
[----:B------:R-:W2:Y:S04]  /*40510*/  LDL.LU.64 R102, [R1+0xa68] ;  /* 0x000a680001667983 */ /* 0x000ea80000300a00 */
[----:B------:R-:W-:Y:S04]  /*40520*/  LDGSTS.E [R0+0x7d800], desc[UR30][R70.64], P0 ;  /* 0x7d80000046007fae */ /* 0x000fe800081a101e */
[----:B------:R-:W-:Y:S04]  /*40530*/  LDGSTS.E [R0+0x7e000], desc[UR30][R22.64], P0 ;  /* 0x7e00000016007fae */ /* 0x000fe800081a101e */
[----:B----4-:R4:W-:Y:S04]  /*40540*/  LDGSTS.E [R0+0x7e800], desc[UR30][R86.64], P0 ;  /* 0x7e80000056007fae */ /* 0x0109e800081a101e */
[----:B------:R-:W4:Y:S04]  /*40550*/  LDL.LU.64 R70, [R1+0xa30] ;  /* 0x000a300001467983 */ /* 0x000f280000300a00 */
[----:B------:R-:W-:Y:S04]  /*40560*/  LDGSTS.E [R0+0x7f000], desc[UR30][R38.64], P0 ;  /* 0x7f00000026007fae */ /* 0x000fe800081a101e */
[----:B------:R-:W4:Y:S04]  /*40570*/  LDL.LU.64 R86, [R1+0x9f8] ;  /* 0x0009f80001567983 */ /* 0x000f280000300a00 */
[----:B------:R-:W4:Y:S04]  /*40580*/  LDL.LU.64 R100, [R1+0x9c0] ;  /* 0x0009c00001647983 */ /* 0x000f280000300a00 */
[----:B------:R-:W4:Y:S01]  /*40590*/  LDL.LU.64 R38, [R1+0x988] ;  /* 0x0009880001267983 */ /* 0x000f220000300a00 */
[----:B-1----:R-:W-:-:S03]  /*405a0*/  IMAD.WIDE R88, R235, 0x4, R88 ;  /* 0x00000004eb587825 */ /* 0x002fc600078e0258 */
[----:B------:R1:W-:Y:S01]  /*405b0*/  LDGSTS.E [R0+0x7f800], desc[UR30][R54.64], P0 ;  /* 0x7f80000036007fae */ /* 0x0003e200081a101e */
[----:B---3--:R-:W-:-:S03]  /*405c0*/  IMAD.WIDE R72, R235, 0x4, R72 ;  /* 0x00000004eb487825 */ /* 0x008fc600078e0248 */
[----:B------:R3:W-:Y:S01]  /*405d0*/  STL.64 [R1+0x258], R88 ;  /* 0x0002585801007387 */ /* 0x0007e20000100a00 */
[----:B------:R-:W-:-:S03]  /*405e0*/  IMAD.WIDE R56, R235, 0x4, R56 ;  /* 0x00000004eb387825 */ /* 0x000fc600078e0238 */
[----:B------:R-:W3:Y:S04]  /*405f0*/  LDL.LU.64 R22, [R1+0x950] ;  /* 0x0009500001167983 */ /* 0x000ee80000300a00 */
[----:B------:R1:W-:Y:S04]  /*40600*/  STL.64 [R1+0x2d8], R72 ;  /* 0x0002d84801007387 */ /* 0x0003e80000100a00 */
[----:B------:R-:W3:Y:S04]  /*40610*/  LDL.LU.64 R116, [R1+0x918] ;  /* 0x0009180001747983 */ /* 0x000ee80000300a00 */
[----:B------:R1:W-:Y:S04]  /*40620*/  STL.64 [R1+0x358], R56 ;  /* 0x0003583801007387 */ /* 0x0003e80000100a00 */
[----:B------:R-:W3:Y:S01]  /*40630*/  LDL.LU.64 R6, [R1+0x8e0] ;  /* 0x0008e00001067983 */ /* 0x000ee20000300a00 */
[----:B--2---:R-:W-:-:S05]  /*40640*/  IMAD.WIDE R40, R235, 0x4, R40 ;  /* 0x00000004eb287825 */ /* 0x004fca00078e0228 */
[----:B------:R2:W-:Y:S04]  /*40650*/  STL.64 [R1+0x398], R40 ;  /* 0x0003982801007387 */ /* 0x0005e80000100a00 */
[----:B------:R-:W2:Y:S01]  /*40660*/  LDL.LU.64 R132, [R1+0x8a8] ;  /* 0x0008a80001847983 */ /* 0x000ea20000300a00 */
[----:B------:R-:W-:-:S05]  /*40670*/  IMAD.WIDE R24, R235, 0x4, R24 ;  /* 0x00000004eb187825 */ /* 0x000fca00078e0218 */
[----:B------:R1:W-:Y:S04]  /*40680*/  STL.64 [R1+0x448], R24 ;  /* 0x0004481801007387 */ /* 0x0003e80000100a00 */
[----:B------:R-:W2:Y:S01]  /*40690*/  LDL.LU.64 R148, [R1+0x870] ;  /* 0x0008700001947983 */ /* 0x000ea20000300a00 */
[----:B------:R-:W-:-:S05]  /*406a0*/  IMAD.WIDE R8, R235, 0x4, R8 ;  /* 0x00000004eb087825 */ /* 0x000fca00078e0208 */
[----:B------:R1:W-:Y:S04]  /*406b0*/  STL.64 [R1+0x1830], R8 ;  /* 0x0018300801007387 */ /* 0x0003e80000100a00 */
[----:B------:R-:W2:Y:S01]  /*406c0*/  LDL.LU.64 R54, [R1+0x838] ;  /* 0x0008380001367983 */ /* 0x000ea20000300a00 */
[----:B------:R-:W-:-:S05]  /*406d0*/  IMAD.WIDE R150, R235, 0x4, R150 ;  /* 0x00000004eb967825 */ /* 0x000fca00078e0296 */
[----:B------:R1:W-:Y:S01]  /*406e0*/  STL.64 [R1+0x1838], R150 ;  /* 0x0018389601007387 */ /* 0x0003e20000100a00 */
[----:B------:R-:W-:-:S04]  /*406f0*/  IMAD.WIDE R134, R235, 0x4, R134 ;  /* 0x00000004eb867825 */ /* 0x000fc800078e0286 */
[----:B------:R-:W-:-:S04]  /*40700*/  IMAD.WIDE R118, R235, 0x4, R118 ;  /* 0x00000004eb767825 */ /* 0x000fc800078e0276 */
[----:B------:R-:W-:-:S04]  /*40710*/  IMAD.WIDE R102, R235, 0x4, R102 ;  /* 0x00000004eb667825 */ /* 0x000fc800078e0266 */
[C---:B----4-:R-:W-:Y:S02]  /*40720*/  IMAD.WIDE R248, R235.reuse, 0x4, R70 ;  /* 0x00000004ebf87825 */ /* 0x050fe400078e0246 */
[----:B------:R-:W4:Y:S04]  /*40730*/  LDL.LU.64 R70, [R1+0x800] ;  /* 0x0008000001467983 */ /* 0x000f280000300a00 */
[----:B------:R1:W-:Y:S01]  /*40740*/  STL.64 [R1+0x1860], R134 ;  /* 0x0018608601007387 */ /* 0x0003e20000100a00 */
[----:B------:R-:W-:-:S03]  /*40750*/  IMAD.WIDE R246, R235, 0x4, R86 ;  /* 0x00000004ebf67825 */ /* 0x000fc600078e0256 */
[----:B------:R-:W4:Y:S04]  /*40760*/  LDL.LU.64 R86, [R1+0x7c8] ;  /* 0x0007c80001567983 */ /* 0x000f280000300a00 */
[----:B------:R1:W-:Y:S01]  /*40770*/  STL.64 [R1+0x1b60], R118 ;  /* 0x001b607601007387 */ /* 0x0003e20000100a00 */
[----:B------:R-:W-:-:S03]  /*40780*/  IMAD.WIDE R244, R235, 0x4, R100 ;  /* 0x00000004ebf47825 */ /* 0x000fc600078e0264 */
[----:B------:R-:W4:Y:S01]  /*40790*/  LDL.LU.64 R68, [R1+0x790] ;  /* 0x0007900001447983 */ /* 0x000f220000300a00 */
[----:B------:R-:W-:-:S03]  /*407a0*/  IMAD.WIDE R242, R235, 0x4, R38 ;  /* 0x00000004ebf27825 */ /* 0x000fc600078e0226 */
[----:B------:R-:W4:Y:S04]  /*407b0*/  LDL.LU.64 R84, [R1+0x758] ;  /* 0x0007580001547983 */ /* 0x000f280000300a00 */
[----:B------:R1:W-:Y:S04]  /*407c0*/  STL.64 [R1+0xa68], R102 ;  /* 0x000a686601007387 */ /* 0x0003e80000100a00 */
[----:B------:R-:W4:Y:S01]  /*407d0*/  LDL.LU.64 R100, [R1+0x720] ;  /* 0x0007200001647983 */ /* 0x000f220000300a00 */
[----:B---3--:R-:W-:-:S03]  /*407e0*/  IMAD.WIDE R240, R235, 0x4, R22 ;  /* 0x00000004ebf07825 */ /* 0x008fc600078e0216 */
[----:B------:R-:W3:Y:S04]  /*407f0*/  LDL.LU.64 R38, [R1+0x6e8] ;  /* 0x0006e80001267983 */ /* 0x000ee80000300a00 */
[----:B------:R-:W-:Y:S01]  /*40800*/  STL.64 [R1+0xa30], R248 ;  /* 0x000a30f801007387 */ /* 0x000fe20000100a00 */
[----:B------:R-:W-:-:S03]  /*40810*/  IMAD.WIDE R238, R235, 0x4, R116 ;  /* 0x00000004ebee7825 */ /* 0x000fc600078e0274 */
[----:B------:R-:W3:Y:S04]  /*40820*/  LDL.LU.64 R22, [R1+0x6b0] ;  /* 0x0006b00001167983 */ /* 0x000ee80000300a00 */
[----:B------:R-:W-:Y:S01]  /*40830*/  STL.64 [R1+0x9f8], R246 ;  /* 0x0009f8f601007387 */ /* 0x000fe20000100a00 */
[----:B------:R-:W-:-:S03]  /*40840*/  IMAD.WIDE R236, R235, 0x4, R6 ;  /* 0x00000004ebec7825 */ /* 0x000fc600078e0206 */
[----:B------:R-:W3:Y:S04]  /*40850*/  LDL.LU.64 R116, [R1+0x678] ;  /* 0x0006780001747983 */ /* 0x000ee80000300a00 */
[----:B------:R-:W-:Y:S04]  /*40860*/  STL.64 [R1+0x9c0], R244 ;  /* 0x0009c0f401007387 */ /* 0x000fe80000100a00 */
[----:B------:R-:W3:Y:S04]  /*40870*/  LDL.LU.64 R6, [R1+0x640] ;  /* 0x0006400001067983 */ /* 0x000ee80000300a00 */
[----:B------:R-:W-:Y:S01]  /*40880*/  STL.64 [R1+0x988], R242 ;  /* 0x000988f201007387 */ /* 0x000fe20000100a00 */
[----:B--2---:R-:W-:-:S03]  /*40890*/  IMAD.WIDE R184, R235, 0x4, R132 ;  /* 0x00000004ebb87825 */ /* 0x004fc600078e0284 */
[----:B------:R-:W2:Y:S04]  /*408a0*/  LDL.LU.64 R132, [R1+0x608] ;  /* 0x0006080001847983 */ /* 0x000ea80000300a00 */
[----:B------:R-:W-:Y:S01]  /*408b0*/  STL.64 [R1+0x950], R240 ;  /* 0x000950f001007387 */ /* 0x000fe20000100a00 */
[----:B------:R-:W-:-:S03]  /*408c0*/  IMAD.WIDE R176, R235, 0x4, R148 ;  /* 0x00000004ebb07825 */ /* 0x000fc600078e0294 */
[----:B------:R-:W2:Y:S04]  /*408d0*/  LDL.LU.64 R148, [R1+0x5d0] ;  /* 0x0005d00001947983 */ /* 0x000ea80000300a00 */
[----:B------:R-:W-:Y:S01]  /*408e0*/  STL.64 [R1+0x1b68], R238 ;  /* 0x001b68ee01007387 */ /* 0x000fe20000100a00 */
[----:B------:R-:W-:-:S03]  /*408f0*/  IMAD.WIDE R174, R235, 0x4, R54 ;  /* 0x00000004ebae7825 */ /* 0x000fc600078e0236 */
[----:B------:R-:W2:Y:S04]  /*40900*/  LDL.LU.64 R54, [R1+0x598] ;  /* 0x0005980001367983 */ /* 0x000ea80000300a00 */
[----:B------:R-:W-:Y:S01]  /*40910*/  STL.64 [R1+0x1b80], R236 ;  /* 0x001b80ec01007387 */ /* 0x000fe20000100a00 */
[----:B----4-:R-:W-:-:S03]  /*40920*/  IMAD.WIDE R172, R235, 0x4, R70 ;  /* 0x00000004ebac7825 */ /* 0x010fc600078e0246 */
[----:B------:R-:W4:Y:S04]  /*40930*/  LDL.LU.64 R70, [R1+0x560] ;  /* 0x0005600001467983 */ /* 0x000f280000300a00 */
[----:B------:R-:W-:Y:S01]  /*40940*/  STL.64 [R1+0x1b88], R184 ;  /* 0x001b88b801007387 */ /* 0x000fe20000100a00 */
[----:B------:R-:W-:-:S03]  /*40950*/  IMAD.WIDE R170, R235, 0x4, R86 ;  /* 0x00000004ebaa7825 */ /* 0x000fc600078e0256 */
[----:B------:R-:W4:Y:S04]  /*40960*/  LDL.LU.64 R86, [R1+0x528] ;  /* 0x0005280001567983 */ /* 0x000f280000300a00 */
[----:B------:R-:W-:Y:S01]  /*40970*/  STL.64 [R1+0x1b90], R176 ;  /* 0x001b90b001007387 */ /* 0x000fe20000100a00 */
[----:B------:R-:W-:-:S03]  /*40980*/  IMAD.WIDE R168, R235, 0x4, R68 ;  /* 0x00000004eba87825 */ /* 0x000fc600078e0244 */
[----:B------:R-:W-:Y:S01]  /*40990*/  STL.64 [R1+0x1b98], R174 ;  /* 0x001b98ae01007387 */ /* 0x000fe20000100a00 */
[----:B------:R-:W-:-:S03]  /*409a0*/  IMAD.WIDE R166, R235, 0x4, R84 ;  /* 0x00000004eba67825 */ /* 0x000fc600078e0254 */
[----:B------:R-:W-:Y:S04]  /*409b0*/  STL.64 [R1+0x1ba0], R172 ;  /* 0x001ba0ac01007387 */ /* 0x000fe80000100a00 */
[----:B------:R-:W-:Y:S01]  /*409c0*/  STL.64 [R1+0x1ba8], R170 ;  /* 0x001ba8aa01007387 */ /* 0x000fe20000100a00 */
[----:B------:R-:W-:-:S04]  /*409d0*/  IMAD.WIDE R164, R235, 0x4, R100 ;  /* 0x00000004eba47825 */ /* 0x000fc800078e0264 */
[C---:B---3--:R-:W-:Y:S02]  /*409e0*/  IMAD.WIDE R162, R235.reuse, 0x4, R38 ;  /* 0x00000004eba27825 */ /* 0x048fe400078e0226 */
[----:B------:R-:W3:Y:S04]  /*409f0*/  LDL.LU.64 R38, [R1+0x4f0] ;  /* 0x0004f00001267983 */ /* 0x000ee80000300a00 */
[----:B------:R-:W-:Y:S01]  /*40a00*/  STL.64 [R1+0x1bf0], R168 ;  /* 0x001bf0a801007387 */ /* 0x000fe20000100a00 */
[----:B------:R-:W-:-:S03]  /*40a10*/  IMAD.WIDE R160, R235, 0x4, R22 ;  /* 0x00000004eba07825 */ /* 0x000fc600078e0216 */
[----:B------:R-:W3:Y:S04]  /*40a20*/  LDL.LU.64 R22, [R1+0x4b8] ;  /* 0x0004b80001167983 */ /* 0x000ee80000300a00 */
[----:B------:R-:W-:Y:S04]  /*40a30*/  STL.64 [R1+0x5720], R166 ;  /* 0x005720a601007387 */ /* 0x000fe80000100a00 */
[----:B------:R-:W-:Y:S01]  /*40a40*/  STL.64 [R1+0x5738], R164 ;  /* 0x005738a401007387 */ /* 0x000fe20000100a00 */
[----:B------:R-:W-:-:S03]  /*40a50*/  IMAD.WIDE R156, R235, 0x4, R6 ;  /* 0x00000004eb9c7825 */ /* 0x000fc600078e0206 */
[----:B------:R-:W3:Y:S04]  /*40a60*/  LDL.LU.64 R6, [R1+0x480] ;  /* 0x0004800001067983 */ /* 0x000ee80000300a00 */
[----:B------:R-:W3:Y:S04]  /*40a70*/  LDL.LU.64 R68, [R1+0x440] ;  /* 0x0004400001447983 */ /* 0x000ee80000300a00 */
[----:B------:R-:W-:Y:S04]  /*40a80*/  STL.64 [R1+0x5998], R162 ;  /* 0x005998a201007387 */ /* 0x000fe80000100a00 */
[----:B------:R-:W-:Y:S04]  /*40a90*/  STL.64 [R1+0x59b0], R160 ;  /* 0x0059b0a001007387 */ /* 0x000fe80000100a00 */
[----:B------:R-:W3:Y:S01]  /*40aa0*/  LDL.LU.64 R52, [R1+0x408] ;  /* 0x0004080001347983 */ /* 0x000ee20000300a00 */
[----:B------:R-:W-:-:S05]  /*40ab0*/  IMAD.WIDE R158, R235, 0x4, R116 ;  /* 0x00000004eb9e7825 */ /* 0x000fca00078e0274 */
[----:B------:R-:W-:Y:S04]  /*40ac0*/  STL.64 [R1+0x59c8], R158 ;  /* 0x0059c89e01007387 */ /* 0x000fe80000100a00 */
[----:B------:R-:W3:Y:S04]  /*40ad0*/  LDL.LU.64 R100, [R1+0x3d0] ;  /* 0x0003d00001647983 */ /* 0x000ee80000300a00 */
[----:B------:R-:W-:Y:S04]  /*40ae0*/  STL.64 [R1+0x5ac8], R156 ;  /* 0x005ac89c01007387 */ /* 0x000fe80000100a00 */
[----:B------:R-:W3:Y:S04]  /*40af0*/  LDL.LU.64 R98, [R1+0x390] ;  /* 0x0003900001627983 */ /* 0x000ee80000300a00 */
[----:B------:R-:W3:Y:S01]  /*40b00*/  LDL.LU.64 R66, [R1+0x350] ;  /* 0x0003500001427983 */ /* 0x000ee20000300a00 */
[----:B--2---:R-:W-:-:S05]  /*40b10*/  IMAD.WIDE R154, R235, 0x4, R132 ;  /* 0x00000004eb9a7825 */ /* 0x004fca00078e0284 */
[----:B------:R-:W-:Y:S01]  /*40b20*/  STL.64 [R1+0x5be8], R154 ;  /* 0x005be89a01007387 */ /* 0x000fe20000100a00 */
[----:B------:R-:W-:-:S04]  /*40b30*/  IMAD.WIDE R148, R235, 0x4, R148 ;  /* 0x00000004eb947825 */ /* 0x000fc800078e0294 */
[----:B------:R-:W-:-:S04]  /*40b40*/  IMAD.WIDE R146, R235, 0x4, R54 ;  /* 0x00000004eb927825 */ /* 0x000fc800078e0236 */
[----:B----4-:R-:W-:-:S04]  /*40b50*/  IMAD.WIDE R144, R235, 0x4, R70 ;  /* 0x00000004eb907825 */ /* 0x010fc800078e0246 */
[C---:B------:R-:W-:Y:S02]  /*40b60*/  IMAD.WIDE R132, R235.reuse, 0x4, R86 ;  /* 0x00000004eb847825 */ /* 0x040fe400078e0256 */
[----:B------:R-:W2:Y:S04]  /*40b70*/  LDL.LU.64 R86, [R1+0x310] ;  /* 0x0003100001567983 */ /* 0x000ea80000300a00 */
[----:B------:R-:W4:Y:S04]  /*40b80*/  LDL.LU.64 R84, [R1+0x2d0] ;  /* 0x0002d00001547983 */ /* 0x000f280000300a00 */
[----:B------:R-:W4:Y:S04]  /*40b90*/  LDL.LU.64 R70, [R1+0x290] ;  /* 0x0002900001467983 */ /* 0x000f280000300a00 */
[----:B------:R-:W1:Y:S04]  /*40ba0*/  LDL.LU.64 R54, [R1+0x250] ;  /* 0x0002500001367983 */ /* 0x000e680000300a00 */
[----:B------:R-:W-:Y:S04]  /*40bb0*/  STL.64 [R1+0x5be0], R148 ;  /* 0x005be09401007387 */ /* 0x000fe80000100a00 */
[----:B------:R-:W4:Y:S01]  /*40bc0*/  LDL.LU R234, [R1+0x1c30] ;  /* 0x001c300001ea7983 */ /* 0x000f220000300800 */
[----:B---3--:R-:W-:-:S03]  /*40bd0*/  IMAD.WIDE R130, R235, 0x4, R38 ;  /* 0x00000004eb827825 */ /* 0x008fc600078e0226 */
[----:B------:R-:W-:Y:S04]  /*40be0*/  STL.64 [R1+0x5bd8], R146 ;  /* 0x005bd89201007387 */ /* 0x000fe80000100a00 */
[----:B------:R-:W3:Y:S01]  /*40bf0*/  LDL.LU.64 R38, [R1+0x210] ;  /* 0x0002100001267983 */ /* 0x000ee20000300a00 */
[----:B------:R-:W-:-:S03]  /*40c00*/  IMAD.WIDE R128, R235, 0x4, R22 ;  /* 0x00000004eb807825 */ /* 0x000fc600078e0216 */
[----:B------:R-:W3:Y:S04]  /*40c10*/  LDL.LU.64 R82, [R1+0x1d0] ;  /* 0x0001d00001527983 */ /* 0x000ee80000300a00 */
[----:B------:R-:W-:Y:S04]  /*40c20*/  STL.64 [R1+0x5bd0], R144 ;  /* 0x005bd09001007387 */ /* 0x000fe80000100a00 */
[----:B------:R-:W3:Y:S04]  /*40c30*/  LDL.LU.64 R22, [R1+0x190] ;  /* 0x0001900001167983 */ /* 0x000ee80000300a00 */
[----:B------:R-:W3:Y:S01]  /*40c40*/  LDL.LU.64 R4, [R1+0x150] ;  /* 0x0001500001047983 */ /* 0x000ee20000300a00 */
[----:B------:R-:W-:-:S03]  /*40c50*/  IMAD.WIDE R116, R235, 0x4, R6 ;  /* 0x00000004eb747825 */ /* 0x000fc600078e0206 */
[----:B------:R-:W-:Y:S01]  /*40c60*/  STL.64 [R1+0x5bc8], R132 ;  /* 0x005bc88401007387 */ /* 0x000fe20000100a00 */
[----:B------:R-:W-:-:S03]  /*40c70*/  IMAD.WIDE R114, R235, 0x4, R68 ;  /* 0x00000004eb727825 */ /* 0x000fc600078e0244 */
[----:B------:R-:W3:Y:S04]  /*40c80*/  LDL.LU.64 R6, [R1+0x110] ;  /* 0x0001100001067983 */ /* 0x000ee80000300a00 */
[----:B------:R-:W3:Y:S04]  /*40c90*/  LDL.LU.64 R68, [R1+0xd0] ;  /* 0x0000d00001447983 */ /* 0x000ee80000300a00 */
[----:B------:R-:W3:Y:S01]  /*40ca0*/  LDL.LU.64 R20, [R1+0x90] ;  /* 0x0000900001147983 */ /* 0x000ee20000300a00 */
[----:B------:R-:W-:-:S03]  /*40cb0*/  IMAD.WIDE R112, R235, 0x4, R52 ;  /* 0x00000004eb707825 */ /* 0x000fc600078e0234 */
[----:B------:R-:W-:Y:S04]  /*40cc0*/  STL.64 [R1+0x5bc0], R130 ;  /* 0x005bc08201007387 */ /* 0x000fe80000100a00 */
[----:B------:R-:W3:Y:S04]  /*40cd0*/  LDL.LU.64 R36, [R1+0x50] ;  /* 0x0000500001247983 */ /* 0x000ee80000300a00 */
[----:B------:R-:W3:Y:S01]  /*40ce0*/  LDL.LU.64 R52, [R1+0x10] ;  /* 0x0000100001347983 */ /* 0x000ee20000300a00 */
[----:B------:R-:W-:-:S03]  /*40cf0*/  IMAD.WIDE R100, R235, 0x4, R100 ;  /* 0x00000004eb647825 */ /* 0x000fc600078e0264 */
[----:B------:R-:W-:Y:S01]  /*40d00*/  STL.64 [R1+0x5bb8], R128 ;  /* 0x005bb88001007387 */ /* 0x000fe20000100a00 */
[----:B------:R-:W-:-:S03]  /*40d10*/  IMAD.WIDE R98, R235, 0x4, R98 ;  /* 0x00000004eb627825 */ /* 0x000fc600078e0262 */
[----:B------:R-:W-:Y:S01]  /*40d20*/  STL.64 [R1+0x5bb0], R116 ;  /* 0x005bb07401007387 */ /* 0x000fe20000100a00 */
[----:B------:R-:W-:-:S03]  /*40d30*/  IMAD.WIDE R96, R235, 0x4, R66 ;  /* 0x00000004eb607825 */ /* 0x000fc600078e0242 */
[----:B------:R-:W-:Y:S04]  /*40d40*/  STL.64 [R1+0x5ba8], R114 ;  /* 0x005ba87201007387 */ /* 0x000fe80000100a00 */
[----:B------:R-:W-:Y:S04]  /*40d50*/  STL.64 [R1+0x5ba0], R112 ;  /* 0x005ba07001007387 */ /* 0x000fe80000100a00 */
[----:B------:R-:W-:Y:S04]  /*40d60*/  STL.64 [R1+0x5b98], R100 ;  /* 0x005b986401007387 */ /* 0x000fe80000100a00 */
[----:B------:R-:W-:Y:S04]  /*40d70*/  STL.64 [R1+0x5b90], R98 ;  /* 0x005b906201007387 */ /* 0x000fe80000100a00 */
[----:B------:R-:W-:Y:S01]  /*40d80*/  STL.64 [R1+0x5b88], R96 ;  /* 0x005b886001007387 */ /* 0x000fe20000100a00 */
[----:B------:R-:W-:-:S04]  /*40d90*/  IMAD.WIDE R50, R235, 0x4, R142 ;  /* 0x00000004eb327825 */ /* 0x000fc800078e028e */
[----:B------:R-:W-:-:S04]  /*40da0*/  IMAD.WIDE R48, R235, 0x4, R126 ;  /* 0x00000004eb307825 */ /* 0x000fc800078e027e */
[----:B------:R-:W-:-:S04]  /*40db0*/  IMAD.WIDE R34, R235, 0x4, R94 ;  /* 0x00000004eb227825 */ /* 0x000fc800078e025e */
[----:B------:R-:W-:-:S04]  /*40dc0*/  IMAD.WIDE R32, R235, 0x4, R78 ;  /* 0x00000004eb207825 */ /* 0x000fc800078e024e */
[----:B------:R-:W-:-:S04]  /*40dd0*/  IMAD.WIDE R18, R235, 0x4, R46 ;  /* 0x00000004eb127825 */ /* 0x000fc800078e022e */
[----:B------:R-:W-:-:S04]  /*40de0*/  IMAD.WIDE R16, R235, 0x4, R30 ;  /* 0x00000004eb107825 */ /* 0x000fc800078e021e */
[----:B--2---:R-:W-:-:S04]  /*40df0*/  IMAD.WIDE R86, R235, 0x4, R86 ;  /* 0x00000004eb567825 */ /* 0x004fc800078e0256 */
[C---:B----4-:R-:W-:Y:S01]  /*40e00*/  IMAD.WIDE R84, R235.reuse, 0x4, R84 ;  /* 0x00000004eb547825 */ /* 0x050fe200078e0254 */
[----:B------:R2:W-:Y:S03]  /*40e10*/  STL.64 [R1+0x5b80], R86 ;  /* 0x005b805601007387 */ /* 0x0005e60000100a00 */
[C---:B------:R-:W-:Y:S01]  /*40e20*/  IMAD.WIDE R70, R235.reuse, 0x4, R70 ;  /* 0x00000004eb467825 */ /* 0x040fe200078e0246 */
[----:B------:R-:W-:Y:S04]  /*40e30*/  LDGSTS.E [R234+0x60100], desc[UR30][R88.64], P0 ;  /* 0x6010000058ea7fae */ /* 0x000fe800081a101e */
[----:B------:R-:W-:Y:S04]  /*40e40*/  LDGSTS.E [R234+0x60900], desc[UR30][R72.64], P0 ;  /* 0x6090000048ea7fae */ /* 0x000fe800081a101e */
[----:B------:R-:W-:Y:S04]  /*40e50*/  LDGSTS.E [R234+0x61100], desc[UR30][R56.64], P0 ;  /* 0x6110000038ea7fae */ /* 0x000fe800081a101e */
[----:B------:R-:W-:Y:S04]  /*40e60*/  LDGSTS.E [R234+0x61900], desc[UR30][R40.64], P0 ;  /* 0x6190000028ea7fae */ /* 0x000fe800081a101e */
[----:B------:R-:W-:Y:S04]  /*40e70*/  LDGSTS.E [R234+0x62100], desc[UR30][R24.64], P0 ;  /* 0x6210000018ea7fae */ /* 0x000fe800081a101e */
[----:B------:R-:W-:Y:S01]  /*40e80*/  LDGSTS.E [R234+0x62900], desc[UR30][R8.64], P0 ;  /* 0x6290000008ea7fae */ /* 0x000fe200081a101e */
[----:B-1----:R-:W-:-:S03]  /*40e90*/  IMAD.WIDE R54, R235, 0x4, R54 ;  /* 0x00000004eb367825 */ /* 0x002fc600078e0236 */
[----:B------:R-:W-:Y:S01]  /*40ea0*/  LDGSTS.E [R234+0x63100], desc[UR30][R150.64], P0 ;  /* 0x6310000096ea7fae */ /* 0x000fe200081a101e */
[----:B---3--:R-:W-:-:S03]  /*40eb0*/  IMAD.WIDE R38, R235, 0x4, R38 ;  /* 0x00000004eb267825 */ /* 0x008fc600078e0226 */
[----:B------:R-:W-:Y:S01]  /*40ec0*/  LDGSTS.E [R234+0x63900], desc[UR30][R134.64], P0 ;  /* 0x6390000086ea7fae */ /* 0x000fe200081a101e */
[----:B------:R-:W-:-:S03]  /*40ed0*/  IMAD.WIDE R82, R235, 0x4, R82 ;  /* 0x00000004eb527825 */ /* 0x000fc600078e0252 */
        /* <DEDUP_REMOVED lines=8> */
[----:B------:R-:W-:Y:S04]  /*40f60*/  STL.64 [R1+0x5b78], R84 ;  /* 0x005b785401007387 */ /* 0x000fe80000100a00 */
[----:B------:R-:W-:Y:S01]  /*40f70*/  LDGSTS.E [R234+0x66100], desc[UR30][R244.64], P0 ;  /* 0x66100000f4ea7fae */ /* 0x000fe200081a101e */
[----:B------:R-:W-:-:S03]  /*40f80*/  IMAD.WIDE R66, R235, 0x4, R20 ;  /* 0x00000004eb427825 */ /* 0x000fc600078e0214 */
[----:B------:R1:W-:Y:S04]  /*40f90*/  STL.64 [R1+0x5b70], R70 ;  /* 0x005b704601007387 */ /* 0x0003e80000100a00 */
[----:B------:R-:W-:Y:S01]  /*40fa0*/  LDGSTS.E [R234+0x66900], desc[UR30][R242.64], P0 ;  /* 0x66900000f2ea7fae */ /* 0x000fe200081a101e */
[----:B------:R-:W-:-:S03]  /*40fb0*/  IMAD.WIDE R64, R235, 0x4, R36 ;  /* 0x00000004eb407825 */ /* 0x000fc600078e0224 */
[----:B------:R3:W-:Y:S04]  /*40fc0*/  STL.64 [R1+0x5b68], R54 ;  /* 0x005b683601007387 */ /* 0x0007e80000100a00 */
[----:B------:R-:W-:Y:S01]  /*40fd0*/  LDGSTS.E [R234+0x67100], desc[UR30][R240.64], P0 ;  /* 0x67100000f0ea7fae */ /* 0x000fe200081a101e */
[----:B------:R-:W-:-:S03]  /*40fe0*/  IMAD.WIDE R52, R235, 0x4, R52 ;  /* 0x00000004eb347825 */ /* 0x000fc600078e0234 */
[----:B------:R4:W-:Y:S04]  /*40ff0*/  STL.64 [R1+0x5b60], R38 ;  /* 0x005b602601007387 */ /* 0x0009e80000100a00 */
[----:B------:R-:W-:Y:S04]  /*41000*/  LDGSTS.E [R234+0x67900], desc[UR30][R238.64], P0 ;  /* 0x67900000eeea7fae */ /* 0x000fe800081a101e */
[----:B------:R-:W-:Y:S04]  /*41010*/  STL.64 [R1+0x5b58], R82 ;  /* 0x005b585201007387 */ /* 0x000fe80000100a00 */
[----:B------:R-:W-:Y:S04]  /*41020*/  LDGSTS.E [R234+0x68100], desc[UR30][R236.64], P0 ;  /* 0x68100000ecea7fae */ /* 0x000fe800081a101e */
[----:B------:R1:W-:Y:S04]  /*41030*/  STL.64 [R1+0x5b50], R22 ;  /* 0x005b501601007387 */ /* 0x0003e80000100a00 */
[----:B------:R-:W-:Y:S01]  /*41040*/  LDGSTS.E [R234+0x68900], desc[UR30][R184.64], P0 ;  /* 0x68900000b8ea7fae */ /* 0x000fe200081a101e */
[----:B------:R-:W-:-:S03]  /*41050*/  IMAD.WIDE R36, R235, 0x4, R110 ;  /* 0x00000004eb247825 */ /* 0x000fc600078e026e */
[----:B------:R-:W-:Y:S04]  /*41060*/  STL.64 [R1+0x5b48], R80 ;  /* 0x005b485001007387 */ /* 0x000fe80000100a00 */
[----:B------:R-:W-:Y:S04]  /*41070*/  LDGSTS.E [R234+0x69100], desc[UR30][R176.64], P0 ;  /* 0x69100000b0ea7fae */ /* 0x000fe800081a101e */
[----:B------:R1:W-:Y:S04]  /*41080*/  STL.64 [R1+0x5b40], R6 ;  /* 0x005b400601007387 */ /* 0x0003e80000100a00 */
[----:B------:R-:W-:Y:S04]  /*41090*/  LDGSTS.E [R234+0x69900], desc[UR30][R174.64], P0 ;  /* 0x69900000aeea7fae */ /* 0x000fe800081a101e */
[----:B------:R-:W-:Y:S04]  /*410a0*/  STL.64 [R1+0x5b38], R68 ;  /* 0x005b384401007387 */ /* 0x000fe80000100a00 */
[----:B------:R-:W-:Y:S01]  /*410b0*/  LDGSTS.E [R234+0x6a100], desc[UR30][R172.64], P0 ;  /* 0x6a100000acea7fae */ /* 0x000fe200081a101e */
[----:B------:R-:W-:-:S03]  /*410c0*/  IMAD.WIDE R20, R235, 0x4, R62 ;  /* 0x00000004eb147825 */ /* 0x000fc600078e023e */
[----:B------:R-:W-:Y:S04]  /*410d0*/  STL.64 [R1+0x5b30], R66 ;  /* 0x005b304201007387 */ /* 0x000fe80000100a00 */
[----:B------:R-:W-:Y:S04]  /*410e0*/  LDGSTS.E [R234+0x6a900], desc[UR30][R170.64], P0 ;  /* 0x6a900000aaea7fae */ /* 0x000fe800081a101e */
[----:B------:R-:W-:Y:S04]  /*410f0*/  STL.64 [R1+0x5b28], R64 ;  /* 0x005b284001007387 */ /* 0x000fe80000100a00 */
[----:B------:R-:W-:Y:S04]  /*41100*/  LDGSTS.E [R234+0x6b100], desc[UR30][R168.64], P0 ;  /* 0x6b100000a8ea7fae */ /* 0x000fe800081a101e */
[----:B------:R1:W-:Y:S04]  /*41110*/  STL.64 [R1+0x5b20], R52 ;  /* 0x005b203401007387 */ /* 0x0003e80000100a00 */
[----:B------:R-:W-:Y:S04]  /*41120*/  LDGSTS.E [R234+0x6b900], desc[UR30][R166.64], P0 ;  /* 0x6b900000a6ea7fae */ /* 0x000fe800081a101e */
[----:B------:R-:W-:Y:S04]  /*41130*/  STL.64 [R1+0x5b18], R50 ;  /* 0x005b183201007387 */ /* 0x000fe80000100a00 */
        /* <DEDUP_REMOVED lines=12> */
[----:B------:R-:W4:Y:S04]  /*41200*/  LDL.LU.64 R88, [R1+0x8708] ;  /* 0x0087080001587983 */ /* 0x000f280000300a00 */
[----:B------:R-:W-:Y:S04]  /*41210*/  LDGSTS.E [R234+0x6f100], desc[UR30][R148.64], P0 ;  /* 0x6f10000094ea7fae */ /* 0x000fe800081a101e */
[----:B------:R-:W-:Y:S04]  /*41220*/  STL.64 [R1+0x5ae8], R18 ;  /* 0x005ae81201007387 */ /* 0x000fe80000100a00 */
[----:B------:R-:W-:Y:S04]  /*41230*/  LDGSTS.E [R234+0x6f900], desc[UR30][R146.64], P0 ;  /* 0x6f90000092ea7fae */ /* 0x000fe800081a101e */
[----:B------:R-:W4:Y:S04]  /*41240*/  LDL.LU.64 R72, [R1+0x8700] ;  /* 0x0087000001487983 */ /* 0x000f280000300a00 */
[----:B------:R-:W-:Y:S04]  /*41250*/  LDGSTS.E [R234+0x70100], desc[UR30][R144.64], P0 ;  /* 0x7010000090ea7fae */ /* 0x000fe800081a101e */
[----:B------:R-:W-:Y:S04]  /*41260*/  STL.64 [R1+0x5ae0], R16 ;  /* 0x005ae01001007387 */ /* 0x000fe80000100a00 */
[----:B------:R-:W-:Y:S04]  /*41270*/  LDGSTS.E [R234+0x70900], desc[UR30][R132.64], P0 ;  /* 0x7090000084ea7fae */ /* 0x000fe800081a101e */
[----:B------:R-:W4:Y:S04]  /*41280*/  LDL.LU.64 R56, [R1+0x86f8] ;  /* 0x0086f80001387983 */ /* 0x000f280000300a00 */
[----:B------:R-:W-:Y:S04]  /*41290*/  LDGSTS.E [R234+0x71100], desc[UR30][R130.64], P0 ;  /* 0x7110000082ea7fae */ /* 0x000fe800081a101e */
[----:B------:R1:W-:Y:S04]  /*412a0*/  STL.64 [R1+0x5ad8], R4 ;  /* 0x005ad80401007387 */ /* 0x0003e80000100a00 */
[----:B------:R-:W-:Y:S04]  /*412b0*/  LDGSTS.E [R234+0x71900], desc[UR30][R128.64], P0 ;  /* 0x7190000080ea7fae */ /* 0x000fe800081a101e */
[----:B------:R-:W4:Y:S04]  /*412c0*/  LDL.LU.64 R40, [R1+0x86f0] ;  /* 0x0086f00001287983 */ /* 0x000f280000300a00 */
        /* <DEDUP_REMOVED lines=12> */
[----:B------:R1:W-:Y:S04]  /*41390*/  LDGSTS.E [R234+0x75100], desc[UR30][R86.64], P0 ;  /* 0x7510000056ea7fae */ /* 0x0003e800081a101e */
[----:B------:R-:W-:Y:S04]  /*413a0*/  LDGSTS.E [R234+0x75900], desc[UR30][R84.64], P0 ;  /* 0x7590000054ea7fae */ /* 0x000fe800081a101e */
[----:B------:R1:W-:Y:S04]  /*413b0*/  LDGSTS.E [R234+0x76100], desc[UR30][R70.64], P0 ;  /* 0x7610000046ea7fae */ /* 0x0003e800081a101e */
[----:B--2---:R-:W2:Y:S04]  /*413c0*/  LDL.LU.64 R86, [R1+0xc58] ;  /* 0x000c580001567983 */ /* 0x004ea80000300a00 */
[----:B------:R2:W-:Y:S04]  /*413d0*/  LDGSTS.E [R234+0x76900], desc[UR30][R54.64], P0 ;  /* 0x7690000036ea7fae */ /* 0x0005e800081a101e */
[----:B-1----:R-:W2:Y:S04]  /*413e0*/  LDL.LU.64 R70, [R1+0xc20] ;  /* 0x000c200001467983 */ /* 0x002ea80000300a00 */
[----:B------:R1:W-:Y:S04]  /*413f0*/  LDGSTS.E [R234+0x77100], desc[UR30][R38.64], P0 ;  /* 0x7710000026ea7fae */ /* 0x0003e800081a101e */
[----:B---3--:R-:W3:Y:S04]  /*41400*/  LDL.LU.64 R54, [R1+0xbe8] ;  /* 0x000be80001367983 */ /* 0x008ee80000300a00 */
[----:B------:R-:W-:Y:S04]  /*41410*/  LDGSTS.E [R234+0x77900], desc[UR30][R82.64], P0 ;  /* 0x7790000052ea7fae */ /* 0x000fe800081a101e */
[----:B----4-:R-:W1:Y:S04]  /*41420*/  LDL.LU.64 R38, [R1+0xbb0] ;  /* 0x000bb00001267983 */ /* 0x010e680000300a00 */
[----:B------:R4:W-:Y:S04]  /*41430*/  LDGSTS.E [R234+0x78100], desc[UR30][R22.64], P0 ;  /* 0x7810000016ea7fae */ /* 0x0009e800081a101e */
[----:B------:R-:W-:Y:S04]  /*41440*/  LDGSTS.E [R234+0x78900], desc[UR30][R80.64], P0 ;  /* 0x7890000050ea7fae */ /* 0x000fe800081a101e */
[----:B------:R1:W-:Y:S04]  /*41450*/  LDGSTS.E [R234+0x79100], desc[UR30][R6.64], P0 ;  /* 0x7910000006ea7fae */ /* 0x0003e800081a101e */
[----:B------:R-:W4:Y:S04]  /*41460*/  LDL.LU.64 R22, [R1+0xb78] ;  /* 0x000b780001167983 */ /* 0x000f280000300a00 */
[----:B------:R-:W-:Y:S04]  /*41470*/  LDGSTS.E [R234+0x79900], desc[UR30][R68.64], P0 ;  /* 0x7990000044ea7fae */ /* 0x000fe800081a101e */
[----:B------:R-:W4:Y:S04]  /*41480*/  LDL.LU.64 R6, [R1+0xb40] ;  /* 0x000b400001067983 */ /* 0x000f280000300a00 */
[----:B------:R-:W4:Y:S04]  /*41490*/  LDL.LU.64 R148, [R1+0xb08] ;  /* 0x000b080001947983 */ /* 0x000f280000300a00 */
[----:B------:R-:W4:Y:S04]  /*414a0*/  LDL.LU.64 R132, [R1+0xad0] ;  /* 0x000ad00001847983 */ /* 0x000f280000300a00 */
[----:B------:R-:W4:Y:S04]  /*414b0*/  LDL.LU.64 R116, [R1+0xa98] ;  /* 0x000a980001747983 */ /* 0x000f280000300a00 */
[----:B------:R-:W4:Y:S04]  /*414c0*/  LDL.LU.64 R130, [R1+0xa60] ;  /* 0x000a600001827983 */ /* 0x000f280000300a00 */
[----:B------:R-:W-:Y:S04]  /*414d0*/  LDGSTS.E [R234+0x7a100], desc[UR30][R66.64], P0 ;  /* 0x7a10000042ea7fae */ /* 0x000fe800081a101e */
[----:B------:R-:W4:Y:S04]  /*414e0*/  LDL.LU.64 R84, [R1+0xa28] ;  /* 0x000a280001547983 */ /* 0x000f280000300a00 */
[----:B------:R-:W-:Y:S04]  /*414f0*/  LDGSTS.E [R234+0x7a900], desc[UR30][R64.64], P0 ;  /* 0x7a90000040ea7fae */ /* 0x000fe800081a101e */
[----:B------:R-:W-:Y:S04]  /*41500*/  LDGSTS.E [R234+0x7b100], desc[UR30][R52.64], P0 ;  /* 0x7b10000034ea7fae */ /* 0x000fe800081a101e */
[----:B------:R-:W-:Y:S04]  /*41510*/  LDGSTS.E [R234+0x7b900], desc[UR30][R50.64], P0 ;  /* 0x7b90000032ea7fae */ /* 0x000fe800081a101e */
[----:B------:R1:W-:Y:S04]  /*41520*/  LDGSTS.E [R234+0x7c100], desc[UR30][R48.64], P0 ;  /* 0x7c10000030ea7fae */ /* 0x0003e800081a101e */
[----:B------:R-:W4:Y:S04]  /*41530*/  LDL.LU.64 R52, [R1+0x9f0] ;  /* 0x0009f00001347983 */ /* 0x000f280000300a00 */
[----:B------:R-:W4:Y:S04]  /*41540*/  LDL.LU.64 R68, [R1+0x9b8] ;  /* 0x0009b80001447983 */ /* 0x000f280000300a00 */
[----:B------:R1:W-:Y:S04]  /*41550*/  LDGSTS.E [R234+0x7c900], desc[UR30][R36.64], P0 ;  /* 0x7c90000024ea7fae */ /* 0x0003e800081a101e */
[----:B------:R-:W4:Y:S04]  /*41560*/  LDL.LU.64 R146, [R1+0x980] ;  /* 0x0009800001927983 */ /* 0x000f280000300a00 */
[----:B------:R-:W-:Y:S04]  /*41570*/  LDGSTS.E [R234+0x7d100], desc[UR30][R34.64], P0 ;  /* 0x7d10000022ea7fae */ /* 0x000fe800081a101e */
[----:B------:R-:W4:Y:S04]  /*41580*/  LDL.LU.64 R36, [R1+0x948] ;  /* 0x0009480001247983 */ /* 0x000f280000300a00 */
[----:B------:R1:W-:Y:S04]  /*41590*/  LDGSTS.E [R234+0x7d900], desc[UR30][R32.64], P0 ;  /* 0x7d90000020ea7fae */ /* 0x0003e800081a101e */
[----:B------:R-:W-:Y:S04]  /*415a0*/  LDGSTS.E [R234+0x7e100], desc[UR30][R20.64], P0 ;  /* 0x7e10000014ea7fae */ /* 0x000fe800081a101e */
[----:B------:R-:W-:Y:S04]  /*415b0*/  LDGSTS.E [R234+0x7e900], desc[UR30][R18.64], P0 ;  /* 0x7e90000012ea7fae */ /* 0x000fe800081a101e */
[----:B------:R1:W-:Y:S04]  /*415c0*/  LDGSTS.E [R234+0x7f100], desc[UR30][R16.64], P0 ;  /* 0x7f10000010ea7fae */ /* 0x0003e800081a101e */
[----:B------:R1:W-:Y:S01]  /*415d0*/  LDGSTS.E [R234+0x7f900], desc[UR30][R4.64], P0 ;  /* 0x7f90000004ea7fae */ /* 0x0003e200081a101e */
[----:B--2---:R-:W-:-:S05]  /*415e0*/  IMAD.WIDE R86, R235, 0x4, R86 ;  /* 0x00000004eb567825 */ /* 0x004fca00078e0256 */
[----:B------:R2:W-:Y:S01]  /*415f0*/  STL.64 [R1+0x110], R86 ;  /* 0x0001105601007387 */ /* 0x0005e20000100a00 */
[----:B------:R-:W-:-:S03]  /*41600*/  IMAD.WIDE R70, R235, 0x4, R70 ;  /* 0x00000004eb467825 */ /* 0x000fc600078e0246 */
[----:B------:R-:W2:Y:S04]  /*41610*/  LDL.LU.64 R20, [R1+0x910] ;  /* 0x0009100001147983 */ /* 0x000ea80000300a00 */
[----:B------:R2:W-:Y:S04]  /*41620*/  STL.64 [R1+0x190], R70 ;  /* 0x0001904601007387 */ /* 0x0005e80000100a00 */
[----:B------:R-:W2:Y:S01]  /*41630*/  LDL.LU.64 R4, [R1+0x8d8] ;  /* 0x0008d80001047983 */ /* 0x000ea20000300a00 */
[----:B---3--:R-:W-:-:S03]  /*41640*/  IMAD.WIDE R54, R235, 0x4, R54 ;  /* 0x00000004eb367825 */ /* 0x008fc600078e0236 */
[----:B------:R-:W-:Y:S01]  /*41650*/  LDGSTS.E [R2+0x60200], desc[UR30][R86.64], P0 ;  /* 0x6020000056027fae */ /* 0x000fe200081a101e */
[----:B-1----:R-:W-:-:S03]  /*41660*/  IMAD.WIDE R38, R235, 0x4, R38 ;  /* 0x00000004eb267825 */ /* 0x002fc600078e0226 */
[----:B------:R1:W-:Y:S04]  /*41670*/  STL.64 [R1+0x1d0], R54 ;  /* 0x0001d03601007387 */ /* 0x0003e80000100a00 */
[----:B------:R3:W-:Y:S04]  /*41680*/  STL.64 [R1+0x210], R38 ;  /* 0x0002102601007387 */ /* 0x0007e80000100a00 */
[----:B------:R-:W3:Y:S04]  /*41690*/  LDL.LU.64 R100, [R1+0x8a0] ;  /* 0x0008a00001647983 */ /* 0x000ee80000300a00 */
[----:B------:R-:W-:Y:S01]  /*416a0*/  LDGSTS.E [R2+0x60a00], desc[UR30][R70.64], P0 ;  /* 0x60a0000046027fae */ /* 0x000fe200081a101e */
[----:B----4-:R-:W-:-:S03]  /*416b0*/  IMAD.WIDE R22, R235, 0x4, R22 ;  /* 0x00000004eb167825 */ /* 0x010fc600078e0216 */
[----:B------:R-:W-:Y:S04]  /*416c0*/  LDGSTS.E [R2+0x61200], desc[UR30][R54.64], P0 ;  /* 0x6120000036027fae */ /* 0x000fe800081a101e */
[----:B------:R4:W-:Y:S01]  /*416d0*/  STL.64 [R1+0x250], R22 ;  /* 0x0002501601007387 */ /* 0x0009e20000100a00 */
[----:B------:R-:W-:-:S03]  /*416e0*/  IMAD.WIDE R6, R235, 0x4, R6 ;  /* 0x00000004eb067825 */ /* 0x000fc600078e0206 */
[----:B------:R-:W4:Y:S01]  /*416f0*/  LDL.LU.64 R114, [R1+0x868] ;  /* 0x0008680001727983 */ /* 0x000f220000300a00 */
[----:B------:R-:W-:-:S03]  /*41700*/  IMAD.WIDE R148, R235, 0x4, R148 ;  /* 0x00000004eb947825 */ /* 0x000fc600078e0294 */
[----:B------:R1:W-:Y:S01]  /*41710*/  STL.64 [R1+0x2d0], R6 ;  /* 0x0002d00601007387 */ /* 0x0003e20000100a00 */
[----:B------:R-:W-:-:S03]  /*41720*/  IMAD.WIDE R132, R235, 0x4, R132 ;  /* 0x00000004eb847825 */ /* 0x000fc600078e0284 */
[----:B------:R-:W-:Y:S01]  /*41730*/  LDGSTS.E [R2+0x61a00], desc[UR30][R38.64], P0 ;  /* 0x61a0000026027fae */ /* 0x000fe200081a101e */
[----:B------:R-:W-:-:S03]  /*41740*/  IMAD.WIDE R116, R235, 0x4, R116 ;  /* 0x00000004eb747825 */ /* 0x000fc600078e0274 */
[----:B------:R-:W-:Y:S01]  /*41750*/  LDGSTS.E [R2+0x62200], desc[UR30][R22.64], P0 ;  /* 0x6220000016027fae */ /* 0x000fe200081a101e */
[----:B------:R-:W-:-:S03]  /*41760*/  IMAD.WIDE R248, R235, 0x4, R130 ;  /* 0x00000004ebf87825 */ /* 0x000fc600078e0282 */
[----:B------:R-:W-:Y:S04]  /*41770*/  LDGSTS.E [R2+0x62a00], desc[UR30][R6.64], P0 ;  /* 0x62a0000006027fae */ /* 0x000fe800081a101e */
[----:B------:R-:W4:Y:S01]  /*41780*/  LDL.LU.64 R130, [R1+0x830] ;  /* 0x0008300001827983 */ /* 0x000f220000300a00 */
[----:B------:R-:W-:-:S03]  /*41790*/  IMAD.WIDE R246, R235, 0x4, R84 ;  /* 0x00000004ebf67825 */ /* 0x000fc600078e0254 */
[----:B------:R1:W-:Y:S04]  /*417a0*/  STL.64 [R1+0x310], R148 ;  /* 0x0003109401007387 */ /* 0x0003e80000100a00 */
[----:B------:R-:W4:Y:S04]  /*417b0*/  LDL.LU.64 R84, [R1+0x7f8] ;  /* 0x0007f80001547983 */ /* 0x000f280000300a00 */
[----:B------:R1:W-:Y:S04]  /*417c0*/  STL.64 [R1+0x390], R132 ;  /* 0x0003908401007387 */ /* 0x0003e80000100a00 */
[----:B------:R-:W4:Y:S04]  /*417d0*/  LDL.LU.64 R82, [R1+0x7c0] ;  /* 0x0007c00001527983 */ /* 0x000f280000300a00 */
[----:B------:R-:W-:Y:S01]  /*417e0*/  LDGSTS.E [R2+0x63200], desc[UR30][R148.64], P0 ;  /* 0x6320000094027fae */ /* 0x000fe200081a101e */
[----:B------:R-:W-:-:S03]  /*417f0*/  IMAD.WIDE R244, R235, 0x4, R52 ;  /* 0x00000004ebf47825 */ /* 0x000fc600078e0234 */
[----:B------:R-:W-:Y:S01]  /*41800*/  LDGSTS.E [R2+0x63a00], desc[UR30][R132.64], P0 ;  /* 0x63a0000084027fae */ /* 0x000fe200081a101e */
[----:B------:R-:W-:-:S03]  /*41810*/  IMAD.WIDE R242, R235, 0x4, R68 ;  /* 0x00000004ebf27825 */ /* 0x000fc600078e0244 */
[----:B------:R-:W4:Y:S04]  /*41820*/  LDL.LU.64 R52, [R1+0x788] ;  /* 0x0007880001347983 */ /* 0x000f280000300a00 */
        /* <DEDUP_REMOVED lines=8> */
[----:B------:R-:W-:Y:S04]  /*418b0*/  STL.64 [R1+0x678], R244 ;  /* 0x000678f401007387 */ /* 0x000fe80000100a00 */
[----:B------:R-:W-:Y:S04]  /*418c0*/  LDGSTS.E [R2+0x64200], desc[UR30][R116.64], P0 ;  /* 0x6420000074027fae */ /* 0x000fe800081a101e */
[----:B------:R-:W-:Y:S04]  /*418d0*/  LDGSTS.E [R2+0x64a00], desc[UR30][R248.64], P0 ;  /* 0x64a00000f8027fae */ /* 0x000fe800081a101e */
[----:B------:R-:W-:Y:S04]  /*418e0*/  LDGSTS.E [R2+0x65200], desc[UR30][R246.64], P0 ;  /* 0x65200000f6027fae */ /* 0x000fe800081a101e */
[----:B------:R-:W-:Y:S04]  /*418f0*/  LDGSTS.E [R2+0x65a00], desc[UR30][R244.64], P0 ;  /* 0x65a00000f4027fae */ /* 0x000fe800081a101e */
[----:B------:R-:W-:Y:S04]  /*41900*/  LDGSTS.E [R2+0x66200], desc[UR30][R242.64], P0 ;  /* 0x66200000f2027fae */ /* 0x000fe800081a101e */
[----:B------:R-:W-:Y:S04]  /*41910*/  LDGSTS.E [R2+0x66a00], desc[UR30][R240.64], P0 ;  /* 0x66a00000f0027fae */ /* 0x000fe800081a101e */
[----:B------:R-:W-:Y:S01]  /*41920*/  LDGSTS.E [R2+0x67200], desc[UR30][R238.64], P0 ;  /* 0x67200000ee027fae */ /* 0x000fe200081a101e */
[----:B--2---:R-:W-:-:S03]  /*41930*/  IMAD.WIDE R236, R235, 0x4, R20 ;  /* 0x00000004ebec7825 */ /* 0x004fc600078e0214 */
[----:B------:R-:W2:Y:S04]  /*41940*/  LDL.LU.64 R20, [R1+0x6a8] ;  /* 0x0006a80001147983 */ /* 0x000ea80000300a00 */
[----:B------:R-:W-:Y:S01]  /*41950*/  STL.64 [R1+0x6b0], R242 ;  /* 0x0006b0f201007387 */ /* 0x000fe20000100a00 */
[----:B------:R-:W-:-:S03]  /*41960*/  IMAD.WIDE R184, R235, 0x4, R4 ;  /* 0x00000004ebb87825 */ /* 0x000fc600078e0204 */
[----:B------:R-:W2:Y:S04]  /*41970*/  LDL.LU.64 R146, [R1+0x670] ;  /* 0x0006700001927983 */ /* 0x000ea80000300a00 */
[----:B------:R-:W2:Y:S04]  /*41980*/  LDL.LU.64 R4, [R1+0x638] ;  /* 0x0006380001047983 */ /* 0x000ea80000300a00 */
[----:B------:R-:W-:Y:S04]  /*41990*/  STL.64 [R1+0x6e8], R240 ;  /* 0x0006e8f001007387 */ /* 0x000fe80000100a00 */
[----:B------:R-:W-:Y:S01]  /*419a0*/  LDGSTS.E [R2+0x67a00], desc[UR30][R236.64], P0 ;  /* 0x67a00000ec027fae */ /* 0x000fe200081a101e */
[----:B---3--:R-:W-:-:S03]  /*419b0*/  IMAD.WIDE R176, R235, 0x4, R100 ;  /* 0x00000004ebb07825 */ /* 0x008fc600078e0264 */
[----:B------:R-:W3:Y:S04]  /*419c0*/  LDL.LU.64 R100, [R1+0x600] ;  /* 0x0006000001647983 */ /* 0x000ee80000300a00 */
[----:B------:R-:W-:Y:S04]  /*419d0*/  STL.64 [R1+0x720], R238 ;  /* 0x000720ee01007387 */ /* 0x000fe80000100a00 */
[----:B------:R-:W-:Y:S01]  /*419e0*/  LDGSTS.E [R2+0x68200], desc[UR30][R184.64], P0 ;  /* 0x68200000b8027fae */ /* 0x000fe200081a101e */
[----:B------:R-:W-:-:S03]  /*419f0*/  IMAD.WIDE R46, R235, 0x4, R124 ;  /* 0x00000004eb2e7825 */ /* 0x000fc600078e027c */
[----:B------:R-:W-:Y:S01]  /*41a00*/  LDGSTS.E [R2+0x68a00], desc[UR30][R176.64], P0 ;  /* 0x68a00000b0027fae */ /* 0x000fe200081a101e */
[----:B----4-:R-:W-:-:S03]  /*41a10*/  IMAD.WIDE R174, R235, 0x4, R114 ;  /* 0x00000004ebae7825 */ /* 0x010fc600078e0272 */
[----:B------:R-:W4:Y:S04]  /*41a20*/  LDL.LU.64 R114, [R1+0x5c8] ;  /* 0x0005c80001727983 */ /* 0x000f280000300a00 */
[----:B------:R-:W-:Y:S04]  /*41a30*/  STL.64 [R1+0x758], R236 ;  /* 0x000758ec01007387 */ /* 0x000fe80000100a00 */
[----:B------:R-:W-:Y:S01]  /*41a40*/  LDGSTS.E [R2+0x69200], desc[UR30][R174.64], P0 ;  /* 0x69200000ae027fae */ /* 0x000fe200081a101e */
[----:B------:R-:W-:-:S03]  /*41a50*/  IMAD.WIDE R172, R235, 0x4, R130 ;  /* 0x00000004ebac7825 */ /* 0x000fc600078e0282 */
[----:B------:R-:W4:Y:S04]  /*41a60*/  LDL.LU.64 R130, [R1+0x590] ;  /* 0x0005900001827983 */ /* 0x000f280000300a00 */
[----:B------:R-:W-:Y:S01]  /*41a70*/  STL.64 [R1+0x790], R184 ;  /* 0x000790b801007387 */ /* 0x000fe20000100a00 */
[----:B------:R-:W-:-:S03]  /*41a80*/  IMAD.WIDE R170, R235, 0x4, R84 ;  /* 0x00000004ebaa7825 */ /* 0x000fc600078e0254 */
[----:B------:R-:W4:Y:S04]  /*41a90*/  LDL.LU.64 R84, [R1+0x558] ;  /* 0x0005580001547983 */ /* 0x000f280000300a00 */
[----:B------:R-:W-:Y:S01]  /*41aa0*/  STL.64 [R1+0x7c8], R176 ;  /* 0x0007c8b001007387 */ /* 0x000fe20000100a00 */
[----:B------:R-:W-:-:S03]  /*41ab0*/  IMAD.WIDE R168, R235, 0x4, R82 ;  /* 0x00000004eba87825 */ /* 0x000fc600078e0252 */
[----:B------:R-:W-:Y:S04]  /*41ac0*/  STL.64 [R1+0x800], R174 ;  /* 0x000800ae01007387 */ /* 0x000fe80000100a00 */
[----:B------:R-:W-:Y:S04]  /*41ad0*/  LDGSTS.E [R2+0x69a00], desc[UR30][R172.64], P0 ;  /* 0x69a00000ac027fae */ /* 0x000fe800081a101e */
        /* <DEDUP_REMOVED lines=9> */
[----:B------:R-:W-:Y:S01]  /*41b70*/  LDGSTS.E [R2+0x6aa00], desc[UR30][R168.64], P0 ;  /* 0x6aa00000a8027fae */ /* 0x000fe200081a101e */
[----:B------:R-:W-:-:S03]  /*41b80*/  IMAD.WIDE R160, R235, 0x4, R36 ;  /* 0x00000004eba07825 */ /* 0x000fc600078e0224 */
[----:B------:R-:W4:Y:S04]  /*41b90*/  LDL.LU.64 R36, [R1+0x4b0] ;  /* 0x0004b00001247983 */ /* 0x000f280000300a00 */
[----:B------:R-:W-:Y:S01]  /*41ba0*/  STL.64 [R1+0x788], R166 ;  /* 0x000788a601007387 */ /* 0x000fe20000100a00 */
[----:B------:R-:W-:-:S03]  /*41bb0*/  IMAD.WIDE R30, R235, 0x4, R60 ;  /* 0x00000004eb1e7825 */ /* 0x000fc600078e023c */
[----:B------:R-:W-:Y:S04]  /*41bc0*/  LDGSTS.E [R2+0x6b200], desc[UR30][R166.64], P0 ;  /* 0x6b200000a6027fae */ /* 0x000fe800081a101e */
[----:B------:R-:W-:Y:S04]  /*41bd0*/  LDGSTS.E [R2+0x6ba00], desc[UR30][R164.64], P0 ;  /* 0x6ba00000a4027fae */ /* 0x000fe800081a101e */
[----:B------:R-:W-:Y:S01]  /*41be0*/  LDGSTS.E [R2+0x6c200], desc[UR30][R162.64], P0 ;  /* 0x6c200000a2027fae */ /* 0x000fe200081a101e */
[----:B------:R-:W-:-:S03]  /*41bf0*/  IMAD.WIDE R14, R235, 0x4, R28 ;  /* 0x00000004eb0e7825 */ /* 0x000fc600078e021c */
[----:B------:R-:W-:Y:S01]  /*41c00*/  LDGSTS.E [R2+0x6ca00], desc[UR30][R160.64], P0 ;  /* 0x6ca00000a0027fae */ /* 0x000fe200081a101e */
[----:B--2---:R-:W-:-:S03]  /*41c10*/  IMAD.WIDE R158, R235, 0x4, R20 ;  /* 0x00000004eb9e7825 */ /* 0x004fc600078e0214 */
[----:B------:R-:W2:Y:S04]  /*41c20*/  LDL.LU.64 R20, [R1+0x478] ;  /* 0x0004780001147983 */ /* 0x000ea80000300a00 */
[----:B------:R-:W-:Y:S04]  /*41c30*/  STL.64 [R1+0x750], R164 ;  /* 0x000750a401007387 */ /* 0x000fe80000100a00 */
[----:B------:R-:W-:Y:S01]  /*41c40*/  STL.64 [R1+0x838], R162 ;  /* 0x000838a201007387 */ /* 0x000fe20000100a00 */
[----:B------:R-:W-:-:S03]  /*41c50*/  IMAD.WIDE R154, R235, 0x4, R4 ;  /* 0x00000004eb9a7825 */ /* 0x000fc600078e0204 */
[----:B------:R-:W2:Y:S01]  /*41c60*/  LDL.LU.64 R4, [R1+0x438] ;  /* 0x0004380001047983 */ /* 0x000ea20000300a00 */
[----:B------:R-:W-:-:S03]  /*41c70*/  IMAD.WIDE R156, R235, 0x4, R146 ;  /* 0x00000004eb9c7825 */ /* 0x000fc600078e0292 */
[----:B------:R-:W-:Y:S04]  /*41c80*/  STL.64 [R1+0x980], R160 ;  /* 0x000980a001007387 */ /* 0x000fe80000100a00 */
[----:B------:R-:W-:Y:S01]  /*41c90*/  LDGSTS.E [R2+0x6d200], desc[UR30][R158.64], P0 ;  /* 0x6d2000009e027fae */ /* 0x000fe200081a101e */
[----:B---3--:R-:W-:-:S03]  /*41ca0*/  IMAD.WIDE R146, R235, 0x4, R100 ;  /* 0x00000004eb927825 */ /* 0x008fc600078e0264 */
[----:B------:R-:W3:Y:S04]  /*41cb0*/  LDL.LU.64 R100, [R1+0x400] ;  /* 0x0004000001647983 */ /* 0x000ee80000300a00 */
[----:B------:R-:W-:Y:S04]  /*41cc0*/  STL.64 [R1+0x9b8], R158 ;  /* 0x0009b89e01007387 */ /* 0x000fe80000100a00 */
[----:B------:R-:W-:Y:S04]  /*41cd0*/  STL.64 [R1+0x1c08], R156 ;  /* 0x001c089c01007387 */ /* 0x000fe80000100a00 */
[----:B------:R-:W3:Y:S01]  /*41ce0*/  LDL.LU.64 R98, [R1+0x3c8] ;  /* 0x0003c80001627983 */ /* 0x000ee20000300a00 */
[----:B----4-:R-:W-:-:S03]  /*41cf0*/  IMAD.WIDE R144, R235, 0x4, R114 ;  /* 0x00000004eb907825 */ /* 0x010fc600078e0272 */
[----:B------:R-:W4:Y:S04]  /*41d00*/  LDL.LU.64 R96, [R1+0x388] ;  /* 0x0003880001607983 */ /* 0x000f280000300a00 */
[----:B------:R-:W-:Y:S04]  /*41d10*/  STL.64 [R1+0x5730], R154 ;  /* 0x0057309a01007387 */ /* 0x000fe80000100a00 */
[----:B------:R-:W4:Y:S01]  /*41d20*/  LDL.LU.64 R48, [R1+0x348] ;  /* 0x0003480001307983 */ /* 0x000f220000300a00 */
[----:B------:R-:W-:-:S03]  /*41d30*/  IMAD.WIDE R12, R235, 0x4, R12 ;  /* 0x00000004eb0c7825 */ /* 0x000fc600078e020c */
[----:B------:R-:W-:Y:S04]  /*41d40*/  LDGSTS.E [R2+0x6da00], desc[UR30][R156.64], P0 ;  /* 0x6da000009c027fae */ /* 0x000fe800081a101e */
[----:B------:R-:W-:Y:S01]  /*41d50*/  LDGSTS.E [R2+0x6e200], desc[UR30][R154.64], P0 ;  /* 0x6e2000009a027fae */ /* 0x000fe200081a101e */
[----:B------:R-:W-:-:S03]  /*41d60*/  IMAD.WIDE R142, R235, 0x4, R130 ;  /* 0x00000004eb8e7825 */ /* 0x000fc600078e0282 */
[----:B------:R-:W-:Y:S04]  /*41d70*/  LDGSTS.E [R2+0x6ea00], desc[UR30][R146.64], P0 ;  /* 0x6ea0000092027fae */ /* 0x000fe800081a101e */
[----:B------:R-:W-:Y:S01]  /*41d80*/  LDGSTS.E [R2+0x6f200], desc[UR30][R144.64], P0 ;  /* 0x6f20000090027fae */ /* 0x000fe200081a101e */
[----:B------:R-:W-:-:S03]  /*41d90*/  IMAD.WIDE R130, R235, 0x4, R84 ;  /* 0x00000004eb827825 */ /* 0x000fc600078e0254 */
[----:B------:R-:W4:Y:S04]  /*41da0*/  LDL.LU.64 R84, [R1+0x308] ;  /* 0x0003080001547983 */ /* 0x000f280000300a00 */
[----:B------:R-:W-:Y:S04]  /*41db0*/  STL.64 [R1+0x58a8], R146 ;  /* 0x0058a89201007387 */ /* 0x000fe80000100a00 */
[----:B------:R-:W4:Y:S04]  /*41dc0*/  LDL.LU.64 R82, [R1+0x2c8] ;  /* 0x0002c80001527983 */ /* 0x000f280000300a00 */
[----:B------:R-:W4:Y:S04]  /*41dd0*/  LDL.LU.64 R32, [R1+0x288] ;  /* 0x0002880001207983 */ /* 0x000f280000300a00 */
[----:B------:R-:W-:Y:S01]  /*41de0*/  STL.64 [R1+0x5990], R144 ;  /* 0x0059909001007387 */ /* 0x000fe20000100a00 */
[----:B------:R-:W-:-:S03]  /*41df0*/  IMAD.WIDE R128, R235, 0x4, R52 ;  /* 0x00000004eb807825 */ /* 0x000fc600078e0234 */
[----:B------:R-:W-:Y:S04]  /*41e00*/  LDGSTS.E [R2+0x6fa00], desc[UR30][R142.64], P0 ;  /* 0x6fa000008e027fae */ /* 0x000fe800081a101e */
[----:B------:R-:W-:Y:S01]  /*41e10*/  LDGSTS.E [R2+0x70200], desc[UR30][R130.64], P0 ;  /* 0x7020000082027fae */ /* 0x000fe200081a101e */
[----:B------:R-:W-:-:S03]  /*41e20*/  IMAD.WIDE R126, R235, 0x4, R68 ;  /* 0x00000004eb7e7825 */ /* 0x000fc600078e0244 */
[----:B------:R-:W4:Y:S04]  /*41e30*/  LDL.LU.64 R68, [R1+0x248] ;  /* 0x0002480001447983 */ /* 0x000f280000300a00 */
[----:B------:R-:W4:Y:S04]  /*41e40*/  LDL.LU.64 R52, [R1+0x208] ;  /* 0x0002080001347983 */ /* 0x000f280000300a00 */
[----:B------:R-:W-:Y:S04]  /*41e50*/  STL.64 [R1+0x59a0], R142 ;  /* 0x0059a08e01007387 */ /* 0x000fe80000100a00 */
[----:B------:R-:W-:Y:S01]  /*41e60*/  LDGSTS.E [R2+0x70a00], desc[UR30][R128.64], P0 ;  /* 0x70a0000080027fae */ /* 0x000fe200081a101e */
[----:B------:R-:W-:-:S03]  /*41e70*/  IMAD.WIDE R114, R235, 0x4, R36 ;  /* 0x00000004eb727825 */ /* 0x000fc600078e0224 */
[----:B------:R-:W4:Y:S04]  /*41e80*/  LDL.LU.64 R36, [R1+0x1c8] ;  /* 0x0001c80001247983 */ /* 0x000f280000300a00 */
[----:B------:R-:W4:Y:S04]  /*41e90*/  LDL.LU.64 R16, [R1+0x188] ;  /* 0x0001880001107983 */ /* 0x000f280000300a00 */
[----:B------:R-:W-:Y:S04]  /*41ea0*/  STL.64 [R1+0x59b8], R130 ;  /* 0x0059b88201007387 */ /* 0x000fe80000100a00 */
[----:B------:R-:W-:Y:S04]  /*41eb0*/  LDGSTS.E [R2+0x71200], desc[UR30][R126.64], P0 ;  /* 0x712000007e027fae */ /* 0x000fe800081a101e */
[----:B------:R-:W-:Y:S01]  /*41ec0*/  LDGSTS.E [R2+0x71a00], desc[UR30][R114.64], P0 ;  /* 0x71a0000072027fae */ /* 0x000fe200081a101e */
[----:B--2---:R-:W-:-:S03]  /*41ed0*/  IMAD.WIDE R112, R235, 0x4, R20 ;  /* 0x00000004eb707825 */ /* 0x004fc600078e0214 */
[----:B------:R-:W2:Y:S04]  /*41ee0*/  LDL.LU.64 R20, [R1+0x148] ;  /* 0x0001480001147983 */ /* 0x000ea80000300a00 */
[----:B------:R-:W2:Y:S04]  /*41ef0*/  LDL.LU.64 R66, [R1+0x108] ;  /* 0x0001080001427983 */ /* 0x000ea80000300a00 */
[----:B------:R-:W-:Y:S01]  /*41f00*/  STL.64 [R1+0x5ac0], R128 ;  /* 0x005ac08001007387 */ /* 0x000fe20000100a00 */
[----:B------:R-:W-:-:S03]  /*41f10*/  IMAD.WIDE R110, R235, 0x4, R4 ;  /* 0x00000004eb6e7825 */ /* 0x000fc600078e0204 */
[----:B------:R-:W2:Y:S04]  /*41f20*/  LDL.LU.64 R4, [R1+0xc8] ;  /* 0x0000c80001047983 */ /* 0x000ea80000300a00 */
[----:B------:R-:W2:Y:S04]  /*41f30*/  LDL.LU.64 R18, [R1+0x88] ;  /* 0x0000880001127983 */ /* 0x000ea80000300a00 */
[----:B------:R-:W-:Y:S04]  /*41f40*/  STL.64 [R1+0x5ab8], R126 ;  /* 0x005ab87e01007387 */ /* 0x000fe80000100a00 */
[----:B------:R-:W2:Y:S04]  /*41f50*/  LDL.LU.64 R34, [R1+0x48] ;  /* 0x0000480001227983 */ /* 0x000ea80000300a00 */
[----:B------:R-:W2:Y:S01]  /*41f60*/  LDL.LU.64 R50, [R1+0x8] ;  /* 0x0000080001327983 */ /* 0x000ea20000300a00 */
[----:B---3--:R-:W-:-:S03]  /*41f70*/  IMAD.WIDE R100, R235, 0x4, R100 ;  /* 0x00000004eb647825 */ /* 0x008fc600078e0264 */
[----:B------:R-:W-:Y:S01]  /*41f80*/  STL.64 [R1+0x5ab0], R114 ;  /* 0x005ab07201007387 */ /* 0x000fe20000100a00 */
[----:B------:R-:W-:-:S03]  /*41f90*/  IMAD.WIDE R98, R235, 0x4, R98 ;  /* 0x00000004eb627825 */ /* 0x000fc600078e0262 */
[----:B------:R-:W-:Y:S01]  /*41fa0*/  STL.64 [R1+0x5aa8], R112 ;  /* 0x005aa87001007387 */ /* 0x000fe20000100a00 */
[----:B----4-:R-:W-:-:S03]  /*41fb0*/  IMAD.WIDE R96, R235, 0x4, R96 ;  /* 0x00000004eb607825 */ /* 0x010fc600078e0260 */
[----:B------:R-:W-:Y:S04]  /*41fc0*/  STL.64 [R1+0x5aa0], R110 ;  /* 0x005aa06e01007387 */ /* 0x000fe80000100a00 */
[----:B------:R3:W-:Y:S01]  /*41fd0*/  STL.64 [R1+0x5a98], R100 ;  /* 0x005a986401007387 */ /* 0x0007e20000100a00 */
[----:B------:R-:W-:-:S03]  /*41fe0*/  IMAD.WIDE R94, R235, 0x4, R48 ;  /* 0x00000004eb5e7825 */ /* 0x000fc600078e0230 */
[----:B------:R-:W-:Y:S04]  /*41ff0*/  STL.64 [R1+0x5a90], R98 ;  /* 0x005a906201007387 */ /* 0x000fe80000100a00 */
[----:B------:R-:W-:Y:S04]  /*42000*/  STL.64 [R1+0x5a88], R96 ;  /* 0x005a886001007387 */ /* 0x000fe80000100a00 */
[----:B------:R-:W-:Y:S01]  /*42010*/  STL.64 [R1+0x5a80], R94 ;  /* 0x005a805e01007387 */ /* 0x000fe20000100a00 */
[----:B------:R-:W-:-:S03]  /*42020*/  IMAD.WIDE R84, R235, 0x4, R84 ;  /* 0x00000004eb547825 */ /* 0x000fc600078e0254 */
[----:B------:R-:W-:Y:S01]  /*42030*/  LDGSTS.E [R2+0x72200], desc[UR30][R112.64], P0 ;  /* 0x7220000070027fae */ /* 0x000fe200081a101e */
[----:B------:R-:W-:-:S03]  /*42040*/  IMAD.WIDE R82, R235, 0x4, R82 ;  /* 0x00000004eb527825 */ /* 0x000fc600078e0252 */
[----:B------:R4:W-:Y:S01]  /*42050*/  STL.64 [R1+0x5a78], R84 ;  /* 0x005a785401007387 */ /* 0x0009e20000100a00 */
[----:B------:R-:W-:-:S03]  /*42060*/  IMAD.WIDE R80, R235, 0x4, R32 ;  /* 0x00000004eb507825 */ /* 0x000fc600078e0220 */
[----:B------:R-:W-:Y:S04]  /*42070*/  STL.64 [R1+0x5a70], R82 ;  /* 0x005a705201007387 */ /* 0x000fe80000100a00 */
[----:B------:R-:W-:Y:S01]  /*42080*/  STL.64 [R1+0x5a68], R80 ;  /* 0x005a685001007387 */ /* 0x000fe20000100a00 */
[----:B------:R-:W-:-:S03]  /*42090*/  IMAD.WIDE R48, R235, 0x4, R140 ;  /* 0x00000004eb307825 */ /* 0x000fc600078e028c */
[----:B------:R-:W-:Y:S01]  /*420a0*/  LDGSTS.E [R2+0x72a00], desc[UR30][R110.64], P0 ;  /* 0x72a000006e027fae */ /* 0x000fe200081a101e */
[----:B------:R-:W-:-:S03]  /*420b0*/  IMAD.WIDE R68, R235, 0x4, R68 ;  /* 0x00000004eb447825 */ /* 0x000fc600078e0244 */
[----:B------:R1:W-:Y:S01]  /*420c0*/  LDGSTS.E [R2+0x73200], desc[UR30][R100.64], P0 ;  /* 0x7320000064027fae */ /* 0x0003e200081a101e */
[----:B------:R-:W-:-:S03]  /*420d0*/  IMAD.WIDE R52, R235, 0x4, R52 ;  /* 0x00000004eb347825 */ /* 0x000fc600078e0234 */
[----:B------:R1:W-:Y:S04]  /*420e0*/  STL.64 [R1+0x5a60], R68 ;  /* 0x005a604401007387 */ /* 0x0003e80000100a00 */
[----:B------:R1:W-:Y:S01]  /*420f0*/  STL.64 [R1+0x5a58], R52 ;  /* 0x005a583401007387 */ /* 0x0003e20000100a00 */
[----:B------:R-:W-:-:S03]  /*42100*/  IMAD.WIDE R36, R235, 0x4, R36 ;  /* 0x00000004eb247825 */ /* 0x000fc600078e0224 */
[----:B------:R-:W-:Y:S01]  /*42110*/  LDGSTS.E [R2+0x73a00], desc[UR30][R98.64], P0 ;  /* 0x73a0000062027fae */ /* 0x000fe200081a101e */
[----:B------:R-:W-:-:S03]  /*42120*/  IMAD.WIDE R78, R235, 0x4, R16 ;  /* 0x00000004eb4e7825 */ /* 0x000fc600078e0210 */
[----:B------:R1:W-:Y:S04]  /*42130*/  STL.64 [R1+0x5a50], R36 ;  /* 0x005a502401007387 */ /* 0x0003e80000100a00 */
[----:B------:R-:W-:Y:S01]  /*42140*/  STL.64 [R1+0x5a48], R78 ;  /* 0x005a484e01007387 */ /* 0x000fe20000100a00 */
[----:B------:R-:W-:-:S03]  /*42150*/  IMAD.WIDE R32, R235, 0x4, R92 ;  /* 0x00000004eb207825 */ /* 0x000fc600078e025c */
[----:B------:R-:W-:Y:S01]  /*42160*/  LDGSTS.E [R2+0x74200], desc[UR30][R96.64], P0 ;  /* 0x7420000060027fae */ /* 0x000fe200081a101e */
[----:B------:R-:W-:-:S03]  /*42170*/  IMAD.WIDE R16, R235, 0x4, R44 ;  /* 0x00000004eb107825 */ /* 0x000fc600078e022c */
[----:B------:R-:W-:Y:S04]  /*42180*/  LDGSTS.E [R2+0x74a00], desc[UR30][R94.64], P0 ;  /* 0x74a000005e027fae */ /* 0x000fe800081a101e */
[----:B------:R1:W-:Y:S04]  /*42190*/  LDGSTS.E [R2+0x75200], desc[UR30][R84.64], P0 ;  /* 0x7520000054027fae */ /* 0x0003e800081a101e */
[----:B------:R-:W-:Y:S04]  /*421a0*/  LDGSTS.E [R2+0x75a00], desc[UR30][R82.64], P0 ;  /* 0x75a0000052027fae */ /* 0x000fe800081a101e */
[----:B------:R-:W-:Y:S04]  /*421b0*/  LDGSTS.E [R2+0x76200], desc[UR30][R80.64], P0 ;  /* 0x7620000050027fae */ /* 0x000fe800081a101e */
[----:B------:R1:W-:Y:S04]  /*421c0*/  LDGSTS.E [R2+0x76a00], desc[UR30][R68.64], P0 ;  /* 0x76a0000044027fae */ /* 0x0003e800081a101e */
[----:B------:R1:W-:Y:S04]  /*421d0*/  LDGSTS.E [R2+0x77200], desc[UR30][R52.64], P0 ;  /* 0x7720000034027fae */ /* 0x0003e800081a101e */
[----:B------:R1:W-:Y:S04]  /*421e0*/  LDGSTS.E [R2+0x77a00], desc[UR30][R36.64], P0 ;  /* 0x77a0000024027fae */ /* 0x0003e800081a101e */
[----:B------:R-:W-:Y:S01]  /*421f0*/  LDGSTS.E [R2+0x78200], desc[UR30][R78.64], P0 ;  /* 0x782000004e027fae */ /* 0x000fe200081a101e */
[----:B--2---:R-:W-:-:S04]  /*42200*/  IMAD.WIDE R20, R235, 0x4, R20 ;  /* 0x00000004eb147825 */ /* 0x004fc800078e0214 */
[C---:B------:R-:W-:Y:S01]  /*42210*/  IMAD.WIDE R66, R235.reuse, 0x4, R66 ;  /* 0x00000004eb427825 */ /* 0x040fe200078e0242 */
[----:B------:R2:W-:Y:S03]  /*42220*/  STL.64 [R1+0x5a40], R20 ;  /* 0x005a401401007387 */ /* 0x0005e60000100a00 */
[C---:B------:R-:W-:Y:S01]  /*42230*/  IMAD.WIDE R4, R235.reuse, 0x4, R4 ;  /* 0x00000004eb047825 */ /* 0x040fe200078e0204 */
[----:B------:R-:W-:Y:S03]  /*42240*/  STL.64 [R1+0x5a38], R66 ;  /* 0x005a384201007387 */ /* 0x000fe60000100a00 */
[C---:B------:R-:W-:Y:S01]  /*42250*/  IMAD.WIDE R64, R235.reuse, 0x4, R18 ;  /* 0x00000004eb407825 */ /* 0x040fe200078e0212 */
[----:B------:R1:W-:Y:S03]  /*42260*/  STL.64 [R1+0x5a30], R4 ;  /* 0x005a300401007387 */ /* 0x0003e60000100a00 */
[C---:B------:R-:W-:Y:S01]  /*42270*/  IMAD.WIDE R62, R235.reuse, 0x4, R34 ;  /* 0x00000004eb3e7825 */ /* 0x040fe200078e0222 */
[----:B------:R-:W-:Y:S03]  /*42280*/  STL.64 [R1+0x5a28], R64 ;  /* 0x005a284001007387 */ /* 0x000fe60000100a00 */
[C---:B------:R-:W-:Y:S01]  /*42290*/  IMAD.WIDE R50, R235.reuse, 0x4, R50 ;  /* 0x00000004eb327825 */ /* 0x040fe200078e0232 */
[----:B------:R-:W-:Y:S03]  /*422a0*/  STL.64 [R1+0x5a20], R62 ;  /* 0x005a203e01007387 */ /* 0x000fe60000100a00 */
[C---:B------:R-:W-:Y:S01]  /*422b0*/  IMAD.WIDE R34, R235.reuse, 0x4, R108 ;  /* 0x00000004eb227825 */ /* 0x040fe200078e026c */
[----:B------:R-:W-:Y:S03]  /*422c0*/  STL.64 [R1+0x5a18], R50 ;  /* 0x005a183201007387 */ /* 0x000fe60000100a00 */
[C---:B------:R-:W-:Y:S01]  /*422d0*/  IMAD.WIDE R18, R235.reuse, 0x4, R76 ;  /* 0x00000004eb127825 */ /* 0x040fe200078e024c */
[----:B------:R-:W-:Y:S04]  /*422e0*/  STL.64 [R1+0x5a10], R48 ;  /* 0x005a103001007387 */ /* 0x000fe80000100a00 */
[----:B------:R-:W-:Y:S04]  /*422f0*/  STL.64 [R1+0x5a08], R46 ;  /* 0x005a082e01007387 */ /* 0x000fe80000100a00 */
[----:B------:R-:W-:Y:S04]  /*42300*/  STL.64 [R1+0x5a00], R34 ;  /* 0x005a002201007387 */ /* 0x000fe80000100a00 */
[----:B------:R-:W-:Y:S04]  /*42310*/  STL.64 [R1+0x59f8], R32 ;  /* 0x0059f82001007387 */ /* 0x000fe80000100a00 */
[----:B------:R1:W-:Y:S04]  /*42320*/  STL.64 [R1+0x59f0], R18 ;  /* 0x0059f01201007387 */ /* 0x0003e80000100a00 */
[----:B------:R-:W-:Y:S04]  /*42330*/  STL.64 [R1+0x59e8], R30 ;  /* 0x0059e81e01007387 */ /* 0x000fe80000100a00 */
[----:B------:R-:W2:Y:S04]  /*42340*/  LDL.LU.64 R86, [R1+0x86b8] ;  /* 0x0086b80001567983 */ /* 0x000ea80000300a00 */
[----:B------:R1:W-:Y:S04]  /*42350*/  STL.64 [R1+0x59e0], R16 ;  /* 0x0059e01001007387 */ /* 0x0003e80000100a00 */
[----:B------:R-:W2:Y:S04]  /*42360*/  LDL.LU.64 R70, [R1+0x86b0] ;  /* 0x0086b00001467983 */ /* 0x000ea80000300a00 */
[----:B------:R2:W-:Y:S04]  /*42370*/  STL.64 [R1+0x59d8], R14 ;  /* 0x0059d80e01007387 */ /* 0x0005e80000100a00 */
[----:B-1----:R-:W2:Y:S04]  /*42380*/  LDL.LU.64 R54, [R1+0x86a8] ;  /* 0x0086a80001367983 */ /* 0x002ea80000300a00 */
[----:B------:R1:W-:Y:S04]  /*42390*/  STL.64 [R1+0x59d0], R12 ;  /* 0x0059d00c01007387 */ /* 0x0003e80000100a00 */
[----:B------:R-:W2:Y:S04]  /*423a0*/  LDL.LU.64 R38, [R1+0x86a0] ;  /* 0x0086a00001267983 */ /* 0x000ea80000300a00 */
[----:B------:R-:W2:Y:S04]  /*423b0*/  LDL.LU.64 R22, [R1+0x8698] ;  /* 0x0086980001167983 */ /* 0x000ea80000300a00 */
[----:B------:R-:W2:Y:S04]  /*423c0*/  LDL.LU.64 R6, [R1+0x8690] ;  /* 0x0086900001067983 */ /* 0x000ea80000300a00 */
[----:B------:R-:W2:Y:S04]  /*423d0*/  LDL.LU.64 R148, [R1+0x8688] ;  /* 0x0086880001947983 */ /* 0x000ea80000300a00 */
[----:B------:R-:W2:Y:S04]  /*423e0*/  LDL.LU.64 R132, [R1+0x8680] ;  /* 0x0086800001847983 */ /* 0x000ea80000300a00 */
[----:B------:R-:W2:Y:S04]  /*423f0*/  LDL.LU.64 R116, [R1+0x8678] ;  /* 0x0086780001747983 */ /* 0x000ea80000300a00 */
[----:B---3--:R-:W3:Y:S04]  /*42400*/  LDL.LU.64 R100, [R1+0xc50] ;  /* 0x000c500001647983 */ /* 0x008ee80000300a00 */
[----:B----4-:R-:W4:Y:S04]  /*42410*/  LDL.LU.64 R84, [R1+0xc18] ;  /* 0x000c180001547983 */ /* 0x010f280000300a00 */
[----:B------:R-:W4:Y:S04]  /*42420*/  LDL.LU.64 R68, [R1+0xbe0] ;  /* 0x000be00001447983 */ /* 0x000f280000300a00 */
[----:B------:R-:W4:Y:S04]  /*42430*/  LDL.LU.64 R52, [R1+0xba8] ;  /* 0x000ba80001347983 */ /* 0x000f280000300a00 */
[----:B------:R-:W4:Y:S04]  /*42440*/  LDL.LU.64 R36, [R1+0xb70] ;  /* 0x000b700001247983 */ /* 0x000f280000300a00 */
[----:B------:R1:W-:Y:S04]  /*42450*/  LDGSTS.E [R2+0x78a00], desc[UR30][R20.64], P0 ;  /* 0x78a0000014027fae */ /* 0x0003e800081a101e */
[----:B------:R-:W-:Y:S04]  /*42460*/  LDGSTS.E [R2+0x79200], desc[UR30][R66.64], P0 ;  /* 0x7920000042027fae */ /* 0x000fe800081a101e */
[----:B------:R1:W-:Y:S04]  /*42470*/  LDGSTS.E [R2+0x79a00], desc[UR30][R4.64], P0 ;  /* 0x79a0000004027fae */ /* 0x0003e800081a101e */
[----:B--2---:R-:W1:Y:S04]  /*42480*/  LDL.LU.64 R20, [R1+0xb38] ;  /* 0x000b380001147983 */ /* 0x004e680000300a00 */
[----:B------:R-:W-:Y:S04]  /*42490*/  LDGSTS.E [R2+0x7a200], desc[UR30][R64.64], P0 ;  /* 0x7a20000040027fae */ /* 0x000fe800081a101e */
[----:B------:R-:W2:Y:S04]  /*424a0*/  LDL.LU.64 R4, [R1+0xb00] ;  /* 0x000b000001047983 */ /* 0x000ea80000300a00 */
[----:B------:R-:W-:Y:S04]  /*424b0*/  LDGSTS.E [R2+0x7aa00], desc[UR30][R62.64], P0 ;  /* 0x7aa000003e027fae */ /* 0x000fe800081a101e */
[----:B------:R-:W2:Y:S04]  /*424c0*/  LDL.LU.64 R146, [R1+0xac8] ;  /* 0x000ac80001927983 */ /* 0x000ea80000300a00 */
[----:B------:R-:W-:Y:S04]  /*424d0*/  LDGSTS.E [R2+0x7b200], desc[UR30][R50.64], P0 ;  /* 0x7b20000032027fae */ /* 0x000fe800081a101e */
[----:B------:R-:W-:Y:S04]  /*424e0*/  LDGSTS.E [R2+0x7ba00], desc[UR30][R48.64], P0 ;  /* 0x7ba0000030027fae */ /* 0x000fe800081a101e */
[----:B------:R-:W2:Y:S04]  /*424f0*/  LDL.LU.64 R130, [R1+0xa90] ;  /* 0x000a900001827983 */ /* 0x000ea80000300a00 */
[----:B------:R-:W-:Y:S04]  /*42500*/  LDGSTS.E [R2+0x7c200], desc[UR30][R46.64], P0 ;  /* 0x7c2000002e027fae */ /* 0x000fe800081a101e */
[----:B------:R-:W2:Y:S04]  /*42510*/  LDL.LU.64 R98, [R1+0xa58] ;  /* 0x000a580001627983 */ /* 0x000ea80000300a00 */
[----:B------:R-:W-:Y:S04]  /*42520*/  LDGSTS.E [R2+0x7ca00], desc[UR30][R34.64], P0 ;  /* 0x7ca0000022027fae */ /* 0x000fe800081a101e */
[----:B------:R-:W-:Y:S04]  /*42530*/  LDGSTS.E [R2+0x7d200], desc[UR30][R32.64], P0 ;  /* 0x7d20000020027fae */ /* 0x000fe800081a101e */
[----:B------:R1:W-:Y:S04]  /*42540*/  LDGSTS.E [R2+0x7da00], desc[UR30][R18.64], P0 ;  /* 0x7da0000012027fae */ /* 0x0003e800081a101e */
[----:B------:R1:W-:Y:S04]  /*42550*/  LDGSTS.E [R2+0x7e200], desc[UR30][R30.64], P0 ;  /* 0x7e2000001e027fae */ /* 0x0003e800081a101e */
[----:B------:R-:W-:Y:S04]  /*42560*/  LDGSTS.E [R2+0x7ea00], desc[UR30][R16.64], P0 ;  /* 0x7ea0000010027fae */ /* 0x000fe800081a101e */
[----:B------:R-:W2:Y:S04]  /*42570*/  LDL.LU.64 R18, [R1+0xa20] ;  /* 0x000a200001127983 */ /* 0x000ea80000300a00 */
[----:B------:R-:W2:Y:S04]  /*42580*/  LDL.LU.64 R82, [R1+0x9e8] ;  /* 0x0009e80001527983 */ /* 0x000ea80000300a00 */
[----:B------:R-:W2:Y:S04]  /*42590*/  LDL.LU.64 R242, [R1+0x9b0] ;  /* 0x0009b00001f27983 */ /* 0x000ea80000300a00 */
[----:B------:R-:W2:Y:S04]  /*425a0*/  LDL.LU.64 R66, [R1+0x978] ;  /* 0x0009780001427983 */ /* 0x000ea80000300a00 */
[----:B------:R1:W-:Y:S04]  /*425b0*/  LDGSTS.E [R2+0x7f200], desc[UR30][R14.64], P0 ;  /* 0x7f2000000e027fae */ /* 0x0003e800081a101e */
[----:B------:R1:W-:Y:S01]  /*425c0*/  LDGSTS.E [R2+0x7fa00], desc[UR30][R12.64], P0 ;  /* 0x7fa000000c027fae */ /* 0x0003e200081a101e */
[----:B---3--:R-:W-:-:S04]  /*425d0*/  IMAD.WIDE R100, R235, 0x4, R100 ;  /* 0x00000004eb647825 */ /* 0x008fc800078e0264 */
[C---:B----4-:R-:W-:Y:S01]  /*425e0*/  IMAD.WIDE R84, R235.reuse, 0x4, R84 ;  /* 0x00000004eb547825 */ /* 0x050fe200078e0254 */
[----:B------:R3:W-:Y:S03]  /*425f0*/  STL.64 [R1+0x8], R100 ;  /* 0x0000086401007387 */ /* 0x0007e60000100a00 */
[C---:B------:R-:W-:Y:S01]  /*42600*/  IMAD.WIDE R68, R235.reuse, 0x4, R68 ;  /* 0x00000004eb447825 */ /* 0x040fe200078e0244 */
[----:B------:R-:W4:Y:S03]  /*42610*/  LDL.LU.64 R114, [R1+0x940] ;  /* 0x0009400001727983 */ /* 0x000f260000300a00 */
[C---:B------:R-:W-:Y:S01]  /*42620*/  IMAD.WIDE R52, R235.reuse, 0x4, R52 ;  /* 0x00000004eb347825 */ /* 0x040fe200078e0234 */
[----:B------:R1:W-:Y:S03]  /*42630*/  STL.64 [R1+0x50], R84 ;  /* 0x0000505401007387 */ /* 0x0003e60000100a00 */
[C---:B------:R-:W-:Y:S01]  /*42640*/  IMAD.WIDE R36, R235.reuse, 0x4, R36 ;  /* 0x00000004eb247825 */ /* 0x040fe200078e0224 */
[----:B------:R-:W3:Y:S04]  /*42650*/  LDL.LU.64 R154, [R1+0x908] ;  /* 0x00090800019a7983 */ /* 0x000ee80000300a00 */
[----:B------:R1:W-:Y:S04]  /*42660*/  STL.64 [R1+0x90], R68 ;  /* 0x0000904401007387 */ /* 0x0003e80000100a00 */
[----:B------:R-:W3:Y:S04]  /*42670*/  LDL.LU.64 R50, [R1+0x8d0] ;  /* 0x0008d00001327983 */ /* 0x000ee80000300a00 */
[----:B------:R1:W-:Y:S04]  /*42680*/  STL.64 [R1+0xd0], R52 ;  /* 0x0000d03401007387 */ /* 0x0003e80000100a00 */
[----:B------:R-:W3:Y:S04]  /*42690*/  LDL.LU.64 R96, [R1+0x898] ;  /* 0x0008980001607983 */ /* 0x000ee80000300a00 */
[----:B------:R2:W-:Y:S04]  /*426a0*/  STL.64 [R1+0x108], R36 ;  /* 0x0001082401007387 */ /* 0x0005e80000100a00 */
[----:B------:R-:W3:Y:S01]  /*426b0*/  LDL.LU.64 R34, [R1+0x860] ;  /* 0x0008600001227983 */ /* 0x000ee20000300a00 */
[----:B-1----:R-:W-:-:S04]  /*426c0*/  IMAD.WIDE R20, R235, 0x4, R20 ;  /* 0x00000004eb147825 */ /* 0x002fc800078e0214 */
[C---:B--2---:R-:W-:Y:S01]  /*426d0*/  IMAD.WIDE R4, R235.reuse, 0x4, R4 ;  /* 0x00000004eb047825 */ /* 0x044fe200078e0204 */
[----:B------:R1:W-:Y:S03]  /*426e0*/  STL.64 [R1+0x150], R20 ;  /* 0x0001501401007387 */ /* 0x0003e60000100a00 */
[----:B------:R-:W-:-:S04]  /*426f0*/  IMAD.WIDE R146, R235, 0x4, R146 ;  /* 0x00000004eb927825 */ /* 0x000fc800078e0292 */
[C---:B------:R-:W-:Y:S02]  /*42700*/  IMAD.WIDE R248, R235.reuse, 0x4, R98 ;  /* 0x00000004ebf87825 */ /* 0x040fe400078e0262 */
[----:B------:R-:W2:Y:S04]  /*42710*/  LDL.LU.64 R98, [R1+0x828] ;  /* 0x0008280001627983 */ /* 0x000ea80000300a00 */
[----:B------:R1:W-:Y:S01]  /*42720*/  STL.64 [R1+0x198], R4 ;  /* 0x0001980401007387 */ /* 0x0003e20000100a00 */
[----:B------:R-:W-:-:S04]  /*42730*/  IMAD.WIDE R130, R235, 0x4, R130 ;  /* 0x00000004eb827825 */ /* 0x000fc800078e0282 */
[C---:B------:R-:W-:Y:S02]  /*42740*/  IMAD.WIDE R246, R235.reuse, 0x4, R18 ;  /* 0x00000004ebf67825 */ /* 0x040fe400078e0212 */
[----:B------:R-:W2:Y:S02]  /*42750*/  LDL.LU.64 R18, [R1+0x7f0] ;  /* 0x0007f00001127983 */ /* 0x000ea40000300a00 */
[C---:B------:R-:W-:Y:S02]  /*42760*/  IMAD.WIDE R244, R235.reuse, 0x4, R82 ;  /* 0x00000004ebf47825 */ /* 0x040fe400078e0252 */
[----:B------:R1:W-:Y:S04]  /*42770*/  STL.64 [R1+0x208], R146 ;  /* 0x0002089201007387 */ /* 0x0003e80000100a00 */
[----:B------:R-:W2:Y:S04]  /*42780*/  LDL.LU.64 R82, [R1+0x7b8] ;  /* 0x0007b80001527983 */ /* 0x000ea80000300a00 */
[----:B------:R1:W-:Y:S01]  /*42790*/  STL.64 [R1+0x248], R130 ;  /* 0x0002488201007387 */ /* 0x0003e20000100a00 */
[----:B------:R-:W-:-:S03]  /*427a0*/  IMAD.WIDE R240, R235, 0x4, R66 ;  /* 0x00000004ebf07825 */ /* 0x000fc600078e0242 */
[----:B------:R-:W2:Y:S01]  /*427b0*/  LDL.LU.64 R48, [R1+0x780] ;  /* 0x0007800001307983 */ /* 0x000ea20000300a00 */
[----:B------:R-:W-:-:S03]  /*427c0*/  IMAD.WIDE R242, R235, 0x4, R242 ;  /* 0x00000004ebf27825 */ /* 0x000fc600078e02f2 */
[----:B------:R-:W2:Y:S04]  /*427d0*/  LDL.LU.64 R32, [R1+0x748] ;  /* 0x0007480001207983 */ /* 0x000ea80000300a00 */
[----:B------:R-:W-:Y:S04]  /*427e0*/  STL.64 [R1+0x288], R248 ;  /* 0x000288f801007387 */ /* 0x000fe80000100a00 */
[----:B------:R-:W2:Y:S04]  /*427f0*/  LDL.LU.64 R16, [R1+0x710] ;  /* 0x0007100001107983 */ /* 0x000ea80000300a00 */
[----:B------:R-:W2:Y:S04]  /*42800*/  LDL.LU.64 R66, [R1+0x6d8] ;  /* 0x0006d80001427983 */ /* 0x000ea80000300a00 */
[----:B------:R-:W-:Y:S01]  /*42810*/  STL.64 [R1+0x298], R246 ;  /* 0x000298f601007387 */ /* 0x000fe20000100a00 */
[----:B----4-:R-:W-:-:S03]  /*42820*/  IMAD.WIDE R238, R235, 0x4, R114 ;  /* 0x00000004ebee7825 */ /* 0x010fc600078e0272 */
[----:B------:R-:W4:Y:S04]  /*42830*/  LDL.LU.64 R114, [R1+0x6a0] ;  /* 0x0006a00001727983 */ /* 0x000f280000300a00 */
[----:B------:R-:W-:Y:S01]  /*42840*/  STL.64 [R1+0x2c8], R244 ;  /* 0x0002c8f401007387 */ /* 0x000fe20000100a00 */
[----:B---3--:R-:W-:-:S03]  /*42850*/  IMAD.WIDE R236, R235, 0x4, R154 ;  /* 0x00000004ebec7825 */ /* 0x008fc600078e029a */
[----:B------:R-:W3:Y:S04]  /*42860*/  LDL.LU.64 R154, [R1+0x668] ;  /* 0x00066800019a7983 */ /* 0x000ee80000300a00 */
[----:B------:R-:W-:Y:S01]  /*42870*/  STL.64 [R1+0x308], R242 ;  /* 0x000308f201007387 */ /* 0x000fe20000100a00 */
[----:B------:R-:W-:-:S03]  /*42880*/  IMAD.WIDE R184, R235, 0x4, R50 ;  /* 0x00000004ebb87825 */ /* 0x000fc600078e0232 */
[----:B------:R-:W3:Y:S04]  /*42890*/  LDL.LU.64 R50, [R1+0x630] ;  /* 0x0006300001327983 */ /* 0x000ee80000300a00 */
[----:B------:R1:W-:Y:S01]  /*428a0*/  STL.64 [R1+0x348], R240 ;  /* 0x000348f001007387 */ /* 0x0003e20000100a00 */
[----:B------:R-:W-:-:S03]  /*428b0*/  IMAD.WIDE R176, R235, 0x4, R96 ;  /* 0x00000004ebb07825 */ /* 0x000fc600078e0260 */
[----:B------:R-:W3:Y:S04]  /*428c0*/  LDL.LU.64 R96, [R1+0x5f8] ;  /* 0x0005f80001607983 */ /* 0x000ee80000300a00 */
[----:B------:R1:W-:Y:S01]  /*428d0*/  STL.64 [R1+0x350], R238 ;  /* 0x000350ee01007387 */ /* 0x0003e20000100a00 */
[----:B------:R-:W-:-:S03]  /*428e0*/  IMAD.WIDE R174, R235, 0x4, R34 ;  /* 0x00000004ebae7825 */ /* 0x000fc600078e0222 */
        /* <DEDUP_REMOVED lines=11> */
[----:B------:R-:W-:-:S03]  /*429a0*/  IMAD.WIDE R166, R235, 0x4, R48 ;  /* 0x00000004eba67825 */ /* 0x000fc600078e0230 */
[----:B------:R-:W-:Y:S01]  /*429b0*/  STL.64 [R1+0x438], R172 ;  /* 0x000438ac01007387 */ /* 0x000fe20000100a00 */
[----:B------:R-:W-:-:S03]  /*429c0*/  IMAD.WIDE R164, R235, 0x4, R32 ;  /* 0x00000004eba47825 */ /* 0x000fc600078e0220 */
[----:B------:R-:W-:Y:S04]  /*429d0*/  STL.64 [R1+0x478], R170 ;  /* 0x000478aa01007387 */ /* 0x000fe80000100a00 */
[----:B------:R-:W-:Y:S01]  /*429e0*/  STL.64 [R1+0x638], R168 ;  /* 0x000638a801007387 */ /* 0x000fe20000100a00 */
[----:B------:R-:W-:-:S04]  /*429f0*/  IMAD.WIDE R162, R235, 0x4, R16 ;  /* 0x00000004eba27825 */ /* 0x000fc800078e0210 */
[C---:B------:R-:W-:Y:S02]  /*42a00*/  IMAD.WIDE R160, R235.reuse, 0x4, R66 ;  /* 0x00000004eba07825 */ /* 0x040fe400078e0242 */
[----:B------:R-:W2:Y:S04]  /*42a10*/  LDL.LU.64 R66, [R1+0x4e0] ;  /* 0x0004e00001427983 */ /* 0x000ea80000300a00 */
[----:B------:R-:W-:Y:S01]  /*42a20*/  STL.64 [R1+0x670], R166 ;  /* 0x000670a601007387 */ /* 0x000fe20000100a00 */
[----:B----4-:R-:W-:-:S03]  /*42a30*/  IMAD.WIDE R158, R235, 0x4, R114 ;  /* 0x00000004eb9e7825 */ /* 0x010fc600078e0272 */
[----:B------:R-:W4:Y:S04]  /*42a40*/  LDL.LU.64 R114, [R1+0x4a8] ;  /* 0x0004a80001727983 */ /* 0x000f280000300a00 */
[----:B------:R-:W-:Y:S01]  /*42a50*/  STL.64 [R1+0x6a8], R164 ;  /* 0x0006a8a401007387 */ /* 0x000fe20000100a00 */
[----:B---3--:R-:W-:-:S03]  /*42a60*/  IMAD.WIDE R156, R235, 0x4, R154 ;  /* 0x00000004eb9c7825 */ /* 0x008fc600078e029a */
[----:B------:R-:W-:Y:S04]  /*42a70*/  STL.64 [R1+0x6e0], R162 ;  /* 0x0006e0a201007387 */ /* 0x000fe80000100a00 */
[----:B------:R-:W3:Y:S01]  /*42a80*/  LDL.LU.64 R16, [R1+0x470] ;  /* 0x0004700001107983 */ /* 0x000ee20000300a00 */
[----:B------:R-:W-:-:S03]  /*42a90*/  IMAD.WIDE R154, R235, 0x4, R50 ;  /* 0x00000004eb9a7825 */ /* 0x000fc600078e0232 */
[----:B------:R-:W4:Y:S04]  /*42aa0*/  LDL.LU.64 R50, [R1+0x430] ;  /* 0x0004300001327983 */ /* 0x000f280000300a00 */
[----:B------:R-:W-:Y:S04]  /*42ab0*/  STL.64 [R1+0x6d8], R160 ;  /* 0x0006d8a001007387 */ /* 0x000fe80000100a00 */
[----:B------:R-:W-:Y:S01]  /*42ac0*/  STL.64 [R1+0x6a0], R158 ;  /* 0x0006a09e01007387 */ /* 0x000fe20000100a00 */
[----:B------:R-:W-:-:S03]  /*42ad0*/  IMAD.WIDE R142, R235, 0x4, R34 ;  /* 0x00000004eb8e7825 */ /* 0x000fc600078e0222 */
[----:B------:R-:W4:Y:S01]  /*42ae0*/  LDL.LU.64 R34, [R1+0x3f8] ;  /* 0x0003f80001227983 */ /* 0x000f220000300a00 */
[----:B------:R-:W-:-:S03]  /*42af0*/  IMAD.WIDE R144, R235, 0x4, R96 ;  /* 0x00000004eb907825 */ /* 0x000fc600078e0260 */
[----:B------:R-:W-:Y:S01]  /*42b00*/  STL.64 [R1+0x710], R156 ;  /* 0x0007109c01007387 */ /* 0x000fe20000100a00 */
[----:B--2---:R-:W-:-:S03]  /*42b10*/  IMAD.WIDE R140, R235, 0x4, R98 ;  /* 0x00000004eb8c7825 */ /* 0x004fc600078e0262 */
[----:B------:R-:W2:Y:S04]  /*42b20*/  LDL.LU.64 R98, [R1+0x3c0] ;  /* 0x0003c00001627983 */ /* 0x000ea80000300a00 */
[----:B------:R1:W-:Y:S04]  /*42b30*/  STL.64 [R1+0x718], R154 ;  /* 0x0007189a01007387 */ /* 0x0003e80000100a00 */
[----:B------:R-:W2:Y:S04]  /*42b40*/  LDL.LU.64 R96, [R1+0x380] ;  /* 0x0003800001607983 */ /* 0x000ea80000300a00 */
[----:B------:R-:W2:Y:S04]  /*42b50*/  LDL.LU.64 R94, [R1+0x340] ;  /* 0x00034000015e7983 */ /* 0x000ea80000300a00 */
[----:B------:R-:W-:Y:S04]  /*42b60*/  STL.64 [R1+0x948], R144 ;  /* 0x0009489001007387 */ /* 0x000fe80000100a00 */
[----:B------:R-:W2:Y:S01]  /*42b70*/  LDL.LU.64 R46, [R1+0x300] ;  /* 0x00030000012e7983 */ /* 0x000ea20000300a00 */
[----:B------:R-:W-:-:S03]  /*42b80*/  IMAD.WIDE R126, R235, 0x4, R82 ;  /* 0x00000004eb7e7825 */ /* 0x000fc600078e0252 */
[----:B------:R-:W2:Y:S04]  /*42b90*/  LDL.LU.64 R82, [R1+0x2c0] ;  /* 0x0002c00001527983 */ /* 0x000ea80000300a00 */
[----:B------:R-:W2:Y:S04]  /*42ba0*/  LDL.LU.64 R80, [R1+0x280] ;  /* 0x0002800001507983 */ /* 0x000ea80000300a00 */
[----:B------:R-:W2:Y:S04]  /*42bb0*/  LDL.LU.64 R78, [R1+0x240] ;  /* 0x00024000014e7983 */ /* 0x000ea80000300a00 */
[----:B------:R-:W-:Y:S04]  /*42bc0*/  STL.64 [R1+0x978], R142 ;  /* 0x0009788e01007387 */ /* 0x000fe80000100a00 */
[----:B------:R-:W2:Y:S01]  /*42bd0*/  LDL.LU R234, [R1+0x1c2c] ;  /* 0x001c2c0001ea7983 */ /* 0x000ea20000300800 */
[----:B------:R-:W-:-:S03]  /*42be0*/  IMAD.WIDE R128, R235, 0x4, R18 ;  /* 0x00000004eb807825 */ /* 0x000fc600078e0212 */
[----:B------:R-:W-:Y:S01]  /*42bf0*/  STL.64 [R1+0x9b0], R140 ;  /* 0x0009b08c01007387 */ /* 0x000fe20000100a00 */
[----:B------:R-:W-:-:S03]  /*42c00*/  IMAD.WIDE R124, R235, 0x4, R66 ;  /* 0x00000004eb7c7825 */ /* 0x000fc600078e0242 */
[----:B------:R-:W2:Y:S04]  /*42c10*/  LDL.LU.64 R62, [R1+0x200] ;  /* 0x00020000013e7983 */ /* 0x000ea80000300a00 */
[----:B------:R-:W2:Y:S04]  /*42c20*/  LDL.LU.64 R66, [R1+0x1c0] ;  /* 0x0001c00001427983 */ /* 0x000ea80000300a00 */
[----:B------:R-:W-:Y:S04]  /*42c30*/  STL.64 [R1+0x1c00], R128 ;  /* 0x001c008001007387 */ /* 0x000fe80000100a00 */
[----:B------:R-:W2:Y:S04]  /*42c40*/  LDL.LU.64 R18, [R1+0x180] ;  /* 0x0001800001127983 */ /* 0x000ea80000300a00 */
[----:B------:R-:W2:Y:S04]  /*42c50*/  LDL.LU.64 R64, [R1+0x140] ;  /* 0x0001400001407983 */ /* 0x000ea80000300a00 */
[----:B------:R-:W-:Y:S04]  /*42c60*/  STL.64 [R1+0x5878], R126 ;  /* 0x0058787e01007387 */ /* 0x000fe80000100a00 */
[----:B------:R-:W2:Y:S01]  /*42c70*/  LDL.LU.64 R48, [R1+0x100] ;  /* 0x0001000001307983 */ /* 0x000ea20000300a00 */
[----:B---3--:R-:W-:-:S04]  /*42c80*/  IMAD.WIDE R112, R235, 0x4, R16 ;  /* 0x00000004eb707825 */ /* 0x008fc800078e0210 */
[C---:B----4-:R-:W-:Y:S02]  /*42c90*/  IMAD.WIDE R110, R235.reuse, 0x4, R50 ;  /* 0x00000004eb6e7825 */ /* 0x050fe400078e0232 */
[----:B------:R-:W3:Y:S04]  /*42ca0*/  LDL.LU.64 R50, [R1+0xc0] ;  /* 0x0000c00001327983 */ /* 0x000ee80000300a00 */
[----:B------:R-:W4:Y:S04]  /*42cb0*/  LDL.LU.64 R32, [R1+0x80] ;  /* 0x0000800001207983 */ /* 0x000f280000300a00 */
[----:B------:R-:W-:Y:S01]  /*42cc0*/  STL.64 [R1+0x5888], R124 ;  /* 0x0058887c01007387 */ /* 0x000fe20000100a00 */
[----:B------:R-:W-:-:S03]  /*42cd0*/  IMAD.WIDE R108, R235, 0x4, R34 ;  /* 0x00000004eb6c7825 */ /* 0x000fc600078e0222 */
[----:B------:R-:W4:Y:S04]  /*42ce0*/  LDL.LU.64 R34, [R1+0x40] ;  /* 0x0000400001227983 */ /* 0x000f280000300a00 */
[----:B------:R-:W4:Y:S01]  /*42cf0*/  LDL.LU.64 R16, [R1] ;  /* 0x0000000001107983 */ /* 0x000f220000300a00 */
[----:B------:R-:W-:-:S05]  /*42d00*/  IMAD.WIDE R114, R235, 0x4, R114 ;  /* 0x00000004eb727825 */ /* 0x000fca00078e0272 */
[----:B------:R-:W-:Y:S04]  /*42d10*/  STL.64 [R1+0x5890], R114 ;  /* 0x0058907201007387 */ /* 0x000fe80000100a00 */
[----:B------:R-:W-:Y:S04]  /*42d20*/  STL.64 [R1+0x58a0], R112 ;  /* 0x0058a07001007387 */ /* 0x000fe80000100a00 */
[----:B------:R-:W-:Y:S04]  /*42d30*/  STL.64 [R1+0x58b0], R110 ;  /* 0x0058b06e01007387 */ /* 0x000fe80000100a00 */
[----:B------:R-:W-:Y:S01]  /*42d40*/  STL.64 [R1+0x5980], R108 ;  /* 0x0059806c01007387 */ /* 0x000fe20000100a00 */
[----:B--2---:R-:W-:-:S04]  /*42d50*/  IMAD.WIDE R98, R235, 0x4, R98 ;  /* 0x00000004eb627825 */ /* 0x004fc800078e0262 */
[C---:B------:R-:W-:Y:S01]  /*42d60*/  IMAD.WIDE R96, R235.reuse, 0x4, R96 ;  /* 0x00000004eb607825 */ /* 0x040fe200078e0260 */
[----:B------:R-:W-:Y:S03]  /*42d70*/  STL.64 [R1+0x5978], R98 ;  /* 0x0059786201007387 */ /* 0x000fe60000100a00 */
[C---:B------:R-:W-:Y:S01]  /*42d80*/  IMAD.WIDE R94, R235.reuse, 0x4, R94 ;  /* 0x00000004eb5e7825 */ /* 0x040fe200078e025e */
[----:B------:R-:W-:Y:S03]  /*42d90*/  STL.64 [R1+0x5970], R96 ;  /* 0x0059706001007387 */ /* 0x000fe60000100a00 */
[C---:B------:R-:W-:Y:S01]  /*42da0*/  IMAD.WIDE R92, R235.reuse, 0x4, R46 ;  /* 0x00000004eb5c7825 */ /* 0x040fe200078e022e */
[----:B------:R-:W-:Y:S04]  /*42db0*/  STL.64 [R1+0x5968], R94 ;  /* 0x0059685e01007387 */ /* 0x000fe80000100a00 */
[----:B------:R-:W-:Y:S01]  /*42dc0*/  STL.64 [R1+0x5960], R92 ;  /* 0x0059605c01007387 */ /* 0x000fe20000100a00 */
[----:B------:R-:W-:-:S04]  /*42dd0*/  IMAD.WIDE R82, R235, 0x4, R82 ;  /* 0x00000004eb527825 */ /* 0x000fc800078e0252 */
[C---:B------:R-:W-:Y:S01]  /*42de0*/  IMAD.WIDE R80, R235.reuse, 0x4, R80 ;  /* 0x00000004eb507825 */ /* 0x040fe200078e0250 */
        /* <DEDUP_REMOVED lines=29> */
[----:B------:R-:W-:Y:S01]  /*42fc0*/  LDGSTS.E [R234+0x69b00], desc[UR30][R172.64], P0 ;  /* 0x69b00000acea7fae */ /* 0x000fe200081a101e */
[----:B------:R-:W-:-:S03]  /*42fd0*/  IMAD.WIDE R46, R235, 0x4, R138 ;  /* 0x00000004eb2e7825 */ /* 0x000fc600078e028a */
[----:B------:R-:W-:Y:S04]  /*42fe0*/  STL.64 [R1+0x5938], R66 ;  /* 0x0059384201007387 */ /* 0x000fe80000100a00 */
[----:B------:R-:W-:Y:S01]  /*42ff0*/  LDGSTS.E [R234+0x6a300], desc[UR30][R170.64], P0 ;  /* 0x6a300000aaea7fae */ /* 0x000fe200081a101e */
[----:B------:R-:W-:-:S03]  /*43000*/  IMAD.WIDE R44, R235, 0x4, R122 ;  /* 0x00000004eb2c7825 */ /* 0x000fc600078e027a */
[----:B------:R2:W-:Y:S04]  /*43010*/  STL.64 [R1+0x5930], R18 ;  /* 0x0059301201007387 */ /* 0x0005e80000100a00 */
[----:B------:R-:W-:Y:S04]  /*43020*/  LDGSTS.E [R234+0x6ab00], desc[UR30][R168.64], P0 ;  /* 0x6ab00000a8ea7fae */ /* 0x000fe800081a101e */
[----:B------:R-:W-:Y:S04]  /*43030*/  STL.64 [R1+0x5928], R64 ;  /* 0x0059284001007387 */ /* 0x000fe80000100a00 */
[----:B------:R-:W-:Y:S01]  /*43040*/  LDGSTS.E [R234+0x6b300], desc[UR30][R166.64], P0 ;  /* 0x6b300000a6ea7fae */ /* 0x000fe200081a101e */
[----:B------:R-:W-:-:S03]  /*43050*/  IMAD.WIDE R30, R235, 0x4, R90 ;  /* 0x00000004eb1e7825 */ /* 0x000fc600078e025a */
[----:B------:R-:W-:Y:S04]  /*43060*/  STL.64 [R1+0x5920], R62 ;  /* 0x0059203e01007387 */ /* 0x000fe80000100a00 */
[----:B------:R-:W-:Y:S01]  /*43070*/  LDGSTS.E [R234+0x6bb00], desc[UR30][R164.64], P0 ;  /* 0x6bb00000a4ea7fae */ /* 0x000fe200081a101e */
[----:B------:R-:W-:-:S03]  /*43080*/  IMAD.WIDE R28, R235, 0x4, R74 ;  /* 0x00000004eb1c7825 */ /* 0x000fc600078e024a */
[----:B------:R-:W-:Y:S04]  /*43090*/  LDGSTS.E [R234+0x6c300], desc[UR30][R162.64], P0 ;  /* 0x6c300000a2ea7fae */ /* 0x000fe800081a101e */
[----:B------:R-:W-:Y:S04]  /*430a0*/  LDGSTS.E [R234+0x6cb00], desc[UR30][R160.64], P0 ;  /* 0x6cb00000a0ea7fae */ /* 0x000fe800081a101e */
[----:B------:R-:W-:Y:S01]  /*430b0*/  LDGSTS.E [R234+0x6d300], desc[UR30][R158.64], P0 ;  /* 0x6d3000009eea7fae */ /* 0x000fe200081a101e */
[----:B------:R-:W-:-:S03]  /*430c0*/  IMAD.WIDE R14, R235, 0x4, R42 ;  /* 0x00000004eb0e7825 */ /* 0x000fc600078e022a */
[----:B------:R-:W-:Y:S04]  /*430d0*/  LDGSTS.E [R234+0x6db00], desc[UR30][R156.64], P0 ;  /* 0x6db000009cea7fae */ /* 0x000fe800081a101e */
[----:B------:R-:W-:Y:S01]  /*430e0*/  LDGSTS.E [R234+0x6e300], desc[UR30][R154.64], P0 ;  /* 0x6e3000009aea7fae */ /* 0x000fe200081a101e */
[----:B------:R-:W-:-:S03]  /*430f0*/  IMAD.WIDE R12, R235, 0x4, R26 ;  /* 0x00000004eb0c7825 */ /* 0x000fc600078e021a */
[----:B------:R-:W-:Y:S04]  /*43100*/  LDGSTS.E [R234+0x6eb00], desc[UR30][R144.64], P0 ;  /* 0x6eb0000090ea7fae */ /* 0x000fe800081a101e */
[----:B------:R-:W-:Y:S01]  /*43110*/  LDGSTS.E [R234+0x6f300], desc[UR30][R142.64], P0 ;  /* 0x6f3000008eea7fae */ /* 0x000fe200081a101e */
[----:B------:R-:W-:-:S03]  /*43120*/  IMAD.WIDE R10, R235, 0x4, R10 ;  /* 0x00000004eb0a7825 */ /* 0x000fc600078e020a */
[----:B------:R-:W-:Y:S04]  /*43130*/  LDGSTS.E [R234+0x6fb00], desc[UR30][R140.64], P0 ;  /* 0x6fb000008cea7fae */ /* 0x000fe800081a101e */
[----:B------:R-:W-:Y:S04]  /*43140*/  LDGSTS.E [R234+0x70300], desc[UR30][R128.64], P0 ;  /* 0x7030000080ea7fae */ /* 0x000fe800081a101e */
[----:B------:R-:W-:Y:S04]  /*43150*/  LDGSTS.E [R234+0x70b00], desc[UR30][R126.64], P0 ;  /* 0x70b000007eea7fae */ /* 0x000fe800081a101e */
[----:B------:R-:W-:Y:S04]  /*43160*/  LDGSTS.E [R234+0x71300], desc[UR30][R124.64], P0 ;  /* 0x713000007cea7fae */ /* 0x000fe800081a101e */
[----:B------:R1:W-:Y:S04]  /*43170*/  LDGSTS.E [R234+0x71b00], desc[UR30][R114.64], P0 ;  /* 0x71b0000072ea7fae */ /* 0x0003e800081a101e */
        /* <DEDUP_REMOVED lines=8> */
[----:B------:R-:W-:Y:S01]  /*43200*/  LDGSTS.E [R234+0x76300], desc[UR30][R80.64], P0 ;  /* 0x7630000050ea7fae */ /* 0x000fe200081a101e */
[----:B---3--:R-:W-:-:S03]  /*43210*/  IMAD.WIDE R50, R235, 0x4, R50 ;  /* 0x00000004eb327825 */ /* 0x008fc600078e0232 */
[----:B------:R-:W-:Y:S01]  /*43220*/  LDGSTS.E [R234+0x76b00], desc[UR30][R78.64], P0 ;  /* 0x76b000004eea7fae */ /* 0x000fe200081a101e */
[----:B----4-:R-:W-:-:S03]  /*43230*/  IMAD.WIDE R60, R235, 0x4, R32 ;  /* 0x00000004eb3c7825 */ /* 0x010fc600078e0220 */
[----:B------:R3:W-:Y:S01]  /*43240*/  STL.64 [R1+0x5918], R50 ;  /* 0x0059183201007387 */ /* 0x0007e20000100a00 */
[----:B------:R-:W-:-:S03]  /*43250*/  IMAD.WIDE R32, R235, 0x4, R106 ;  /* 0x00000004eb207825 */ /* 0x000fc600078e026a */
[----:B------:R-:W-:Y:S04]  /*43260*/  STL.64 [R1+0x5910], R60 ;  /* 0x0059103c01007387 */ /* 0x000fe80000100a00 */
[----:B------:R-:W-:Y:S01]  /*43270*/  LDGSTS.E [R234+0x77300], desc[UR30][R76.64], P0 ;  /* 0x773000004cea7fae */ /* 0x000fe200081a101e */
[----:B------:R-:W-:-:S03]  /*43280*/  IMAD.WIDE R34, R235, 0x4, R34 ;  /* 0x00000004eb227825 */ /* 0x000fc600078e0222 */
[----:B------:R4:W-:Y:S01]  /*43290*/  LDGSTS.E [R234+0x77b00], desc[UR30][R66.64], P0 ;  /* 0x77b0000042ea7fae */ /* 0x0009e200081a101e */
[----:B------:R-:W-:-:S03]  /*432a0*/  IMAD.WIDE R48, R235, 0x4, R16 ;  /* 0x00000004eb307825 */ /* 0x000fc600078e0210 */
[----:B------:R1:W-:Y:S01]  /*432b0*/  STL.64 [R1+0x5908], R34 ;  /* 0x0059082201007387 */ /* 0x0003e20000100a00 */
[----:B------:R-:W-:-:S03]  /*432c0*/  IMAD.WIDE R16, R235, 0x4, R58 ;  /* 0x00000004eb107825 */ /* 0x000fc600078e023a */
[----:B------:R1:W-:Y:S04]  /*432d0*/  STL.64 [R1+0x5900], R48 ;  /* 0x0059003001007387 */ /* 0x0003e80000100a00 */
[----:B------:R-:W-:Y:S04]  /*432e0*/  STL.64 [R1+0x58f8], R46 ;  /* 0x0058f82e01007387 */ /* 0x000fe80000100a00 */
[----:B------:R-:W-:Y:S04]  /*432f0*/  STL.64 [R1+0x58f0], R44 ;  /* 0x0058f02c01007387 */ /* 0x000fe80000100a00 */
[----:B------:R1:W-:Y:S04]  /*43300*/  STL.64 [R1+0x58e8], R32 ;  /* 0x0058e82001007387 */ /* 0x0003e80000100a00 */
[----:B------:R-:W-:Y:S04]  /*43310*/  STL.64 [R1+0x58e0], R30 ;  /* 0x0058e01e01007387 */ /* 0x000fe80000100a00 */
[----:B------:R-:W-:Y:S04]  /*43320*/  STL.64 [R1+0x58d8], R28 ;  /* 0x0058d81c01007387 */ /* 0x000fe80000100a00 */
[----:B------:R1:W-:Y:S04]  /*43330*/  STL.64 [R1+0x58d0], R16 ;  /* 0x0058d01001007387 */ /* 0x0003e80000100a00 */
[----:B------:R-:W4:Y:S04]  /*43340*/  LDL.LU.64 R100, [R1+0x8670] ;  /* 0x0086700001647983 */ /* 0x000f280000300a00 */
[----:B------:R1:W-:Y:S04]  /*43350*/  STL.64 [R1+0x58c8], R14 ;  /* 0x0058c80e01007387 */ /* 0x0003e80000100a00 */
[----:B------:R-:W4:Y:S04]  /*43360*/  LDL.LU.64 R84, [R1+0x8668] ;  /* 0x0086680001547983 */ /* 0x000f280000300a00 */
[----:B------:R1:W-:Y:S04]  /*43370*/  STL.64 [R1+0x58c0], R12 ;  /* 0x0058c00c01007387 */ /* 0x0003e80000100a00 */
[----:B------:R-:W4:Y:S04]  /*43380*/  LDL.LU.64 R68, [R1+0x8660] ;  /* 0x0086600001447983 */ /* 0x000f280000300a00 */
[----:B------:R1:W-:Y:S04]  /*43390*/  STL.64 [R1+0x58b8], R10 ;  /* 0x0058b80a01007387 */ /* 0x0003e80000100a00 */
[----:B------:R-:W4:Y:S04]  /*433a0*/  LDL.LU.64 R52, [R1+0x8658] ;  /* 0x0086580001347983 */ /* 0x000f280000300a00 */
[----:B------:R-:W4:Y:S04]  /*433b0*/  LDL.LU.64 R36, [R1+0x8650] ;  /* 0x0086500001247983 */ /* 0x000f280000300a00 */
[----:B-1----:R-:W4:Y:S04]  /*433c0*/  LDL.LU.64 R20, [R1+0x8648] ;  /* 0x0086480001147983 */ /* 0x002f280000300a00 */
[----:B------:R-:W4:Y:S04]  /*433d0*/  LDL.LU.64 R4, [R1+0x8640] ;  /* 0x0086400001047983 */ /* 0x000f280000300a00 */
[----:B------:R-:W4:Y:S04]  /*433e0*/  LDL.LU.64 R146, [R1+0x8638] ;  /* 0x0086380001927983 */ /* 0x000f280000300a00 */
[----:B------:R-:W4:Y:S04]  /*433f0*/  LDL.LU.64 R130, [R1+0x8630] ;  /* 0x0086300001827983 */ /* 0x000f280000300a00 */
[----:B------:R-:W4:Y:S04]  /*43400*/  LDL.LU.64 R240, [R1+0xc48] ;  /* 0x000c480001f07983 */ /* 0x000f280000300a00 */
[----:B------:R-:W4:Y:S04]  /*43410*/  LDL.LU.64 R238, [R1+0xc10] ;  /* 0x000c100001ee7983 */ /* 0x000f280000300a00 */
[----:B------:R-:W4:Y:S04]  /*43420*/  LDL.LU.64 R154, [R1+0xbd8] ;  /* 0x000bd800019a7983 */ /* 0x000f280000300a00 */
[----:B------:R-:W-:Y:S04]  /*43430*/  LDGSTS.E [R234+0x78300], desc[UR30][R18.64], P0 ;  /* 0x7830000012ea7fae */ /* 0x000fe800081a101e */
[----:B------:R-:W-:Y:S04]  /*43440*/  LDGSTS.E [R234+0x78b00], desc[UR30][R64.64], P0 ;  /* 0x78b0000040ea7fae */ /* 0x000fe800081a101e */
[----:B------:R-:W-:Y:S04]  /*43450*/  LDGSTS.E [R234+0x79300], desc[UR30][R62.64], P0 ;  /* 0x793000003eea7fae */ /* 0x000fe800081a101e */
[----:B--2---:R-:W2:Y:S04]  /*43460*/  LDL.LU.64 R18, [R1+0xba0] ;  /* 0x000ba00001127983 */ /* 0x004ea80000300a00 */
[----:B------:R-:W2:Y:S04]  /*43470*/  LDL.LU.64 R114, [R1+0xb68] ;  /* 0x000b680001727983 */ /* 0x000ea80000300a00 */
[----:B------:R-:W2:Y:S04]  /*43480*/  LDL.LU.64 R98, [R1+0xb30] ;  /* 0x000b300001627983 */ /* 0x000ea80000300a00 */
[----:B------:R-:W2:Y:S04]  /*43490*/  LDL.LU.64 R82, [R1+0xaf8] ;  /* 0x000af80001527983 */ /* 0x000ea80000300a00 */
[----:B------:R-:W2:Y:S04]  /*434a0*/  LDL.LU.64 R66, [R1+0xac0] ;  /* 0x000ac00001427983 */ /* 0x000ea80000300a00 */
[----:B------:R1:W-:Y:S04]  /*434b0*/  LDGSTS.E [R234+0x79b00], desc[UR30][R50.64], P0 ;  /* 0x79b0000032ea7fae */ /* 0x0003e800081a101e */
[----:B------:R-:W-:Y:S04]  /*434c0*/  LDGSTS.E [R234+0x7a300], desc[UR30][R60.64], P0 ;  /* 0x7a3000003cea7fae */ /* 0x000fe800081a101e */
[----:B------:R1:W-:Y:S04]  /*434d0*/  LDGSTS.E [R234+0x7ab00], desc[UR30][R34.64], P0 ;  /* 0x7ab0000022ea7fae */ /* 0x0003e800081a101e */
[----:B---3--:R-:W1:Y:S04]  /*434e0*/  LDL.LU.64 R50, [R1+0xa88] ;  /* 0x000a880001327983 */ /* 0x008e680000300a00 */
[----:B------:R-:W-:Y:S04]  /*434f0*/  LDGSTS.E [R234+0x7b300], desc[UR30][R48.64], P0 ;  /* 0x7b30000030ea7fae */ /* 0x000fe800081a101e */
[----:B------:R-:W3:Y:S04]  /*43500*/  LDL.LU.64 R34, [R1+0xa50] ;  /* 0x000a500001227983 */ /* 0x000ee80000300a00 */
[----:B------:R-:W3:Y:S04]  /*43510*/  LDL.LU.64 R248, [R1+0xa18] ;  /* 0x000a180001f87983 */ /* 0x000ee80000300a00 */
[----:B------:R-:W3:Y:S04]  /*43520*/  LDL.LU.64 R246, [R1+0x9e0] ;  /* 0x0009e00001f67983 */ /* 0x000ee80000300a00 */
[----:B------:R-:W3:Y:S04]  /*43530*/  LDL.LU.64 R244, [R1+0x9a8] ;  /* 0x0009a80001f47983 */ /* 0x000ee80000300a00 */
[----:B------:R-:W3:Y:S04]  /*43540*/  LDL.LU.64 R242, [R1+0x970] ;  /* 0x0009700001f27983 */ /* 0x000ee80000300a00 */
[----:B------:R-:W-:Y:S04]  /*43550*/  LDGSTS.E [R234+0x7bb00], desc[UR30][R46.64], P0 ;  /* 0x7bb000002eea7fae */ /* 0x000fe800081a101e */
[----:B------:R1:W-:Y:S04]  /*43560*/  LDGSTS.E [R234+0x7c300], desc[UR30][R44.64], P0 ;  /* 0x7c3000002cea7fae */ /* 0x0003e800081a101e */
[----:B------:R-:W-:Y:S04]  /*43570*/  LDGSTS.E [R234+0x7cb00], desc[UR30][R32.64], P0 ;  /* 0x7cb0000020ea7fae */ /* 0x000fe800081a101e */
[----:B------:R-:W-:Y:S04]  /*43580*/  LDGSTS.E [R234+0x7d300], desc[UR30][R30.64], P0 ;  /* 0x7d3000001eea7fae */ /* 0x000fe800081a101e */
[----:B------:R1:W-:Y:S04]  /*43590*/  LDGSTS.E [R234+0x7db00], desc[UR30][R28.64], P0 ;  /* 0x7db000001cea7fae */ /* 0x0003e800081a101e */
[----:B------:R-:W-:Y:S04]  /*435a0*/  LDGSTS.E [R234+0x7e300], desc[UR30][R16.64], P0 ;  /* 0x7e30000010ea7fae */ /* 0x000fe800081a101e */
[----:B------:R-:W-:Y:S04]  /*435b0*/  LDGSTS.E [R234+0x7eb00], desc[UR30][R14.64], P0 ;  /* 0x7eb000000eea7fae */ /* 0x000fe800081a101e */
[----:B------:R1:W-:Y:S04]  /*435c0*/  LDGSTS.E [R234+0x7f300], desc[UR30][R12.64], P0 ;  /* 0x7f3000000cea7fae */ /* 0x0003e800081a101e */
[----:B------:R1:W-:Y:S01]  /*435d0*/  LDGSTS.E [R234+0x7fb00], desc[UR30][R10.64], P0 ;  /* 0x7fb000000aea7fae */ /* 0x0003e200081a101e */
[----:B----4-:R-:W-:-:S03]  /*435e0*/  IMAD.WIDE R90, R235, 0x4, R240 ;  /* 0x00000004eb5a7825 */ /* 0x010fc600078e02f0 */
[----:B------:R-:W4:Y:S01]  /*435f0*/  LDL.LU.64 R240, [R1+0x938] ;  /* 0x0009380001f07983 */ /* 0x000f220000300a00 */
[----:B------:R-:W-:-:S03]  /*43600*/  IMAD.WIDE R106, R235, 0x4, R238 ;  /* 0x00000004eb6a7825 */ /* 0x000fc600078e02ee */
[----:B------:R-:W4:Y:S01]  /*43610*/  LDL.LU.64 R238, [R1+0x900] ;  /* 0x0009000001ee7983 */ /* 0x000f220000300a00 */
[----:B------:R-:W-:-:S03]  /*43620*/  IMAD.WIDE R122, R235, 0x4, R154 ;  /* 0x00000004eb7a7825 */ /* 0x000fc600078e029a */
[----:B------:R-:W-:Y:S04]  /*43630*/  LDGSTS.E [R3+0x60400], desc[UR30][R90.64], P0 ;  /* 0x604000005a037fae */ /* 0x000fe800081a101e */
[----:B------:R-:W-:Y:S04]  /*43640*/  LDGSTS.E [R3+0x60c00], desc[UR30][R106.64], P0 ;  /* 0x60c000006a037fae */ /* 0x000fe800081a101e */
[----:B------:R-:W-:Y:S01]  /*43650*/  LDGSTS.E [R3+0x61400], desc[UR30][R122.64], P0 ;  /* 0x614000007a037fae */ /* 0x000fe200081a101e */
[----:B--2---:R-:W-:-:S03]  /*43660*/  IMAD.WIDE R138, R235, 0x4, R18 ;  /* 0x00000004eb8a7825 */ /* 0x004fc600078e0212 */
[----:B------:R-:W2:Y:S01]  /*43670*/  LDL.LU.64 R18, [R1+0x8c8] ;  /* 0x0008c80001127983 */ /* 0x000ea20000300a00 */
[----:B------:R-:W-:-:S03]  /*43680*/  IMAD.WIDE R114, R235, 0x4, R114 ;  /* 0x00000004eb727825 */ /* 0x000fc600078e0272 */
[----:B------:R-:W4:Y:S01]  /*43690*/  LDL.LU.64 R154, [R1+0x890] ;  /* 0x00089000019a7983 */ /* 0x000f220000300a00 */
[----:B------:R-:W-:-:S03]  /*436a0*/  IMAD.WIDE R98, R235, 0x4, R98 ;  /* 0x00000004eb627825 */ /* 0x000fc600078e0262 */
[----:B------:R1:W-:Y:S01]  /*436b0*/  STL.64 [R1], R114 ;  /* 0x0000007201007387 */ /* 0x0003e20000100a00 */
[----:B------:R-:W-:-:S03]  /*436c0*/  IMAD.WIDE R82, R235, 0x4, R82 ;  /* 0x00000004eb527825 */ /* 0x000fc600078e0252 */
[----:B------:R-:W4:Y:S04]  /*436d0*/  LDL.LU.64 R96, [R1+0x858] ;  /* 0x0008580001607983 */ /* 0x000f280000300a00 */
[----:B------:R1:W-:Y:S01]  /*436e0*/  STL.64 [R1+0x40], R98 ;  /* 0x0000406201007387 */ /* 0x0003e20000100a00 */
[----:B------:R-:W-:-:S03]  /*436f0*/  IMAD.WIDE R66, R235, 0x4, R66 ;  /* 0x00000004eb427825 */ /* 0x000fc600078e0242 */
[----:B------:R-:W4:Y:S04]  /*43700*/  LDL.LU.64 R112, [R1+0x820] ;  /* 0x0008200001707983 */ /* 0x000f280000300a00 */
[----:B------:R2:W-:Y:S04]  /*43710*/  STL.64 [R1+0x80], R82 ;  /* 0x0000805201007387 */ /* 0x0005e80000100a00 */
[----:B------:R-:W4:Y:S01]  /*43720*/  LDL.LU.64 R168, [R1+0x7e8] ;  /* 0x0007e80001a87983 */ /* 0x000f220000300a00 */
[----:B-1----:R-:W-:-:S03]  /*43730*/  IMAD.WIDE R50, R235, 0x4, R50 ;  /* 0x00000004eb327825 */ /* 0x002fc600078e0232 */
[----:B------:R-:W4:Y:S04]  /*43740*/  LDL.LU.64 R80, [R1+0x7b0] ;  /* 0x0007b00001507983 */ /* 0x000f280000300a00 */
[----:B------:R1:W-:Y:S01]  /*43750*/  STL.64 [R1+0xc0], R66 ;  /* 0x0000c04201007387 */ /* 0x0003e20000100a00 */
[----:B---3--:R-:W-:-:S03]  /*43760*/  IMAD.WIDE R34, R235, 0x4, R34 ;  /* 0x00000004eb227825 */ /* 0x008fc600078e0222 */
[----:B------:R-:W3:Y:S01]  /*43770*/  LDL.LU.64 R64, [R1+0x778] ;  /* 0x0007780001407983 */ /* 0x000ee20000300a00 */
[----:B------:R-:W-:-:S03]  /*43780*/  IMAD.WIDE R248, R235, 0x4, R248 ;  /* 0x00000004ebf87825 */ /* 0x000fc600078e02f8 */
[----:B------:R1:W-:Y:S01]  /*43790*/  STL.64 [R1+0x100], R50 ;  /* 0x0001003201007387 */ /* 0x0003e20000100a00 */
[----:B------:R-:W-:-:S03]  /*437a0*/  IMAD.WIDE R246, R235, 0x4, R246 ;  /* 0x00000004ebf67825 */ /* 0x000fc600078e02f6 */
[----:B------:R-:W3:Y:S01]  /*437b0*/  LDL.LU.64 R144, [R1+0x740] ;  /* 0x0007400001907983 */ /* 0x000ee20000300a00 */
[----:B------:R-:W-:-:S03]  /*437c0*/  IMAD.WIDE R244, R235, 0x4, R244 ;  /* 0x00000004ebf47825 */ /* 0x000fc600078e02f4 */
[----:B------:R1:W-:Y:S04]  /*437d0*/  STL.64 [R1+0x140], R34 ;  /* 0x0001402201007387 */ /* 0x0003e80000100a00 */
[----:B------:R-:W3:Y:S04]  /*437e0*/  LDL.LU.64 R48, [R1+0x708] ;  /* 0x0007080001307983 */ /* 0x000ee80000300a00 */
[----:B------:R-:W-:Y:S04]  /*437f0*/  STL.64 [R1+0x148], R248 ;  /* 0x000148f801007387 */ /* 0x000fe80000100a00 */
[----:B------:R-:W3:Y:S04]  /*43800*/  LDL.LU.64 R32, [R1+0x6d0] ;  /* 0x0006d00001207983 */ /* 0x000ee80000300a00 */
[----:B------:R-:W-:Y:S04]  /*43810*/  STL.64 [R1+0x180], R246 ;  /* 0x000180f601007387 */ /* 0x000fe80000100a00 */
[----:B------:R-:W3:Y:S04]  /*43820*/  LDL.LU.64 R128, [R1+0x698] ;  /* 0x0006980001807983 */ /* 0x000ee80000300a00 */
[----:B------:R-:W3:Y:S04]  /*43830*/  LDL.LU.64 R16, [R1+0x660] ;  /* 0x0006600001107983 */ /* 0x000ee80000300a00 */
[----:B------:R-:W-:Y:S01]  /*43840*/  STL.64 [R1+0x188], R244 ;  /* 0x000188f401007387 */ /* 0x000fe20000100a00 */
[----:B------:R-:W-:-:S03]  /*43850*/  IMAD.WIDE R242, R235, 0x4, R242 ;  /* 0x00000004ebf27825 */ /* 0x000fc600078e02f2 */
        /* <DEDUP_REMOVED lines=12> */
[----:B------:R-:W2:Y:S01]  /*43920*/  LDL.LU.64 R18, [R1+0x628] ;  /* 0x0006280001127983 */ /* 0x000ea20000300a00 */
[----:B----4-:R-:W-:-:S03]  /*43930*/  IMAD.WIDE R240, R235, 0x4, R240 ;  /* 0x00000004ebf07825 */ /* 0x010fc600078e02f0 */
[----:B------:R-:W-:Y:S01]  /*43940*/  STL.64 [R1+0x1c0], R242 ;  /* 0x0001c0f201007387 */ /* 0x000fe20000100a00 */
[----:B------:R-:W-:-:S03]  /*43950*/  IMAD.WIDE R238, R235, 0x4, R238 ;  /* 0x00000004ebee7825 */ /* 0x000fc600078e02ee */
[----:B------:R-:W-:Y:S01]  /*43960*/  LDGSTS.E [R3+0x67400], desc[UR30][R240.64], P0 ;  /* 0x67400000f0037fae */ /* 0x000fe200081a101e */
[----:B------:R-:W-:-:S03]  /*43970*/  IMAD.WIDE R184, R235, 0x4, R154 ;  /* 0x00000004ebb87825 */ /* 0x000fc600078e029a */
[----:B------:R-:W4:Y:S01]  /*43980*/  LDL.LU.64 R154, [R1+0x5f0] ;  /* 0x0005f000019a7983 */ /* 0x000f220000300a00 */
[----:B------:R-:W-:-:S03]  /*43990*/  IMAD.WIDE R176, R235, 0x4, R96 ;  /* 0x00000004ebb07825 */ /* 0x000fc600078e0260 */
[----:B------:R-:W-:Y:S01]  /*439a0*/  STL.64 [R1+0x1d8], R240 ;  /* 0x0001d8f001007387 */ /* 0x000fe20000100a00 */
[----:B------:R-:W-:-:S03]  /*439b0*/  IMAD.WIDE R174, R235, 0x4, R112 ;  /* 0x00000004ebae7825 */ /* 0x000fc600078e0270 */
[----:B------:R-:W4:Y:S04]  /*439c0*/  LDL.LU.64 R96, [R1+0x5b8] ;  /* 0x0005b80001607983 */ /* 0x000f280000300a00 */
[----:B------:R-:W-:Y:S04]  /*439d0*/  STL.64 [R1+0x200], R238 ;  /* 0x000200ee01007387 */ /* 0x000fe80000100a00 */
[----:B------:R-:W4:Y:S01]  /*439e0*/  LDL.LU.64 R112, [R1+0x580] ;  /* 0x0005800001707983 */ /* 0x000f220000300a00 */
[----:B------:R-:W-:-:S03]  /*439f0*/  IMAD.WIDE R170, R235, 0x4, R80 ;  /* 0x00000004ebaa7825 */ /* 0x000fc600078e0250 */
[----:B------:R1:W-:Y:S04]  /*43a00*/  STL.64 [R1+0x218], R236 ;  /* 0x000218ec01007387 */ /* 0x0003e80000100a00 */
[----:B------:R-:W-:Y:S01]  /*43a10*/  STL.64 [R1+0x240], R184 ;  /* 0x000240b801007387 */ /* 0x000fe20000100a00 */
[----:B------:R-:W-:-:S03]  /*43a20*/  IMAD.WIDE R172, R235, 0x4, R168 ;  /* 0x00000004ebac7825 */ /* 0x000fc600078e02a8 */
[----:B------:R-:W4:Y:S01]  /*43a30*/  LDL.LU.64 R80, [R1+0x548] ;  /* 0x0005480001507983 */ /* 0x000f220000300a00 */
[----:B---3--:R-:W-:-:S03]  /*43a40*/  IMAD.WIDE R168, R235, 0x4, R64 ;  /* 0x00000004eba87825 */ /* 0x008fc600078e0240 */
[----:B------:R-:W-:Y:S01]  /*43a50*/  STL.64 [R1+0x280], R176 ;  /* 0x000280b001007387 */ /* 0x000fe20000100a00 */
[----:B------:R-:W-:-:S03]  /*43a60*/  IMAD.WIDE R166, R235, 0x4, R144 ;  /* 0x00000004eba67825 */ /* 0x000fc600078e0290 */
[----:B------:R-:W3:Y:S04]  /*43a70*/  LDL.LU.64 R64, [R1+0x510] ;  /* 0x0005100001407983 */ /* 0x000ee80000300a00 */
[----:B------:R-:W-:Y:S01]  /*43a80*/  STL.64 [R1+0x290], R174 ;  /* 0x000290ae01007387 */ /* 0x000fe20000100a00 */
[----:B------:R-:W-:-:S03]  /*43a90*/  IMAD.WIDE R164, R235, 0x4, R48 ;  /* 0x00000004eba47825 */ /* 0x000fc600078e0230 */
[----:B------:R-:W-:Y:S04]  /*43aa0*/  STL.64 [R1+0x2c0], R172 ;  /* 0x0002c0ac01007387 */ /* 0x000fe80000100a00 */
[----:B------:R-:W3:Y:S01]  /*43ab0*/  LDL.LU.64 R48, [R1+0x4d8] ;  /* 0x0004d80001307983 */ /* 0x000ee20000300a00 */
[----:B------:R-:W-:-:S03]  /*43ac0*/  IMAD.WIDE R162, R235, 0x4, R32 ;  /* 0x00000004eba27825 */ /* 0x000fc600078e0220 */
[----:B------:R-:W-:Y:S04]  /*43ad0*/  STL.64 [R1+0x300], R170 ;  /* 0x000300aa01007387 */ /* 0x000fe80000100a00 */
[----:B------:R-:W3:Y:S04]  /*43ae0*/  LDL.LU.64 R32, [R1+0x4a0] ;  /* 0x0004a00001207983 */ /* 0x000ee80000300a00 */
[----:B------:R-:W-:Y:S01]  /*43af0*/  STL.64 [R1+0x318], R168 ;  /* 0x000318a801007387 */ /* 0x000fe20000100a00 */
[----:B------:R-:W-:-:S03]  /*43b00*/  IMAD.WIDE R158, R235, 0x4, R16 ;  /* 0x00000004eb9e7825 */ /* 0x000fc600078e0210 */
[----:B------:R-:W-:Y:S04]  /*43b10*/  STL.64 [R1+0x340], R166 ;  /* 0x000340a601007387 */ /* 0x000fe80000100a00 */
        /* <DEDUP_REMOVED lines=14> */
[----:B------:R-:W-:Y:S04]  /*43c00*/  LDGSTS.E [R3+0x6c400], desc[UR30][R164.64], P0 ;  /* 0x6c400000a4037fae */ /* 0x000fe800081a101e */
[----:B------:R-:W-:Y:S01]  /*43c10*/  LDGSTS.E [R3+0x6cc00], desc[UR30][R162.64], P0 ;  /* 0x6cc00000a2037fae */ /* 0x000fe200081a101e */
[----:B------:R-:W-:-:S03]  /*43c20*/  IMAD.WIDE R28, R235, 0x4, R88 ;  /* 0x00000004eb1c7825 */ /* 0x000fc600078e0258 */
[----:B------:R-:W-:Y:S01]  /*43c30*/  LDGSTS.E [R3+0x6d400], desc[UR30][R160.64], P0 ;  /* 0x6d400000a0037fae */ /* 0x000fe200081a101e */
[----:B------:R-:W-:-:S03]  /*43c40*/  IMAD.WIDE R26, R235, 0x4, R72 ;  /* 0x00000004eb1a7825 */ /* 0x000fc600078e0248 */
[----:B------:R-:W-:Y:S01]  /*43c50*/  LDGSTS.E [R3+0x6dc00], desc[UR30][R158.64], P0 ;  /* 0x6dc000009e037fae */ /* 0x000fe200081a101e */
[----:B--2---:R-:W-:-:S03]  /*43c60*/  IMAD.WIDE R156, R235, 0x4, R18 ;  /* 0x00000004eb9c7825 */ /* 0x004fc600078e0212 */
[----:B------:R-:W2:Y:S04]  /*43c70*/  LDL.LU.64 R18, [R1+0x428] ;  /* 0x0004280001127983 */ /* 0x000ea80000300a00 */
[----:B------:R-:W-:Y:S04]  /*43c80*/  STL.64 [R1+0x3f8], R162 ;  /* 0x0003f8a201007387 */ /* 0x000fe80000100a00 */
[----:B------:R-:W-:Y:S04]  /*43c90*/  STL.64 [R1+0x430], R160 ;  /* 0x000430a001007387 */ /* 0x000fe80000100a00 */
[----:B------:R-:W2:Y:S01]  /*43ca0*/  LDL.LU.64 R108, [R1+0x3f0] ;  /* 0x0003f000016c7983 */ /* 0x000ea20000300a00 */
[----:B----4-:R-:W-:-:S03]  /*43cb0*/  IMAD.WIDE R154, R235, 0x4, R154 ;  /* 0x00000004eb9a7825 */ /* 0x010fc600078e029a */
        /* <DEDUP_REMOVED lines=8> */
[----:B------:R-:W4:Y:S01]  /*43d40*/  LDL.LU.64 R80, [R1+0x2f8] ;  /* 0x0002f80001507983 */ /* 0x000f220000300a00 */
[----:B------:R-:W-:-:S03]  /*43d50*/  IMAD.WIDE R142, R235, 0x4, R112 ;  /* 0x00000004eb8e7825 */ /* 0x000fc600078e0270 */
[----:B------:R-:W4:Y:S04]  /*43d60*/  LDL.LU.64 R78, [R1+0x2b8] ;  /* 0x0002b800014e7983 */ /* 0x000f280000300a00 */
[----:B------:R-:W-:Y:S01]  /*43d70*/  STL.64 [R1+0x628], R154 ;  /* 0x0006289a01007387 */ /* 0x000fe20000100a00 */
[----:B---3--:R-:W-:-:S03]  /*43d80*/  IMAD.WIDE R128, R235, 0x4, R64 ;  /* 0x00000004eb807825 */ /* 0x008fc600078e0240 */
[----:B------:R-:W3:Y:S04]  /*43d90*/  LDL.LU.64 R76, [R1+0x278] ;  /* 0x00027800014c7983 */ /* 0x000ee80000300a00 */
        /* <DEDUP_REMOVED lines=8> */
[----:B------:R-:W3:Y:S01]  /*43e20*/  LDL.LU.64 R46, [R1+0x138] ;  /* 0x00013800012e7983 */ /* 0x000ee20000300a00 */
[----:B------:R-:W-:-:S03]  /*43e30*/  IMAD.WIDE R112, R235, 0x4, R16 ;  /* 0x00000004eb707825 */ /* 0x000fc600078e0210 */
[----:B------:R-:W-:Y:S04]  /*43e40*/  STL.64 [R1+0x6d0], R140 ;  /* 0x0006d08c01007387 */ /* 0x000fe80000100a00 */
[----:B------:R-:W3:Y:S04]  /*43e50*/  LDL.LU.64 R48, [R1+0xf8] ;  /* 0x0000f80001307983 */ /* 0x000ee80000300a00 */
[----:B------:R-:W3:Y:S04]  /*43e60*/  LDL.LU.64 R32, [R1+0xb8] ;  /* 0x0000b80001207983 */ /* 0x000ee80000300a00 */
[----:B------:R-:W-:Y:S04]  /*43e70*/  STL.64 [R1+0x820], R128 ;  /* 0x0008208001007387 */ /* 0x000fe80000100a00 */
[----:B------:R-:W3:Y:S01]  /*43e80*/  LDL.LU.64 R16, [R1+0x78] ;  /* 0x0000780001107983 */ /* 0x000ee20000300a00 */
[----:B------:R-:W-:-:S03]  /*43e90*/  IMAD.WIDE R12, R235, 0x4, R40 ;  /* 0x00000004eb0c7825 */ /* 0x000fc600078e0228 */
[----:B------:R-:W-:Y:S01]  /*43ea0*/  LDGSTS.E [R3+0x6ec00], desc[UR30][R154.64], P0 ;  /* 0x6ec000009a037fae */ /* 0x000fe200081a101e */
[----:B------:R-:W-:-:S03]  /*43eb0*/  IMAD.WIDE R10, R235, 0x4, R24 ;  /* 0x00000004eb0a7825 */ /* 0x000fc600078e0218 */
[----:B------:R-:W-:Y:S01]  /*43ec0*/  LDGSTS.E [R3+0x6f400], desc[UR30][R144.64], P0 ;  /* 0x6f40000090037fae */ /* 0x000fe200081a101e */
[----:B------:R-:W-:-:S03]  /*43ed0*/  IMAD.WIDE R8, R235, 0x4, R8 ;  /* 0x00000004eb087825 */ /* 0x000fc600078e0208 */
        /* <DEDUP_REMOVED lines=8> */
[----:B------:R-:W-:Y:S04]  /*43f60*/  STL.64 [R1+0x828], R126 ;  /* 0x0008287e01007387 */ /* 0x000fe80000100a00 */
[----:B------:R-:W-:Y:S01]  /*43f70*/  STL.64 [R1+0x938], R124 ;  /* 0x0009387c01007387 */ /* 0x000fe20000100a00 */
[----:B------:R-:W-:-:S03]  /*43f80*/  IMAD.WIDE R108, R235, 0x4, R108 ;  /* 0x00000004eb6c7825 */ /* 0x000fc600078e026c */
[----:B------:R1:W-:Y:S01]  /*43f90*/  STL.64 [R1+0x940], R112 ;  /* 0x0009407001007387 */ /* 0x0003e20000100a00 */
[----:B----4-:R-:W-:-:S03]  /*43fa0*/  IMAD.WIDE R96, R235, 0x4, R96 ;  /* 0x00000004eb607825 */ /* 0x010fc600078e0260 */
[----:B------:R-:W-:Y:S04]  /*43fb0*/  STL.64 [R1+0x970], R110 ;  /* 0x0009706e01007387 */ /* 0x000fe80000100a00 */
[----:B------:R-:W-:Y:S01]  /*43fc0*/  STL.64 [R1+0x5740], R108 ;  /* 0x0057406c01007387 */ /* 0x000fe20000100a00 */
[----:B------:R-:W-:-:S03]  /*43fd0*/  IMAD.WIDE R94, R235, 0x4, R94 ;  /* 0x00000004eb5e7825 */ /* 0x000fc600078e025e */
[----:B------:R-:W-:Y:S01]  /*43fe0*/  STL.64 [R1+0x5750], R96 ;  /* 0x0057506001007387 */ /* 0x000fe20000100a00 */
[----:B------:R-:W-:-:S03]  /*43ff0*/  IMAD.WIDE R92, R235, 0x4, R92 ;  /* 0x00000004eb5c7825 */ /* 0x000fc600078e025c */
[----:B------:R-:W-:Y:S01]  /*44000*/  STL.64 [R1+0x5758], R94 ;  /* 0x0057585e01007387 */ /* 0x000fe20000100a00 */
[----:B------:R-:W-:-:S03]  /*44010*/  IMAD.WIDE R80, R235, 0x4, R80 ;  /* 0x00000004eb507825 */ /* 0x000fc600078e0250 */
[----:B------:R-:W-:Y:S01]  /*44020*/  STL.64 [R1+0x57b8], R92 ;  /* 0x0057b85c01007387 */ /* 0x000fe20000100a00 */
[----:B------:R-:W-:-:S03]  /*44030*/  IMAD.WIDE R78, R235, 0x4, R78 ;  /* 0x00000004eb4e7825 */ /* 0x000fc600078e024e */
[----:B------:R4:W-:Y:S01]  /*44040*/  STL.64 [R1+0x57c0], R80 ;  /* 0x0057c05001007387 */ /* 0x0009e20000100a00 */
[----:B---3--:R-:W-:-:S03]  /*44050*/  IMAD.WIDE R76, R235, 0x4, R76 ;  /* 0x00000004eb4c7825 */ /* 0x008fc600078e024c */
[----:B------:R-:W-:Y:S01]  /*44060*/  STL.64 [R1+0x5868], R78 ;  /* 0x0058684e01007387 */ /* 0x000fe20000100a00 */
[----:B------:R-:W-:-:S03]  /*44070*/  IMAD.WIDE R74, R235, 0x4, R14 ;  /* 0x00000004eb4a7825 */ /* 0x000fc600078e020e */
[----:B------:R-:W-:Y:S01]  /*44080*/  STL.64 [R1+0x5860], R76 ;  /* 0x0058604c01007387 */ /* 0x000fe20000100a00 */
[----:B------:R-:W-:-:S03]  /*44090*/  IMAD.WIDE R64, R235, 0x4, R64 ;  /* 0x00000004eb407825 */ /* 0x000fc600078e0240 */
[----:B------:R-:W-:Y:S01]  /*440a0*/  STL.64 [R1+0x5858], R74 ;  /* 0x0058584a01007387 */ /* 0x000fe20000100a00 */
[----:B------:R-:W-:-:S03]  /*440b0*/  IMAD.WIDE R62, R235, 0x4, R62 ;  /* 0x00000004eb3e7825 */ /* 0x000fc600078e023e */
[----:B------:R3:W-:Y:S01]  /*440c0*/  STL.64 [R1+0x5850], R64 ;  /* 0x0058504001007387 */ /* 0x0007e20000100a00 */
[----:B------:R-:W-:-:S03]  /*440d0*/  IMAD.WIDE R60, R235, 0x4, R30 ;  /* 0x00000004eb3c7825 */ /* 0x000fc600078e021e */
[----:B------:R-:W-:Y:S01]  /*440e0*/  STL.64 [R1+0x5848], R62 ;  /* 0x0058483e01007387 */ /* 0x000fe20000100a00 */
[----:B------:R-:W-:-:S03]  /*440f0*/  IMAD.WIDE R58, R235, 0x4, R46 ;  /* 0x00000004eb3a7825 */ /* 0x000fc600078e022e */
[----:B------:R-:W-:Y:S01]  /*44100*/  STL.64 [R1+0x5840], R60 ;  /* 0x0058403c01007387 */ /* 0x000fe20000100a00 */
[----:B------:R-:W-:-:S04]  /*44110*/  IMAD.WIDE R46, R235, 0x4, R152 ;  /* 0x00000004eb2e7825 */ /* 0x000fc800078e0298 */
        /* <DEDUP_REMOVED lines=24> */
[----:B------:R-:W-:Y:S01]  /*442a0*/  LDGSTS.E [R3+0x7a400], desc[UR30][R16.64], P0 ;  /* 0x7a40000010037fae */ /* 0x000fe200081a101e */
[----:B--2---:R-:W-:-:S05]  /*442b0*/  IMAD.WIDE R18, R235, 0x4, R18 ;  /* 0x00000004eb127825 */ /* 0x004fca00078e0212 */
[----:B------:R2:W-:Y:S04]  /*442c0*/  STL.64 [R1+0x5818], R18 ;  /* 0x0058181201007387 */ /* 0x0005e80000100a00 */
[----:B------:R-:W-:Y:S04]  /*442d0*/  STL.64 [R1+0x5810], R46 ;  /* 0x0058102e01007387 */ /* 0x000fe80000100a00 */
[----:B------:R1:W-:Y:S04]  /*442e0*/  STL.64 [R1+0x5808], R44 ;  /* 0x0058082c01007387 */ /* 0x0003e80000100a00 */
        /* <DEDUP_REMOVED lines=8> */
[----:B------:R-:W2:Y:S04]  /*44370*/  LDL.LU.64 R114, [R1+0x8628] ;  /* 0x0086280001727983 */ /* 0x000ea80000300a00 */
[----:B------:R-:W2:Y:S04]  /*44380*/  LDL.LU.64 R98, [R1+0x8620] ;  /* 0x0086200001627983 */ /* 0x000ea80000300a00 */
[----:B------:R-:W2:Y:S04]  /*44390*/  LDL.LU.64 R82, [R1+0x8618] ;  /* 0x0086180001527983 */ /* 0x000ea80000300a00 */
[----:B-1----:R-:W2:Y:S04]  /*443a0*/  LDL.LU.64 R66, [R1+0x8610] ;  /* 0x0086100001427983 */ /* 0x002ea80000300a00 */
[----:B------:R-:W2:Y:S04]  /*443b0*/  LDL.LU.64 R50, [R1+0x8608] ;  /* 0x0086080001327983 */ /* 0x000ea80000300a00 */
[----:B------:R-:W2:Y:S04]  /*443c0*/  LDL.LU.64 R34, [R1+0x8600] ;  /* 0x0086000001227983 */ /* 0x000ea80000300a00 */
[----:B------:R-:W2:Y:S04]  /*443d0*/  LDL.LU.64 R236, [R1+0xc40] ;  /* 0x000c400001ec7983 */ /* 0x000ea80000300a00 */
[----:B------:R-:W2:Y:S04]  /*443e0*/  LDL.LU.64 R112, [R1+0xc08] ;  /* 0x000c080001707983 */ /* 0x000ea80000300a00 */
[----:B------:R-:W2:Y:S04]  /*443f0*/  LDL.LU.64 R154, [R1+0xbd0] ;  /* 0x000bd000019a7983 */ /* 0x000ea80000300a00 */
[----:B----4-:R-:W4:Y:S04]  /*44400*/  LDL.LU.64 R80, [R1+0xb98] ;  /* 0x000b980001507983 */ /* 0x010f280000300a00 */
[----:B---3--:R-:W3:Y:S04]  /*44410*/  LDL.LU.64 R64, [R1+0xb60] ;  /* 0x000b600001407983 */ /* 0x008ee80000300a00 */
[----:B------:R-:W3:Y:S04]  /*44420*/  LDL.LU.64 R48, [R1+0xb28] ;  /* 0x000b280001307983 */ /* 0x000ee80000300a00 */
[----:B------:R-:W3:Y:S04]  /*44430*/  LDL.LU.64 R96, [R1+0xaf0] ;  /* 0x000af00001607983 */ /* 0x000ee80000300a00 */
[----:B------:R-:W3:Y:S04]  /*44440*/  LDL.LU.64 R32, [R1+0xab8] ;  /* 0x000ab80001207983 */ /* 0x000ee80000300a00 */
[----:B------:R-:W3:Y:S04]  /*44450*/  LDL.LU.64 R16, [R1+0xa80] ;  /* 0x000a800001107983 */ /* 0x000ee80000300a00 */
[----:B------:R1:W-:Y:S04]  /*44460*/  LDGSTS.E [R3+0x7ac00], desc[UR30][R18.64], P0 ;  /* 0x7ac0000012037fae */ /* 0x0003e800081a101e */
[----:B------:R-:W-:Y:S04]  /*44470*/  LDGSTS.E [R3+0x7b400], desc[UR30][R46.64], P0 ;  /* 0x7b4000002e037fae */ /* 0x000fe800081a101e */
[----:B------:R-:W-:Y:S04]  /*44480*/  LDGSTS.E [R3+0x7bc00], desc[UR30][R44.64], P0 ;  /* 0x7bc000002c037fae */ /* 0x000fe800081a101e */
[----:B--2---:R-:W1:Y:S04]  /*44490*/  LDL.LU.64 R18, [R1+0xa48] ;  /* 0x000a480001127983 */ /* 0x004e680000300a00 */
[----:B------:R-:W2:Y:S04]  /*444a0*/  LDL.LU.64 R248, [R1+0xa10] ;  /* 0x000a100001f87983 */ /* 0x000ea80000300a00 */
[----:B------:R-:W2:Y:S04]  /*444b0*/  LDL.LU.64 R246, [R1+0x9d8] ;  /* 0x0009d80001f67983 */ /* 0x000ea80000300a00 */
[----:B------:R-:W2:Y:S04]  /*444c0*/  LDL.LU.64 R244, [R1+0x9a0] ;  /* 0x0009a00001f47983 */ /* 0x000ea80000300a00 */
[----:B------:R-:W2:Y:S04]  /*444d0*/  LDL.LU.64 R242, [R1+0x968] ;  /* 0x0009680001f27983 */ /* 0x000ea80000300a00 */
[----:B------:R-:W2:Y:S04]  /*444e0*/  LDL.LU.64 R240, [R1+0x930] ;  /* 0x0009300001f07983 */ /* 0x000ea80000300a00 */
[----:B------:R-:W2:Y:S04]  /*444f0*/  LDL.LU.64 R238, [R1+0x8f8] ;  /* 0x0008f80001ee7983 */ /* 0x000ea80000300a00 */
[----:B------:R-:W-:Y:S04]  /*44500*/  LDGSTS.E [R3+0x7c400], desc[UR30][R42.64], P0 ;  /* 0x7c4000002a037fae */ /* 0x000fe800081a101e */
[----:B------:R-:W-:Y:S04]  /*44510*/  LDGSTS.E [R3+0x7cc00], desc[UR30][R30.64], P0 ;  /* 0x7cc000001e037fae */ /* 0x000fe800081a101e */
[----:B------:R1:W-:Y:S04]  /*44520*/  LDGSTS.E [R3+0x7d400], desc[UR30][R28.64], P0 ;  /* 0x7d4000001c037fae */ /* 0x0003e800081a101e */
[----:B------:R1:W-:Y:S04]  /*44530*/  LDGSTS.E [R3+0x7dc00], desc[UR30][R26.64], P0 ;  /* 0x7dc000001a037fae */ /* 0x0003e800081a101e */
[----:B------:R-:W-:Y:S04]  /*44540*/  LDGSTS.E [R3+0x7e400], desc[UR30][R14.64], P0 ;  /* 0x7e4000000e037fae */ /* 0x000fe800081a101e */
[----:B------:R1:W-:Y:S04]  /*44550*/  LDGSTS.E [R3+0x7ec00], desc[UR30][R12.64], P0 ;  /* 0x7ec000000c037fae */ /* 0x0003e800081a101e */
[----:B------:R1:W-:Y:S04]  /*44560*/  LDGSTS.E [R3+0x7f400], desc[UR30][R10.64], P0 ;  /* 0x7f4000000a037fae */ /* 0x0003e800081a101e */
[----:B------:R1:W-:Y:S01]  /*44570*/  LDGSTS.E [R3+0x7fc00], desc[UR30][R8.64], P0 ;  /* 0x7fc0000008037fae */ /* 0x0003e200081a101e */
[----:B------:R-:W-:-:S03]  /*44580*/  IMAD.WIDE R40, R235, 0x4, R236 ;  /* 0x00000004eb287825 */ /* 0x000fc600078e02ec */
[----:B------:R-:W2:Y:S01]  /*44590*/  LDL.LU.64 R236, [R1+0x8c0] ;  /* 0x0008c00001ec7983 */ /* 0x000ea20000300a00 */
[----:B------:R-:W-:-:S03]  /*445a0*/  IMAD.WIDE R60, R235, 0x4, R154 ;  /* 0x00000004eb3c7825 */ /* 0x000fc600078e029a */
[----:B------:R-:W2:Y:S04]  /*445b0*/  LDL.LU.64 R154, [R1+0x888] ;  /* 0x00088800019a7983 */ /* 0x000ea80000300a00 */
[----:B------:R-:W2:Y:S01]  /*445c0*/  LDL.LU.64 R128, [R1+0x850] ;  /* 0x0008500001807983 */ /* 0x000ea20000300a00 */
[----:B----4-:R-:W-:-:S04]  /*445d0*/  IMAD.WIDE R72, R235, 0x4, R80 ;  /* 0x00000004eb487825 */ /* 0x010fc800078e0250 */
[C---:B---3--:R-:W-:Y:S02]  /*445e0*/  IMAD.WIDE R120, R235.reuse, 0x4, R96 ;  /* 0x00000004eb787825 */ /* 0x048fe400078e0260 */
[----:B------:R-:W3:Y:S04]  /*445f0*/  LDL.LU.64 R96, [R1+0x818] ;  /* 0x0008180001607983 */ /* 0x000ee80000300a00 */
[----:B------:R-:W4:Y:S01]  /*44600*/  LDL.LU.64 R80, [R1+0x7e0] ;  /* 0x0007e00001507983 */ /* 0x000f220000300a00 */
[----:B------:R-:W-:-:S03]  /*44610*/  IMAD.WIDE R88, R235, 0x4, R64 ;  /* 0x00000004eb587825 */ /* 0x000fc600078e0240 */
[----:B------:R-:W4:Y:S04]  /*44620*/  LDL.LU.64 R168, [R1+0x7a8] ;  /* 0x0007a80001a87983 */ /* 0x000f280000300a00 */
[----:B------:R-:W4:Y:S01]  /*44630*/  LDL.LU.64 R64, [R1+0x770] ;  /* 0x0007700001407983 */ /* 0x000f220000300a00 */
[----:B------:R-:W-:-:S03]  /*44640*/  IMAD.WIDE R56, R235, 0x4, R112 ;  /* 0x00000004eb387825 */ /* 0x000fc600078e0270 */
[----:B------:R-:W4:Y:S01]  /*44650*/  LDL.LU.64 R156, [R1+0x738] ;  /* 0x00073800019c7983 */ /* 0x000f220000300a00 */
[----:B-1----:R-:W-:-:S04]  /*44660*/  IMAD.WIDE R18, R235, 0x4, R18 ;  /* 0x00000004eb127825 */ /* 0x002fc800078e0212 */
[C---:B--2---:R-:W-:Y:S01]  /*44670*/  IMAD.WIDE R248, R235.reuse, 0x4, R248 ;  /* 0x00000004ebf87825 */ /* 0x044fe200078e02f8 */
[----:B------:R1:W-:Y:S03]  /*44680*/  STL.64 [R1+0x10], R18 ;  /* 0x0000101201007387 */ /* 0x0003e60000100a00 */
[C---:B------:R-:W-:Y:S01]  /*44690*/  IMAD.WIDE R246, R235.reuse, 0x4, R246 ;  /* 0x00000004ebf67825 */ /* 0x040fe200078e02f6 */
[----:B------:R-:W2:Y:S04]  /*446a0*/  LDL.LU.64 R144, [R1+0x700] ;  /* 0x0007000001907983 */ /* 0x000ea80000300a00 */
        /* <DEDUP_REMOVED lines=8> */
[----:B------:R-:W2:Y:S04]  /*44730*/  LDL.LU.64 R32, [R1+0x658] ;  /* 0x0006580001207983 */ /* 0x000ea80000300a00 */
[----:B------:R-:W-:Y:S04]  /*44740*/  STL.64 [R1+0x78], R244 ;  /* 0x000078f401007387 */ /* 0x000fe80000100a00 */
[----:B------:R-:W2:Y:S01]  /*44750*/  LDL.LU.64 R16, [R1+0x620] ;  /* 0x0006200001107983 */ /* 0x000ea20000300a00 */
[----:B------:R-:W-:-:S04]  /*44760*/  IMAD.WIDE R242, R235, 0x4, R242 ;  /* 0x00000004ebf27825 */ /* 0x000fc800078e02f2 */
[C---:B------:R-:W-:Y:S01]  /*44770*/  IMAD.WIDE R240, R235.reuse, 0x4, R240 ;  /* 0x00000004ebf07825 */ /* 0x040fe200078e02f0 */
[----:B------:R-:W-:Y:S03]  /*44780*/  STL.64 [R1+0x88], R242 ;  /* 0x000088f201007387 */ /* 0x000fe60000100a00 */
[----:B------:R-:W-:-:S04]  /*44790*/  IMAD.WIDE R238, R235, 0x4, R238 ;  /* 0x00000004ebee7825 */ /* 0x000fc800078e02ee */
[----:B------:R-:W-:-:S04]  /*447a0*/  IMAD.WIDE R236, R235, 0x4, R236 ;  /* 0x00000004ebec7825 */ /* 0x000fc800078e02ec */
[C---:B------:R-:W-:Y:S02]  /*447b0*/  IMAD.WIDE R184, R235.reuse, 0x4, R154 ;  /* 0x00000004ebb87825 */ /* 0x040fe400078e029a */
[----:B------:R-:W2:Y:S02]  /*447c0*/  LDL.LU.64 R154, [R1+0x5e8] ;  /* 0x0005e800019a7983 */ /* 0x000ea40000300a00 */
[C---:B------:R-:W-:Y:S02]  /*447d0*/  IMAD.WIDE R176, R235.reuse, 0x4, R128 ;  /* 0x00000004ebb07825 */ /* 0x040fe400078e0280 */
[----:B------:R-:W-:Y:S04]  /*447e0*/  STL.64 [R1+0xb8], R240 ;  /* 0x0000b8f001007387 */ /* 0x000fe80000100a00 */
[----:B------:R-:W2:Y:S04]  /*447f0*/  LDL.LU.64 R128, [R1+0x5b0] ;  /* 0x0005b00001807983 */ /* 0x000ea80000300a00 */
[----:B------:R-:W-:Y:S01]  /*44800*/  STL.64 [R1+0xc8], R238 ;  /* 0x0000c8ee01007387 */ /* 0x000fe20000100a00 */
[----:B---3--:R-:W-:-:S03]  /*44810*/  IMAD.WIDE R174, R235, 0x4, R96 ;  /* 0x00000004ebae7825 */ /* 0x008fc600078e0260 */
[----:B------:R-:W3:Y:S01]  /*44820*/  LDL.LU.64 R96, [R1+0x578] ;  /* 0x0005780001607983 */ /* 0x000ee20000300a00 */
[----:B----4-:R-:W-:-:S03]  /*44830*/  IMAD.WIDE R172, R235, 0x4, R80 ;  /* 0x00000004ebac7825 */ /* 0x010fc600078e0250 */
[----:B------:R-:W-:Y:S04]  /*44840*/  STL.64 [R1+0xd8], R236 ;  /* 0x0000d8ec01007387 */ /* 0x000fe80000100a00 */
[----:B------:R-:W4:Y:S01]  /*44850*/  LDL.LU.64 R80, [R1+0x540] ;  /* 0x0005400001507983 */ /* 0x000f220000300a00 */
[----:B------:R-:W-:-:S03]  /*44860*/  IMAD.WIDE R170, R235, 0x4, R168 ;  /* 0x00000004ebaa7825 */ /* 0x000fc600078e02a8 */
[----:B------:R-:W-:Y:S01]  /*44870*/  STL.64 [R1+0xf8], R184 ;  /* 0x0000f8b801007387 */ /* 0x000fe20000100a00 */
[----:B------:R-:W-:-:S03]  /*44880*/  IMAD.WIDE R168, R235, 0x4, R64 ;  /* 0x00000004eba87825 */ /* 0x000fc600078e0240 */
[----:B------:R-:W-:Y:S04]  /*44890*/  STL.64 [R1+0x118], R176 ;  /* 0x000118b001007387 */ /* 0x000fe80000100a00 */
[----:B------:R-:W4:Y:S01]  /*448a0*/  LDL.LU.64 R64, [R1+0x508] ;  /* 0x0005080001407983 */ /* 0x000f220000300a00 */
[----:B------:R-:W-:-:S03]  /*448b0*/  IMAD.WIDE R166, R235, 0x4, R156 ;  /* 0x00000004eba67825 */ /* 0x000fc600078e029c */
[----:B------:R-:W-:Y:S04]  /*448c0*/  STL.64 [R1+0x138], R174 ;  /* 0x000138ae01007387 */ /* 0x000fe80000100a00 */
[----:B------:R-:W-:Y:S01]  /*448d0*/  STL.64 [R1+0x158], R172 ;  /* 0x000158ac01007387 */ /* 0x000fe20000100a00 */
[----:B--2---:R-:W-:-:S03]  /*448e0*/  IMAD.WIDE R164, R235, 0x4, R144 ;  /* 0x00000004eba47825 */ /* 0x004fc600078e0290 */
[----:B------:R-:W-:Y:S01]  /*448f0*/  STL.64 [R1+0x178], R170 ;  /* 0x000178aa01007387 */ /* 0x000fe20000100a00 */
        /* <DEDUP_REMOVED lines=8> */
[----:B------:R-:W2:Y:S01]  /*44980*/  LDL.LU.64 R32, [R1+0x460] ;  /* 0x0004600001207983 */ /* 0x000ea20000300a00 */
[----:B------:R-:W-:-:S03]  /*44990*/  IMAD.WIDE R156, R235, 0x4, R16 ;  /* 0x00000004eb9c7825 */ /* 0x000fc600078e0210 */
[----:B------:R-:W-:Y:S04]  /*449a0*/  STL.64 [R1+0x278], R162 ;  /* 0x000278a201007387 */ /* 0x000fe80000100a00 */
[----:B------:R-:W2:Y:S04]  /*449b0*/  LDL.LU.64 R16, [R1+0x420] ;  /* 0x0004200001107983 */ /* 0x000ea80000300a00 */
[----:B------:R-:W-:Y:S04]  /*449c0*/  STL.64 [R1+0x2b8], R160 ;  /* 0x0002b8a001007387 */ /* 0x000fe80000100a00 */
[----:B------:R-:W2:Y:S04]  /*449d0*/  LDL.LU.64 R108, [R1+0x3e8] ;  /* 0x0003e800016c7983 */ /* 0x000ea80000300a00 */
[----:B------:R-:W-:Y:S01]  /*449e0*/  STL.64 [R1+0x2f8], R158 ;  /* 0x0002f89e01007387 */ /* 0x000fe20000100a00 */
[----:B------:R-:W-:-:S04]  /*449f0*/  IMAD.WIDE R154, R235, 0x4, R154 ;  /* 0x00000004eb9a7825 */ /* 0x000fc800078e029a */
[----:B------:R-:W-:-:S04]  /*44a00*/  IMAD.WIDE R144, R235, 0x4, R128 ;  /* 0x00000004eb907825 */ /* 0x000fc800078e0280 */
[C---:B---3--:R-:W-:Y:S02]  /*44a10*/  IMAD.WIDE R142, R235.reuse, 0x4, R96 ;  /* 0x00000004eb8e7825 */ /* 0x048fe400078e0260 */
[----:B------:R-:W3:Y:S04]  /*44a20*/  LDL.LU.64 R96, [R1+0x3b0] ;  /* 0x0003b00001607983 */ /* 0x000ee80000300a00 */
[----:B------:R-:W3:Y:S01]  /*44a30*/  LDL.LU.64 R94, [R1+0x370] ;  /* 0x00037000015e7983 */ /* 0x000ee20000300a00 */
[----:B----4-:R-:W-:-:S03]  /*44a40*/  IMAD.WIDE R140, R235, 0x4, R80 ;  /* 0x00000004eb8c7825 */ /* 0x010fc600078e0250 */
[----:B------:R-:W-:Y:S04]  /*44a50*/  STL.64 [R1+0x338], R156 ;  /* 0x0003389c01007387 */ /* 0x000fe80000100a00 */
[----:B------:R-:W4:Y:S04]  /*44a60*/  LDL.LU.64 R92, [R1+0x330] ;  /* 0x00033000015c7983 */ /* 0x000f280000300a00 */
[----:B------:R-:W4:Y:S04]  /*44a70*/  LDL.LU.64 R80, [R1+0x2f0] ;  /* 0x0002f00001507983 */ /* 0x000f280000300a00 */
[----:B------:R1:W-:Y:S01]  /*44a80*/  STL.64 [R1+0x3b8], R154 ;  /* 0x0003b89a01007387 */ /* 0x0003e20000100a00 */
[----:B------:R-:W-:-:S03]  /*44a90*/  IMAD.WIDE R128, R235, 0x4, R64 ;  /* 0x00000004eb807825 */ /* 0x000fc600078e0240 */
[----:B------:R-:W4:Y:S04]  /*44aa0*/  LDL.LU.64 R78, [R1+0x2b0] ;  /* 0x0002b000014e7983 */ /* 0x000f280000300a00 */
[----:B------:R-:W4:Y:S04]  /*44ab0*/  LDL.LU.64 R76, [R1+0x270] ;  /* 0x00027000014c7983 */ /* 0x000f280000300a00 */
[----:B------:R-:W4:Y:S04]  /*44ac0*/  LDL.LU.64 R44, [R1+0x230] ;  /* 0x00023000012c7983 */ /* 0x000f280000300a00 */
[----:B------:R-:W4:Y:S04]  /*44ad0*/  LDL.LU.64 R64, [R1+0x1f0] ;  /* 0x0001f00001407983 */ /* 0x000f280000300a00 */
[----:B------:R-:W-:Y:S04]  /*44ae0*/  STL.64 [R1+0x3c0], R144 ;  /* 0x0003c09001007387 */ /* 0x000fe80000100a00 */
[----:B------:R-:W4:Y:S04]  /*44af0*/  LDL.LU R234, [R1+0x1c28] ;  /* 0x001c280001ea7983 */ /* 0x000f280000300800 */
[----:B------:R-:W-:Y:S01]  /*44b00*/  STL.64 [R1+0x3f0], R142 ;  /* 0x0003f08e01007387 */ /* 0x000fe20000100a00 */
[----:B--2---:R-:W-:-:S03]  /*44b10*/  IMAD.WIDE R124, R235, 0x4, R48 ;  /* 0x00000004eb7c7825 */ /* 0x004fc600078e0230 */
[----:B------:R-:W2:Y:S04]  /*44b20*/  LDL.LU.64 R62, [R1+0x1b0] ;  /* 0x0001b000013e7983 */ /* 0x000ea80000300a00 */
[----:B------:R-:W2:Y:S01]  /*44b30*/  LDL.LU.64 R14, [R1+0x170] ;  /* 0x00017000010e7983 */ /* 0x000ea20000300a00 */
[----:B------:R-:W-:-:S03]  /*44b40*/  IMAD.WIDE R126, R235, 0x4, R112 ;  /* 0x00000004eb7e7825 */ /* 0x000fc600078e0270 */
[----:B------:R-:W-:Y:S01]  /*44b50*/  STL.64 [R1+0x428], R140 ;  /* 0x0004288c01007387 */ /* 0x000fe20000100a00 */
[----:B------:R-:W-:-:S03]  /*44b60*/  IMAD.WIDE R112, R235, 0x4, R32 ;  /* 0x00000004eb707825 */ /* 0x000fc600078e0220 */
[----:B------:R-:W2:Y:S01]  /*44b70*/  LDL.LU.64 R48, [R1+0x130] ;  /* 0x0001300001307983 */ /* 0x000ea20000300a00 */
[----:B------:R-:W-:-:S03]  /*44b80*/  IMAD.WIDE R110, R235, 0x4, R16 ;  /* 0x00000004eb6e7825 */ /* 0x000fc600078e0210 */
[----:B------:R-:W2:Y:S04]  /*44b90*/  LDL.LU.64 R46, [R1+0xf0] ;  /* 0x0000f000012e7983 */ /* 0x000ea80000300a00 */
[----:B------:R-:W-:Y:S04]  /*44ba0*/  STL.64 [R1+0x468], R128 ;  /* 0x0004688001007387 */ /* 0x000fe80000100a00 */
[----:B------:R-:W2:Y:S04]  /*44bb0*/  LDL.LU.64 R30, [R1+0xb0] ;  /* 0x0000b000011e7983 */ /* 0x000ea80000300a00 */
[----:B------:R-:W2:Y:S04]  /*44bc0*/  LDL.LU.64 R32, [R1+0x70] ;  /* 0x0000700001207983 */ /* 0x000ea80000300a00 */
[----:B------:R-:W2:Y:S01]  /*44bd0*/  LDL.LU.64 R16, [R1+0x30] ;  /* 0x0000300001107983 */ /* 0x000ea20000300a00 */
        /* <DEDUP_REMOVED lines=12> */
[----:B------:R-:W-:-:S04]  /*44ca0*/  IMAD.WIDE R2, R235, 0x4, R6 ;  /* 0x00000004eb027825 */ /* 0x000fc800078e0206 */
[----:B---3--:R-:W-:-:S04]  /*44cb0*/  IMAD.WIDE R96, R235, 0x4, R96 ;  /* 0x00000004eb607825 */ /* 0x008fc800078e0260 */
[C---:B------:R-:W-:Y:S01]  /*44cc0*/  IMAD.WIDE R94, R235.reuse, 0x4, R94 ;  /* 0x00000004eb5e7825 */ /* 0x040fe200078e025e */
[----:B------:R-:W-:Y:S03]  /*44cd0*/  STL.64 [R1+0x748], R96 ;  /* 0x0007486001007387 */ /* 0x000fe60000100a00 */
[C---:B----4-:R-:W-:Y:S01]  /*44ce0*/  IMAD.WIDE R92, R235.reuse, 0x4, R92 ;  /* 0x00000004eb5c7825 */ /* 0x050fe200078e025c */
[----:B------:R-:W-:Y:S03]  /*44cf0*/  STL.64 [R1+0x7e0], R94 ;  /* 0x0007e05e01007387 */ /* 0x000fe60000100a00 */
[C---:B------:R-:W-:Y:S01]  /*44d00*/  IMAD.WIDE R80, R235.reuse, 0x4, R80 ;  /* 0x00000004eb507825 */ /* 0x040fe200078e0250 */
[----:B------:R-:W-:Y:S03]  /*44d10*/  STL.64 [R1+0x7e8], R92 ;  /* 0x0007e85c01007387 */ /* 0x000fe60000100a00 */
        /* <DEDUP_REMOVED lines=24> */
[----:B--2---:R-:W-:-:S03]  /*44ea0*/  IMAD.WIDE R62, R235, 0x4, R62 ;  /* 0x00000004eb3e7825 */ /* 0x004fc600078e023e */
        /* <DEDUP_REMOVED lines=48> */
[----:B------:R4:W-:Y:S04]  /*451b0*/  STL.64 [R1+0x9f0], R12 ;  /* 0x0009f00c01007387 */ /* 0x0009e80000100a00 */
[----:B------:R-:W-:Y:S04]  /*451c0*/  LDGSTS.E [R234+0x74d00], desc[UR30][R92.64], P0 ;  /* 0x74d000005cea7fae */ /* 0x000fe800081a101e */
[----:B------:R1:W-:Y:S04]  /*451d0*/  STL.64 [R1+0x9e8], R10 ;  /* 0x0009e80a01007387 */ /* 0x0003e80000100a00 */
[----:B------:R-:W-:Y:S04]  /*451e0*/  LDGSTS.E [R234+0x75500], desc[UR30][R80.64], P0 ;  /* 0x7550000050ea7fae */ /* 0x000fe800081a101e */
[----:B------:R1:W-:Y:S04]  /*451f0*/  STL.64 [R1+0x9e0], R8 ;  /* 0x0009e00801007387 */ /* 0x0003e80000100a00 */
[----:B------:R-:W-:Y:S04]  /*45200*/  LDGSTS.E [R234+0x75d00], desc[UR30][R78.64], P0 ;  /* 0x75d000004eea7fae */ /* 0x000fe800081a101e */
[----:B------:R2:W-:Y:S04]  /*45210*/  STL.64 [R1+0x9d8], R2 ;  /* 0x0009d80201007387 */ /* 0x0005e80000100a00 */
[----:B------:R-:W-:Y:S04]  /*45220*/  LDGSTS.E [R234+0x76500], desc[UR30][R76.64], P0 ;  /* 0x765000004cea7fae */ /* 0x000fe800081a101e */
[----:B-1----:R-:W4:Y:S04]  /*45230*/  LDL.LU.64 R18, [R1+0x85f8] ;  /* 0x0085f80001127983 */ /* 0x002f280000300a00 */
[----:B------:R-:W-:Y:S04]  /*45240*/  LDGSTS.E [R234+0x76d00], desc[UR30][R74.64], P0 ;  /* 0x76d000004aea7fae */ /* 0x000fe800081a101e */
[----:B------:R-:W-:Y:S04]  /*45250*/  LDGSTS.E [R234+0x77500], desc[UR30][R64.64], P0 ;  /* 0x7750000040ea7fae */ /* 0x000fe800081a101e */
[----:B------:R-:W4:Y:S04]  /*45260*/  LDL.LU.64 R154, [R1+0xc38] ;  /* 0x000c3800019a7983 */ /* 0x000f280000300a00 */
[----:B------:R-:W-:Y:S04]  /*45270*/  LDGSTS.E [R234+0x77d00], desc[UR30][R62.64], P0 ;  /* 0x77d000003eea7fae */ /* 0x000fe800081a101e */
[----:B------:R-:W-:Y:S04]  /*45280*/  LDGSTS.E [R234+0x78500], desc[UR30][R58.64], P0 ;  /* 0x785000003aea7fae */ /* 0x000fe800081a101e */
        /* <DEDUP_REMOVED lines=17> */
[----:B--2---:R-:W2:Y:S04]  /*453a0*/  LDL.LU.64 R32, [R1+0xa40] ;  /* 0x000a400001207983 */ /* 0x004ea80000300a00 */
[----:B------:R-:W-:Y:S04]  /*453b0*/  LDGSTS.E [R234+0x7d500], desc[UR30][R16.64], P0 ;  /* 0x7d50000010ea7fae */ /* 0x000fe800081a101e */
[----:B------:R-:W2:Y:S04]  /*453c0*/  LDL.LU.64 R144, [R1+0xa08] ;  /* 0x000a080001907983 */ /* 0x000ea80000300a00 */
[----:B------:R-:W-:Y:S04]  /*453d0*/  LDGSTS.E [R234+0x7dd00], desc[UR30][R14.64], P0 ;  /* 0x7dd000000eea7fae */ /* 0x000fe800081a101e */
[----:B---3--:R-:W3:Y:S04]  /*453e0*/  LDL.LU.64 R16, [R1+0x9d0] ;  /* 0x0009d00001107983 */ /* 0x008ee80000300a00 */
[----:B------:R-:W3:Y:S04]  /*453f0*/  LDL.LU.64 R168, [R1+0x998] ;  /* 0x0009980001a87983 */ /* 0x000ee80000300a00 */
[----:B------:R-:W3:Y:S04]  /*45400*/  LDL.LU.64 R128, [R1+0x960] ;  /* 0x0009600001807983 */ /* 0x000ee80000300a00 */
[----:B------:R-:W3:Y:S04]  /*45410*/  LDL.LU.64 R112, [R1+0x928] ;  /* 0x0009280001707983 */ /* 0x000ee80000300a00 */
[----:B------:R-:W3:Y:S04]  /*45420*/  LDL.LU.64 R80, [R1+0x8f0] ;  /* 0x0008f00001507983 */ /* 0x000ee80000300a00 */
[----:B------:R-:W3:Y:S04]  /*45430*/  LDL.LU.64 R64, [R1+0x8b8] ;  /* 0x0008b80001407983 */ /* 0x000ee80000300a00 */
[----:B------:R4:W-:Y:S04]  /*45440*/  LDGSTS.E [R234+0x7e500], desc[UR30][R12.64], P0 ;  /* 0x7e5000000cea7fae */ /* 0x0009e800081a101e */
[----:B------:R-:W3:Y:S04]  /*45450*/  LDL.LU.64 R48, [R1+0x880] ;  /* 0x0008800001307983 */ /* 0x000ee80000300a00 */
[----:B------:R-:W3:Y:S04]  /*45460*/  LDL.LU.64 R96, [R1+0x848] ;  /* 0x0008480001607983 */ /* 0x000ee80000300a00 */
[----:B------:R-:W-:Y:S04]  /*45470*/  LDGSTS.E [R234+0x7ed00], desc[UR30][R10.64], P0 ;  /* 0x7ed000000aea7fae */ /* 0x000fe800081a101e */
[----:B------:R-:W-:Y:S04]  /*45480*/  LDGSTS.E [R234+0x7f500], desc[UR30][R8.64], P0 ;  /* 0x7f50000008ea7fae */ /* 0x000fe800081a101e */
[----:B------:R1:W-:Y:S01]  /*45490*/  LDGSTS.E [R234+0x7fd00], desc[UR30][R2.64], P0 ;  /* 0x7fd0000002ea7fae */ /* 0x0003e200081a101e */
[C---:B----4-:R-:W-:Y:S01]  /*454a0*/  IMAD.WIDE R12, R235.reuse, 0x4, R154 ;  /* 0x00000004eb0c7825 */ /* 0x050fe200078e029a */
[----:B-1----:R-:W1:Y:S02]  /*454b0*/  LDC R234, c[0x0][0x3a0] ;  /* 0x0000e800ffea7b82 */ /* 0x002e640000000800 */
[----:B------:R-:W4:Y:S04]  /*454c0*/  LDL.LU.64 R154, [R1+0x810] ;  /* 0x00081000019a7983 */ /* 0x000f280000300a00 */
[----:B------:R-:W4:Y:S04]  /*454d0*/  LDL.LU.64 R248, [R1+0x7d8] ;  /* 0x0007d80001f87983 */ /* 0x000f280000300a00 */
[----:B------:R-:W-:Y:S01]  /*454e0*/  LDGSTS.E [R250+0x60600], desc[UR30][R12.64], P0 ;  /* 0x606000000cfa7fae */ /* 0x000fe200081a101e */
[----:B------:R-:W-:-:S03]  /*454f0*/  IMAD.WIDE R22, R235, 0x4, R246 ;  /* 0x00000004eb167825 */ /* 0x000fc600078e02f6 */
[----:B------:R-:W4:Y:S04]  /*45500*/  LDL.LU.64 R246, [R1+0x7a0] ;  /* 0x0007a00001f67983 */ /* 0x000f280000300a00 */
[----:B------:R-:W4:Y:S01]  /*45510*/  LDL.LU.64 R244, [R1+0x768] ;  /* 0x0007680001f47983 */ /* 0x000f220000300a00 */
[----:B------:R-:W-:-:S03]  /*45520*/  IMAD.WIDE R28, R235, 0x4, R242 ;  /* 0x00000004eb1c7825 */ /* 0x000fc600078e02f2 */
[----:B------:R-:W-:Y:S04]  /*45530*/  LDGSTS.E [R250+0x60e00], desc[UR30][R22.64], P0 ;  /* 0x60e0000016fa7fae */ /* 0x000fe800081a101e */
[----:B------:R-:W4:Y:S01]  /*45540*/  LDL.LU.64 R242, [R1+0x730] ;  /* 0x0007300001f27983 */ /* 0x000f220000300a00 */
[----:B------:R-:W-:-:S03]  /*45550*/  IMAD.WIDE R38, R235, 0x4, R240 ;  /* 0x00000004eb267825 */ /* 0x000fc600078e02f0 */
[----:B------:R-:W4:Y:S01]  /*45560*/  LDL.LU.64 R240, [R1+0x6f8] ;  /* 0x0006f80001f07983 */ /* 0x000f220000300a00 */
[----:B------:R-:W-:-:S03]  /*45570*/  IMAD.WIDE R58, R235, 0x4, R238 ;  /* 0x00000004eb3a7825 */ /* 0x000fc600078e02ee */
[----:B------:R-:W4:Y:S01]  /*45580*/  LDL.LU.64 R238, [R1+0x6c0] ;  /* 0x0006c00001ee7983 */ /* 0x000f220000300a00 */
[----:B------:R-:W-:-:S03]  /*45590*/  IMAD.WIDE R78, R235, 0x4, R236 ;  /* 0x00000004eb4e7825 */ /* 0x000fc600078e02ec */
[----:B------:R-:W4:Y:S01]  /*455a0*/  LDL.LU.64 R236, [R1+0x688] ;  /* 0x0006880001ec7983 */ /* 0x000f220000300a00 */
[----:B--2---:R-:W-:-:S03]  /*455b0*/  IMAD.WIDE R86, R235, 0x4, R32 ;  /* 0x00000004eb567825 */ /* 0x004fc600078e0220 */
[----:B------:R-:W2:Y:S01]  /*455c0*/  LDL.LU.64 R32, [R1+0x650] ;  /* 0x0006500001207983 */ /* 0x000ea20000300a00 */
[----:B---3--:R-:W-:-:S03]  /*455d0*/  IMAD.WIDE R102, R235, 0x4, R16 ;  /* 0x00000004eb667825 */ /* 0x008fc600078e0210 */
[----:B------:R-:W3:Y:S01]  /*455e0*/  LDL.LU.64 R16, [R1+0x618] ;  /* 0x0006180001107983 */ /* 0x000ee20000300a00 */
[----:B------:R-:W-:-:S03]  /*455f0*/  IMAD.WIDE R110, R235, 0x4, R168 ;  /* 0x00000004eb6e7825 */ /* 0x000fc600078e02a8 */
[----:B------:R-:W3:Y:S01]  /*45600*/  LDL.LU.64 R168, [R1+0x5e0] ;  /* 0x0005e00001a87983 */ /* 0x000ee20000300a00 */
[----:B------:R-:W-:-:S03]  /*45610*/  IMAD.WIDE R118, R235, 0x4, R128 ;  /* 0x00000004eb767825 */ /* 0x000fc600078e0280 */
[----:B------:R-:W3:Y:S01]  /*45620*/  LDL.LU.64 R128, [R1+0x5a8] ;  /* 0x0005a80001807983 */ /* 0x000ee20000300a00 */
[----:B------:R-:W-:-:S03]  /*45630*/  IMAD.WIDE R126, R235, 0x4, R112 ;  /* 0x00000004eb7e7825 */ /* 0x000fc600078e0270 */
[----:B------:R-:W3:Y:S01]  /*45640*/  LDL.LU.64 R112, [R1+0x570] ;  /* 0x0005700001707983 */ /* 0x000ee20000300a00 */
[----:B------:R-:W-:-:S03]  /*45650*/  IMAD.WIDE R134, R235, 0x4, R80 ;  /* 0x00000004eb867825 */ /* 0x000fc600078e0250 */
[----:B------:R-:W3:Y:S01]  /*45660*/  LDL.LU.64 R80, [R1+0x538] ;  /* 0x0005380001507983 */ /* 0x000ee20000300a00 */
[----:B------:R-:W-:-:S04]  /*45670*/  IMAD.WIDE R140, R235, 0x4, R64 ;  /* 0x00000004eb8c7825 */ /* 0x000fc800078e0240 */
[C---:B------:R-:W-:Y:S02]  /*45680*/  IMAD.WIDE R150, R235.reuse, 0x4, R96 ;  /* 0x00000004eb967825 */ /* 0x040fe400078e0260 */
[----:B------:R-:W3:Y:S02]  /*45690*/  LDL.LU.64 R96, [R1+0x500] ;  /* 0x0005000001607983 */ /* 0x000ee40000300a00 */
[----:B------:R-:W-:-:S04]  /*456a0*/  IMAD.WIDE R142, R235, 0x4, R48 ;  /* 0x00000004eb8e7825 */ /* 0x000fc800078e0230 */
[----:B----4-:R-:W-:-:S04]  /*456b0*/  IMAD.WIDE R154, R235, 0x4, R154 ;  /* 0x00000004eb9a7825 */ /* 0x010fc800078e029a */
[C---:B------:R-:W-:Y:S01]  /*456c0*/  IMAD.WIDE R248, R235.reuse, 0x4, R248 ;  /* 0x00000004ebf87825 */ /* 0x040fe200078e02f8 */
[----:B------:R4:W-:Y:S04]  /*456d0*/  STL.64 [R1+0x18], R154 ;  /* 0x0000189a01007387 */ /* 0x0009e80000100a00 */
[----:B------:R-:W-:Y:S04]  /*456e0*/  STL.64 [R1+0x30], R248 ;  /* 0x000030f801007387 */ /* 0x000fe80000100a00 */
[----:B------:R-:W4:Y:S01]  /*456f0*/  LDL.LU.64 R64, [R1+0x4c8] ;  /* 0x0004c80001407983 */ /* 0x000f220000300a00 */
[----:B------:R-:W-:-:S04]  /*45700*/  IMAD.WIDE R246, R235, 0x4, R246 ;  /* 0x00000004ebf67825 */ /* 0x000fc800078e02f6 */
[C---:B------:R-:W-:Y:S01]  /*45710*/  IMAD.WIDE R244, R235.reuse, 0x4, R244 ;  /* 0x00000004ebf47825 */ /* 0x040fe200078e02f4 */
[----:B------:R-:W-:Y:S04]  /*45720*/  STL.64 [R1+0x58], R246 ;  /* 0x000058f601007387 */ /* 0x000fe80000100a00 */
[----:B------:R-:W4:Y:S04]  /*45730*/  LDL.LU.64 R48, [R1+0x490] ;  /* 0x0004900001307983 */ /* 0x000f280000300a00 */
[----:B------:R-:W-:Y:S01]  /*45740*/  STL.64 [R1+0x70], R244 ;  /* 0x000070f401007387 */ /* 0x000fe20000100a00 */
[----:B------:R-:W-:-:S04]  /*45750*/  IMAD.WIDE R242, R235, 0x4, R242 ;  /* 0x00000004ebf27825 */ /* 0x000fc800078e02f2 */
[C---:B------:R-:W-:Y:S01]  /*45760*/  IMAD.WIDE R240, R235.reuse, 0x4, R240 ;  /* 0x00000004ebf07825 */ /* 0x040fe200078e02f0 */
[----:B------:R-:W-:Y:S03]  /*45770*/  STL.64 [R1+0x98], R242 ;  /* 0x000098f201007387 */ /* 0x000fe60000100a00 */
[C---:B--2---:R-:W-:Y:S02]  /*45780*/  IMAD.WIDE R184, R235.reuse, 0x4, R32 ;  /* 0x00000004ebb87825 */ /* 0x044fe400078e0220 */
[----:B------:R-:W2:Y:S04]  /*45790*/  LDL.LU.64 R32, [R1+0x458] ;  /* 0x0004580001207983 */ /* 0x000ea80000300a00 */
[----:B------:R1:W-:Y:S01]  /*457a0*/  STL.64 [R1+0xb0], R240 ;  /* 0x0000b0f001007387 */ /* 0x0003e20000100a00 */
[----:B---3--:R-:W-:-:S03]  /*457b0*/  IMAD.WIDE R176, R235, 0x4, R16 ;  /* 0x00000004ebb07825 */ /* 0x008fc600078e0210 */
[----:B------:R-:W3:Y:S01]  /*457c0*/  LDL.LU.64 R16, [R1+0x418] ;  /* 0x0004180001107983 */ /* 0x000ee20000300a00 */
[----:B------:R-:W-:-:S04]  /*457d0*/  IMAD.WIDE R238, R235, 0x4, R238 ;  /* 0x00000004ebee7825 */ /* 0x000fc800078e02ee */
[C---:B------:R-:W-:Y:S01]  /*457e0*/  IMAD.WIDE R236, R235.reuse, 0x4, R236 ;  /* 0x00000004ebec7825 */ /* 0x040fe200078e02ec */
[----:B------:R1:W-:Y:S03]  /*457f0*/  STL.64 [R1+0x130], R238 ;  /* 0x000130ee01007387 */ /* 0x0003e60000100a00 */
[C---:B------:R-:W-:Y:S01]  /*45800*/  IMAD.WIDE R70, R235.reuse, 0x4, R156 ;  /* 0x00000004eb467825 */ /* 0x040fe200078e029c */
[----:B------:R-:W-:Y:S03]  /*45810*/  STL.64 [R1+0x170], R236 ;  /* 0x000170ec01007387 */ /* 0x000fe60000100a00 */
[C---:B------:R-:W-:Y:S01]  /*45820*/  IMAD.WIDE R94, R235.reuse, 0x4, R144 ;  /* 0x00000004eb5e7825 */ /* 0x040fe200078e0290 */
[----:B------:R-:W3:Y:S03]  /*45830*/  LDL.LU.64 R156, [R1+0x3e0] ;  /* 0x0003e000019c7983 */ /* 0x000ee60000300a00 */
[C---:B------:R-:W-:Y:S01]  /*45840*/  IMAD.WIDE R172, R235.reuse, 0x4, R128 ;  /* 0x00000004ebac7825 */ /* 0x040fe200078e0280 */
[----:B------:R-:W3:Y:S03]  /*45850*/  LDL.LU.64 R144, [R1+0x3a8] ;  /* 0x0003a80001907983 */ /* 0x000ee60000300a00 */
[C---:B------:R-:W-:Y:S01]  /*45860*/  IMAD.WIDE R174, R235.reuse, 0x4, R168 ;  /* 0x00000004ebae7825 */ /* 0x040fe200078e02a8 */
[----:B------:R-:W-:Y:S04]  /*45870*/  STL.64 [R1+0x1b0], R184 ;  /* 0x0001b0b801007387 */ /* 0x000fe80000100a00 */
[----:B------:R-:W3:Y:S01]  /*45880*/  LDL.LU.64 R128, [R1+0x368] ;  /* 0x0003680001807983 */ /* 0x000ee20000300a00 */
[----:B------:R-:W-:-:S03]  /*45890*/  IMAD.WIDE R170, R235, 0x4, R112 ;  /* 0x00000004ebaa7825 */ /* 0x000fc600078e0270 */
[----:B------:R-:W3:Y:S01]  /*458a0*/  LDL.LU.64 R124, [R1+0x328] ;  /* 0x00032800017c7983 */ /* 0x000ee20000300a00 */
[----:B------:R-:W-:-:S03]  /*458b0*/  IMAD.WIDE R166, R235, 0x4, R96 ;  /* 0x00000004eba67825 */ /* 0x000fc600078e0260 */
[----:B------:R-:W-:Y:S04]  /*458c0*/  STL.64 [R1+0x230], R176 ;  /* 0x000230b001007387 */ /* 0x000fe80000100a00 */
[----:B------:R-:W3:Y:S04]  /*458d0*/  LDL.LU.64 R112, [R1+0x2e8] ;  /* 0x0002e80001707983 */ /* 0x000ee80000300a00 */
[----:B------:R-:W3:Y:S01]  /*458e0*/  LDL.LU.64 R108, [R1+0x2a8] ;  /* 0x0002a800016c7983 */ /* 0x000ee20000300a00 */
[----:B------:R-:W-:-:S03]  /*458f0*/  IMAD.WIDE R168, R235, 0x4, R80 ;  /* 0x00000004eba87825 */ /* 0x000fc600078e0250 */
[----:B------:R-:W-:Y:S04]  /*45900*/  STL.64 [R1+0x238], R174 ;  /* 0x000238ae01007387 */ /* 0x000fe80000100a00 */
[----:B------:R-:W3:Y:S04]  /*45910*/  LDL.LU.64 R96, [R1+0x268] ;  /* 0x0002680001607983 */ /* 0x000ee80000300a00 */
[----:B------:R-:W3:Y:S04]  /*45920*/  LDL.LU.64 R14, [R1+0x228] ;  /* 0x00022800010e7983 */ /* 0x000ee80000300a00 */
[----:B------:R-:W-:Y:S04]  /*45930*/  STL.64 [R1+0x270], R172 ;  /* 0x000270ac01007387 */ /* 0x000fe80000100a00 */
[----:B------:R-:W3:Y:S04]  /*45940*/  LDL.LU.64 R80, [R1+0x1e8] ;  /* 0x0001e80001507983 */ /* 0x000ee80000300a00 */
[----:B------:R-:W3:Y:S04]  /*45950*/  LDL.LU.64 R30, [R1+0x1a8] ;  /* 0x0001a800011e7983 */ /* 0x000ee80000300a00 */
[----:B------:R-:W-:Y:S04]  /*45960*/  STL.64 [R1+0x2b0], R170 ;  /* 0x0002b0aa01007387 */ /* 0x000fe80000100a00 */
[----:B------:R-:W3:Y:S01]  /*45970*/  LDL.LU.64 R46, [R1+0x168] ;  /* 0x00016800012e7983 */ /* 0x000ee20000300a00 */
[----:B------:R-:W-:-:S04]  /*45980*/  IMAD.WIDE R24, R235, 0x4, R160 ;  /* 0x00000004eb187825 */ /* 0x000fc800078e02a0 */
[C---:B------:R-:W-:Y:S01]  /*45990*/  IMAD.WIDE R44, R235.reuse, 0x4, R158 ;  /* 0x00000004eb2c7825 */ /* 0x040fe200078e029e */
[----:B------:R-:W-:Y:S04]  /*459a0*/  LDGSTS.E [R250+0x61600], desc[UR30][R24.64], P0 ;  /* 0x6160000018fa7fae */ /* 0x000fe800081a101e */
[----:B------:R-:W-:Y:S04]  /*459b0*/  LDGSTS.E [R250+0x61e00], desc[UR30][R28.64], P0 ;  /* 0x61e000001cfa7fae */ /* 0x000fe800081a101e */
[----:B------:R-:W-:Y:S04]  /*459c0*/  LDGSTS.E [R250+0x62600], desc[UR30][R38.64], P0 ;  /* 0x6260000026fa7fae */ /* 0x000fe800081a101e */
[----:B------:R-:W-:Y:S01]  /*459d0*/  LDGSTS.E [R250+0x62e00], desc[UR30][R44.64], P0 ;  /* 0x62e000002cfa7fae */ /* 0x000fe200081a101e */
[----:B------:R-:W-:-:S03]  /*459e0*/  IMAD.WIDE R42, R235, 0x4, R148 ;  /* 0x00000004eb2a7825 */ /* 0x000fc600078e0294 */
        /* <DEDUP_REMOVED lines=33> */
[----:B----4-:R-:W-:-:S03]  /*45c00*/  IMAD.WIDE R164, R235, 0x4, R64 ;  /* 0x00000004eba47825 */ /* 0x010fc600078e0240 */
[----:B------:R-:W4:Y:S04]  /*45c10*/  LDL.LU.64 R64, [R1+0x128] ;  /* 0x0001280001407983 */ /* 0x000f280000300a00 */
[----:B------:R-:W-:Y:S04]  /*45c20*/  STL.64 [R1+0x2f0], R168 ;  /* 0x0002f0a801007387 */ /* 0x000fe80000100a00 */
[----:B------:R-:W4:Y:S01]  /*45c30*/  LDL.LU.64 R62, [R1+0xe8] ;  /* 0x0000e800013e7983 */ /* 0x000f220000300a00 */
[----:B------:R-:W-:-:S03]  /*45c40*/  IMAD.WIDE R162, R235, 0x4, R48 ;  /* 0x00000004eba27825 */ /* 0x000fc600078e0230 */
[----:B------:R-:W4:Y:S04]  /*45c50*/  LDL.LU.64 R48, [R1+0xa8] ;  /* 0x0000a80001307983 */ /* 0x000f280000300a00 */
[----:B------:R-:W-:Y:S04]  /*45c60*/  STL.64 [R1+0x330], R166 ;  /* 0x000330a601007387 */ /* 0x000fe80000100a00 */
[----:B------:R-:W-:Y:S04]  /*45c70*/  LDGSTS.E [R250+0x71600], desc[UR30][R164.64], P0 ;  /* 0x71600000a4fa7fae */ /* 0x000fe800081a101e */
[----:B------:R-:W-:Y:S01]  /*45c80*/  LDGSTS.E [R250+0x71e00], desc[UR30][R162.64], P0 ;  /* 0x71e00000a2fa7fae */ /* 0x000fe200081a101e */
[----:B--2---:R-:W-:-:S03]  /*45c90*/  IMAD.WIDE R160, R235, 0x4, R32 ;  /* 0x00000004eba07825 */ /* 0x004fc600078e0220 */
[----:B------:R-:W2:Y:S04]  /*45ca0*/  LDL.LU.64 R32, [R1+0x68] ;  /* 0x0000680001207983 */ /* 0x000ea80000300a00 */
[----:B------:R-:W-:Y:S01]  /*45cb0*/  LDGSTS.E [R250+0x72600], desc[UR30][R160.64], P0 ;  /* 0x72600000a0fa7fae */ /* 0x000fe200081a101e */
[----:B---3--:R-:W-:-:S03]  /*45cc0*/  IMAD.WIDE R158, R235, 0x4, R16 ;  /* 0x00000004eb9e7825 */ /* 0x008fc600078e0210 */
[----:B------:R-:W3:Y:S04]  /*45cd0*/  LDL.LU.64 R16, [R1+0x28] ;  /* 0x0000280001107983 */ /* 0x000ee80000300a00 */
[----:B------:R-:W-:Y:S04]  /*45ce0*/  STL.64 [R1+0x370], R164 ;  /* 0x000370a401007387 */ /* 0x000fe80000100a00 */
[----:B------:R-:W-:Y:S01]  /*45cf0*/  STL.64 [R1+0x378], R162 ;  /* 0x000378a201007387 */ /* 0x000fe20000100a00 */
[----:B------:R-:W-:-:S03]  /*45d00*/  IMAD.WIDE R156, R235, 0x4, R156 ;  /* 0x00000004eb9c7825 */ /* 0x000fc600078e029c */
[----:B------:R-:W-:Y:S01]  /*45d10*/  STL.64 [R1+0x3b0], R160 ;  /* 0x0003b0a001007387 */ /* 0x000fe20000100a00 */
[----:B------:R-:W-:-:S03]  /*45d20*/  IMAD.WIDE R144, R235, 0x4, R144 ;  /* 0x00000004eb907825 */ /* 0x000fc600078e0290 */
        /* <DEDUP_REMOVED lines=19> */
[----:B------:R-:W-:Y:S04]  /*45e60*/  STL.64 [R1+0x658], R76 ;  /* 0x0006584c01007387 */ /* 0x000fe80000100a00 */
[----:B------:R-:W-:Y:S01]  /*45e70*/  STL.64 [R1+0x688], R74 ;  /* 0x0006884a01007387 */ /* 0x000fe20000100a00 */
        /* <DEDUP_REMOVED lines=14> */
[----:B----4-:R-:W-:-:S04]  /*45f60*/  IMAD.WIDE R64, R235, 0x4, R64 ;  /* 0x00000004eb407825 */ /* 0x010fc800078e0240 */
[C---:B------:R-:W-:Y:S01]  /*45f70*/  IMAD.WIDE R62, R235.reuse, 0x4, R62 ;  /* 0x00000004eb3e7825 */ /* 0x040fe200078e023e */
[----:B------:R-:W-:Y:S03]  /*45f80*/  STL.64 [R1+0x690], R64 ;  /* 0x0006904001007387 */ /* 0x000fe60000100a00 */
[C---:B------:R-:W-:Y:S01]  /*45f90*/  IMAD.WIDE R54, R235.reuse, 0x4, R48 ;  /* 0x00000004eb367825 */ /* 0x040fe200078e0230 */
[----:B------:R-:W-:Y:S04]  /*45fa0*/  STL.64 [R1+0x6c0], R62 ;  /* 0x0006c03e01007387 */ /* 0x000fe80000100a00 */
[----:B------:R-:W-:Y:S04]  /*45fb0*/  STL.64 [R1+0x6f8], R54 ;  /* 0x0006f83601007387 */ /* 0x000fe80000100a00 */
[----:B------:R-:W-:Y:S04]  /*45fc0*/  LDGSTS.E [R250+0x78e00], desc[UR30][R64.64], P0 ;  /* 0x78e0000040fa7fae */ /* 0x000fe800081a101e */
[----:B------:R-:W-:Y:S04]  /*45fd0*/  LDGSTS.E [R250+0x79600], desc[UR30][R62.64], P0 ;  /* 0x796000003efa7fae */ /* 0x000fe800081a101e */
[----:B------:R-:W-:Y:S01]  /*45fe0*/  LDGSTS.E [R250+0x79e00], desc[UR30][R54.64], P0 ;  /* 0x79e0000036fa7fae */ /* 0x000fe200081a101e */
[----:B--2---:R-:W-:-:S04]  /*45ff0*/  IMAD.WIDE R48, R235, 0x4, R32 ;  /* 0x00000004eb307825 */ /* 0x004fc800078e0220 */
[C---:B------:R-:W-:Y:S01]  /*46000*/  IMAD.WIDE R32, R235.reuse, 0x4, R132 ;  /* 0x00000004eb207825 */ /* 0x040fe200078e0284 */
[----:B------:R-:W-:Y:S04]  /*46010*/  STL.64 [R1+0x700], R48 ;  /* 0x0007003001007387 */ /* 0x000fe80000100a00 */
[----:B------:R-:W-:Y:S01]  /*46020*/  LDGSTS.E [R250+0x7a600], desc[UR30][R48.64], P0 ;  /* 0x7a60000030fa7fae */ /* 0x000fe200081a101e */
[----:B---3--:R-:W-:-:S04]  /*46030*/  IMAD.WIDE R46, R235, 0x4, R16 ;  /* 0x00000004eb2e7825 */ /* 0x008fc800078e0210 */
[C---:B------:R-:W-:Y:S01]  /*46040*/  IMAD.WIDE R16, R235.reuse, 0x4, R84 ;  /* 0x00000004eb107825 */ /* 0x040fe200078e0254 */
        /* <DEDUP_REMOVED lines=10> */
[----:B------:R3:W-:Y:S04]  /*460f0*/  STL.64 [R1+0x768], R2 ;  /* 0x0007680201007387 */ /* 0x0007e80000100a00 */
[----:B------:R-:W4:Y:S04]  /*46100*/  LDL.LU.64 R154, [R1+0x85f0] ;  /* 0x0085f000019a7983 */ /* 0x000f280000300a00 */
[----:B-1----:R-:W3:Y:S04]  /*46110*/  LDL.LU.64 R240, [R1+0xc30] ;  /* 0x000c300001f07983 */ /* 0x002ee80000300a00 */
        /* <DEDUP_REMOVED lines=13> */
[----:B--2---:R-:W2:Y:S04]  /*461f0*/  LDL.LU.64 R16, [R1+0xae0] ;  /* 0x000ae00001107983 */ /* 0x004ea80000300a00 */
[----:B------:R-:W2:Y:S04]  /*46200*/  LDL.LU.64 R96, [R1+0xaa8] ;  /* 0x000aa80001607983 */ /* 0x000ea80000300a00 */
[----:B------:R-:W2:Y:S04]  /*46210*/  LDL.LU.64 R166, [R1+0xa70] ;  /* 0x000a700001a67983 */ /* 0x000ea80000300a00 */
[----:B------:R-:W-:Y:S04]  /*46220*/  LDGSTS.E [R250+0x7ee00], desc[UR30][R8.64], P0 ;  /* 0x7ee0000008fa7fae */ /* 0x000fe800081a101e */
[----:B------:R-:W2:Y:S04]  /*46230*/  LDL.LU.64 R164, [R1+0xa38] ;  /* 0x000a380001a47983 */ /* 0x000ea80000300a00 */
[----:B------:R-:W-:Y:S04]  /*46240*/  LDGSTS.E [R250+0x7f600], desc[UR30][R6.64], P0 ;  /* 0x7f60000006fa7fae */ /* 0x000fe800081a101e */
[----:B------:R-:W2:Y:S04]  /*46250*/  LDL.LU.64 R236, [R1+0xa00] ;  /* 0x000a000001ec7983 */ /* 0x000ea80000300a00 */
[----:B------:R3:W-:Y:S04]  /*46260*/  LDGSTS.E [R250+0x7fe00], desc[UR30][R2.64], P0 ;  /* 0x7fe0000002fa7fae */ /* 0x0007e800081a101e */
[----:B------:R-:W2:Y:S04]  /*46270*/  LDL.LU.64 R162, [R1+0x9c8] ;  /* 0x0009c80001a27983 */ /* 0x000ea80000300a00 */
[----:B------:R-:W2:Y:S01]  /*46280*/  LDL.LU.64 R160, [R1+0x990] ;  /* 0x0009900001a07983 */ /* 0x000ea20000300a00 */
[----:B---3--:R-:W-:-:S03]  /*46290*/  IMAD.WIDE R2, R235, 0x4, R240 ;  /* 0x00000004eb027825 */ /* 0x008fc600078e02f0 */
[----:B------:R-:W3:Y:S01]  /*462a0*/  LDL.LU.64 R240, [R1+0x958] ;  /* 0x0009580001f07983 */ /* 0x000ee20000300a00 */
[----:B----4-:R-:W-:-:S03]  /*462b0*/  IMAD.WIDE R4, R235, 0x4, R244 ;  /* 0x00000004eb047825 */ /* 0x010fc600078e02f4 */
[----:B------:R-:W4:Y:S04]  /*462c0*/  LDL.LU.64 R158, [R1+0x920] ;  /* 0x00092000019e7983 */ /* 0x000f280000300a00 */
[----:B------:R-:W4:Y:S01]  /*462d0*/  LDL.LU.64 R156, [R1+0x8e8] ;  /* 0x0008e800019c7983 */ /* 0x000f220000300a00 */
[----:B------:R-:W-:-:S03]  /*462e0*/  IMAD.WIDE R6, R235, 0x4, R248 ;  /* 0x00000004eb067825 */ /* 0x000fc600078e02f8 */
[----:B------:R-:W4:Y:S04]  /*462f0*/  LDL.LU.64 R244, [R1+0x8b0] ;  /* 0x0008b00001f47983 */ /* 0x000f280000300a00 */
[----:B------:R-:W4:Y:S01]  /*46300*/  LDL.LU.64 R144, [R1+0x878] ;  /* 0x0008780001907983 */ /* 0x000f220000300a00 */
[----:B------:R-:W-:-:S03]  /*46310*/  IMAD.WIDE R8, R235, 0x4, R246 ;  /* 0x00000004eb087825 */ /* 0x000fc600078e02f6 */
[----:B------:R-:W4:Y:S04]  /*46320*/  LDL.LU.64 R168, [R1+0x840] ;  /* 0x0008400001a87983 */ /* 0x000f280000300a00 */
        /* <DEDUP_REMOVED lines=9> */
[----:B------:R-:W4:Y:S04]  /*463c0*/  LDL.LU.64 R48, [R1+0x680] ;  /* 0x0006800001307983 */ /* 0x000f280000300a00 */
[----:B------:R-:W4:Y:S04]  /*463d0*/  LDL.LU.64 R32, [R1+0x648] ;  /* 0x0006480001207983 */ /* 0x000f280000300a00 */
[----:B------:R-:W4:Y:S01]  /*463e0*/  LDL.LU.64 R238, [R1+0x610] ;  /* 0x0006100001ee7983 */ /* 0x000f220000300a00 */
[----:B--2---:R-:W-:-:S03]  /*463f0*/  IMAD.WIDE R20, R235, 0x4, R16 ;  /* 0x00000004eb147825 */ /* 0x004fc600078e0210 */
[----:B------:R-:W2:Y:S01]  /*46400*/  LDL.LU.64 R16, [R1+0x5d8] ;  /* 0x0005d80001107983 */ /* 0x000ea20000300a00 */
[----:B------:R-:W-:-:S03]  /*46410*/  IMAD.WIDE R26, R235, 0x4, R96 ;  /* 0x00000004eb1a7825 */ /* 0x000fc600078e0260 */
[----:B------:R-:W2:Y:S01]  /*46420*/  LDL.LU.64 R96, [R1+0x5a0] ;  /* 0x0005a00001607983 */ /* 0x000ea20000300a00 */
[----:B------:R-:W-:-:S03]  /*46430*/  IMAD.WIDE R30, R235, 0x4, R166 ;  /* 0x00000004eb1e7825 */ /* 0x000fc600078e02a6 */
[----:B------:R1:W-:Y:S01]  /*46440*/  LDGSTS.E [R252+0x60700], desc[UR30][R2.64], P0 ;  /* 0x6070000002fc7fae */ /* 0x0003e200081a101e */
[----:B------:R-:W-:-:S03]  /*46450*/  IMAD.WIDE R36, R235, 0x4, R164 ;  /* 0x00000004eb247825 */ /* 0x000fc600078e02a4 */
[----:B------:R1:W-:Y:S01]  /*46460*/  LDGSTS.E [R252+0x60f00], desc[UR30][R4.64], P0 ;  /* 0x60f0000004fc7fae */ /* 0x0003e200081a101e */
[----:B------:R-:W-:-:S03]  /*46470*/  IMAD.WIDE R42, R235, 0x4, R236 ;  /* 0x00000004eb2a7825 */ /* 0x000fc600078e02ec */
[----:B------:R-:W2:Y:S04]  /*46480*/  LDL.LU.64 R236, [R1+0x568] ;  /* 0x0005680001ec7983 */ /* 0x000ea80000300a00 */
[----:B------:R1:W-:Y:S01]  /*46490*/  LDGSTS.E [R252+0x61700], desc[UR30][R6.64], P0 ;  /* 0x6170000006fc7fae */ /* 0x0003e200081a101e */
[----:B------:R-:W-:-:S03]  /*464a0*/  IMAD.WIDE R46, R235, 0x4, R162 ;  /* 0x00000004eb2e7825 */ /* 0x000fc600078e02a2 */
[----:B------:R1:W-:Y:S01]  /*464b0*/  LDGSTS.E [R252+0x61f00], desc[UR30][R8.64], P0 ;  /* 0x61f0000008fc7fae */ /* 0x0003e200081a101e */
[----:B------:R-:W-:-:S03]  /*464c0*/  IMAD.WIDE R52, R235, 0x4, R160 ;  /* 0x00000004eb347825 */ /* 0x000fc600078e02a0 */
[----:B------:R1:W-:Y:S04]  /*464d0*/  LDGSTS.E [R252+0x62700], desc[UR30][R10.64], P0 ;  /* 0x627000000afc7fae */ /* 0x0003e800081a101e */
[----:B------:R1:W-:Y:S04]  /*464e0*/  LDGSTS.E [R252+0x62f00], desc[UR30][R14.64], P0 ;  /* 0x62f000000efc7fae */ /* 0x0003e800081a101e */
[----:B------:R1:W-:Y:S04]  /*464f0*/  LDGSTS.E [R252+0x63700], desc[UR30][R20.64], P0 ;  /* 0x6370000014fc7fae */ /* 0x0003e800081a101e */
[----:B------:R1:W-:Y:S04]  /*46500*/  LDGSTS.E [R252+0x63f00], desc[UR30][R26.64], P0 ;  /* 0x63f000001afc7fae */ /* 0x0003e800081a101e */
[----:B------:R1:W-:Y:S04]  /*46510*/  LDGSTS.E [R252+0x64700], desc[UR30][R30.64], P0 ;  /* 0x647000001efc7fae */ /* 0x0003e800081a101e */
[----:B------:R1:W-:Y:S04]  /*46520*/  LDGSTS.E [R252+0x64f00], desc[UR30][R36.64], P0 ;  /* 0x64f0000024fc7fae */ /* 0x0003e800081a101e */
[----:B------:R1:W-:Y:S04]  /*46530*/  LDGSTS.E [R252+0x65700], desc[UR30][R42.64], P0 ;  /* 0x657000002afc7fae */ /* 0x0003e800081a101e */
[----:B------:R1:W-:Y:S04]  /*46540*/  LDGSTS.E [R252+0x65f00], desc[UR30][R46.64], P0 ;  /* 0x65f000002efc7fae */ /* 0x0003e800081a101e */
[----:B------:R1:W-:Y:S01]  /*46550*/  LDGSTS.E [R252+0x66700], desc[UR30][R52.64], P0 ;  /* 0x6670000034fc7fae */ /* 0x0003e200081a101e */
[----:B---3--:R-:W-:-:S03]  /*46560*/  IMAD.WIDE R54, R235, 0x4, R240 ;  /* 0x00000004eb367825 */ /* 0x008fc600078e02f0 */
[----:B------:R-:W3:Y:S01]  /*46570*/  LDL.LU.64 R240, [R1+0x530] ;  /* 0x0005300001f07983 */ /* 0x000ee20000300a00 */
[----:B----4-:R-:W-:-:S03]  /*46580*/  IMAD.WIDE R62, R235, 0x4, R158 ;  /* 0x00000004eb3e7825 */ /* 0x010fc600078e029e */
[----:B------:R1:W-:Y:S01]  /*46590*/  LDGSTS.E [R252+0x66f00], desc[UR30][R54.64], P0 ;  /* 0x66f0000036fc7fae */ /* 0x0003e200081a101e */
[----:B------:R-:W-:-:S03]  /*465a0*/  IMAD.WIDE R68, R235, 0x4, R156 ;  /* 0x00000004eb447825 */ /* 0x000fc600078e029c */
[----:B------:R1:W-:Y:S01]  /*465b0*/  LDGSTS.E [R252+0x67700], desc[UR30][R62.64], P0 ;  /* 0x677000003efc7fae */ /* 0x0003e200081a101e */
[----:B------:R-:W-:-:S03]  /*465c0*/  IMAD.WIDE R74, R235, 0x4, R244 ;  /* 0x00000004eb4a7825 */ /* 0x000fc600078e02f4 */
[----:B------:R-:W4:Y:S01]  /*465d0*/  LDL.LU.64 R244, [R1+0x4f8] ;  /* 0x0004f80001f47983 */ /* 0x000f220000300a00 */
[----:B------:R-:W-:-:S03]  /*465e0*/  IMAD.WIDE R76, R235, 0x4, R144 ;  /* 0x00000004eb4c7825 */ /* 0x000fc600078e0290 */
        /* <DEDUP_REMOVED lines=22> */
[----:B------:R-:W4:Y:S04]  /*46750*/  LDL.LU.64 R238, [R1+0x410] ;  /* 0x0004100001ee7983 */ /* 0x000f280000300a00 */
[----:B------:R1:W-:Y:S01]  /*46760*/  STL.64 [R1+0x28], R176 ;  /* 0x000028b001007387 */ /* 0x0003e20000100a00 */
[----:B--2---:R-:W-:-:S03]  /*46770*/  IMAD.WIDE R170, R235, 0x4, R16 ;  /* 0x00000004ebaa7825 */ /* 0x004fc600078e0210 */
[----:B------:R-:W2:Y:S04]  /*46780*/  LDL.LU.64 R168, [R1+0x3d8] ;  /* 0x0003d80001a87983 */ /* 0x000ea80000300a00 */
[----:B------:R-:W2:Y:S04]  /*46790*/  LDL.LU.64 R128, [R1+0x3a0] ;  /* 0x0003a00001807983 */ /* 0x000ea80000300a00 */
[----:B------:R1:W-:Y:S01]  /*467a0*/  STL.64 [R1+0x68], R174 ;  /* 0x000068ae01007387 */ /* 0x0003e20000100a00 */
[----:B------:R-:W-:-:S03]  /*467b0*/  IMAD.WIDE R184, R235, 0x4, R96 ;  /* 0x00000004ebb87825 */ /* 0x000fc600078e0260 */
[----:B------:R-:W2:Y:S04]  /*467c0*/  LDL.LU.64 R112, [R1+0x360] ;  /* 0x0003600001707983 */ /* 0x000ea80000300a00 */
[----:B------:R-:W2:Y:S04]  /*467d0*/  LDL.LU.64 R80, [R1+0x320] ;  /* 0x0003200001507983 */ /* 0x000ea80000300a00 */
[----:B------:R1:W-:Y:S01]  /*467e0*/  STL.64 [R1+0xa8], R172 ;  /* 0x0000a8ac01007387 */ /* 0x0003e20000100a00 */
[----:B------:R-:W-:-:S03]  /*467f0*/  IMAD.WIDE R166, R235, 0x4, R236 ;  /* 0x00000004eba67825 */ /* 0x000fc600078e02ec */
[----:B------:R-:W2:Y:S04]  /*46800*/  LDL.LU.64 R64, [R1+0x2e0] ;  /* 0x0002e00001407983 */ /* 0x000ea80000300a00 */
[----:B------:R-:W2:Y:S04]  /*46810*/  LDL.LU.64 R48, [R1+0x2a0] ;  /* 0x0002a00001307983 */ /* 0x000ea80000300a00 */
[----:B------:R1:W-:Y:S04]  /*46820*/  STL.64 [R1+0xe8], R170 ;  /* 0x0000e8aa01007387 */ /* 0x0003e80000100a00 */
[----:B------:R-:W2:Y:S04]  /*46830*/  LDL.LU.64 R32, [R1+0x260] ;  /* 0x0002600001207983 */ /* 0x000ea80000300a00 */
[----:B------:R-:W2:Y:S04]  /*46840*/  LDL.LU.64 R16, [R1+0x220] ;  /* 0x0002200001107983 */ /* 0x000ea80000300a00 */
[----:B------:R1:W-:Y:S04]  /*46850*/  STL.64 [R1+0xf0], R184 ;  /* 0x0000f0b801007387 */ /* 0x0003e80000100a00 */
[----:B------:R-:W2:Y:S04]  /*46860*/  LDL.LU.64 R96, [R1+0x1e0] ;  /* 0x0001e00001607983 */ /* 0x000ea80000300a00 */
        /* <DEDUP_REMOVED lines=9> */
[----:B---3--:R-:W-:-:S05]  /*46900*/  IMAD.WIDE R164, R235, 0x4, R240 ;  /* 0x00000004eba47825 */ /* 0x008fca00078e02f0 */
[----:B------:R3:W-:Y:S01]  /*46910*/  LDGSTS.E [R252+0x70700], desc[UR30][R164.64], P0 ;  /* 0x70700000a4fc7fae */ /* 0x0007e200081a101e */
[----:B----4-:R-:W-:-:S05]  /*46920*/  IMAD.WIDE R162, R235, 0x4, R244 ;  /* 0x00000004eba27825 */ /* 0x010fca00078e02f4 */
[----:B------:R3:W-:Y:S01]  /*46930*/  LDGSTS.E [R252+0x70f00], desc[UR30][R162.64], P0 ;  /* 0x70f00000a2fc7fae */ /* 0x0007e200081a101e */
[----:B------:R-:W-:-:S03]  /*46940*/  IMAD.WIDE R160, R235, 0x4, R248 ;  /* 0x00000004eba07825 */ /* 0x000fc600078e02f8 */
[----:B------:R-:W4:Y:S04]  /*46950*/  LDL.LU.64 R248, [R1+0x1a0] ;  /* 0x0001a00001f87983 */ /* 0x000f280000300a00 */
[----:B------:R1:W-:Y:S04]  /*46960*/  STL.64 [R1+0x128], R166 ;  /* 0x000128a601007387 */ /* 0x0003e80000100a00 */
[----:B------:R3:W-:Y:S01]  /*46970*/  LDGSTS.E [R252+0x71700], desc[UR30][R160.64], P0 ;  /* 0x71700000a0fc7fae */ /* 0x0007e200081a101e */
[----:B------:R-:W-:-:S03]  /*46980*/  IMAD.WIDE R158, R235, 0x4, R246 ;  /* 0x00000004eb9e7825 */ /* 0x000fc600078e02f6 */
[----:B------:R-:W3:Y:S04]  /*46990*/  LDL.LU.64 R246, [R1+0x160] ;  /* 0x0001600001f67983 */ /* 0x000ee80000300a00 */
[----:B------:R-:W3:Y:S04]  /*469a0*/  LDL.LU.64 R244, [R1+0x120] ;  /* 0x0001200001f47983 */ /* 0x000ee80000300a00 */
[----:B------:R1:W-:Y:S01]  /*469b0*/  STL.64 [R1+0x168], R164 ;  /* 0x000168a401007387 */ /* 0x0003e20000100a00 */
[----:B------:R-:W-:-:S03]  /*469c0*/  IMAD.WIDE R156, R235, 0x4, R242 ;  /* 0x00000004eb9c7825 */ /* 0x000fc600078e02f2 */
[----:B------:R-:W3:Y:S04]  /*469d0*/  LDL.LU.64 R242, [R1+0xe0] ;  /* 0x0000e00001f27983 */ /* 0x000ee80000300a00 */
[----:B------:R-:W3:Y:S04]  /*469e0*/  LDL.LU.64 R240, [R1+0xa0] ;  /* 0x0000a00001f07983 */ /* 0x000ee80000300a00 */
[----:B------:R1:W-:Y:S01]  /*469f0*/  STL.64 [R1+0x1a8], R162 ;  /* 0x0001a8a201007387 */ /* 0x0003e20000100a00 */
[----:B------:R-:W-:-:S03]  /*46a00*/  IMAD.WIDE R144, R235, 0x4, R238 ;  /* 0x00000004eb907825 */ /* 0x000fc600078e02ee */
[----:B------:R-:W3:Y:S04]  /*46a10*/  LDL.LU.64 R238, [R1+0x60] ;  /* 0x0000600001ee7983 */ /* 0x000ee80000300a00 */
[----:B------:R-:W3:Y:S01]  /*46a20*/  LDL.LU.64 R236, [R1+0x20] ;  /* 0x0000200001ec7983 */ /* 0x000ee20000300a00 */
[----:B--2---:R-:W-:-:S03]  /*46a30*/  IMAD.WIDE R168, R235, 0x4, R168 ;  /* 0x00000004eba87825 */ /* 0x004fc600078e02a8 */
[----:B------:R2:W-:Y:S01]  /*46a40*/  STL.64 [R1+0x1e8], R160 ;  /* 0x0001e8a001007387 */ /* 0x0005e20000100a00 */
[----:B------:R-:W-:-:S03]  /*46a50*/  IMAD.WIDE R128, R235, 0x4, R128 ;  /* 0x00000004eb807825 */ /* 0x000fc600078e0280 */
[----:B------:R1:W-:Y:S04]  /*46a60*/  STL.64 [R1+0x1f0], R158 ;  /* 0x0001f09e01007387 */ /* 0x0003e80000100a00 */
[----:B------:R1:W-:Y:S01]  /*46a70*/  STL.64 [R1+0x228], R156 ;  /* 0x0002289c01007387 */ /* 0x0003e20000100a00 */
[----:B------:R-:W-:-:S03]  /*46a80*/  IMAD.WIDE R112, R235, 0x4, R112 ;  /* 0x00000004eb707825 */ /* 0x000fc600078e0270 */
[----:B------:R1:W-:Y:S01]  /*46a90*/  STL.64 [R1+0x268], R144 ;  /* 0x0002689001007387 */ /* 0x0003e20000100a00 */
[----:B------:R-:W-:-:S03]  /*46aa0*/  IMAD.WIDE R80, R235, 0x4, R80 ;  /* 0x00000004eb507825 */ /* 0x000fc600078e0250 */
[----:B------:R1:W-:Y:S04]  /*46ab0*/  STL.64 [R1+0x2a8], R168 ;  /* 0x0002a8a801007387 */ /* 0x0003e80000100a00 */
        /* <DEDUP_REMOVED lines=9> */
[----:B------:R1:W-:Y:S01]  /*46b50*/  STL.64 [R1+0x260], R32 ;  /* 0x0002602001007387 */ /* 0x0003e20000100a00 */
[----:B------:R-:W-:-:S03]  /*46b60*/  IMAD.WIDE R96, R235, 0x4, R96 ;  /* 0x00000004eb607825 */ /* 0x000fc600078e0260 */
[----:B------:R1:W-:Y:S04]  /*46b70*/  STL.64 [R1+0x220], R16 ;  /* 0x0002201001007387 */ /* 0x0003e80000100a00 */
[----:B------:R1:W-:Y:S04]  /*46b80*/  STL.64 [R1+0x1e0], R96 ;  /* 0x0001e06001007387 */ /* 0x0003e80000100a00 */
        /* <DEDUP_REMOVED lines=12> */
[----:B----4-:R-:W-:-:S05]  /*46c50*/  IMAD.WIDE R248, R235, 0x4, R248 ;  /* 0x00000004ebf87825 */ /* 0x010fca00078e02f8 */
[----:B------:R4:W-:Y:S04]  /*46c60*/  STL.64 [R1+0x1a0], R248 ;  /* 0x0001a0f801007387 */ /* 0x0009e80000100a00 */
[----:B------:R1:W-:Y:S01]  /*46c70*/  LDGSTS.E [R252+0x77f00], desc[UR30][R248.64], P0 ;  /* 0x77f00000f8fc7fae */ /* 0x0003e200081a101e */
[----:B---3--:R-:W-:-:S04]  /*46c80*/  IMAD.WIDE R246, R235, 0x4, R246 ;  /* 0x00000004ebf67825 */ /* 0x008fc800078e02f6 */
        /* <DEDUP_REMOVED lines=10> */
[----:B------:R2:W-:Y:S04]  /*46d30*/  STL.64 [R1+0x20], R236 ;  /* 0x000020ec01007387 */ /* 0x0005e80000100a00 */
[----:B-1----:R1:W5:Y:S04]  /*46d40*/  LDL.LU.64 R176, [R1+0x85e8] ;  /* 0x0085e80001b07983 */ /* 0x0023680000300a00 */
[----:B------:R1:W5:Y:S04]  /*46d50*/  LDL.LU.64 R174, [R1+0x85e0] ;  /* 0x0085e00001ae7983 */ /* 0x0003680000300a00 */
[----:B------:R1:W5:Y:S04]  /*46d60*/  LDL.LU.64 R172, [R1+0x85d8] ;  /* 0x0085d80001ac7983 */ /* 0x0003680000300a00 */
[----:B------:R1:W5:Y:S04]  /*46d70*/  LDL.LU.64 R170, [R1+0x85d0] ;  /* 0x0085d00001aa7983 */ /* 0x0003680000300a00 */
[----:B------:R1:W5:Y:S04]  /*46d80*/  LDL.LU.64 R184, [R1+0x85c8] ;  /* 0x0085c80001b87983 */ /* 0x0003680000300a00 */
[----:B------:R1:W5:Y:S04]  /*46d90*/  LDL.LU.64 R166, [R1+0x85c0] ;  /* 0x0085c00001a67983 */ /* 0x0003680000300a00 */
[----:B------:R1:W5:Y:S04]  /*46da0*/  LDL.LU.64 R164, [R1+0x85b8] ;  /* 0x0085b80001a47983 */ /* 0x0003680000300a00 */
[----:B------:R1:W5:Y:S04]  /*46db0*/  LDL.LU.64 R162, [R1+0x85b0] ;  /* 0x0085b00001a27983 */ /* 0x0003680000300a00 */
[----:B--2---:R1:W5:Y:S04]  /*46dc0*/  LDL.LU.64 R160, [R1+0x85a8] ;  /* 0x0085a80001a07983 */ /* 0x0043680000300a00 */
[----:B------:R1:W5:Y:S04]  /*46dd0*/  LDL.LU.64 R158, [R1+0x85a0] ;  /* 0x0085a000019e7983 */ /* 0x0003680000300a00 */
        /* <DEDUP_REMOVED lines=11> */
[----:B----4-:R1:W5:Y:S04]  /*46e90*/  LDL.LU.64 R248, [R1+0x8540] ;  /* 0x0085400001f87983 */ /* 0x0103680000300a00 */
[----:B------:R1:W-:Y:S04]  /*46ea0*/  LDGSTS.E [R252+0x78700], desc[UR30][R246.64], P0 ;  /* 0x78700000f6fc7fae */ /* 0x0003e800081a101e */
[----:B------:R1:W-:Y:S04]  /*46eb0*/  LDGSTS.E [R252+0x78f00], desc[UR30][R244.64], P0 ;  /* 0x78f00000f4fc7fae */ /* 0x0003e800081a101e */
[----:B------:R1:W-:Y:S04]  /*46ec0*/  LDGSTS.E [R252+0x79700], desc[UR30][R242.64], P0 ;  /* 0x79700000f2fc7fae */ /* 0x0003e800081a101e */
[----:B---3--:R1:W5:Y:S04]  /*46ed0*/  LDL.LU.64 R246, [R1+0x8538] ;  /* 0x0085380001f67983 */ /* 0x0083680000300a00 */
[----:B------:R1:W5:Y:S04]  /*46ee0*/  LDL.LU.64 R244, [R1+0x8530] ;  /* 0x0085300001f47983 */ /* 0x0003680000300a00 */
[----:B------:R1:W5:Y:S04]  /*46ef0*/  LDL.LU.64 R242, [R1+0x8528] ;  /* 0x0085280001f27983 */ /* 0x0003680000300a00 */
[----:B------:R1:W-:Y:S04]  /*46f00*/  LDGSTS.E [R252+0x79f00], desc[UR30][R240.64], P0 ;  /* 0x79f00000f0fc7fae */ /* 0x0003e800081a101e */
[----:B------:R1:W-:Y:S04]  /*46f10*/  LDGSTS.E [R252+0x7a700], desc[UR30][R238.64], P0 ;  /* 0x7a700000eefc7fae */ /* 0x0003e800081a101e */
[----:B------:R1:W-:Y:S04]  /*46f20*/  LDGSTS.E [R252+0x7af00], desc[UR30][R236.64], P0 ;  /* 0x7af00000ecfc7fae */ /* 0x0003e800081a101e */
[----:B------:R1:W5:Y:S04]  /*46f30*/  LDL.LU.64 R240, [R1+0x8520] ;  /* 0x0085200001f07983 */ /* 0x0003680000300a00 */
[----:B------:R1:W5:Y:S04]  /*46f40*/  LDL.LU.64 R238, [R1+0x8518] ;  /* 0x0085180001ee7983 */ /* 0x0003680000300a00 */
[----:B------:R1:W5:Y:S04]  /*46f50*/  LDL.LU.64 R236, [R1+0x8510] ;  /* 0x0085100001ec7983 */ /* 0x0003680000300a00 */
[----:B------:R1:W-:Y:S04]  /*46f60*/  STL [R1+0xca4], RZ ;  /* 0x000ca4ff01007387 */ /* 0x0003e80000100800 */
        /* <DEDUP_REMOVED lines=3680> */
[----:B------:R1:W-:Y:S01]  /*55570*/  STL [R1+0x42b8], RZ ;  /* 0x0042b8ff01007387 */ /* 0x0003e20000100800 */
[----:B------:R-:W-:-:S03]  /*55580*/  IMAD.WIDE R146, R235, 0x4, R146 ;  /* 0x00000004eb927825 */ /* 0x000fc600078e0292 */
        /* <DEDUP_REMOVED lines=16> */
[----:B------:R1:W-:Y:S04]  /*55690*/  LDGSTS.E [R252+0x7b700], desc[UR30][R146.64], P0 ;  /* 0x7b70000092fc7fae */ /* 0x0003e800081a101e */
[----:B------:R1:W-:Y:S01]  /*556a0*/  STL [R1+0x427c], RZ ;  /* 0x00427cff01007387 */ /* 0x0003e20000100800 */
[----:B------:R-:W-:-:S03]  /*556b0*/  IMAD.WIDE R154, R235, 0x4, R154 ;  /* 0x00000004eb9a7825 */ /* 0x000fc600078e029a */
[----:B------:R1:W-:Y:S04]  /*556c0*/  LDGSTS.E [R252+0x7bf00], desc[UR30][R130.64], P0 ;  /* 0x7bf0000082fc7fae */ /* 0x0003e800081a101e */
[----:B------:R1:W-:Y:S04]  /*556d0*/  STL [R1+0x4260], RZ ;  /* 0x004260ff01007387 */ /* 0x0003e80000100800 */
        /* <DEDUP_REMOVED lines=16> */
[----:B------:R1:W-:Y:S04]  /*557e0*/  STL [R1+0x4214], RZ ;  /* 0x004214ff01007387 */ /* 0x0003e80000100800 */
[----:B------:R-:W0:Y:S01]  /*557f0*/  LDGDEPBAR ;  /* 0x00000000000079af */ /* 0x000e220000000000 */
[----:B------:R-:W-:-:S05]  /*55800*/  VIADD R234, R234, 0x3f ;  /* 0x0000003feaea7836 */ /* 0x000fca0000000000 */
[----:B------:R-:W-:Y:S01]  /*55810*/  ISETP.GE.AND P0, PT, R234, 0x40, PT ;  /* 0x00000040ea00780c */ /* 0x000fe20003f06270 */
        /* <DEDUP_REMOVED lines=394> */
[----:B------:R-:W-:Y:S05]  /*570c0*/  @!P0 BRA `(.L_x_0) ;  /* 0x0000102000a48947 */ /* 0x000fea0003800000 */
[----:B------:R2:W-:Y:S04]  /*570d0*/  STL.64 [R1+0x8580], R108 ;  /* 0x0085806c01007387 */ /* 0x0005e80000100a00 */
[----:B--2---:R-:W2:Y:S04]  /*570e0*/  LDL.LU.64 R108, [R1+0x56d0] ;  /* 0x0056d000016c7983 */ /* 0x004ea80000300a00 */
[----:B------:R3:W-:Y:S04]  /*570f0*/  STL.64 [R1+0x8578], R116 ;  /* 0x0085787401007387 */ /* 0x0007e80000100a00 */
[----:B---3--:R-:W3:Y:S04]  /*57100*/  LDL.LU.64 R116, [R1+0x56d8] ;  /* 0x0056d80001747983 */ /* 0x008ee80000300a00 */
[----:B------:R4:W-:Y:S04]  /*57110*/  STL.64 [R1+0x8570], R124 ;  /* 0x0085707c01007387 */ /* 0x0009e80000100a00 */
[----:B----4-:R-:W4:Y:S04]  /*57120*/  LDL.LU.64 R124, [R1+0x56e0] ;  /* 0x0056e000017c7983 */ /* 0x010f280000300a00 */
[----:B------:R1:W-:Y:S04]  /*57130*/  STL.64 [R1+0x8568], R132 ;  /* 0x0085688401007387 */ /* 0x0003e80000100a00 */
[----:B-1----:R-:W2:Y:S04]  /*57140*/  LDL.LU.64 R132, [R1+0x56c8] ;  /* 0x0056c80001847983 */ /* 0x002ea80000300a00 */
        /* <DEDUP_REMOVED lines=11> */
[----:B-1----:R-:W3:Y:S04]  /*57200*/  LDL.LU.64 R82, [R1+0x2338] ;  /* 0x0023380001527983 */ /* 0x002ee80000300a00 */
[----:B------:R1:W-:Y:S04]  /*57210*/  STL.64 [R1+0x8530], R66 ;  /* 0x0085304201007387 */ /* 0x0003e80000100a00 */
[----:B-1----:R-:W3:Y:S04]  /*57220*/  LDL.LU.64 R66, [R1+0x2390] ;  /* 0x0023900001427983 */ /* 0x002ee80000300a00 */
[----:B------:R-:W-:Y:S04]  /*57230*/  STL.64 [R1+0x8528], R50 ;  /* 0x0085283201007387 */ /* 0x000fe80000100a00 */
[----:B------:R-:W-:Y:S04]  /*57240*/  STL.64 [R1+0x8520], R34 ;  /* 0x0085202201007387 */ /* 0x000fe80000100a00 */
[----:B------:R-:W-:Y:S04]  /*57250*/  STL.64 [R1+0x8518], R18 ;  /* 0x0085181201007387 */ /* 0x000fe80000100a00 */
[----:B------:R-:W-:Y:S04]  /*57260*/  STL.64 [R1+0x8510], R154 ;  /* 0x0085109a01007387 */ /* 0x000fe80000100a00 */
[----:B--2---:R1:W-:Y:S01]  /*57270*/  STL [R1+0x8130], R98 ;  /* 0x0081306201007387 */ /* 0x0043e20000100800 */
[----:B------:R-:W-:-:S03]  /*57280*/  IMAD.MOV.U32 R0, RZ, RZ, R99 ;  /* 0x000000ffff007224 */ /* 0x000fc600078e0063 */
[----:B-1----:R-:W2:Y:S04]  /*57290*/  LDL.LU.64 R98, [R1+0x2330] ;  /* 0x0023300001627983 */ /* 0x002ea80000300a00 */
[----:B------:R1:W-:Y:S04]  /*572a0*/  STL [R1+0x812c], R0 ;  /* 0x00812c0001007387 */ /* 0x0003e80000100800 */
[----:B------:R4:W-:Y:S01]  /*572b0*/  STL [R1+0x8138], R114 ;  /* 0x0081387201007387 */ /* 0x0009e20000100800 */
[----:B-1----:R-:W-:-:S03]  /*572c0*/  IMAD.MOV.U32 R0, RZ, RZ, R115 ;  /* 0x000000ffff007224 */ /* 0x002fc600078e0073 */
[----:B----4-:R-:W4:Y:S04]  /*572d0*/  LDL.LU.64 R114, [R1+0x22f8] ;  /* 0x0022f80001727983 */ /* 0x010f280000300a00 */
[----:B------:R1:W-:Y:S04]  /*572e0*/  STL [R1+0x8134], R0 ;  /* 0x0081340001007387 */ /* 0x0003e80000100800 */
[----:B------:R3:W-:Y:S01]  /*572f0*/  STL [R1+0x8140], R130 ;  /* 0x0081408201007387 */ /* 0x0007e20000100800 */
[----:B-1----:R-:W-:-:S03]  /*57300*/  IMAD.MOV.U32 R0, RZ, RZ, R131 ;  /* 0x000000ffff007224 */ /* 0x002fc600078e0083 */
[----:B---3--:R-:W3:Y:S04]  /*57310*/  LDL.LU.64 R130, [R1+0x22f0] ;  /* 0x0022f00001827983 */ /* 0x008ee80000300a00 */
[----:B------:R1:W-:Y:S04]  /*57320*/  STL [R1+0x813c], R0 ;  /* 0x00813c0001007387 */ /* 0x0003e80000100800 */
[----:B------:R1:W-:Y:S02]  /*57330*/  STL [R1+0x8148], R146 ;  /* 0x0081489201007387 */ /* 0x0003e40000100800 */
[----:B-1----:R-:W-:-:S02]  /*57340*/  IMAD.MOV.U32 R0, RZ, RZ, R147 ;  /* 0x000000ffff007224 */ /* 0x002fc400078e0093 */
[----:B------:R-:W3:Y:S04]  /*57350*/  LDL.LU.64 R146, [R1+0x22c8] ;  /* 0x0022c80001927983 */ /* 0x000ee80000300a00 */
        /* <DEDUP_REMOVED lines=29> */
[----:B--2---:R2:W-:Y:S01]  /*57530*/  STL [R1+0x8118], R98 ;  /* 0x0081186201007387 */ /* 0x0045e20000100800 */
[----:B-1----:R-:W-:-:S03]  /*57540*/  IMAD.MOV.U32 R0, RZ, RZ, R99 ;  /* 0x000000ffff007224 */ /* 0x002fc600078e0063 */
[----:B--2---:R-:W2:Y:S04]  /*57550*/  LDL.LU.64 R98, [R1+0x21d8] ;  /* 0x0021d80001627983 */ /* 0x004ea80000300a00 */
[----:B------:R1:W-:Y:S04]  /*57560*/  STL [R1+0x810c], R0 ;  /* 0x00810c0001007387 */ /* 0x0003e80000100800 */
[----:B----4-:R4:W-:Y:S01]  /*57570*/  STL [R1+0x8110], R114 ;  /* 0x0081107201007387 */ /* 0x0109e20000100800 */
[----:B-1----:R-:W-:-:S03]  /*57580*/  IMAD.MOV.U32 R0, RZ, RZ, R115 ;  /* 0x000000ffff007224 */ /* 0x002fc600078e0073 */
[----:B----4-:R-:W4:Y:S04]  /*57590*/  LDL.LU.64 R114, [R1+0x21d0] ;  /* 0x0021d00001727983 */ /* 0x010f280000300a00 */
[----:B------:R1:W-:Y:S04]  /*575a0*/  STL [R1+0x8104], R0 ;  /* 0x0081040001007387 */ /* 0x0003e80000100800 */
[----:B---3--:R3:W-:Y:S01]  /*575b0*/  STL [R1+0x8108], R130 ;  /* 0x0081088201007387 */ /* 0x0087e20000100800 */
        /* <DEDUP_REMOVED lines=295> */
[----:B------:R-:W-:Y:S04]  /*58830*/  STL [R1+0x7eb8], R82 ;  /* 0x007eb85201007387 */ /* 0x000fe80000100800 */
[----:B------:R-:W3:Y:S01]  /*58840*/  LDL.LU.64 R50, [R1+0x2dc0] ;  /* 0x002dc00001327983 */ /* 0x000ee20000300a00 */
[----:B-1----:R-:W-:-:S05]  /*58850*/  IMAD.MOV.U32 R0, RZ, RZ, R83 ;  /* 0x000000ffff007224 */ /* 0x002fca00078e0053 */
[----:B------:R1:W-:Y:S04]  /*58860*/  STL [R1+0x7eac], R0 ;  /* 0x007eac0001007387 */ /* 0x0003e80000100800 */
[----:B--2---:R-:W-:Y:S01]  /*58870*/  STL [R1+0x7eb0], R98 ;  /* 0x007eb06201007387 */ /* 0x004fe20000100800 */
[----:B-1----:R-:W-:-:S03]  /*58880*/  IMAD.MOV.U32 R0, RZ, RZ, R99 ;  /* 0x000000ffff007224 */ /* 0x002fc600078e0063 */
[----:B------:R-:W2:Y:S04]  /*58890*/  LDL.LU.64 R82, [R1+0x2de8] ;  /* 0x002de80001527983 */ /* 0x000ea80000300a00 */
[----:B------:R1:W-:Y:S04]  /*588a0*/  STL [R1+0x7ea4], R0 ;  /* 0x007ea40001007387 */ /* 0x0003e80000100800 */
[----:B----4-:R4:W-:Y:S01]  /*588b0*/  STL [R1+0x7ea8], R114 ;  /* 0x007ea87201007387 */ /* 0x0109e20000100800 */
[----:B-1----:R-:W-:-:S03]  /*588c0*/  IMAD.MOV.U32 R0, RZ, RZ, R115 ;  /* 0x000000ffff007224 */ /* 0x002fc600078e0073 */
[----:B------:R-:W2:Y:S04]  /*588d0*/  LDL.LU.64 R98, [R1+0x2e10] ;  /* 0x002e100001627983 */ /* 0x000ea80000300a00 */
[----:B------:R1:W-:Y:S04]  /*588e0*/  STL [R1+0x7e9c], R0 ;  /* 0x007e9c0001007387 */ /* 0x0003e80000100800 */
[----:B---3--:R-:W-:Y:S04]  /*588f0*/  STL [R1+0x7ea0], R130 ;  /* 0x007ea08201007387 */ /* 0x008fe80000100800 */
[----:B----4-:R-:W3:Y:S01]  /*58900*/  LDL.LU.64 R114, [R1+0x2e28] ;  /* 0x002e280001727983 */ /* 0x010ee20000300a00 */
[----:B-1----:R-:W-:-:S05]  /*58910*/  IMAD.MOV.U32 R0, RZ, RZ, R131 ;  /* 0x000000ffff007224 */ /* 0x002fca00078e0083 */
[----:B------:R1:W-:Y:S04]  /*58920*/  STL [R1+0x7e94], R0 ;  /* 0x007e940001007387 */ /* 0x0003e80000100800 */
[----:B------:R-:W-:Y:S01]  /*58930*/  STL [R1+0x7e98], R146 ;  /* 0x007e989201007387 */ /* 0x000fe20000100800 */
[----:B-1----:R-:W-:-:S03]  /*58940*/  IMAD.MOV.U32 R0, RZ, RZ, R147 ;  /* 0x000000ffff007224 */ /* 0x002fc600078e0093 */
[----:B------:R-:W4:Y:S04]  /*58950*/  LDL.LU.64 R130, [R1+0x2e70] ;  /* 0x002e700001827983 */ /* 0x000f280000300a00 */
[----:B------:R1:W-:Y:S04]  /*58960*/  STL [R1+0x7e8c], R0 ;  /* 0x007e8c0001007387 */ /* 0x0003e80000100800 */
[----:B------:R-:W-:Y:S01]  /*58970*/  STL [R1+0x7e90], R132 ;  /* 0x007e908401007387 */ /* 0x000fe20000100800 */
[----:B-1----:R-:W-:-:S03]  /*58980*/  IMAD.MOV.U32 R0, RZ, RZ, R133 ;  /* 0x000000ffff007224 */ /* 0x002fc600078e0085 */
[----:B------:R-:W4:Y:S04]  /*58990*/  LDL.LU.64 R146, [R1+0x2e98] ;  /* 0x002e980001927983 */ /* 0x000f280000300a00 */
[----:B------:R1:W-:Y:S02]  /*589a0*/  STL [R1+0x7e84], R0 ;  /* 0x007e840001007387 */ /* 0x0003e40000100800 */
[----:B-1----:R-:W-:Y:S02]  /*589b0*/  IMAD.MOV.U32 R0, RZ, RZ, R109 ;  /* 0x000000ffff007224 */ /* 0x002fe400078e006d */
[----:B------:R-:W-:Y:S04]  /*589c0*/  STL [R1+0x7e88], R108 ;  /* 0x007e886c01007387 */ /* 0x000fe80000100800 */
[----:B------:R-:W4:Y:S04]  /*589d0*/  LDL.LU.64 R132, [R1+0x27c8] ;  /* 0x0027c80001847983 */ /* 0x000f280000300a00 */
[----:B------:R1:W-:Y:S04]  /*589e0*/  STL [R1+0x7e7c], R0 ;  /* 0x007e7c0001007387 */ /* 0x0003e80000100800 */
[----:B------:R1:W-:Y:S02]  /*589f0*/  STL [R1+0x7e80], R116 ;  /* 0x007e807401007387 */ /* 0x0003e40000100800 */
[----:B-1----:R-:W-:-:S02]  /*58a00*/  IMAD.MOV.U32 R0, RZ, RZ, R117 ;  /* 0x000000ffff007224 */ /* 0x002fc400078e0075 */
[----:B------:R-:W4:Y:S04]  /*58a10*/  LDL.LU.64 R108, [R1+0x2800] ;  /* 0x00280000016c7983 */ /* 0x000f280000300a00 */
[----:B------:R-:W-:Y:S04]  /*58a20*/  STL [R1+0x7e78], R124 ;  /* 0x007e787c01007387 */ /* 0x000fe80000100800 */
[----:B------:R1:W-:Y:S04]  /*58a30*/  STL [R1+0x7e74], R0 ;  /* 0x007e740001007387 */ /* 0x0003e80000100800 */
[----:B------:R-:W4:Y:S01]  /*58a40*/  LDL.LU.64 R116, [R1+0x2828] ;  /* 0x0028280001747983 */ /* 0x000f220000300a00 */
[----:B-1----:R-:W-:-:S03]  /*58a50*/  IMAD.MOV.U32 R0, RZ, RZ, R125 ;  /* 0x000000ffff007224 */ /* 0x002fc600078e007d */
        /* <DEDUP_REMOVED lines=12> */
[----:B--2---:R-:W-:Y:S04]  /*58b20*/  STL [R1+0x7dcc], R82 ;  /* 0x007dcc5201007387 */ /* 0x004fe80000100800 */
[----:B------:R1:W-:Y:S02]  /*58b30*/  STL [R1+0x7dc0], R0 ;  /* 0x007dc00001007387 */ /* 0x0003e40000100800 */
[----:B-1----:R-:W-:Y:S02]  /*58b40*/  IMAD.MOV.U32 R0, RZ, RZ, R83 ;  /* 0x000000ffff007224 */ /* 0x002fe400078e0053 */
[----:B------:R-:W2:Y:S04]  /*58b50*/  LDL.LU.64 R82, [R1+0x28c8] ;  /* 0x0028c80001527983 */ /* 0x000ea80000300a00 */
        /* <DEDUP_REMOVED lines=9> */
[----:B----4-:R4:W-:Y:S01]  /*58bf0*/  STL [R1+0x7de4], R130 ;  /* 0x007de48201007387 */ /* 0x0109e20000100800 */
[----:B-1----:R-:W-:-:S03]  /*58c00*/  IMAD.MOV.U32 R0, RZ, RZ, R131 ;  /* 0x000000ffff007224 */ /* 0x002fc600078e0083 */
[----:B----4-:R-:W4:Y:S04]  /*58c10*/  LDL.LU.64 R130, [R1+0x23f0] ;  /* 0x0023f00001827983 */ /* 0x010f280000300a00 */
[----:B------:R1:W-:Y:S04]  /*58c20*/  STL [R1+0x7de0], R0 ;  /* 0x007de00001007387 */ /* 0x0003e80000100800 */
[----:B------:R1:W-:Y:S02]  /*58c30*/  STL [R1+0x7dec], R146 ;  /* 0x007dec9201007387 */ /* 0x0003e40000100800 */
[----:B-1----:R-:W-:-:S02]  /*58c40*/  IMAD.MOV.U32 R0, RZ, RZ, R147 ;  /* 0x000000ffff007224 */ /* 0x002fc400078e0093 */
[----:B------:R-:W4:Y:S04]  /*58c50*/  LDL.LU.64 R146, [R1+0x2450] ;  /* 0x0024500001927983 */ /* 0x000f280000300a00 */
[----:B------:R1:W-:Y:S04]  /*58c60*/  STL [R1+0x7de8], R0 ;  /* 0x007de80001007387 */ /* 0x0003e80000100800 */
[----:B------:R1:W-:Y:S02]  /*58c70*/  STL [R1+0x7df4], R132 ;  /* 0x007df48401007387 */ /* 0x0003e40000100800 */
[----:B-1----:R-:W-:-:S02]  /*58c80*/  IMAD.MOV.U32 R0, RZ, RZ, R133 ;  /* 0x000000ffff007224 */ /* 0x002fc400078e0085 */
        /* <DEDUP_REMOVED lines=18> */
[----:B------:R-:W4:Y:S04]  /*58db0*/  LDL.LU.64 R148, [R1+0x24f0] ;  /* 0x0024f00001947983 */ /* 0x000f280000300a00 */
[----:B------:R-:W4:Y:S01]  /*58dc0*/  LDL.LU.64 R50, [R1+0x14a0] ;  /* 0x0014a00001327983 */ /* 0x000f220000300a00 */
[----:B-1----:R-:W-:-:S05]  /*58dd0*/  IMAD.MOV.U32 R0, RZ, RZ, R67 ;  /* 0x000000ffff007224 */ /* 0x002fca00078e0043 */
[----:B------:R1:W-:Y:S04]  /*58de0*/  STL [R1+0x7e18], R0 ;  /* 0x007e180001007387 */ /* 0x0003e80000100800 */
[----:B--2---:R-:W-:Y:S01]  /*58df0*/  STL [R1+0x7e24], R82 ;  /* 0x007e245201007387 */ /* 0x004fe20000100800 */
[----:B-1----:R-:W-:-:S03]  /*58e00*/  IMAD.MOV.U32 R0, RZ, RZ, R83 ;  /* 0x000000ffff007224 */ /* 0x002fc600078e0053 */
[----:B------:R-:W2:Y:S04]  /*58e10*/  LDL.LU.64 R66, [R1+0x1498] ;  /* 0x0014980001427983 */ /* 0x000ea80000300a00 */
[----:B------:R3:W-:Y:S02]  /*58e20*/  STL [R1+0x7e20], R0 ;  /* 0x007e200001007387 */ /* 0x0007e40000100800 */
[----:B---3--:R-:W-:Y:S02]  /*58e30*/  IMAD.MOV.U32 R0, RZ, RZ, R99 ;  /* 0x000000ffff007224 */ /* 0x008fe400078e0063 */
[----:B------:R1:W-:Y:S04]  /*58e40*/  STL [R1+0x7e2c], R98 ;  /* 0x007e2c6201007387 */ /* 0x0003e80000100800 */
[----:B------:R-:W3:Y:S04]  /*58e50*/  LDL.LU.64 R82, [R1+0x1490] ;  /* 0x0014900001527983 */ /* 0x000ee80000300a00 */
[----:B------:R1:W-:Y:S04]  /*58e60*/  STL [R1+0x7e28], R0 ;  /* 0x007e280001007387 */ /* 0x0003e80000100800 */
[----:B------:R4:W-:Y:S04]  /*58e70*/  STL [R1+0x7e34], R114 ;  /* 0x007e347201007387 */ /* 0x0009e80000100800 */
[----:B-1----:R-:W3:Y:S01]  /*58e80*/  LDL.LU.64 R98, [R1+0x1488] ;  /* 0x0014880001627983 */ /* 0x002ee20000300a00 */
[----:B------:R-:W-:-:S03]  /*58e90*/  IMAD.MOV.U32 R0, RZ, RZ, R115 ;  /* 0x000000ffff007224 */ /* 0x000fc600078e0073 */
[----:B----4-:R-:W-:Y:S04]  /*58ea0*/  STL [R1+0x7e3c], R130 ;  /* 0x007e3c8201007387 */ /* 0x010fe80000100800 */
[----:B------:R1:W-:Y:S04]  /*58eb0*/  STL [R1+0x7e30], R0 ;  /* 0x007e300001007387 */ /* 0x0003e80000100800 */
[----:B------:R-:W4:Y:S01]  /*58ec0*/  LDL.LU.64 R114, [R1+0x1480] ;  /* 0x0014800001727983 */ /* 0x000f220000300a00 */
[----:B-1----:R-:W-:-:S03]  /*58ed0*/  IMAD.MOV.U32 R0, RZ, RZ, R131 ;  /* 0x000000ffff007224 */ /* 0x002fc600078e0083 */
[----:B------:R-:W-:Y:S04]  /*58ee0*/  STL [R1+0x7e44], R146 ;  /* 0x007e449201007387 */ /* 0x000fe80000100800 */
[----:B------:R1:W-:Y:S04]  /*58ef0*/  STL [R1+0x7e38], R0 ;  /* 0x007e380001007387 */ /* 0x0003e80000100800 */
[----:B------:R-:W4:Y:S01]  /*58f00*/  LDL.LU.64 R130, [R1+0x1478] ;  /* 0x0014780001827983 */ /* 0x000f220000300a00 */
[----:B-1----:R-:W-:-:S03]  /*58f10*/  IMAD.MOV.U32 R0, RZ, RZ, R147 ;  /* 0x000000ffff007224 */ /* 0x002fc600078e0093 */
[----:B------:R-:W4:Y:S04]  /*58f20*/  LDL.LU.64 R146, [R1+0x1470] ;  /* 0x0014700001927983 */ /* 0x000f280000300a00 */
[----:B------:R1:W-:Y:S04]  /*58f30*/  STL [R1+0x7e40], R0 ;  /* 0x007e400001007387 */ /* 0x0003e80000100800 */
[----:B------:R1:W-:Y:S02]  /*58f40*/  STL [R1+0x7e4c], R132 ;  /* 0x007e4c8401007387 */ /* 0x0003e40000100800 */
[----:B-1----:R-:W-:-:S02]  /*58f50*/  IMAD.MOV.U32 R0, RZ, RZ, R133 ;  /* 0x000000ffff007224 */ /* 0x002fc400078e0085 */
        /* <DEDUP_REMOVED lines=20> */
[----:B--2---:R-:W-:Y:S04]  /*590a0*/  STL [R1+0x7da8], R66 ;  /* 0x007da84201007387 */ /* 0x004fe80000100800 */
[----:B------:R1:W-:Y:S04]  /*590b0*/  STL [R1+0x7da4], R0 ;  /* 0x007da40001007387 */ /* 0x0003e80000100800 */
[----:B------:R-:W2:Y:S01]  /*590c0*/  LDL.LU.64 R50, [R1+0x2f40] ;  /* 0x002f400001327983 */ /* 0x000ea20000300a00 */
[----:B-1----:R-:W-:-:S05]  /*590d0*/  IMAD.MOV.U32 R0, RZ, RZ, R67 ;  /* 0x000000ffff007224 */ /* 0x002fca00078e0043 */
[----:B------:R1:W-:Y:S04]  /*590e0*/  STL [R1+0x7d9c], R0 ;  /* 0x007d9c0001007387 */ /* 0x0003e80000100800 */
[----:B---3--:R-:W-:Y:S01]  /*590f0*/  STL [R1+0x7da0], R82 ;  /* 0x007da05201007387 */ /* 0x008fe20000100800 */
[----:B-1----:R-:W-:-:S03]  /*59100*/  IMAD.MOV.U32 R0, RZ, RZ, R83 ;  /* 0x000000ffff007224 */ /* 0x002fc600078e0053 */
[----:B------:R-:W-:Y:S04]  /*59110*/  STL [R1+0x7d98], R98 ;  /* 0x007d986201007387 */ /* 0x000fe80000100800 */
[----:B------:R1:W-:Y:S04]  /*59120*/  STL [R1+0x7d94], R0 ;  /* 0x007d940001007387 */ /* 0x0003e80000100800 */
[----:B------:R-:W3:Y:S01]  /*59130*/  LDL.LU.64 R66, [R1+0x2f68] ;  /* 0x002f680001427983 */ /* 0x000ee20000300a00 */
[----:B-1----:R-:W-:-:S03]  /*59140*/  IMAD.MOV.U32 R0, RZ, RZ, R99 ;  /* 0x000000ffff007224 */ /* 0x002fc600078e0063 */
[----:B----4-:R-:W-:Y:S04]  /*59150*/  STL [R1+0x7d90], R114 ;  /* 0x007d907201007387 */ /* 0x010fe80000100800 */
[----:B------:R1:W-:Y:S04]  /*59160*/  STL [R1+0x7d8c], R0 ;  /* 0x007d8c0001007387 */ /* 0x0003e80000100800 */
[----:B------:R-:W4:Y:S01]  /*59170*/  LDL.LU.64 R82, [R1+0x2f90] ;  /* 0x002f900001527983 */ /* 0x000f220000300a00 */
[----:B-1----:R-:W-:-:S05]  /*59180*/  IMAD.MOV.U32 R0, RZ, RZ, R115 ;  /* 0x000000ffff007224 */ /* 0x002fca00078e0073 */
[----:B------:R1:W-:Y:S04]  /*59190*/  STL [R1+0x7d84], R0 ;  /* 0x007d840001007387 */ /* 0x0003e80000100800 */
[----:B------:R-:W-:Y:S01]  /*591a0*/  STL [R1+0x7d88], R130 ;  /* 0x007d888201007387 */ /* 0x000fe20000100800 */
        /* <DEDUP_REMOVED lines=23> */
[----:B------:R1:W-:Y:S04]  /*59320*/  STL [R1+0x7ccc], R148 ;  /* 0x007ccc9401007387 */ /* 0x0003e80000100800 */
[----:B------:R-:W4:Y:S01]  /*59330*/  LDL.LU.64 R132, [R1+0x2aa0] ;  /* 0x002aa00001847983 */ /* 0x000f220000300a00 */
[----:B-1----:R-:W-:-:S03]  /*59340*/  IMAD.MOV.U32 R0, RZ, RZ, R149 ;  /* 0x000000ffff007224 */ /* 0x002fc600078e0095 */
[----:B------:R-:W4:Y:S04]  /*59350*/  LDL.LU.64 R148, [R1+0x2ad8] ;  /* 0x002ad80001947983 */ /* 0x000f280000300a00 */
[----:B------:R1:W-:Y:S04]  /*59360*/  STL [R1+0x7cc8], R0 ;  /* 0x007cc80001007387 */ /* 0x0003e80000100800 */
[----:B--2---:R-:W-:Y:S04]  /*59370*/  STL [R1+0x7cd4], R50 ;  /* 0x007cd43201007387 */ /* 0x004fe80000100800 */
[----:B------:R-:W2:Y:S01]  /*59380*/  LDL.LU.64 R146, [R1+0x2bc0] ;  /* 0x002bc00001927983 */ /* 0x000ea20000300a00 */
[----:B-1----:R-:W-:-:S03]  /*59390*/  IMAD.MOV.U32 R0, RZ, RZ, R51 ;  /* 0x000000ffff007224 */ /* 0x002fc600078e0033 */
[----:B------:R-:W2:Y:S04]  /*593a0*/  LDL.LU.64 R154, [R1+0x2510] ;  /* 0x00251000019a7983 */ /* 0x000ea80000300a00 */
[----:B------:R1:W-:Y:S04]  /*593b0*/  STL [R1+0x7cd0], R0 ;  /* 0x007cd00001007387 */ /* 0x0003e80000100800 */
[----:B---3--:R-:W-:Y:S04]  /*593c0*/  STL [R1+0x7cdc], R66 ;  /* 0x007cdc4201007387 */ /* 0x008fe80000100800 */
[----:B------:R-:W3:Y:S01]  /*593d0*/  LDL.LU.64 R18, [R1+0x2740] ;  /* 0x0027400001127983 */ /* 0x000ee20000300a00 */
[----:B-1----:R-:W-:-:S03]  /*593e0*/  IMAD.MOV.U32 R0, RZ, RZ, R67 ;  /* 0x000000ffff007224 */ /* 0x002fc600078e0043 */
[----:B------:R-:W3:Y:S04]  /*593f0*/  LDL.LU.64 R34, [R1+0x2750] ;  /* 0x0027500001227983 */ /* 0x000ee80000300a00 */
[----:B------:R1:W-:Y:S04]  /*59400*/  STL [R1+0x7cd8], R0 ;  /* 0x007cd80001007387 */ /* 0x0003e80000100800 */
[----:B----4-:R4:W-:Y:S04]  /*59410*/  STL [R1+0x7ce4], R82 ;  /* 0x007ce45201007387 */ /* 0x0109e80000100800 */
[----:B------:R-:W3:Y:S01]  /*59420*/  LDL.LU.64 R50, [R1+0x2760] ;  /* 0x0027600001327983 */ /* 0x000ee20000300a00 */
[----:B-1----:R-:W-:-:S03]  /*59430*/  IMAD.MOV.U32 R0, RZ, RZ, R83 ;  /* 0x000000ffff007224 */ /* 0x002fc600078e0053 */
[----:B------:R-:W3:Y:S04]  /*59440*/  LDL.LU.64 R66, [R1+0x2770] ;  /* 0x0027700001427983 */ /* 0x000ee80000300a00 */
[----:B------:R1:W-:Y:S04]  /*59450*/  STL [R1+0x7ce0], R0 ;  /* 0x007ce00001007387 */ /* 0x0003e80000100800 */
[----:B------:R4:W-:Y:S04]  /*59460*/  STL [R1+0x7cec], R98 ;  /* 0x007cec6201007387 */ /* 0x0009e80000100800 */
[----:B----4-:R-:W4:Y:S01]  /*59470*/  LDL.LU.64 R82, [R1+0x2780] ;  /* 0x0027800001527983 */ /* 0x010f220000300a00 */
        /* <DEDUP_REMOVED lines=14> */
[----:B------:R-:W-:Y:S04]  /*59560*/  STL [R1+0x7d0c], R116 ;  /* 0x007d0c7401007387 */ /* 0x000fe80000100800 */
[----:B------:R1:W-:Y:S02]  /*59570*/  STL [R1+0x7d00], R0 ;  /* 0x007d000001007387 */ /* 0x0003e40000100800 */
[----:B-1----:R-:W-:-:S02]  /*59580*/  IMAD.MOV.U32 R0, RZ, RZ, R117 ;  /* 0x000000ffff007224 */ /* 0x002fc400078e0075 */
        /* <DEDUP_REMOVED lines=13> */
[----:B--2---:R-:W-:Y:S04]  /*59660*/  STL [R1+0x7d2c], R146 ;  /* 0x007d2c9201007387 */ /* 0x004fe80000100800 */
[----:B------:R1:W-:Y:S02]  /*59670*/  STL [R1+0x7d20], R0 ;  /* 0x007d200001007387 */ /* 0x0003e40000100800 */
[----:B-1----:R-:W-:-:S02]  /*59680*/  IMAD.MOV.U32 R0, RZ, RZ, R147 ;  /* 0x000000ffff007224 */ /* 0x002fc400078e0093 */
[----:B------:R-:W2:Y:S04]  /*59690*/  LDL.LU.64 R146, [R1+0x8558] ;  /* 0x0085580001927983 */ /* 0x000ea80000300a00 */
[----:B------:R-:W-:Y:S04]  /*596a0*/  STL [R1+0x7d34], R154 ;  /* 0x007d349a01007387 */ /* 0x000fe80000100800 */
[----:B------:R1:W-:Y:S02]  /*596b0*/  STL [R1+0x7d28], R0 ;  /* 0x007d280001007387 */ /* 0x0003e40000100800 */
[----:B-1----:R-:W-:-:S02]  /*596c0*/  IMAD.MOV.U32 R0, RZ, RZ, R155 ;  /* 0x000000ffff007224 */ /* 0x002fc400078e009b */
[----:B---3--:R-:W-:Y:S04]  /*596d0*/  STL [R1+0x7d3c], R18 ;  /* 0x007d3c1201007387 */ /* 0x008fe80000100800 */
[----:B------:R1:W-:Y:S04]  /*596e0*/  STL [R1+0x7d30], R0 ;  /* 0x007d300001007387 */ /* 0x0003e80000100800 */
[----:B------:R-:W-:Y:S01]  /*596f0*/  STL [R1+0x7d44], R34 ;  /* 0x007d442201007387 */ /* 0x000fe20000100800 */
[----:B-1----:R-:W-:-:S05]  /*59700*/  IMAD.MOV.U32 R0, RZ, RZ, R19 ;  /* 0x000000ffff007224 */ /* 0x002fca00078e0013 */
[----:B------:R1:W-:Y:S04]  /*59710*/  STL [R1+0x7d38], R0 ;  /* 0x007d380001007387 */ /* 0x0003e80000100800 */
[----:B------:R-:W-:Y:S01]  /*59720*/  STL [R1+0x7d4c], R50 ;  /* 0x007d4c3201007387 */ /* 0x000fe20000100800 */
[----:B-1----:R-:W-:-:S05]  /*59730*/  IMAD.MOV.U32 R0, RZ, RZ, R35 ;  /* 0x000000ffff007224 */ /* 0x002fca00078e0023 */
[----:B------:R1:W-:Y:S04]  /*59740*/  STL [R1+0x7d40], R0 ;  /* 0x007d400001007387 */ /* 0x0003e80000100800 */
[----:B------:R-:W-:Y:S01]  /*59750*/  STL [R1+0x7d54], R66 ;  /* 0x007d544201007387 */ /* 0x000fe20000100800 */
[----:B-1----:R-:W-:-:S05]  /*59760*/  IMAD.MOV.U32 R0, RZ, RZ, R51 ;  /* 0x000000ffff007224 */ /* 0x002fca00078e0033 */
[----:B------:R1:W-:Y:S04]  /*59770*/  STL [R1+0x7d48], R0 ;  /* 0x007d480001007387 */ /* 0x0003e80000100800 */
[----:B----4-:R-:W-:Y:S01]  /*59780*/  STL [R1+0x7d5c], R82 ;  /* 0x007d5c5201007387 */ /* 0x010fe20000100800 */
[----:B-1----:R-:W-:-:S05]  /*59790*/  IMAD.MOV.U32 R0, RZ, RZ, R67 ;  /* 0x000000ffff007224 */ /* 0x002fca00078e0043 */
[----:B------:R1:W-:Y:S04]  /*597a0*/  STL [R1+0x7d50], R0 ;  /* 0x007d500001007387 */ /* 0x0003e80000100800 */
[----:B------:R-:W3:Y:S01]  /*597b0*/  LDL.LU.64 R66, [R1+0x3000] ;  /* 0x0030000001427983 */ /* 0x000ee20000300a00 */
[----:B-1----:R-:W-:-:S05]  /*597c0*/  IMAD.MOV.U32 R0, RZ, RZ, R83 ;  /* 0x000000ffff007224 */ /* 0x002fca00078e0053 */
[----:B------:R1:W-:Y:S04]  /*597d0*/  STL [R1+0x7d58], R0 ;  /* 0x007d580001007387 */ /* 0x0003e80000100800 */
[----:B------:R4:W-:Y:S01]  /*597e0*/  STL [R1+0x7d64], R98 ;  /* 0x007d646201007387 */ /* 0x0009e20000100800 */
[----:B-1----:R-:W-:-:S03]  /*597f0*/  IMAD.MOV.U32 R0, RZ, RZ, R99 ;  /* 0x000000ffff007224 */ /* 0x002fc600078e0063 */
[----:B----4-:R-:W4:Y:S04]  /*59800*/  LDL.LU.64 R98, [R1+0x3058] ;  /* 0x0030580001627983 */ /* 0x010f280000300a00 */
[----:B------:R1:W-:Y:S04]  /*59810*/  STL [R1+0x7d60], R0 ;  /* 0x007d600001007387 */ /* 0x0003e80000100800 */
[----:B------:R1:W-:Y:S02]  /*59820*/  STL [R1+0x7d6c], R114 ;  /* 0x007d6c7201007387 */ /* 0x0003e40000100800 */
[----:B-1----:R-:W-:-:S02]  /*59830*/  IMAD.MOV.U32 R0, RZ, RZ, R115 ;  /* 0x000000ffff007224 */ /* 0x002fc400078e0073 */
[----:B------:R-:W2:Y:S04]  /*59840*/  LDL.LU.64 R114, [R1+0x30c0] ;  /* 0x0030c00001727983 */ /* 0x000ea80000300a00 */
[----:B------:R1:W-:Y:S04]  /*59850*/  STL [R1+0x7d68], R0 ;  /* 0x007d680001007387 */ /* 0x0003e80000100800 */
[----:B------:R1:W-:Y:S02]  /*59860*/  STL [R1+0x7d70], R130 ;  /* 0x007d708201007387 */ /* 0x0003e40000100800 */
[----:B-1----:R-:W-:-:S02]  /*59870*/  IMAD.MOV.U32 R0, RZ, RZ, R131 ;  /* 0x000000ffff007224 */ /* 0x002fc400078e0083 */
[----:B------:R-:W2:Y:S04]  /*59880*/  LDL.LU.64 R130, [R1+0x30d8] ;  /* 0x0030d80001827983 */ /* 0x000ea80000300a00 */
[----:B------:R-:W-:Y:S04]  /*59890*/  STL [R1+0x7ca4], R0 ;  /* 0x007ca40001007387 */ /* 0x000fe80000100800 */
[----:B-----5:R-:W-:Y:S04]  /*598a0*/  STL [R1+0x7ca8], R248 ;  /* 0x007ca8f801007387 */ /* 0x020fe80000100800 */
[----:B------:R-:W-:Y:S04]  /*598b0*/  STL [R1+0x7c9c], R249 ;  /* 0x007c9cf901007387 */ /* 0x000fe80000100800 */
[----:B------:R-:W-:Y:S04]  /*598c0*/  STL [R1+0x7ca0], R246 ;  /* 0x007ca0f601007387 */ /* 0x000fe80000100800 */
[----:B------:R1:W-:Y:S04]  /*598d0*/  STL [R1+0x7c94], R247 ;  /* 0x007c94f701007387 */ /* 0x0003e80000100800 */
[----:B-1----:R-:W2:Y:S04]  /*598e0*/  LDL.LU.64 R246, [R1+0x3120] ;  /* 0x0031200001f67983 */ /* 0x002ea80000300a00 */
[----:B------:R-:W2:Y:S04]  /*598f0*/  LDL.LU.64 R82, [R1+0x3148] ;  /* 0x0031480001527983 */ /* 0x000ea80000300a00 */
[----:B------:R-:W-:Y:S04]  /*59900*/  STL [R1+0x7c98], R244 ;  /* 0x007c98f401007387 */ /* 0x000fe80000100800 */
[----:B------:R-:W-:Y:S04]  /*59910*/  STL [R1+0x7c8c], R245 ;  /* 0x007c8cf501007387 */ /* 0x000fe80000100800 */
        /* <DEDUP_REMOVED lines=13> */
[----:B---3--:R1:W-:Y:S01]  /*599f0*/  STL [R1+0x6f60], R66 ;  /* 0x006f604201007387 */ /* 0x0083e20000100800 */
[----:B------:R-:W-:-:S03]  /*59a00*/  IMAD.MOV.U32 R0, RZ, RZ, R67 ;  /* 0x000000ffff007224 */ /* 0x000fc600078e0043 */
[----:B-1----:R-:W3:Y:S04]  /*59a10*/  LDL.LU.64 R66, [R1+0x2de0] ;  /* 0x002de00001427983 */ /* 0x002ee80000300a00 */
[----:B------:R1:W-:Y:S04]  /*59a20*/  STL [R1+0x6f5c], R0 ;  /* 0x006f5c0001007387 */ /* 0x0003e80000100800 */
[----:B----4-:R4:W-:Y:S01]  /*59a30*/  STL [R1+0x6f68], R98 ;  /* 0x006f686201007387 */ /* 0x0109e20000100800 */
[----:B-1----:R-:W-:-:S03]  /*59a40*/  IMAD.MOV.U32 R0, RZ, RZ, R99 ;  /* 0x000000ffff007224 */ /* 0x002fc600078e0063 */
[----:B----4-:R-:W4:Y:S04]  /*59a50*/  LDL.LU.64 R98, [R1+0x2e08] ;  /* 0x002e080001627983 */ /* 0x010f280000300a00 */
[----:B------:R1:W-:Y:S04]  /*59a60*/  STL [R1+0x6f64], R0 ;  /* 0x006f640001007387 */ /* 0x0003e80000100800 */
[----:B--2---:R2:W-:Y:S01]  /*59a70*/  STL [R1+0x6f70], R114 ;  /* 0x006f707201007387 */ /* 0x0045e20000100800 */
[----:B-1----:R-:W-:-:S03]  /*59a80*/  IMAD.MOV.U32 R0, RZ, RZ, R115 ;  /* 0x000000ffff007224 */ /* 0x002fc600078e0073 */
[----:B--2---:R-:W2:Y:S04]  /*59a90*/  LDL.LU.64 R114, [R1+0x2e20] ;  /* 0x002e200001727983 */ /* 0x004ea80000300a00 */
        /* <DEDUP_REMOVED lines=33> */
[----:B---3--:R3:W-:Y:S01]  /*59cb0*/  STL [R1+0x6fb8], R66 ;  /* 0x006fb84201007387 */ /* 0x0087e20000100800 */
[----:B-1----:R-:W-:-:S03]  /*59cc0*/  IMAD.MOV.U32 R0, RZ, RZ, R67 ;  /* 0x000000ffff007224 */ /* 0x002fc600078e0043 */
[----:B---3--:R-:W3:Y:S04]  /*59cd0*/  LDL.LU.64 R66, [R1+0x28c0] ;  /* 0x0028c00001427983 */ /* 0x008ee80000300a00 */
        /* <DEDUP_REMOVED lines=425> */
[----:B------:R-:W-:Y:S04]  /*5b770*/  STL [R1+0x7310], R154 ;  /* 0x0073109a01007387 */ /* 0x000fe80000100800 */
[----:B------:R-:W2:Y:S01]  /*5b780*/  LDL.LU.64 R244, [R1+0x52b8] ;  /* 0x0052b80001f47983 */ /* 0x000ea20000300a00 */
[----:B-1----:R-:W-:-:S05]  /*5b790*/  IMAD.MOV.U32 R0, RZ, RZ, R155 ;  /* 0x000000ffff007224 */ /* 0x002fca00078e009b */
[----:B------:R1:W-:Y:S04]  /*5b7a0*/  STL [R1+0x730c], R0 ;  /* 0x00730c0001007387 */ /* 0x0003e80000100800 */
[----:B------:R1:W-:Y:S02]  /*5b7b0*/  STL [R1+0x7318], R18 ;  /* 0x0073181201007387 */ /* 0x0003e40000100800 */
[----:B-1----:R-:W-:Y:S02]  /*5b7c0*/  IMAD.MOV.U32 R0, RZ, RZ, R19 ;  /* 0x000000ffff007224 */ /* 0x002fe400078e0013 */
[----:B------:R-:W2:Y:S04]  /*5b7d0*/  LDL.LU.64 R18, [R1+0x52d8] ;  /* 0x0052d80001127983 */ /* 0x000ea80000300a00 */
[----:B------:R1:W-:Y:S04]  /*5b7e0*/  STL [R1+0x7314], R0 ;  /* 0x0073140001007387 */ /* 0x0003e80000100800 */
[----:B------:R3:W-:Y:S04]  /*5b7f0*/  STL [R1+0x7320], R34 ;  /* 0x0073202201007387 */ /* 0x0007e80000100800 */
[----:B------:R-:W2:Y:S01]  /*5b800*/  LDL.LU.64 R154, [R1+0x52f8] ;  /* 0x0052f800019a7983 */ /* 0x000ea20000300a00 */
[----:B-1----:R-:W-:-:S05]  /*5b810*/  IMAD.MOV.U32 R0, RZ, RZ, R35 ;  /* 0x000000ffff007224 */ /* 0x002fca00078e0023 */
[----:B------:R1:W-:Y:S04]  /*5b820*/  STL [R1+0x731c], R0 ;  /* 0x00731c0001007387 */ /* 0x0003e80000100800 */
[----:B---3--:R-:W-:Y:S04]  /*5b830*/  STL [R1+0x7328], R66 ;  /* 0x0073284201007387 */ /* 0x008fe80000100800 */
[----:B------:R-:W3:Y:S01]  /*5b840*/  LDL.LU.64 R34, [R1+0x5308] ;  /* 0x0053080001227983 */ /* 0x000ee20000300a00 */
[----:B-1----:R-:W-:-:S05]  /*5b850*/  IMAD.MOV.U32 R0, RZ, RZ, R67 ;  /* 0x000000ffff007224 */ /* 0x002fca00078e0043 */
[----:B------:R1:W-:Y:S04]  /*5b860*/  STL [R1+0x7324], R0 ;  /* 0x0073240001007387 */ /* 0x0003e80000100800 */
[----:B----4-:R-:W-:Y:S01]  /*5b870*/  STL [R1+0x7330], R98 ;  /* 0x0073306201007387 */ /* 0x010fe20000100800 */
[----:B-1----:R-:W-:-:S03]  /*5b880*/  IMAD.MOV.U32 R0, RZ, RZ, R99 ;  /* 0x000000ffff007224 */ /* 0x002fc600078e0063 */
[----:B------:R-:W4:Y:S04]  /*5b890*/  LDL.LU.64 R66, [R1+0x5328] ;  /* 0x0053280001427983 */ /* 0x000f280000300a00 */
[----:B------:R1:W-:Y:S04]  /*5b8a0*/  STL [R1+0x732c], R0 ;  /* 0x00732c0001007387 */ /* 0x0003e80000100800 */
[----:B--2---:R-:W-:Y:S01]  /*5b8b0*/  STL [R1+0x7338], R114 ;  /* 0x0073387201007387 */ /* 0x004fe20000100800 */
[----:B-1----:R-:W-:-:S03]  /*5b8c0*/  IMAD.MOV.U32 R0, RZ, RZ, R115 ;  /* 0x000000ffff007224 */ /* 0x002fc600078e0073 */
[----:B------:R-:W2:Y:S04]  /*5b8d0*/  LDL.LU.64 R98, [R1+0x5348] ;  /* 0x0053480001627983 */ /* 0x000ea80000300a00 */
[----:B------:R1:W-:Y:S02]  /*5b8e0*/  STL [R1+0x7334], R0 ;  /* 0x0073340001007387 */ /* 0x0003e40000100800 */
[----:B-1----:R-:W-:Y:S02]  /*5b8f0*/  IMAD.MOV.U32 R0, RZ, RZ, R131 ;  /* 0x000000ffff007224 */ /* 0x002fe400078e0083 */
[----:B------:R1:W-:Y:S04]  /*5b900*/  STL [R1+0x7340], R130 ;  /* 0x0073408201007387 */ /* 0x0003e80000100800 */
[----:B------:R-:W2:Y:S04]  /*5b910*/  LDL.LU.64 R114, [R1+0x5368] ;  /* 0x0053680001727983 */ /* 0x000ea80000300a00 */
[----:B------:R1:W-:Y:S04]  /*5b920*/  STL [R1+0x733c], R0 ;  /* 0x00733c0001007387 */ /* 0x0003e80000100800 */
[----:B------:R1:W-:Y:S04]  /*5b930*/  STL [R1+0x7348], R246 ;  /* 0x007348f601007387 */ /* 0x0003e80000100800 */
[----:B-1----:R-:W2:Y:S01]  /*5b940*/  LDL.LU.64 R130, [R1+0x5000] ;  /* 0x0050000001827983 */ /* 0x002ea20000300a00 */
[----:B------:R-:W-:-:S03]  /*5b950*/  IMAD.MOV.U32 R0, RZ, RZ, R247 ;  /* 0x000000ffff007224 */ /* 0x000fc600078e00f7 */
[----:B------:R-:W-:Y:S04]  /*5b960*/  STL [R1+0x7350], R82 ;  /* 0x0073505201007387 */ /* 0x000fe80000100800 */
[----:B------:R1:W-:Y:S04]  /*5b970*/  STL [R1+0x7344], R0 ;  /* 0x0073440001007387 */ /* 0x0003e80000100800 */
[----:B------:R-:W2:Y:S01]  /*5b980*/  LDL.LU.64 R246, [R1+0x5020] ;  /* 0x0050200001f67983 */ /* 0x000ea20000300a00 */
[----:B-1----:R-:W-:-:S03]  /*5b990*/  IMAD.MOV.U32 R0, RZ, RZ, R83 ;  /* 0x000000ffff007224 */ /* 0x002fc600078e0053 */
        /* <DEDUP_REMOVED lines=13> */
[----:B------:R1:W-:Y:S02]  /*5ba70*/  STL [R1+0x7364], R0 ;  /* 0x0073640001007387 */ /* 0x0003e40000100800 */
[----:B-1----:R-:W-:Y:S02]  /*5ba80*/  IMAD.MOV.U32 R0, RZ, RZ, R19 ;  /* 0x000000ffff007224 */ /* 0x002fe400078e0013 */
        /* <DEDUP_REMOVED lines=38> */
[----:B------:R-:W2:Y:S04]  /*5bcf0*/  LDL.LU.64 R50, [R1+0x3170] ;  /* 0x0031700001327983 */ /* 0x000ea80000300a00 */
[----:B------:R-:W2:Y:S01]  /*5bd00*/  LDL.LU.64 R244, [R1+0x31a8] ;  /* 0x0031a80001f47983 */ /* 0x000ea20000300a00 */
[----:B-1----:R-:W-:-:S05]  /*5bd10*/  IMAD.MOV.U32 R0, RZ, RZ, R249 ;  /* 0x000000ffff007224 */ /* 0x002fca00078e00f9 */
[----:B------:R1:W-:Y:S04]  /*5bd20*/  STL [R1+0x73bc], R0 ;  /* 0x0073bc0001007387 */ /* 0x0003e80000100800 */
[----:B------:R1:W-:Y:S02]  /*5bd30*/  STL [R1+0x73c8], R18 ;  /* 0x0073c81201007387 */ /* 0x0003e40000100800 */
[----:B-1----:R-:W-:Y:S02]  /*5bd40*/  IMAD.MOV.U32 R0, RZ, RZ, R19 ;  /* 0x000000ffff007224 */ /* 0x002fe400078e0013 */
[----:B------:R-:W2:Y:S04]  /*5bd50*/  LDL.LU.64 R18, [R1+0x1668] ;  /* 0x0016680001127983 */ /* 0x000ea80000300a00 */
[----:B------:R1:W-:Y:S04]  /*5bd60*/  STL [R1+0x73c4], R0 ;  /* 0x0073c40001007387 */ /* 0x0003e80000100800 */
[----:B------:R-:W-:Y:S04]  /*5bd70*/  STL [R1+0x73d0], R154 ;  /* 0x0073d09a01007387 */ /* 0x000fe80000100800 */
[----:B------:R-:W2:Y:S01]  /*5bd80*/  LDL.LU.64 R246, [R1+0x1670] ;  /* 0x0016700001f67983 */ /* 0x000ea20000300a00 */
[----:B-1----:R-:W-:-:S05]  /*5bd90*/  IMAD.MOV.U32 R0, RZ, RZ, R155 ;  /* 0x000000ffff007224 */ /* 0x002fca00078e009b */
[----:B------:R1:W-:Y:S04]  /*5bda0*/  STL [R1+0x73cc], R0 ;  /* 0x0073cc0001007387 */ /* 0x0003e80000100800 */
[----:B---3--:R-:W-:Y:S04]  /*5bdb0*/  STL [R1+0x73d8], R34 ;  /* 0x0073d82201007387 */ /* 0x008fe80000100800 */
[----:B------:R-:W3:Y:S01]  /*5bdc0*/  LDL.LU.64 R248, [R1+0x1678] ;  /* 0x0016780001f87983 */ /* 0x000ee20000300a00 */
[----:B-1----:R-:W-:-:S03]  /*5bdd0*/  IMAD.MOV.U32 R0, RZ, RZ, R35 ;  /* 0x000000ffff007224 */ /* 0x002fc600078e0023 */
[----:B----4-:R-:W-:Y:S04]  /*5bde0*/  STL [R1+0x73e0], R66 ;  /* 0x0073e04201007387 */ /* 0x010fe80000100800 */
[----:B------:R1:W-:Y:S04]  /*5bdf0*/  STL [R1+0x73d4], R0 ;  /* 0x0073d40001007387 */ /* 0x0003e80000100800 */
[----:B------:R-:W4:Y:S01]  /*5be00*/  LDL.LU.64 R154, [R1+0x1680] ;  /* 0x00168000019a7983 */ /* 0x000f220000300a00 */
[----:B-1----:R-:W-:-:S03]  /*5be10*/  IMAD.MOV.U32 R0, RZ, RZ, R67 ;  /* 0x000000ffff007224 */ /* 0x002fc600078e0043 */
[----:B--2---:R-:W-:Y:S04]  /*5be20*/  STL [R1+0x73e8], R98 ;  /* 0x0073e86201007387 */ /* 0x004fe80000100800 */
[----:B------:R1:W-:Y:S04]  /*5be30*/  STL [R1+0x73dc], R0 ;  /* 0x0073dc0001007387 */ /* 0x0003e80000100800 */
[----:B------:R-:W2:Y:S04]  /*5be40*/  LDL.LU.64 R34, [R1+0x1688] ;  /* 0x0016880001227983 */ /* 0x000ea80000300a00 */
[----:B------:R-:W2:Y:S01]  /*5be50*/  LDL.LU.64 R66, [R1+0x1690] ;  /* 0x0016900001427983 */ /* 0x000ea20000300a00 */
[----:B-1----:R-:W-:-:S05]  /*5be60*/  IMAD.MOV.U32 R0, RZ, RZ, R99 ;  /* 0x000000ffff007224 */ /* 0x002fca00078e0063 */
[----:B------:R1:W-:Y:S04]  /*5be70*/  STL [R1+0x73e4], R0 ;  /* 0x0073e40001007387 */ /* 0x0003e80000100800 */
[----:B------:R-:W-:Y:S04]  /*5be80*/  STL [R1+0x73f0], R114 ;  /* 0x0073f07201007387 */ /* 0x000fe80000100800 */
[----:B------:R-:W2:Y:S01]  /*5be90*/  LDL.LU.64 R98, [R1+0x1698] ;  /* 0x0016980001627983 */ /* 0x000ea20000300a00 */
[----:B-1----:R-:W-:-:S05]  /*5bea0*/  IMAD.MOV.U32 R0, RZ, RZ, R115 ;  /* 0x000000ffff007224 */ /* 0x002fca00078e0073 */
[----:B------:R1:W-:Y:S02]  /*5beb0*/  STL [R1+0x73ec], R0 ;  /* 0x0073ec0001007387 */ /* 0x0003e40000100800 */
[----:B-1----:R-:W-:Y:S02]  /*5bec0*/  IMAD.MOV.U32 R0, RZ, RZ, R131 ;  /* 0x000000ffff007224 */ /* 0x002fe400078e0083 */
[----:B------:R1:W-:Y:S04]  /*5bed0*/  STL [R1+0x73f8], R130 ;  /* 0x0073f88201007387 */ /* 0x0003e80000100800 */
[----:B-1----:R-:W2:Y:S04]  /*5bee0*/  LDL.LU.64 R130, [R1+0x16a0] ;  /* 0x0016a00001827983 */ /* 0x002ea80000300a00 */
[----:B------:R1:W-:Y:S04]  /*5bef0*/  STL [R1+0x73f4], R0 ;  /* 0x0073f40001007387 */ /* 0x0003e80000100800 */
[----:B------:R-:W-:Y:S04]  /*5bf00*/  STL [R1+0x7400], R242 ;  /* 0x007400f201007387 */ /* 0x000fe80000100800 */
        /* <DEDUP_REMOVED lines=18> */
[----:B------:R-:W-:Y:S01]  /*5c030*/  STL [R1+0x7428], R246 ;  /* 0x007428f601007387 */ /* 0x000fe20000100800 */
[----:B-1----:R-:W-:-:S03]  /*5c040*/  IMAD.MOV.U32 R0, RZ, RZ, R247 ;  /* 0x000000ffff007224 */ /* 0x002fc600078e00f7 */
[----:B---3--:R-:W-:Y:S04]  /*5c050*/  STL [R1+0x7430], R248 ;  /* 0x007430f801007387 */ /* 0x008fe80000100800 */
        /* <DEDUP_REMOVED lines=8> */
[----:B--2---:R-:W-:Y:S01]  /*5c0e0*/  STL [R1+0x7440], R34 ;  /* 0x0074402201007387 */ /* 0x004fe20000100800 */
        /* <DEDUP_REMOVED lines=8> */
[----:B-1----:R-:W-:-:S05]  /*5c170*/  IMAD.MOV.U32 R0, RZ, RZ, R99 ;  /* 0x000000ffff007224 */ /* 0x002fca00078e0063 */
[----:B------:R1:W-:Y:S02]  /*5c180*/  STL [R1+0x744c], R0 ;  /* 0x00744c0001007387 */ /* 0x0003e40000100800 */
[----:B-1----:R-:W-:Y:S02]  /*5c190*/  IMAD.MOV.U32 R0, RZ, RZ, R131 ;  /* 0x000000ffff007224 */ /* 0x002fe400078e0083 */
[----:B------:R1:W-:Y:S04]  /*5c1a0*/  STL [R1+0x7458], R130 ;  /* 0x0074588201007387 */ /* 0x0003e80000100800 */
[----:B------:R-:W-:Y:S04]  /*5c1b0*/  STL [R1+0x7460], R114 ;  /* 0x0074607201007387 */ /* 0x000fe80000100800 */
[----:B------:R1:W-:Y:S04]  /*5c1c0*/  STL [R1+0x7454], R0 ;  /* 0x0074540001007387 */ /* 0x0003e80000100800 */
[----:B-1----:R-:W2:Y:S01]  /*5c1d0*/  LDL.LU.64 R130, [R1+0x5120] ;  /* 0x0051200001827983 */ /* 0x002ea20000300a00 */
[----:B------:R-:W-:-:S03]  /*5c1e0*/  IMAD.MOV.U32 R0, RZ, RZ, R115 ;  /* 0x000000ffff007224 */ /* 0x000fc600078e0073 */
[----:B------:R-:W2:Y:S04]  /*5c1f0*/  LDL.LU.64 R114, [R1+0x5140] ;  /* 0x0051400001727983 */ /* 0x000ea80000300a00 */
[----:B------:R1:W-:Y:S04]  /*5c200*/  STL [R1+0x745c], R0 ;  /* 0x00745c0001007387 */ /* 0x0003e80000100800 */
[----:B------:R1:W-:Y:S04]  /*5c210*/  STL [R1+0x7468], R82 ;  /* 0x0074685201007387 */ /* 0x0003e80000100800 */
[----:B------:R-:W2:Y:S01]  /*5c220*/  LDL.LU.64 R98, [R1+0x5160] ;  /* 0x0051600001627983 */ /* 0x000ea20000300a00 */
[----:B-1----:R-:W-:-:S03]  /*5c230*/  IMAD.MOV.U32 R0, RZ, RZ, R83 ;  /* 0x000000ffff007224 */ /* 0x002fc600078e0053 */
        /* <DEDUP_REMOVED lines=17> */
[----:B----4-:R-:W-:Y:S04]  /*5c350*/  STL [R1+0x7488], R244 ;  /* 0x007488f401007387 */ /* 0x010fe80000100800 */
[----:B------:R-:W4:Y:S01]  /*5c360*/  LDL.LU.64 R238, [R1+0x16b8] ;  /* 0x0016b80001ee7983 */ /* 0x000f220000300a00 */
[----:B-1----:R-:W-:-:S03]  /*5c370*/  IMAD.MOV.U32 R0, RZ, RZ, R245 ;  /* 0x000000ffff007224 */ /* 0x002fc600078e00f5 */
[----:B------:R-:W4:Y:S04]  /*5c380*/  LDL.LU.64 R240, [R1+0x16c0] ;  /* 0x0016c00001f07983 */ /* 0x000f280000300a00 */
[----:B------:R1:W-:Y:S04]  /*5c390*/  STL [R1+0x7484], R0 ;  /* 0x0074840001007387 */ /* 0x0003e80000100800 */
[----:B--2---:R2:W-:Y:S04]  /*5c3a0*/  STL [R1+0x7490], R246 ;  /* 0x007490f601007387 */ /* 0x0045e80000100800 */
[----:B------:R-:W4:Y:S01]  /*5c3b0*/  LDL.LU.64 R242, [R1+0x16c8] ;  /* 0x0016c80001f27983 */ /* 0x000f220000300a00 */
[----:B-1----:R-:W-:-:S03]  /*5c3c0*/  IMAD.MOV.U32 R0, RZ, RZ, R247 ;  /* 0x000000ffff007224 */ /* 0x002fc600078e00f7 */
[----:B------:R-:W4:Y:S04]  /*5c3d0*/  LDL.LU.64 R244, [R1+0x16d0] ;  /* 0x0016d00001f47983 */ /* 0x000f280000300a00 */
[----:B------:R1:W-:Y:S04]  /*5c3e0*/  STL [R1+0x748c], R0 ;  /* 0x00748c0001007387 */ /* 0x0003e80000100800 */
[----:B------:R2:W-:Y:S04]  /*5c3f0*/  STL [R1+0x7498], R248 ;  /* 0x007498f801007387 */ /* 0x0005e80000100800 */
[----:B--2---:R-:W2:Y:S01]  /*5c400*/  LDL.LU.64 R246, [R1+0x16d8] ;  /* 0x0016d80001f67983 */ /* 0x004ea20000300a00 */
[----:B-1----:R-:W-:-:S03]  /*5c410*/  IMAD.MOV.U32 R0, RZ, RZ, R249 ;  /* 0x000000ffff007224 */ /* 0x002fc600078e00f9 */
[----:B------:R-:W2:Y:S04]  /*5c420*/  LDL.LU.64 R248, [R1+0x16e0] ;  /* 0x0016e00001f87983 */ /* 0x000ea80000300a00 */
[----:B------:R1:W-:Y:S02]  /*5c430*/  STL [R1+0x7494], R0 ;  /* 0x0074940001007387 */ /* 0x0003e40000100800 */
[----:B-1----:R-:W-:Y:S02]  /*5c440*/  IMAD.MOV.U32 R0, RZ, RZ, R131 ;  /* 0x000000ffff007224 */ /* 0x002fe400078e0083 */
[----:B------:R1:W-:Y:S04]  /*5c450*/  STL [R1+0x74a0], R130 ;  /* 0x0074a08201007387 */ /* 0x0003e80000100800 */
[----:B-1----:R-:W2:Y:S04]  /*5c460*/  LDL.LU.64 R130, [R1+0x8550] ;  /* 0x0085500001827983 */ /* 0x002ea80000300a00 */
[----:B------:R-:W-:Y:S04]  /*5c470*/  STL [R1+0x74a8], R114 ;  /* 0x0074a87201007387 */ /* 0x000fe80000100800 */
[----:B------:R1:W-:Y:S02]  /*5c480*/  STL [R1+0x749c], R0 ;  /* 0x00749c0001007387 */ /* 0x0003e40000100800 */
[----:B-1----:R-:W-:-:S02]  /*5c490*/  IMAD.MOV.U32 R0, RZ, RZ, R115 ;  /* 0x000000ffff007224 */ /* 0x002fc400078e0073 */
[----:B------:R-:W2:Y:S04]  /*5c4a0*/  LDL.LU.64 R114, [R1+0x8548] ;  /* 0x0085480001727983 */ /* 0x000ea80000300a00 */
        /* <DEDUP_REMOVED lines=24> */
[----:B---3--:R-:W-:Y:S04]  /*5c630*/  STL [R1+0x74e0], R154 ;  /* 0x0074e09a01007387 */ /* 0x008fe80000100800 */
[----:B------:R1:W-:Y:S02]  /*5c640*/  STL [R1+0x74d4], R0 ;  /* 0x0074d40001007387 */ /* 0x0003e40000100800 */
[----:B-1----:R-:W-:-:S02]  /*5c650*/  IMAD.MOV.U32 R0, RZ, RZ, R155 ;  /* 0x000000ffff007224 */ /* 0x002fc400078e009b */
[----:B------:R-:W3:Y:S04]  /*5c660*/  LDL.LU.64 R154, [R1+0x8510] ;  /* 0x00851000019a7983 */ /* 0x000ee80000300a00 */
[----:B------:R-:W-:Y:S04]  /*5c670*/  STL [R1+0x74e8], R236 ;  /* 0x0074e8ec01007387 */ /* 0x000fe80000100800 */
[----:B------:R1:W-:Y:S02]  /*5c680*/  STL [R1+0x74dc], R0 ;  /* 0x0074dc0001007387 */ /* 0x0003e40000100800 */
[----:B-1----:R-:W-:-:S02]  /*5c690*/  IMAD.MOV.U32 R0, RZ, RZ, R237 ;  /* 0x000000ffff007224 */ /* 0x002fc400078e00ed */
[----:B----4-:R-:W-:Y:S04]  /*5c6a0*/  STL [R1+0x74f0], R238 ;  /* 0x0074f0ee01007387 */ /* 0x010fe80000100800 */
[----:B------:R1:W-:Y:S04]  /*5c6b0*/  STL [R1+0x74e4], R0 ;  /* 0x0074e40001007387 */ /* 0x0003e80000100800 */
[----:B------:R-:W-:Y:S01]  /*5c6c0*/  STL [R1+0x74f8], R240 ;  /* 0x0074f8f001007387 */ /* 0x000fe20000100800 */
[----:B-1----:R-:W-:-:S05]  /*5c6d0*/  IMAD.MOV.U32 R0, RZ, RZ, R239 ;  /* 0x000000ffff007224 */ /* 0x002fca00078e00ef */
[----:B------:R1:W-:Y:S02]  /*5c6e0*/  STL [R1+0x74ec], R0 ;  /* 0x0074ec0001007387 */ /* 0x0003e40000100800 */
[----:B-1----:R-:W-:Y:S02]  /*5c6f0*/  IMAD.MOV.U32 R0, RZ, RZ, R241 ;  /* 0x000000ffff007224 */ /* 0x002fe400078e00f1 */
[----:B------:R-:W-:Y:S04]  /*5c700*/  STL [R1+0x7500], R242 ;  /* 0x007500f201007387 */ /* 0x000fe80000100800 */
[----:B------:R1:W-:Y:S04]  /*5c710*/  STL [R1+0x74f4], R0 ;  /* 0x0074f40001007387 */ /* 0x0003e80000100800 */
[----:B------:R-:W-:Y:S01]  /*5c720*/  STL [R1+0x7508], R244 ;  /* 0x007508f401007387 */ /* 0x000fe20000100800 */
[----:B-1----:R-:W-:-:S05]  /*5c730*/  IMAD.MOV.U32 R0, RZ, RZ, R243 ;  /* 0x000000ffff007224 */ /* 0x002fca00078e00f3 */
[----:B------:R1:W-:Y:S02]  /*5c740*/  STL [R1+0x74fc], R0 ;  /* 0x0074fc0001007387 */ /* 0x0003e40000100800 */
[----:B-1----:R-:W-:Y:S02]  /*5c750*/  IMAD.MOV.U32 R0, RZ, RZ, R245 ;  /* 0x000000ffff007224 */ /* 0x002fe400078e00f5 */
[----:B--2---:R-:W-:Y:S04]  /*5c760*/  STL [R1+0x7510], R246 ;  /* 0x007510f601007387 */ /* 0x004fe80000100800 */
[----:B------:R1:W-:Y:S04]  /*5c770*/  STL [R1+0x7504], R0 ;  /* 0x0075040001007387 */ /* 0x0003e80000100800 */
[----:B------:R-:W-:Y:S01]  /*5c780*/  STL [R1+0x7518], R248 ;  /* 0x007518f801007387 */ /* 0x000fe20000100800 */
[----:B-1----:R-:W-:-:S05]  /*5c790*/  IMAD.MOV.U32 R0, RZ, RZ, R247 ;  /* 0x000000ffff007224 */ /* 0x002fca00078e00f7 */
[----:B------:R1:W-:Y:S04]  /*5c7a0*/  STL [R1+0x750c], R0 ;  /* 0x00750c0001007387 */ /* 0x0003e80000100800 */
[----:B------:R-:W2:Y:S01]  /*5c7b0*/  LDL.LU.64 R236, [R1+0x54b8] ;  /* 0x0054b80001ec7983 */ /* 0x000ea20000300a00 */
[----:B-1----:R-:W-:-:S03]  /*5c7c0*/  IMAD.MOV.U32 R0, RZ, RZ, R249 ;  /* 0x000000ffff007224 */ /* 0x002fc600078e00f9 */
[----:B------:R-:W-:Y:S04]  /*5c7d0*/  STL [R1+0x7520], R96 ;  /* 0x0075206001007387 */ /* 0x000fe80000100800 */
[----:B------:R-:W-:Y:S04]  /*5c7e0*/  STL [R1+0x7514], R0 ;  /* 0x0075140001007387 */ /* 0x000fe80000100800 */
[----:B------:R1:W-:Y:S04]  /*5c7f0*/  STL [R1+0x751c], R97 ;  /* 0x00751c6101007387 */ /* 0x0003e80000100800 */
[----:B-1----:R-:W4:Y:S04]  /*5c800*/  LDL.LU.64 R96, [R1+0x5498] ;  /* 0x0054980001607983 */ /* 0x002f280000300a00 */
[----:B------:R-:W2:Y:S04]  /*5c810*/  LDL.LU.64 R238, [R1+0x54d0] ;  /* 0x0054d00001ee7983 */ /* 0x000ea80000300a00 */
[----:B------:R-:W-:Y:S04]  /*5c820*/  STL [R1+0x7528], R16 ;  /* 0x0075281001007387 */ /* 0x000fe80000100800 */
[----:B------:R1:W-:Y:S04]  /*5c830*/  STL [R1+0x7524], R17 ;  /* 0x0075241101007387 */ /* 0x0003e80000100800 */
[----:B-1----:R-:W2:Y:S04]  /*5c840*/  LDL.LU.64 R16, [R1+0x5468] ;  /* 0x0054680001107983 */ /* 0x002ea80000300a00 */
[----:B------:R-:W-:Y:S04]  /*5c850*/  STL [R1+0x7530], R32 ;  /* 0x0075302001007387 */ /* 0x000fe80000100800 */
[----:B------:R-:W3:Y:S04]  /*5c860*/  LDL.LU.64 R240, [R1+0x54e8] ;  /* 0x0054e80001f07983 */ /* 0x000ee80000300a00 */
[----:B------:R-:W-:Y:S04]  /*5c870*/  STL [R1+0x752c], R33 ;  /* 0x00752c2101007387 */ /* 0x000fe80000100800 */
[----:B------:R-:W-:Y:S04]  /*5c880*/  STL [R1+0x7538], R48 ;  /* 0x0075383001007387 */ /* 0x000fe80000100800 */
        /* <DEDUP_REMOVED lines=8> */
[----:B------:R-:W3:Y:S04]  /*5c910*/  LDL.LU.64 R246, [R1+0x5520] ;  /* 0x0055200001f67983 */ /* 0x000ee80000300a00 */
[----:B------:R-:W-:Y:S04]  /*5c920*/  STL [R1+0x754c], R113 ;  /* 0x00754c7101007387 */ /* 0x000fe80000100800 */
[----:B------:R-:W-:Y:S04]  /*5c930*/  STL [R1+0x7558], R128 ;  /* 0x0075588001007387 */ /* 0x000fe80000100800 */
[----:B------:R-:W3:Y:S04]  /*5c940*/  LDL.LU.64 R248, [R1+0x5290] ;  /* 0x0052900001f87983 */ /* 0x000ee80000300a00 */
[----:B------:R1:W-:Y:S01]  /*5c950*/  STL [R1+0x7554], R129 ;  /* 0x0075548101007387 */ /* 0x0003e20000100800 */
[----:B--2---:R-:W-:-:S03]  /*5c960*/  IMAD.MOV.U32 R0, RZ, RZ, R17 ;  /* 0x000000ffff007224 */ /* 0x004fc600078e0011 */
[----:B------:R-:W-:Y:S04]  /*5c970*/  STL [R1+0x7560], R16 ;  /* 0x0075601001007387 */ /* 0x000fe80000100800 */
[----:B-1----:R-:W2:Y:S04]  /*5c980*/  LDL.LU.64 R128, [R1+0x52b0] ;  /* 0x0052b00001807983 */ /* 0x002ea80000300a00 */
[----:B------:R1:W-:Y:S04]  /*5c990*/  STL [R1+0x755c], R0 ;  /* 0x00755c0001007387 */ /* 0x0003e80000100800 */
[----:B----4-:R-:W-:Y:S04]  /*5c9a0*/  STL [R1+0x7568], R96 ;  /* 0x0075686001007387 */ /* 0x010fe80000100800 */
[----:B------:R-:W4:Y:S01]  /*5c9b0*/  LDL.LU.64 R112, [R1+0x52d0] ;  /* 0x0052d00001707983 */ /* 0x000f220000300a00 */
[----:B-1----:R-:W-:-:S03]  /*5c9c0*/  IMAD.MOV.U32 R0, RZ, RZ, R97 ;  /* 0x000000ffff007224 */ /* 0x002fc600078e0061 */
[----:B------:R-:W4:Y:S04]  /*5c9d0*/  LDL.LU.64 R80, [R1+0x52f0] ;  /* 0x0052f00001507983 */ /* 0x000f280000300a00 */
[----:B------:R1:W-:Y:S04]  /*5c9e0*/  STL [R1+0x7564], R0 ;  /* 0x0075640001007387 */ /* 0x0003e80000100800 */
[----:B------:R-:W-:Y:S04]  /*5c9f0*/  STL [R1+0x7570], R236 ;  /* 0x007570ec01007387 */ /* 0x000fe80000100800 */
        /* <DEDUP_REMOVED lines=9> */
[----:B---3--:R-:W-:Y:S04]  /*5ca90*/  STL [R1+0x7580], R240 ;  /* 0x007580f001007387 */ /* 0x008fe80000100800 */
[----:B------:R-:W3:Y:S01]  /*5caa0*/  LDL.LU.64 R96, [R1+0x16e8] ;  /* 0x0016e80001607983 */ /* 0x000ee20000300a00 */
[----:B-1----:R-:W-:-:S03]  /*5cab0*/  IMAD.MOV.U32 R0, RZ, RZ, R241 ;  /* 0x000000ffff007224 */ /* 0x002fc600078e00f1 */
[----:B------:R-:W3:Y:S04]  /*5cac0*/  LDL.LU.64 R236, [R1+0x16f0] ;  /* 0x0016f00001ec7983 */ /* 0x000ee80000300a00 */
[----:B------:R1:W-:Y:S04]  /*5cad0*/  STL [R1+0x757c], R0 ;  /* 0x00757c0001007387 */ /* 0x0003e80000100800 */
[----:B------:R1:W-:Y:S04]  /*5cae0*/  STL [R1+0x7588], R242 ;  /* 0x007588f201007387 */ /* 0x0003e80000100800 */
[----:B------:R-:W3:Y:S01]  /*5caf0*/  LDL.LU.64 R238, [R1+0x16f8] ;  /* 0x0016f80001ee7983 */ /* 0x000ee20000300a00 */
[----:B-1----:R-:W-:-:S03]  /*5cb00*/  IMAD.MOV.U32 R0, RZ, RZ, R243 ;  /* 0x000000ffff007224 */ /* 0x002fc600078e00f3 */
[----:B------:R-:W3:Y:S04]  /*5cb10*/  LDL.LU.64 R240, [R1+0x1700] ;  /* 0x0017000001f07983 */ /* 0x000ee80000300a00 */
[----:B------:R1:W-:Y:S04]  /*5cb20*/  STL [R1+0x7584], R0 ;  /* 0x0075840001007387 */ /* 0x0003e80000100800 */
[----:B------:R1:W-:Y:S04]  /*5cb30*/  STL [R1+0x7590], R244 ;  /* 0x007590f401007387 */ /* 0x0003e80000100800 */
[----:B------:R-:W3:Y:S01]  /*5cb40*/  LDL.LU.64 R242, [R1+0x1708] ;  /* 0x0017080001f27983 */ /* 0x000ee20000300a00 */
[----:B-1----:R-:W-:-:S03]  /*5cb50*/  IMAD.MOV.U32 R0, RZ, RZ, R245 ;  /* 0x000000ffff007224 */ /* 0x002fc600078e00f5 */
[----:B------:R-:W-:Y:S04]  /*5cb60*/  STL [R1+0x7598], R246 ;  /* 0x007598f601007387 */ /* 0x000fe80000100800 */
[----:B------:R1:W-:Y:S04]  /*5cb70*/  STL [R1+0x758c], R0 ;  /* 0x00758c0001007387 */ /* 0x0003e80000100800 */
[----:B------:R-:W3:Y:S01]  /*5cb80*/  LDL.LU.64 R244, [R1+0x1710] ;  /* 0x0017100001f47983 */ /* 0x000ee20000300a00 */
[----:B-1----:R-:W-:-:S03]  /*5cb90*/  IMAD.MOV.U32 R0, RZ, RZ, R247 ;  /* 0x000000ffff007224 */ /* 0x002fc600078e00f7 */
[----:B------:R-:W-:Y:S04]  /*5cba0*/  STL [R1+0x75a0], R248 ;  /* 0x0075a0f801007387 */ /* 0x000fe80000100800 */
[----:B------:R1:W-:Y:S04]  /*5cbb0*/  STL [R1+0x7594], R0 ;  /* 0x0075940001007387 */ /* 0x0003e80000100800 */
[----:B------:R-:W3:Y:S01]  /*5cbc0*/  LDL.LU.64 R246, [R1+0x1718] ;  /* 0x0017180001f67983 */ /* 0x000ee20000300a00 */
[----:B-1----:R-:W-:-:S03]  /*5cbd0*/  IMAD.MOV.U32 R0, RZ, RZ, R249 ;  /* 0x000000ffff007224 */ /* 0x002fc600078e00f9 */
[----:B------:R-:W3:Y:S04]  /*5cbe0*/  LDL.LU.64 R248, [R1+0x1720] ;  /* 0x0017200001f87983 */ /* 0x000ee80000300a00 */
[----:B------:R2:W-:Y:S02]  /*5cbf0*/  STL [R1+0x759c], R0 ;  /* 0x00759c0001007387 */ /* 0x0005e40000100800 */
[----:B--2---:R-:W-:Y:S02]  /*5cc00*/  IMAD.MOV.U32 R0, RZ, RZ, R129 ;  /* 0x000000ffff007224 */ /* 0x004fe400078e0081 */
[----:B------:R-:W-:Y:S04]  /*5cc10*/  STL [R1+0x75a8], R128 ;  /* 0x0075a88001007387 */ /* 0x000fe80000100800 */
[----:B----4-:R-:W-:Y:S04]  /*5cc20*/  STL [R1+0x75b0], R112 ;  /* 0x0075b07001007387 */ /* 0x010fe80000100800 */
        /* <DEDUP_REMOVED lines=16> */
[----:B---3--:R-:W-:Y:S01]  /*5cd30*/  STL [R1+0x75e0], R96 ;  /* 0x0075e06001007387 */ /* 0x008fe20000100800 */
        /* <DEDUP_REMOVED lines=14> */
[----:B------:R-:W2:Y:S01]  /*5ce20*/  LDL.LU.64 R16, [R1+0x5530] ;  /* 0x0055300001107983 */ /* 0x000ea20000300a00 */
[----:B-1----:R-:W-:-:S05]  /*5ce30*/  IMAD.MOV.U32 R0, RZ, RZ, R243 ;  /* 0x000000ffff007224 */ /* 0x002fca00078e00f3 */
[----:B------:R1:W-:Y:S04]  /*5ce40*/  STL [R1+0x75fc], R0 ;  /* 0x0075fc0001007387 */ /* 0x0003e80000100800 */
[----:B------:R-:W-:Y:S04]  /*5ce50*/  STL [R1+0x7608], R244 ;  /* 0x007608f401007387 */ /* 0x000fe80000100800 */
[----:B------:R-:W3:Y:S01]  /*5ce60*/  LDL.LU.64 R96, [R1+0x5540] ;  /* 0x0055400001607983 */ /* 0x000ee20000300a00 */
        /* <DEDUP_REMOVED lines=10> */
[----:B------:R-:W-:Y:S04]  /*5cf10*/  STL [R1+0x761c], R169 ;  /* 0x00761ca901007387 */ /* 0x000fe80000100800 */
[----:B------:R-:W4:Y:S04]  /*5cf20*/  LDL.LU.64 R238, [R1+0x5558] ;  /* 0x0055580001ee7983 */ /* 0x000f280000300a00 */
[----:B------:R-:W-:Y:S04]  /*5cf30*/  STL [R1+0x7628], R144 ;  /* 0x0076289001007387 */ /* 0x000fe80000100800 */
[----:B------:R-:W-:Y:S04]  /*5cf40*/  STL [R1+0x7624], R145 ;  /* 0x0076249101007387 */ /* 0x000fe80000100800 */
        /* <DEDUP_REMOVED lines=12> */
[----:B------:R-:W4:Y:S04]  /*5d010*/  LDL.LU.64 R246, [R1+0x5578] ;  /* 0x0055780001f67983 */ /* 0x000f280000300a00 */
[----:B------:R-:W-:Y:S04]  /*5d020*/  STL [R1+0x764c], R165 ;  /* 0x00764ca501007387 */ /* 0x000fe80000100800 */
[----:B------:R-:W-:Y:S04]  /*5d030*/  STL [R1+0x7658], R166 ;  /* 0x007658a601007387 */ /* 0x000fe80000100800 */
[----:B------:R-:W4:Y:S04]  /*5d040*/  LDL.LU.64 R248, [R1+0x5380] ;  /* 0x0053800001f87983 */ /* 0x000f280000300a00 */
[----:B------:R-:W-:Y:S01]  /*5d050*/  STL [R1+0x7654], R167 ;  /* 0x007654a701007387 */ /* 0x000fe20000100800 */
[----:B--2---:R-:W-:-:S03]  /*5d060*/  IMAD.MOV.U32 R0, RZ, RZ, R17 ;  /* 0x000000ffff007224 */ /* 0x004fc600078e0011 */
[----:B------:R-:W-:Y:S04]  /*5d070*/  STL [R1+0x7660], R16 ;  /* 0x0076601001007387 */ /* 0x000fe80000100800 */
        /* <DEDUP_REMOVED lines=39> */
[----:B------:R2:W-:Y:S02]  /*5d2f0*/  STL [R1+0x769c], R0 ;  /* 0x00769c0001007387 */ /* 0x0005e40000100800 */
[----:B--2---:R-:W-:Y:S02]  /*5d300*/  IMAD.MOV.U32 R0, RZ, RZ, R129 ;  /* 0x000000ffff007224 */ /* 0x004fe400078e0081 */
[----:B------:R-:W-:Y:S04]  /*5d310*/  STL [R1+0x76a8], R128 ;  /* 0x0076a88001007387 */ /* 0x000fe80000100800 */
[----:B---3--:R-:W-:Y:S04]  /*5d320*/  STL [R1+0x76b0], R112 ;  /* 0x0076b07001007387 */ /* 0x008fe80000100800 */
[----:B------:R1:W-:Y:S04]  /*5d330*/  STL [R1+0x76a4], R0 ;  /* 0x0076a40001007387 */ /* 0x0003e80000100800 */
[----:B------:R-:W-:Y:S01]  /*5d340*/  STL [R1+0x76b8], R80 ;  /* 0x0076b85001007387 */ /* 0x000fe20000100800 */
[----:B-1----:R-:W-:-:S05]  /*5d350*/  IMAD.MOV.U32 R0, RZ, RZ, R113 ;  /* 0x000000ffff007224 */ /* 0x002fca00078e0071 */
[----:B------:R1:W-:Y:S02]  /*5d360*/  STL [R1+0x76ac], R0 ;  /* 0x0076ac0001007387 */ /* 0x0003e40000100800 */
[----:B-1----:R-:W-:Y:S02]  /*5d370*/  IMAD.MOV.U32 R0, RZ, RZ, R81 ;  /* 0x000000ffff007224 */ /* 0x002fe400078e0051 */
        /* <DEDUP_REMOVED lines=62> */
[----:B--2---:R-:W-:Y:S04]  /*5d760*/  STL [R1+0x7760], R16 ;  /* 0x0077601001007387 */ /* 0x004fe80000100800 */
[----:B------:R-:W2:Y:S01]  /*5d770*/  LDL.LU.64 R128, [R1+0x5490] ;  /* 0x0054900001807983 */ /* 0x000ea20000300a00 */
[----:B-1----:R-:W-:-:S03]  /*5d780*/  IMAD.MOV.U32 R0, RZ, RZ, R17 ;  /* 0x000000ffff007224 */ /* 0x002fc600078e0011 */
[----:B---3--:R-:W-:Y:S04]  /*5d790*/  STL [R1+0x7768], R96 ;  /* 0x0077686001007387 */ /* 0x008fe80000100800 */
[----:B------:R1:W-:Y:S04]  /*5d7a0*/  STL [R1+0x775c], R0 ;  /* 0x00775c0001007387 */ /* 0x0003e80000100800 */
[----:B------:R-:W3:Y:S04]  /*5d7b0*/  LDL.LU.64 R112, [R1+0x54b0] ;  /* 0x0054b00001707983 */ /* 0x000ee80000300a00 */
[----:B------:R-:W3:Y:S01]  /*5d7c0*/  LDL.LU.64 R80, [R1+0x54c8] ;  /* 0x0054c80001507983 */ /* 0x000ee20000300a00 */
[----:B-1----:R-:W-:-:S05]  /*5d7d0*/  IMAD.MOV.U32 R0, RZ, RZ, R97 ;  /* 0x000000ffff007224 */ /* 0x002fca00078e0061 */
        /* <DEDUP_REMOVED lines=30> */
[----:B------:R2:W-:Y:S01]  /*5d9c0*/  STL [R1+0x77a0], R248 ;  /* 0x0077a0f801007387 */ /* 0x0005e20000100800 */
[----:B-1----:R-:W-:-:S03]  /*5d9d0*/  IMAD.MOV.U32 R0, RZ, RZ, R249 ;  /* 0x000000ffff007224 */ /* 0x002fc600078e00f9 */
[----:B--2---:R-:W-:Y:S04]  /*5d9e0*/  STL [R1+0x77a8], R128 ;  /* 0x0077a88001007387 */ /* 0x004fe80000100800 */
[----:B------:R1:W-:Y:S04]  /*5d9f0*/  STL [R1+0x779c], R0 ;  /* 0x00779c0001007387 */ /* 0x0003e80000100800 */
[----:B------:R-:W2:Y:S01]  /*5da00*/  LDL.LU.64 R248, [R1+0x17a0] ;  /* 0x0017a00001f87983 */ /* 0x000ea20000300a00 */
[----:B-1----:R-:W-:-:S03]  /*5da10*/  IMAD.MOV.U32 R0, RZ, RZ, R129 ;  /* 0x000000ffff007224 */ /* 0x002fc600078e0081 */
[----:B---3--:R-:W-:Y:S04]  /*5da20*/  STL [R1+0x77b0], R112 ;  /* 0x0077b07001007387 */ /* 0x008fe80000100800 */
[----:B------:R1:W-:Y:S04]  /*5da30*/  STL [R1+0x77a4], R0 ;  /* 0x0077a40001007387 */ /* 0x0003e80000100800 */
[----:B------:R-:W-:Y:S01]  /*5da40*/  STL [R1+0x77b8], R80 ;  /* 0x0077b85001007387 */ /* 0x000fe20000100800 */
[----:B-1----:R-:W-:-:S05]  /*5da50*/  IMAD.MOV.U32 R0, RZ, RZ, R113 ;  /* 0x000000ffff007224 */ /* 0x002fca00078e0071 */
[----:B------:R1:W-:Y:S04]  /*5da60*/  STL [R1+0x77ac], R0 ;  /* 0x0077ac0001007387 */ /* 0x0003e80000100800 */
[----:B----4-:R-:W-:Y:S01]  /*5da70*/  STL [R1+0x77c0], R64 ;  /* 0x0077c04001007387 */ /* 0x010fe20000100800 */
        /* <DEDUP_REMOVED lines=29> */
[----:B------:R-:W3:Y:S01]  /*5dc50*/  LDL.LU.64 R244, [R1+0x5628] ;  /* 0x0056280001f47983 */ /* 0x000ee20000300a00 */
[----:B-1----:R-:W-:-:S03]  /*5dc60*/  IMAD.MOV.U32 R0, RZ, RZ, R247 ;  /* 0x000000ffff007224 */ /* 0x002fc600078e00f7 */
[----:B------:R-:W-:Y:S04]  /*5dc70*/  STL [R1+0x7810], R242 ;  /* 0x007810f201007387 */ /* 0x000fe80000100800 */
[----:B------:R1:W-:Y:S04]  /*5dc80*/  STL [R1+0x7804], R0 ;  /* 0x0078040001007387 */ /* 0x0003e80000100800 */
[----:B------:R-:W4:Y:S04]  /*5dc90*/  LDL.LU.64 R246, [R1+0x5630] ;  /* 0x0056300001f67983 */ /* 0x000f280000300a00 */
[----:B------:R-:W4:Y:S01]  /*5dca0*/  LDL.LU.64 R32, [R1+0x5638] ;  /* 0x0056380001207983 */ /* 0x000f220000300a00 */
[----:B-1----:R-:W-:-:S05]  /*5dcb0*/  IMAD.MOV.U32 R0, RZ, RZ, R243 ;  /* 0x000000ffff007224 */ /* 0x002fca00078e00f3 */
[----:B------:R1:W-:Y:S04]  /*5dcc0*/  STL [R1+0x780c], R0 ;  /* 0x00780c0001007387 */ /* 0x0003e80000100800 */
[----:B--2---:R2:W-:Y:S01]  /*5dcd0*/  STL [R1+0x7818], R248 ;  /* 0x007818f801007387 */ /* 0x0045e20000100800 */
[----:B-1----:R-:W-:-:S03]  /*5dce0*/  IMAD.MOV.U32 R0, RZ, RZ, R249 ;  /* 0x000000ffff007224 */ /* 0x002fc600078e00f9 */
[----:B--2---:R-:W2:Y:S04]  /*5dcf0*/  LDL.LU.64 R248, [R1+0x5640] ;  /* 0x0056400001f87983 */ /* 0x004ea80000300a00 */
[----:B------:R1:W-:Y:S04]  /*5dd00*/  STL [R1+0x7814], R0 ;  /* 0x0078140001007387 */ /* 0x0003e80000100800 */
        /* <DEDUP_REMOVED lines=22> */
[----:B---3--:R3:W-:Y:S01]  /*5de70*/  STL [R1+0x7860], R244 ;  /* 0x007860f401007387 */ /* 0x0087e20000100800 */
[----:B-1----:R-:W-:-:S03]  /*5de80*/  IMAD.MOV.U32 R0, RZ, RZ, R245 ;  /* 0x000000ffff007224 */ /* 0x002fc600078e00f5 */
[----:B---3--:R-:W3:Y:S04]  /*5de90*/  LDL.LU.64 R244, [R1+0x5548] ;  /* 0x0055480001f47983 */ /* 0x008ee80000300a00 */
[----:B------:R1:W-:Y:S04]  /*5dea0*/  STL [R1+0x785c], R0 ;  /* 0x00785c0001007387 */ /* 0x0003e80000100800 */
[----:B----4-:R4:W-:Y:S01]  /*5deb0*/  STL [R1+0x7868], R246 ;  /* 0x007868f601007387 */ /* 0x0109e20000100800 */
[----:B-1----:R-:W-:-:S03]  /*5dec0*/  IMAD.MOV.U32 R0, RZ, RZ, R247 ;  /* 0x000000ffff007224 */ /* 0x002fc600078e00f7 */
[----:B------:R-:W-:Y:S04]  /*5ded0*/  STL [R1+0x7870], R32 ;  /* 0x0078702001007387 */ /* 0x000fe80000100800 */
[----:B------:R1:W-:Y:S04]  /*5dee0*/  STL [R1+0x7864], R0 ;  /* 0x0078640001007387 */ /* 0x0003e80000100800 */
[----:B----4-:R-:W4:Y:S01]  /*5def0*/  LDL.LU.64 R246, [R1+0x5668] ;  /* 0x0056680001f67983 */ /* 0x010f220000300a00 */
[----:B-1----:R-:W-:-:S03]  /*5df00*/  IMAD.MOV.U32 R0, RZ, RZ, R33 ;  /* 0x000000ffff007224 */ /* 0x002fc600078e0021 */
[----:B--2---:R-:W-:Y:S04]  /*5df10*/  STL [R1+0x7878], R248 ;  /* 0x007878f801007387 */ /* 0x004fe80000100800 */
        /* <DEDUP_REMOVED lines=8> */
[----:B------:R-:W-:Y:S04]  /*5dfa0*/  STL [R1+0x7888], R96 ;  /* 0x0078886001007387 */ /* 0x000fe80000100800 */
[----:B------:R-:W2:Y:S01]  /*5dfb0*/  LDL.LU.64 R128, [R1+0x5680] ;  /* 0x0056800001807983 */ /* 0x000ea20000300a00 */
[----:B-1----:R-:W-:-:S05]  /*5dfc0*/  IMAD.MOV.U32 R0, RZ, RZ, R97 ;  /* 0x000000ffff007224 */ /* 0x002fca00078e0061 */
[----:B------:R1:W-:Y:S04]  /*5dfd0*/  STL [R1+0x7884], R0 ;  /* 0x0078840001007387 */ /* 0x0003e80000100800 */
[----:B------:R-:W-:Y:S04]  /*5dfe0*/  STL [R1+0x7890], R236 ;  /* 0x007890ec01007387 */ /* 0x000fe80000100800 */
[----:B------:R-:W2:Y:S01]  /*5dff0*/  LDL.LU.64 R112, [R1+0x5688] ;  /* 0x0056880001707983 */ /* 0x000ea20000300a00 */
[----:B-1----:R-:W-:-:S03]  /*5e000*/  IMAD.MOV.U32 R0, RZ, RZ, R237 ;  /* 0x000000ffff007224 */ /* 0x002fc600078e00ed */
[----:B------:R-:W2:Y:S04]  /*5e010*/  LDL.LU.64 R80, [R1+0x5690] ;  /* 0x0056900001507983 */ /* 0x000ea80000300a00 */
        /* <DEDUP_REMOVED lines=26> */
[----:B--2---:R2:W-:Y:S01]  /*5e1c0*/  STL [R1+0x78c0], R248 ;  /* 0x0078c0f801007387 */ /* 0x0045e20000100800 */
[----:B-1----:R-:W-:-:S03]  /*5e1d0*/  IMAD.MOV.U32 R0, RZ, RZ, R249 ;  /* 0x000000ffff007224 */ /* 0x002fc600078e00f9 */
[----:B------:R-:W4:Y:S04]  /*5e1e0*/  LDL.LU.64 R246, [R1+0x5428] ;  /* 0x0054280001f67983 */ /* 0x000f280000300a00 */
[----:B------:R-:W-:Y:S04]  /*5e1f0*/  STL [R1+0x78c8], R168 ;  /* 0x0078c8a801007387 */ /* 0x000fe80000100800 */
[----:B------:R1:W-:Y:S04]  /*5e200*/  STL [R1+0x78bc], R0 ;  /* 0x0078bc0001007387 */ /* 0x0003e80000100800 */
[----:B--2---:R-:W2:Y:S01]  /*5e210*/  LDL.LU.64 R248, [R1+0x5440] ;  /* 0x0054400001f87983 */ /* 0x004ea20000300a00 */
[----:B-1----:R-:W-:-:S03]  /*5e220*/  IMAD.MOV.U32 R0, RZ, RZ, R169 ;  /* 0x000000ffff007224 */ /* 0x002fc600078e00a9 */
[----:B------:R-:W-:Y:S04]  /*5e230*/  STL [R1+0x78d0], R128 ;  /* 0x0078d08001007387 */ /* 0x000fe80000100800 */
[----:B------:R1:W-:Y:S02]  /*5e240*/  STL [R1+0x78c4], R0 ;  /* 0x0078c40001007387 */ /* 0x0003e40000100800 */
[----:B-1----:R-:W-:Y:S02]  /*5e250*/  IMAD.MOV.U32 R0, RZ, RZ, R129 ;  /* 0x000000ffff007224 */ /* 0x002fe400078e0081 */
[----:B------:R-:W-:Y:S04]  /*5e260*/  STL [R1+0x78d8], R112 ;  /* 0x0078d87001007387 */ /* 0x000fe80000100800 */
        /* <DEDUP_REMOVED lines=21> */
[----:B------:R1:W-:Y:S02]  /*5e3c0*/  STL [R1+0x7904], R0 ;  /* 0x0079040001007387 */ /* 0x0003e40000100800 */
[----:B-1----:R-:W-:Y:S02]  /*5e3d0*/  IMAD.MOV.U32 R0, RZ, RZ, R237 ;  /* 0x000000ffff007224 */ /* 0x002fe400078e00ed */
        /* <DEDUP_REMOVED lines=10> */
[----:B------:R1:W-:Y:S02]  /*5e480*/  STL [R1+0x7924], R0 ;  /* 0x0079240001007387 */ /* 0x0003e40000100800 */
[----:B-1----:R-:W-:Y:S02]  /*5e490*/  IMAD.MOV.U32 R0, RZ, RZ, R245 ;  /* 0x000000ffff007224 */ /* 0x002fe400078e00f5 */
[----:B------:R-:W-:Y:S04]  /*5e4a0*/  STL [R1+0x7938], R246 ;  /* 0x007938f601007387 */ /* 0x000fe80000100800 */
[----:B------:R1:W-:Y:S02]  /*5e4b0*/  STL [R1+0x792c], R0 ;  /* 0x00792c0001007387 */ /* 0x0003e40000100800 */
[----:B-1----:R-:W-:-:S02]  /*5e4c0*/  IMAD.MOV.U32 R0, RZ, RZ, R247 ;  /* 0x000000ffff007224 */ /* 0x002fc400078e00f7 */
[----:B------:R-:W3:Y:S04]  /*5e4d0*/  LDL.LU.64 R246, [R1+0x5590] ;  /* 0x0055900001f67983 */ /* 0x000ee80000300a00 */
[----:B------:R1:W-:Y:S04]  /*5e4e0*/  STL [R1+0x7934], R0 ;  /* 0x0079340001007387 */ /* 0x0003e80000100800 */
[----:B--2---:R2:W-:Y:S01]  /*5e4f0*/  STL [R1+0x7940], R248 ;  /* 0x007940f801007387 */ /* 0x0045e20000100800 */
[----:B-1----:R-:W-:-:S03]  /*5e500*/  IMAD.MOV.U32 R0, RZ, RZ, R249 ;  /* 0x000000ffff007224 */ /* 0x002fc600078e00f9 */
[----:B------:R-:W-:Y:S04]  /*5e510*/  STL [R1+0x7948], R216 ;  /* 0x007948d801007387 */ /* 0x000fe80000100800 */
[----:B------:R1:W-:Y:S04]  /*5e520*/  STL [R1+0x793c], R0 ;  /* 0x00793c0001007387 */ /* 0x0003e80000100800 */
[----:B------:R-:W4:Y:S04]  /*5e530*/  LDL.LU.64 R128, [R1+0x5598] ;  /* 0x0055980001807983 */ /* 0x000f280000300a00 */
[----:B------:R-:W-:Y:S04]  /*5e540*/  STL [R1+0x7944], R217 ;  /* 0x007944d901007387 */ /* 0x000fe80000100800 */
[----:B------:R-:W-:Y:S04]  /*5e550*/  STL [R1+0x7950], R202 ;  /* 0x007950ca01007387 */ /* 0x000fe80000100800 */
[----:B--2---:R-:W2:Y:S04]  /*5e560*/  LDL.LU.64 R248, [R1+0x55a0] ;  /* 0x0055a00001f87983 */ /* 0x004ea80000300a00 */
[----:B------:R-:W-:Y:S04]  /*5e570*/  STL [R1+0x794c], R203 ;  /* 0x00794ccb01007387 */ /* 0x000fe80000100800 */
[----:B------:R-:W-:Y:S04]  /*5e580*/  STL [R1+0x7958], R204 ;  /* 0x007958cc01007387 */ /* 0x000fe80000100800 */
[----:B------:R-:W2:Y:S04]  /*5e590*/  LDL.LU.64 R240, [R1+0x55a8] ;  /* 0x0055a80001f07983 */ /* 0x000ea80000300a00 */
[----:B------:R-:W-:Y:S04]  /*5e5a0*/  STL [R1+0x7954], R205 ;  /* 0x007954cd01007387 */ /* 0x000fe80000100800 */
[----:B------:R-:W2:Y:S04]  /*5e5b0*/  LDL.LU.64 R242, [R1+0x55e8] ;  /* 0x0055e80001f27983 */ /* 0x000ea80000300a00 */
[----:B------:R-:W-:Y:S04]  /*5e5c0*/  STL [R1+0x7960], R206 ;  /* 0x007960ce01007387 */ /* 0x000fe80000100800 */
[----:B------:R-:W-:Y:S04]  /*5e5d0*/  STL [R1+0x795c], R207 ;  /* 0x00795ccf01007387 */ /* 0x000fe80000100800 */
[----:B------:R-:W-:Y:S04]  /*5e5e0*/  STL [R1+0x7968], R208 ;  /* 0x007968d001007387 */ /* 0x000fe80000100800 */
[----:B------:R-:W2:Y:S04]  /*5e5f0*/  LDL.LU.64 R112, [R1+0x5600] ;  /* 0x0056000001707983 */ /* 0x000ea80000300a00 */
        /* <DEDUP_REMOVED lines=14> */
[----:B---3--:R3:W-:Y:S04]  /*5e6e0*/  STL [R1+0x7988], R246 ;  /* 0x007988f601007387 */ /* 0x0087e80000100800 */
[----:B------:R-:W2:Y:S01]  /*5e6f0*/  LDL.LU.64 R238, [R1+0x17f8] ;  /* 0x0017f80001ee7983 */ /* 0x000ea20000300a00 */
[----:B-1----:R-:W-:-:S03]  /*5e700*/  IMAD.MOV.U32 R0, RZ, RZ, R247 ;  /* 0x000000ffff007224 */ /* 0x002fc600078e00f7 */
[----:B------:R-:W2:Y:S04]  /*5e710*/  LDL.LU.64 R244, [R1+0x54c0] ;  /* 0x0054c00001f47983 */ /* 0x000ea80000300a00 */
[----:B------:R1:W-:Y:S04]  /*5e720*/  STL [R1+0x7984], R0 ;  /* 0x0079840001007387 */ /* 0x0003e80000100800 */
[----:B----4-:R-:W-:Y:S04]  /*5e730*/  STL [R1+0x7990], R128 ;  /* 0x0079908001007387 */ /* 0x010fe80000100800 */
[----:B---3--:R-:W3:Y:S01]  /*5e740*/  LDL.LU.64 R246, [R1+0x54d8] ;  /* 0x0054d80001f67983 */ /* 0x008ee20000300a00 */
        /* <DEDUP_REMOVED lines=8> */
[----:B------:R-:W-:Y:S04]  /*5e7d0*/  STL [R1+0x79a8], R242 ;  /* 0x0079a8f201007387 */ /* 0x000fe80000100800 */
[----:B------:R1:W-:Y:S04]  /*5e7e0*/  STL [R1+0x799c], R0 ;  /* 0x00799c0001007387 */ /* 0x0003e80000100800 */
[----:B----4-:R-:W4:Y:S01]  /*5e7f0*/  LDL.LU.64 R240, [R1+0x1818] ;  /* 0x0018180001f07983 */ /* 0x010f220000300a00 */
[----:B-1----:R-:W-:-:S03]  /*5e800*/  IMAD.MOV.U32 R0, RZ, RZ, R243 ;  /* 0x000000ffff007224 */ /* 0x002fc600078e00f3 */
[----:B------:R-:W4:Y:S04]  /*5e810*/  LDL.LU.64 R242, [R1+0x5510] ;  /* 0x0055100001f27983 */ /* 0x000f280000300a00 */
[----:B------:R1:W-:Y:S04]  /*5e820*/  STL [R1+0x79a4], R0 ;  /* 0x0079a40001007387 */ /* 0x0003e80000100800 */
[----:B------:R-:W-:Y:S01]  /*5e830*/  STL [R1+0x79b0], R112 ;  /* 0x0079b07001007387 */ /* 0x000fe20000100800 */
[----:B-1----:R-:W-:-:S03]  /*5e840*/  IMAD.MOV.U32 R0, RZ, RZ, R113 ;  /* 0x000000ffff007224 */ /* 0x002fc600078e0071 */
        /* <DEDUP_REMOVED lines=25> */
[----:B------:R1:W-:Y:S04]  /*5e9e0*/  STL [R1+0x79ec], R0 ;  /* 0x0079ec0001007387 */ /* 0x0003e80000100800 */
[----:B---3--:R-:W-:Y:S01]  /*5e9f0*/  STL [R1+0x7a00], R246 ;  /* 0x007a00f601007387 */ /* 0x008fe20000100800 */
[----:B-1----:R-:W-:-:S05]  /*5ea00*/  IMAD.MOV.U32 R0, RZ, RZ, R245 ;  /* 0x000000ffff007224 */ /* 0x002fca00078e00f5 */
[----:B------:R1:W-:Y:S04]  /*5ea10*/  STL [R1+0x79f4], R0 ;  /* 0x0079f40001007387 */ /* 0x0003e80000100800 */
[----:B------:R-:W3:Y:S04]  /*5ea20*/  LDL.LU.64 R96, [R1+0x1868] ;  /* 0x0018680001607983 */ /* 0x000ee80000300a00 */
[----:B------:R-:W3:Y:S01]  /*5ea30*/  LDL.LU.64 R244, [R1+0x258] ;  /* 0x0002580001f47983 */ /* 0x000ee20000300a00 */
[----:B-1----:R-:W-:-:S05]  /*5ea40*/  IMAD.MOV.U32 R0, RZ, RZ, R247 ;  /* 0x000000ffff007224 */ /* 0x002fca00078e00f7 */
[----:B------:R1:W-:Y:S04]  /*5ea50*/  STL [R1+0x79fc], R0 ;  /* 0x0079fc0001007387 */ /* 0x0003e80000100800 */
[----:B--2---:R2:W-:Y:S04]  /*5ea60*/  STL [R1+0x7a08], R248 ;  /* 0x007a08f801007387 */ /* 0x0045e80000100800 */
[----:B------:R-:W3:Y:S01]  /*5ea70*/  LDL.LU.64 R246, [R1+0x110] ;  /* 0x0001100001f67983 */ /* 0x000ee20000300a00 */
[----:B-1----:R-:W-:-:S03]  /*5ea80*/  IMAD.MOV.U32 R0, RZ, RZ, R249 ;  /* 0x000000ffff007224 */ /* 0x002fc600078e00f9 */
[----:B--2---:R-:W2:Y:S04]  /*5ea90*/  LDL.LU.64 R248, [R1+0x8] ;  /* 0x0000080001f87983 */ /* 0x004ea80000300a00 */
[----:B------:R1:W-:Y:S04]  /*5eaa0*/  STL [R1+0x7a04], R0 ;  /* 0x007a040001007387 */ /* 0x0003e80000100800 */
[----:B----4-:R-:W-:Y:S01]  /*5eab0*/  STL [R1+0x7a10], R240 ;  /* 0x007a10f001007387 */ /* 0x010fe20000100800 */
[----:B-1----:R-:W-:-:S03]  /*5eac0*/  IMAD.MOV.U32 R0, RZ, RZ, R241 ;  /* 0x000000ffff007224 */ /* 0x002fc600078e00f1 */
[----:B------:R-:W-:Y:S04]  /*5ead0*/  STL [R1+0x7a18], R242 ;  /* 0x007a18f201007387 */ /* 0x000fe80000100800 */
[----:B------:R1:W-:Y:S04]  /*5eae0*/  STL [R1+0x7a0c], R0 ;  /* 0x007a0c0001007387 */ /* 0x0003e80000100800 */
[----:B------:R-:W-:Y:S01]  /*5eaf0*/  STL [R1+0x7a20], R232 ;  /* 0x007a20e801007387 */ /* 0x000fe20000100800 */
[----:B-1----:R-:W-:-:S05]  /*5eb00*/  IMAD.MOV.U32 R0, RZ, RZ, R243 ;  /* 0x000000ffff007224 */ /* 0x002fca00078e00f3 */
[----:B------:R3:W-:Y:S04]  /*5eb10*/  STL [R1+0x7a14], R0 ;  /* 0x007a140001007387 */ /* 0x0007e80000100800 */
        /* <DEDUP_REMOVED lines=8> */
[----:B------:R-:W4:Y:S04]  /*5eba0*/  LDL.LU.64 R236, [R1+0x56e8] ;  /* 0x0056e80001ec7983 */ /* 0x000f280000300a00 */
[----:B------:R-:W-:Y:S04]  /*5ebb0*/  STL [R1+0x7a3c], R225 ;  /* 0x007a3ce101007387 */ /* 0x000fe80000100800 */
[----:B------:R-:W4:Y:S04]  /*5ebc0*/  LDL.LU.64 R238, [R1+0x2d8] ;  /* 0x0002d80001ee7983 */ /* 0x000f280000300a00 */
[----:B------:R-:W-:Y:S04]  /*5ebd0*/  STL [R1+0x7a48], R226 ;  /* 0x007a48e201007387 */ /* 0x000fe80000100800 */
[----:B------:R-:W4:Y:S04]  /*5ebe0*/  LDL.LU.64 R240, [R1+0x190] ;  /* 0x0001900001f07983 */ /* 0x000f280000300a00 */
[----:B------:R-:W-:Y:S04]  /*5ebf0*/  STL [R1+0x7a44], R227 ;  /* 0x007a44e301007387 */ /* 0x000fe80000100800 */
[----:B------:R-:W4:Y:S04]  /*5ec00*/  LDL.LU.64 R242, [R1+0x50] ;  /* 0x0000500001f27983 */ /* 0x000f280000300a00 */
[----:B------:R-:W-:Y:S04]  /*5ec10*/  STL [R1+0x7a50], R228 ;  /* 0x007a50e401007387 */ /* 0x000fe80000100800 */
[----:B------:R-:W-:Y:S04]  /*5ec20*/  STL [R1+0x7a4c], R229 ;  /* 0x007a4ce501007387 */ /* 0x000fe80000100800 */
[----:B------:R-:W-:Y:S04]  /*5ec30*/  STL [R1+0x7a58], R230 ;  /* 0x007a58e601007387 */ /* 0x000fe80000100800 */
[----:B------:R-:W-:Y:S01]  /*5ec40*/  STL [R1+0x7a54], R231 ;  /* 0x007a54e701007387 */ /* 0x000fe20000100800 */
[----:B---3--:R-:W-:-:S03]  /*5ec50*/  IMAD.MOV.U32 R0, RZ, RZ, R97 ;  /* 0x000000ffff007224 */ /* 0x008fc600078e0061 */
[----:B------:R-:W-:Y:S04]  /*5ec60*/  STL [R1+0x7a60], R96 ;  /* 0x007a606001007387 */ /* 0x000fe80000100800 */
[----:B------:R-:W-:Y:S04]  /*5ec70*/  STL [R1+0x7a68], R244 ;  /* 0x007a68f401007387 */ /* 0x000fe80000100800 */
[----:B------:R1:W-:Y:S02]  /*5ec80*/  STL [R1+0x7a5c], R0 ;  /* 0x007a5c0001007387 */ /* 0x0003e40000100800 */
[----:B-1----:R-:W-:-:S02]  /*5ec90*/  IMAD.MOV.U32 R0, RZ, RZ, R245 ;  /* 0x000000ffff007224 */ /* 0x002fc400078e00f5 */
[----:B------:R-:W-:Y:S04]  /*5eca0*/  STL [R1+0x7a70], R246 ;  /* 0x007a70f601007387 */ /* 0x000fe80000100800 */
[----:B------:R1:W-:Y:S04]  /*5ecb0*/  STL [R1+0x7a64], R0 ;  /* 0x007a640001007387 */ /* 0x0003e80000100800 */
[----:B--2---:R-:W-:Y:S01]  /*5ecc0*/  STL [R1+0x7a78], R248 ;  /* 0x007a78f801007387 */ /* 0x004fe20000100800 */
[----:B-1----:R-:W-:-:S05]  /*5ecd0*/  IMAD.MOV.U32 R0, RZ, RZ, R247 ;  /* 0x000000ffff007224 */ /* 0x002fca00078e00f7 */
[----:B------:R1:W-:Y:S04]  /*5ece0*/  STL [R1+0x7a6c], R0 ;  /* 0x007a6c0001007387 */ /* 0x0003e80000100800 */
[----:B------:R-:W-:Y:S01]  /*5ecf0*/  STL [R1+0x7a80], R90 ;  /* 0x007a805a01007387 */ /* 0x000fe20000100800 */
[----:B-1----:R-:W-:-:S05]  /*5ed00*/  IMAD.MOV.U32 R0, RZ, RZ, R249 ;  /* 0x000000ffff007224 */ /* 0x002fca00078e00f9 */
[----:B------:R4:W-:Y:S04]  /*5ed10*/  STL [R1+0x7a74], R0 ;  /* 0x007a740001007387 */ /* 0x0009e80000100800 */
[----:B------:R-:W2:Y:S04]  /*5ed20*/  LDL.LU.64 R96, [R1+0x56f0] ;  /* 0x0056f00001607983 */ /* 0x000ea80000300a00 */
[----:B------:R-:W-:Y:S04]  /*5ed30*/  STL [R1+0x7a7c], R91 ;  /* 0x007a7c5b01007387 */ /* 0x000fe80000100800 */
[----:B------:R-:W3:Y:S04]  /*5ed40*/  LDL.LU.64 R244, [R1+0x358] ;  /* 0x0003580001f47983 */ /* 0x000ee80000300a00 */
[----:B------:R-:W-:Y:S04]  /*5ed50*/  STL [R1+0x7a88], R40 ;  /* 0x007a882801007387 */ /* 0x000fe80000100800 */
[----:B------:R-:W3:Y:S04]  /*5ed60*/  LDL.LU.64 R246, [R1+0x1d0] ;  /* 0x0001d00001f67983 */ /* 0x000ee80000300a00 */
[----:B------:R-:W-:Y:S04]  /*5ed70*/  STL [R1+0x7a84], R41 ;  /* 0x007a842901007387 */ /* 0x000fe80000100800 */
[----:B------:R-:W3:Y:S04]  /*5ed80*/  LDL.LU.64 R248, [R1+0x90] ;  /* 0x0000900001f87983 */ /* 0x000ee80000300a00 */
[----:B------:R-:W-:Y:S04]  /*5ed90*/  STL [R1+0x7a90], R12 ;  /* 0x007a900c01007387 */ /* 0x000fe80000100800 */
[----:B------:R-:W-:Y:S04]  /*5eda0*/  STL [R1+0x7a8c], R13 ;  /* 0x007a8c0d01007387 */ /* 0x000fe80000100800 */
[----:B------:R-:W-:Y:S01]  /*5edb0*/  STL [R1+0x7a98], R2 ;  /* 0x007a980201007387 */ /* 0x000fe20000100800 */
[----:B----4-:R-:W-:-:S03]  /*5edc0*/  IMAD.MOV.U32 R0, RZ, RZ, R237 ;  /* 0x000000ffff007224 */ /* 0x010fc600078e00ed */
[----:B------:R-:W-:Y:S04]  /*5edd0*/  STL [R1+0x7a94], R3 ;  /* 0x007a940301007387 */ /* 0x000fe80000100800 */
[----:B------:R-:W-:Y:S04]  /*5ede0*/  STL [R1+0x7aa0], R236 ;  /* 0x007aa0ec01007387 */ /* 0x000fe80000100800 */
        /* <DEDUP_REMOVED lines=21> */
[----:B------:R-:W-:Y:S01]  /*5ef40*/  STL [R1+0x7ad4], R5 ;  /* 0x007ad40501007387 */ /* 0x000fe20000100800 */
[----:B--2---:R-:W-:-:S03]  /*5ef50*/  IMAD.MOV.U32 R0, RZ, RZ, R97 ;  /* 0x000000ffff007224 */ /* 0x004fc600078e0061 */
[----:B------:R-:W-:Y:S04]  /*5ef60*/  STL [R1+0x7ae0], R96 ;  /* 0x007ae06001007387 */ /* 0x000fe80000100800 */
        /* <DEDUP_REMOVED lines=12> */
[----:B------:R-:W-:Y:S04]  /*5f030*/  STL [R1+0x7b08], R60 ;  /* 0x007b083c01007387 */ /* 0x000fe80000100800 */
        /* <DEDUP_REMOVED lines=8> */
[----:B------:R-:W3:Y:S01]  /*5f0c0*/  LDL.LU.64 R248, [R1] ;  /* 0x0000000001f87983 */ /* 0x000ee20000300a00 */
        /* <DEDUP_REMOVED lines=51> */
[----:B------:R-:W3:Y:S01]  /*5f400*/  LDL.LU.64 R248, [R1+0x80] ;  /* 0x0000800001f87983 */ /* 0x000ee20000300a00 */
[----:B----4-:R-:W-:-:S03]  /*5f410*/  IMAD.MOV.U32 R0, RZ, RZ, R97 ;  /* 0x000000ffff007224 */ /* 0x010fc600078e0061 */
        /* <DEDUP_REMOVED lines=12> */
[----:B------:R-:W4:Y:S04]  /*5f4e0*/  LDL.LU.64 R96, [R1+0x5718] ;  /* 0x0057180001607983 */ /* 0x000f280000300a00 */
[----:B------:R-:W4:Y:S01]  /*5f4f0*/  LDL.LU.64 R236, [R1+0x1860] ;  /* 0x0018600001ec7983 */ /* 0x000f220000300a00 */
        /* <DEDUP_REMOVED lines=24> */
[----:B------:R3:W-:Y:S04]  /*5f680*/  STL [R1+0x7c00], R248 ;  /* 0x007c00f801007387 */ /* 0x0007e80000100800 */
[----:B------:R-:W2:Y:S01]  /*5f690*/  LDL.LU.64 R246, [R1+0x1b60] ;  /* 0x001b600001f67983 */ /* 0x000ea20000300a00 */
[----:B-1----:R-:W-:-:S03]  /*5f6a0*/  IMAD.MOV.U32 R0, RZ, RZ, R249 ;  /* 0x000000ffff007224 */ /* 0x002fc600078e00f9 */
[----:B------:R-:W-:Y:S04]  /*5f6b0*/  STL [R1+0x7c08], R120 ;  /* 0x007c087801007387 */ /* 0x000fe80000100800 */
[----:B------:R4:W-:Y:S04]  /*5f6c0*/  STL [R1+0x7bfc], R0 ;  /* 0x007bfc0001007387 */ /* 0x0009e80000100800 */
[----:B------:R-:W-:Y:S04]  /*5f6d0*/  STL [R1+0x7c04], R121 ;  /* 0x007c047901007387 */ /* 0x000fe80000100800 */
[----:B------:R-:W-:Y:S04]  /*5f6e0*/  STL [R1+0x7c10], R58 ;  /* 0x007c103a01007387 */ /* 0x000fe80000100800 */
[----:B------:R-:W-:Y:S04]  /*5f6f0*/  STL [R1+0x7c0c], R59 ;  /* 0x007c0c3b01007387 */ /* 0x000fe80000100800 */
[----:B---3--:R-:W3:Y:S01]  /*5f700*/  LDL.LU.64 R248, [R1+0x3d0] ;  /* 0x0003d00001f87983 */ /* 0x008ee20000300a00 */
[----:B------:R-:W1:Y:S01]  /*5f710*/  S2R R250, SR_TID.X ;  /* 0x0000000000fa7919 */ /* 0x000e620000002100 */
[----:B----4-:R-:W-:-:S02]  /*5f720*/  IMAD.MOV.U32 R0, RZ, RZ, R97 ;  /* 0x000000ffff007224 */ /* 0x010fc400078e0061 */
[----:B------:R-:W-:Y:S04]  /*5f730*/  STL [R1+0x7c18], R20 ;  /* 0x007c181401007387 */ /* 0x000fe80000100800 */
[----:B------:R-:W-:Y:S04]  /*5f740*/  STL [R1+0x7c14], R21 ;  /* 0x007c141501007387 */ /* 0x000fe80000100800 */
[----:B------:R-:W-:Y:S04]  /*5f750*/  STL [R1+0x7c20], R96 ;  /* 0x007c206001007387 */ /* 0x000fe80000100800 */
[----:B------:R-:W-:Y:S04]  /*5f760*/  STL [R1+0x7c28], R236 ;  /* 0x007c28ec01007387 */ /* 0x000fe80000100800 */
[----:B------:R4:W-:Y:S04]  /*5f770*/  STL [R1+0x7c1c], R0 ;  /* 0x007c1c0001007387 */ /* 0x0009e80000100800 */
[----:B------:R-:W-:Y:S01]  /*5f780*/  STL [R1+0x7c30], R238 ;  /* 0x007c30ee01007387 */ /* 0x000fe20000100800 */
[----:B----4-:R-:W-:-:S05]  /*5f790*/  IMAD.MOV.U32 R0, RZ, RZ, R237 ;  /* 0x000000ffff007224 */ /* 0x010fca00078e00ed */
[----:B------:R4:W-:Y:S04]  /*5f7a0*/  STL [R1+0x7c24], R0 ;  /* 0x007c240001007387 */ /* 0x0009e80000100800 */
[----:B------:R-:W-:Y:S01]  /*5f7b0*/  STL [R1+0x7c38], R240 ;  /* 0x007c38f001007387 */ /* 0x000fe20000100800 */
[----:B----4-:R-:W-:-:S05]  /*5f7c0*/  IMAD.MOV.U32 R0, RZ, RZ, R239 ;  /* 0x000000ffff007224 */ /* 0x010fca00078e00ef */
[----:B------:R4:W-:Y:S04]  /*5f7d0*/  STL [R1+0x7c2c], R0 ;  /* 0x007c2c0001007387 */ /* 0x0009e80000100800 */
[----:B------:R-:W-:Y:S01]  /*5f7e0*/  STL [R1+0x7c40], R242 ;  /* 0x007c40f201007387 */ /* 0x000fe20000100800 */
[----:B----4-:R-:W-:-:S05]  /*5f7f0*/  IMAD.MOV.U32 R0, RZ, RZ, R241 ;  /* 0x000000ffff007224 */ /* 0x010fca00078e00f1 */
[----:B------:R4:W-:Y:S01]  /*5f800*/  STL [R1+0x7c34], R0 ;  /* 0x007c340001007387 */ /* 0x0009e20000100800 */
[----:B-1----:R-:W-:-:S03]  /*5f810*/  LOP3.LUT R252, R250, 0x7, RZ, 0xc0, !PT ;  /* 0x00000007fafc7812 */ /* 0x002fc600078ec0ff */
[----:B------:R-:W-:Y:S01]  /*5f820*/  STL [R1+0x7c48], R136 ;  /* 0x007c488801007387 */ /* 0x000fe20000100800 */
[----:B----4-:R-:W-:-:S05]  /*5f830*/  IMAD.MOV.U32 R0, RZ, RZ, R243 ;  /* 0x000000ffff007224 */ /* 0x010fca00078e00f3 */
[----:B------:R1:W-:Y:S01]  /*5f840*/  STL [R1+0x7c3c], R0 ;  /* 0x007c3c0001007387 */ /* 0x0003e20000100800 */
[----:B------:R-:W-:-:S03]  /*5f850*/  IMAD R252, R252, 0x110, RZ ;  /* 0x00000110fcfc7824 */ /* 0x000fc600078e02ff */
[----:B------:R-:W-:Y:S04]  /*5f860*/  STL [R1+0x7c44], R137 ;  /* 0x007c448901007387 */ /* 0x000fe80000100800 */
[----:B------:R-:W-:Y:S01]  /*5f870*/  STL [R1+0x7c50], R70 ;  /* 0x007c504601007387 */ /* 0x000fe20000100800 */
[----:B-1----:R-:W-:-:S03]  /*5f880*/  IMAD.SHL.U32 R0, R250, 0x2, RZ ;  /* 0x00000002fa007824 */ /* 0x002fc600078e00ff */
[----:B------:R-:W-:Y:S04]  /*5f890*/  STL [R1+0x7c4c], R71 ;  /* 0x007c4c4701007387 */ /* 0x000fe80000100800 */
[----:B------:R-:W-:Y:S04]  /*5f8a0*/  STL [R1+0x7c58], R26 ;  /* 0x007c581a01007387 */ /* 0x000fe80000100800 */
[----:B------:R-:W-:Y:S01]  /*5f8b0*/  STL [R1+0x7c54], R27 ;  /* 0x007c541b01007387 */ /* 0x000fe20000100800 */
[----:B------:R-:W-:Y:S02]  /*5f8c0*/  LOP3.LUT R252, R252, 0x30, R0, 0x78, !PT ;  /* 0x00000030fcfc7812 */ /* 0x000fe400078e7800 */
[----:B------:R-:W-:Y:S01]  /*5f8d0*/  LOP3.LUT R0, R250, 0x1c, RZ, 0xc0, !PT ;  /* 0x0000001cfa007812 */ /* 0x000fe200078ec0ff */
[----:B--2---:R-:W-:Y:S01]  /*5f8e0*/  IMAD.MOV.U32 R2, RZ, RZ, R245 ;  /* 0x000000ffff027224 */ /* 0x004fe200078e00f5 */
[----:B------:R-:W-:Y:S01]  /*5f8f0*/  STL [R1+0x7c60], R244 ;  /* 0x007c60f401007387 */ /* 0x000fe20000100800 */
[----:B------:R-:W-:-:S03]  /*5f900*/  IMAD.MOV.U32 R3, RZ, RZ, R247 ;  /* 0x000000ffff037224 */ /* 0x000fc600078e00f7 */
[----:B------:R-:W-:Y:S04]  /*5f910*/  STL [R1+0x7c68], R246 ;  /* 0x007c68f601007387 */ /* 0x000fe80000100800 */
[----:B------:R1:W-:Y:S04]  /*5f920*/  STL [R1+0x7c5c], R2 ;  /* 0x007c5c0201007387 */ /* 0x0003e80000100800 */
[----:B------:R2:W-:Y:S01]  /*5f930*/  STL [R1+0x7c64], R3 ;  /* 0x007c640301007387 */ /* 0x0005e20000100800 */
[C---:B-1----:R-:W-:Y:S01]  /*5f940*/  LOP3.LUT R2, R250.reuse, 0x3, RZ, 0xc0, !PT ;  /* 0x00000003fa027812 */ /* 0x042fe200078ec0ff */
[----:B--2---:R-:W-:-:S02]  /*5f950*/  IMAD.SHL.U32 R3, R250, 0x40, RZ ;  /* 0x00000040fa037824 */ /* 0x004fc400078e00ff */
[----:B---3--:R-:W-:Y:S01]  /*5f960*/  IMAD.MOV.U32 R5, RZ, RZ, R249 ;  /* 0x000000ffff057224 */ /* 0x008fe200078e00f9 */
[----:B------:R-:W-:Y:S01]  /*5f970*/  STL [R1+0x7c70], R248 ;  /* 0x007c70f801007387 */ /* 0x000fe20000100800 */
[----:B------:R-:W-:Y:S01]  /*5f980*/  IMAD R0, R2, 0x820, R0 ;  /* 0x0000082002007824 */ /* 0x000fe200078e0200 */
[----:B------:R-:W-:Y:S02]  /*5f990*/  LOP3.LUT R252, R252, 0x800, R3, 0xf8, !PT ;  /* 0x00000800fcfc7812 */ /* 0x000fe400078ef803 */
[----:B------:R-:W-:Y:S04]  /*5f9a0*/  STL [R1+0x7c6c], R5 ;  /* 0x007c6c0501007387 */ /* 0x000fe80000100800 */
[----:B------:R-:W2:Y:S04]  /*5f9b0*/  LDL.LU.64 R6, [R1+0x248] ;  /* 0x0002480001067983 */ /* 0x000ea80000300a00 */
[----:B------:R-:W3:Y:S04]  /*5f9c0*/  LDL.LU.64 R2, [R1+0x100] ;  /* 0x0001000001027983 */ /* 0x000ee80000300a00 */
[----:B--2---:R1:W-:Y:S04]  /*5f9d0*/  STL.64 [R1+0x6410], R6 ;  /* 0x0064100601007387 */ /* 0x0043e80000100a00 */
[----:B------:R-:W-:Y:S04]  /*5f9e0*/  STL.64 [R1+0x6230], R152 ;  /* 0x0062309801007387 */ /* 0x000fe80000100a00 */
[----:B---3--:R2:W-:Y:S04]  /*5f9f0*/  STL.64 [R1+0x6308], R2 ;  /* 0x0063080201007387 */ /* 0x0085e80000100a00 */
[----:B------:R-:W-:Y:S04]  /*5fa00*/  STL.64 [R1+0x61a8], R78 ;  /* 0x0061a84e01007387 */ /* 0x000fe80000100a00 */
[----:B------:R-:W-:Y:S04]  /*5fa10*/  STL.64 [R1+0x6150], R30 ;  /* 0x0061501e01007387 */ /* 0x000fe80000100a00 */
[----:B-1----:R-:W3:Y:S04]  /*5fa20*/  LDL.LU.64 R6, [R1+0x5748] ;  /* 0x0057480001067983 */ /* 0x002ee80000300a00 */
[----:B--2---:R-:W2:Y:S04]  /*5fa30*/  LDL.LU.64 R2, [R1+0xa68] ;  /* 0x000a680001027983 */ /* 0x004ea80000300a00 */
[----:B---3--:R1:W-:Y:S04]  /*5fa40*/  STL.64 [R1+0x6750], R6 ;  /* 0x0067500601007387 */ /* 0x0083e80000100a00 */
[----:B-1----:R-:W3:Y:S04]  /*5fa50*/  LDL.LU.64 R6, [R1+0x440] ;  /* 0x0004400001067983 */ /* 0x002ee80000300a00 */
[----:B--2---:R1:W-:Y:S04]  /*5fa60*/  STL.64 [R1+0x6618], R2 ;  /* 0x0066180201007387 */ /* 0x0043e80000100a00 */
[----:B-1----:R-:W2:Y:S04]  /*5fa70*/  LDL.LU.64 R2, [R1+0x288] ;  /* 0x0002880001027983 */ /* 0x002ea80000300a00 */
[----:B---3--:R1:W-:Y:S04]  /*5fa80*/  STL.64 [R1+0x6520], R6 ;  /* 0x0065200601007387 */ /* 0x0083e80000100a00 */
[----:B-1----:R-:W3:Y:S04]  /*5fa90*/  LDL.LU.64 R6, [R1+0x140] ;  /* 0x0001400001067983 */ /* 0x002ee80000300a00 */
[----:B--2---:R1:W-:Y:S04]  /*5faa0*/  STL.64 [R1+0x6428], R2 ;  /* 0x0064280201007387 */ /* 0x0043e80000100a00 */
[----:B-1----:R-:W2:Y:S04]  /*5fab0*/  LDL.LU.64 R2, [R1+0x10] ;  /* 0x0000100001027983 */ /* 0x002ea80000300a00 */
[----:B---3--:R1:W-:Y:S04]  /*5fac0*/  STL.64 [R1+0x6320], R6 ;  /* 0x0063200601007387 */ /* 0x0083e80000100a00 */
[----:B------:R-:W-:Y:S04]  /*5fad0*/  STL.64 [R1+0x61b8], R86 ;  /* 0x0061b85601007387 */ /* 0x000fe80000100a00 */
[----:B--2---:R2:W-:Y:S04]  /*5fae0*/  STL.64 [R1+0x6248], R2 ;  /* 0x0062480201007387 */ /* 0x0045e80000100a00 */
        /* <DEDUP_REMOVED lines=123> */
[----:B---3--:R-:W-:Y:S04]  /*602a0*/  STL.64 [R1+0x63c8], R6 ;  /* 0x0063c80601007387 */ /* 0x008fe80000100a00 */
[----:B------:R-:W-:Y:S04]  /*602b0*/  STL.64 [R1+0x6238], R150 ;  /* 0x0062389601007387 */ /* 0x000fe80000100a00 */
[----:B--2---:R1:W-:Y:S04]  /*602c0*/  STL.64 [R1+0x62e8], R2 ;  /* 0x0062e80201007387 */ /* 0x0043e80000100a00 */
[----:B------:R-:W-:Y:S04]  /*602d0*/  STL.64 [R1+0x61c0], R84 ;  /* 0x0061c05401007387 */ /* 0x000fe80000100a00 */
[----:B-1----:R-:W2:Y:S04]  /*602e0*/  LDL.LU.64 R2, [R1+0x5bf8] ;  /* 0x005bf80001027983 */ /* 0x002ea80000300a00 */
[----:B------:R-:W3:Y:S04]  /*602f0*/  LDL.LU.64 R6, [R1+0x1b98] ;  /* 0x001b980001067983 */ /* 0x000ee80000300a00 */
[----:B--2---:R1:W-:Y:S04]  /*60300*/  STL.64 [R1+0x6760], R2 ;  /* 0x0067600201007387 */ /* 0x0043e80000100a00 */
[----:B-1----:R-:W2:Y:S04]  /*60310*/  LDL.LU.64 R2, [R1+0x830] ;  /* 0x0008300001027983 */ /* 0x002ea80000300a00 */
        /* <DEDUP_REMOVED lines=673> */
[----:B------:R-:W-:Y:S04]  /*62d30*/  STL.64 [R1+0x6860], R130 ;  /* 0x0068608201007387 */ /* 0x000fe80000100a00 */
[----:B--2---:R1:W-:Y:S04]  /*62d40*/  STL.64 [R1+0x6868], R2 ;  /* 0x0068680201007387 */ /* 0x0043e80000100a00 */
[----:B------:R-:W2:Y:S04]  /*62d50*/  LDL.LU.64 R6, [R1+0x7b8] ;  /* 0x0007b80001067983 */ /* 0x000ea80000300a00 */
        /* <DEDUP_REMOVED lines=13> */
[----:B--2---:R-:W-:Y:S04]  /*62e30*/  STL.64 [R1+0x6828], R6 ;  /* 0x0068280601007387 */ /* 0x004fe80000100a00 */
[----:B------:R-:W-:Y:S04]  /*62e40*/  STL.64 [R1+0x6818], R114 ;  /* 0x0068187201007387 */ /* 0x000fe80000100a00 */
[----:B---3--:R1:W-:Y:S04]  /*62e50*/  STL.64 [R1+0x6820], R2 ;  /* 0x0068200201007387 */ /* 0x0083e80000100a00 */
[----:B------:R2:W-:Y:S04]  /*62e60*/  STL.64 [R1+0x6810], R98 ;  /* 0x0068106201007387 */ /* 0x0005e80000100a00 */
[----:B------:R2:W-:Y:S04]  /*62e70*/  STL.64 [R1+0x6808], R82 ;  /* 0x0068085201007387 */ /* 0x0005e80000100a00 */
[----:B------:R2:W-:Y:S04]  /*62e80*/  STL.64 [R1+0x6800], R66 ;  /* 0x0068004201007387 */ /* 0x0005e80000100a00 */
[----:B------:R2:W-:Y:S04]  /*62e90*/  STL.64 [R1+0x67f8], R50 ;  /* 0x0067f83201007387 */ /* 0x0005e80000100a00 */
[----:B------:R2:W-:Y:S04]  /*62ea0*/  STL.64 [R1+0x67f0], R34 ;  /* 0x0067f02201007387 */ /* 0x0005e80000100a00 */
[----:B------:R2:W-:Y:S04]  /*62eb0*/  STL.64 [R1+0x67e8], R18 ;  /* 0x0067e81201007387 */ /* 0x0005e80000100a00 */
[----:B------:R2:W-:Y:S04]  /*62ec0*/  STL.64 [R1+0x67e0], R154 ;  /* 0x0067e09a01007387 */ /* 0x0005e80000100a00 */
        /* <DEDUP_REMOVED lines=3708> */
[----:B------:R-:W-:-:S02]  /*71690*/  SHF.R.S32.HI R4, RZ, 0x1f, R234 ;  /* 0x0000001fff047819 */ /* 0x000fc400000114ea */
[----:B-1----:R-:W-:Y:S02]  /*716a0*/  SHF.R.S32.HI R2, RZ, 0x1f, R251 ;  /* 0x0000001fff027819 */ /* 0x002fe400000114fb */
[----:B------:R-:W-:Y:S02]  /*716b0*/  SHF.R.S32.HI R3, RZ, 0x1f, R235 ;  /* 0x0000001fff037819 */ /* 0x000fe400000114eb */
[----:B------:R-:W-:Y:S02]  /*716c0*/  LEA.HI R4, R4, R234, RZ, 0x6 ;  /* 0x000000ea04047211 */ /* 0x000fe400078f30ff */
[----:B------:R-:W-:Y:S02]  /*716d0*/  SHF.L.U64.HI R2, R251, 0x2, R2 ;  /* 0x00000002fb027819 */ /* 0x000fe40000010202 */
[----:B------:R-:W-:Y:S01]  /*716e0*/  SHF.L.U64.HI R3, R235, 0x2, R3 ;  /* 0x00000002eb037819 */ /* 0x000fe20000010203 */
[----:B------:R-:W-:Y:S01]  /*716f0*/  UMOV UR5, 0x1 ;  /* 0x0000000100057882 */ /* 0x000fe20000000000 */
[----:B------:R2:W-:Y:S01]  /*71700*/  STL [R1+0x41fc], RZ ;  /* 0x0041fcff01007387 */ /* 0x0005e20000100800 */
[----:B------:R-:W-:Y:S01]  /*71710*/  SHF.R.S32.HI R4, RZ, 0x6, R4 ;  /* 0x00000006ff047819 */ /* 0x000fe20000011404 */
[----:B------:R-:W-:Y:S01]  /*71720*/  UMOV UR6, 0xffffffff ;  /* 0xffffffff00067882 */ /* 0x000fe20000000000 */
[C---:B------:R-:W-:Y:S01]  /*71730*/  LOP3.LUT R5, R0.reuse, 0x20, RZ, 0x3c, !PT ;  /* 0x0000002000057812 */ /* 0x040fe200078e3cff */
[----:B------:R2:W-:Y:S01]  /*71740*/  STL [R1+0x4190], RZ ;  /* 0x004190ff01007387 */ /* 0x0005e20000100800 */
[----:B------:R-:W-:Y:S01]  /*71750*/  LOP3.LUT R7, R0, 0x40, RZ, 0x3c, !PT ;  /* 0x0000004000077812 */ /* 0x000fe200078e3cff */
[----:B------:R-:W-:Y:S01]  /*71760*/  VIADD R5, R4, 0xfffffffe ;  /* 0xfffffffe04057836 */ /* 0x000fe20000000000 */
[----:B------:R-:W-:Y:S01]  /*71770*/  LOP3.LUT R6, R0, 0x60, RZ, 0x3c, !PT ;  /* 0x0000006000067812 */ /* 0x000fe200078e3cff */
[----:B------:R2:W-:Y:S01]  /*71780*/  STL [R1+0x4194], RZ ;  /* 0x004194ff01007387 */ /* 0x0005e20000100800 */
[----:B------:R-:W-:-:S03]  /*71790*/  LOP3.LUT R4, R252, 0x40, RZ, 0x3c, !PT ;  /* 0x00000040fc047812 */ /* 0x000fc600078e3cff */
        /* <DEDUP_REMOVED lines=386> */
[----:B------:R2:W-:Y:S04]  /*72fc0*/  STL [R1+0x616c], R7 ;  /* 0x00616c0701007387 */ /* 0x0005e80000100800 */
[----:B------:R2:W-:Y:S04]  /*72fd0*/  STL [R1+0x6168], R6 ;  /* 0x0061680601007387 */ /* 0x0005e80000100800 */
[----:B------:R2:W-:Y:S02]  /*72fe0*/  STL [R1+0x8170], R4 ;  /* 0x0081700401007387 */ /* 0x0005e40000100800 */
.L_x_1:
[----:B------:R-:W3:Y:S01]  /*72ff0*/  LDL.LU.64 R148, [R1+0xca0] ;  /* 0x000ca00001947983 */ /* 0x000ee20000300a00 */
[----:B------:R-:W-:-:S04]  /*73000*/  DEPBAR.LE SB0, 0x2 ;  /* 0x000080800000791a */ /* 0x000fc80000000000 */
[----:B------:R-:W3:Y:S04]  /*73010*/  LDL.LU.64 R150, [R1+0xca8] ;  /* 0x000ca80001967983 */ /* 0x000ee80000300a00 */
[----:B------:R-:W4:Y:S04]  /*73020*/  LDL.LU.64 R140, [R1+0xc90] ;  /* 0x000c9000018c7983 */ /* 0x000f280000300a00 */
[----:B------:R-:W4:Y:S01]  /*73030*/  LDL.LU.64 R142, [R1+0xc98] ;  /* 0x000c9800018e7983 */ /* 0x000f220000300a00 */
[----:B------:R-:W-:-:S03]  /*73040*/  UIADD3 UR6, UPT, UPT, UR6, 0x1, URZ ;  /* 0x0000000106067890 */ /* 0x000fc6000fffe0ff */
[----:B--2---:R-:W2:Y:S01]  /*73050*/  LDL.LU.64 R172, [R1+0xc80] ;  /* 0x000c800001ac7983 */ /* 0x004ea20000300a00 */
[----:B------:R-:W-:-:S03]  /*73060*/  UISETP.GT.AND UP0, UPT, UR6, 0x1, UPT ;  /* 0x000000010600788c */ /* 0x000fc6000bf04270 */
[----:B------:R-:W2:Y:S01]  /*73070*/  LDL.LU.64 R174, [R1+0xc88] ;  /* 0x000c880001ae7983 */ /* 0x000ea20000300a00 */
[----:B------:R-:W-:-:S03]  /*73080*/  USEL UR6, UR6, URZ, !UP0 ;  /* 0x000000ff06067287 */ /* 0x000fc6000c000000 */
[----:B------:R-:W2:Y:S01]  /*73090*/  LDL.LU.64 R160, [R1+0xc70] ;  /* 0x000c700001a07983 */ /* 0x000ea20000300a00 */
[----:B------:R-:W-:Y:S01]  /*730a0*/  ULEA UR7, UR6, UR4, 0x11 ;  /* 0x0000000406077291 */ /* 0x000fe2000f8e88ff */
[----:B------:R-:W-:Y:S06]  /*730b0*/  BAR.SYNC.DEFER_BLOCKING 0x0 ;  /* 0x0000000000007b1d */ /* 0x000fec0000010000 */
[----:B------:R-:W2:Y:S04]  /*730c0*/  LDL.LU.64 R162, [R1+0xc78] ;  /* 0x000c780001a27983 */ /* 0x000ea80000300a00 */
[----:B------:R-:W2:Y:S04]  /*730d0*/  LDL.LU.64 R156, [R1+0xc60] ;  /* 0x000c6000019c7983 */ /* 0x000ea80000300a00 */
[----:B------:R-:W2:Y:S04]  /*730e0*/  LDL.LU.64 R158, [R1+0xc68] ;  /* 0x000c6800019e7983 */ /* 0x000ea80000300a00 */
[----:B------:R-:W2:Y:S04]  /*730f0*/  LDL.LU.64 R144, [R1+0xc50] ;  /* 0x000c500001907983 */ /* 0x000ea80000300a00 */
[----:B-----5:R-:W1:Y:S04]  /*73100*/  LDSM.16.M88.4 R128, [R252+UR7+0x40000] ;  /* 0x04000007fc80783b */ /* 0x020e680008000200 */
[----:B------:R-:W1:Y:S04]  /*73110*/  LDSM.16.M88.4 R124, [R252+UR7+0x41000] ;  /* 0x04100007fc7c783b */ /* 0x000e680008000200 */
        /* <DEDUP_REMOVED lines=11> */
[----:B------:R-:W-:Y:S04]  /*731d0*/  LDSM.16.M88.4 R76, [R252+UR7+0x4d000] ;  /* 0x04d00007fc4c783b */ /* 0x000fe80008000200 */
[----:B------:R-:W-:Y:S04]  /*731e0*/  LDSM.16.M88.4 R72, [R252+UR7+0x4e000] ;  /* 0x04e00007fc48783b */ /* 0x000fe80008000200 */
[----:B------:R-:W-:Y:S04]  /*731f0*/  LDSM.16.M88.4 R68, [R252+UR7+0x4f000] ;  /* 0x04f00007fc44783b */ /* 0x000fe80008000200 */
[----:B------:R-:W-:Y:S04]  /*73200*/  LDSM.16.M88.4 R64, [R252+UR7+0x50000] ;  /* 0x05000007fc40783b */ /* 0x000fe80008000200 */
[----:B------:R-:W-:Y:S04]  /*73210*/  LDSM.16.M88.4 R60, [R252+UR7+0x51000] ;  /* 0x05100007fc3c783b */ /* 0x000fe80008000200 */
[----:B------:R-:W-:Y:S04]  /*73220*/  LDSM.16.M88.4 R56, [R252+UR7+0x52000] ;  /* 0x05200007fc38783b */ /* 0x000fe80008000200 */
[----:B------:R-:W2:Y:S01]  /*73230*/  LDL.LU.64 R146, [R1+0xc58] ;  /* 0x000c580001927983 */ /* 0x000ea20000300a00 */
[----:B------:R-:W-:-:S02]  /*73240*/  LOP3.LUT R152, R0, 0x20, RZ, 0x3c, !PT ;  /* 0x0000002000987812 */ /* 0x000fc400078e3cff */
[C---:B------:R-:W-:Y:S01]  /*73250*/  LOP3.LUT R154, R0.reuse, 0x40, RZ, 0x3c, !PT ;  /* 0x00000040009a7812 */ /* 0x040fe200078e3cff */
[----:B------:R-:W-:Y:S01]  /*73260*/  STL [R1+0x8514], R3 ;  /* 0x0085140301007387 */ /* 0x000fe20000100800 */
[----:B------:R-:W-:-:S03]  /*73270*/  LOP3.LUT R153, R0, 0x60, RZ, 0x3c, !PT ;  /* 0x0000006000997812 */ /* 0x000fc600078e3cff */
[----:B------:R-:W-:Y:S04]  /*73280*/  LDSM.16.M88.4 R52, [R252+UR7+0x53000] ;  /* 0x05300007fc34783b */ /* 0x000fe80008000200 */
[----:B------:R-:W-:Y:S04]  /*73290*/  STL [R1+0x8510], R2 ;  /* 0x0085100201007387 */ /* 0x000fe80000100800 */
[----:B-1----:R-:W-:Y:S04]  /*732a0*/  STL [R1+0x8fec], R130 ;  /* 0x008fec8201007387 */ /* 0x002fe80000100800 */
[----:B------:R-:W-:Y:S04]  /*732b0*/  LDSM.16.M88.4 R48, [R252+UR7+0x54000] ;  /* 0x05400007fc30783b */ /* 0x000fe80008000200 */
[----:B------:R-:W-:Y:S04]  /*732c0*/  STL [R1+0x8fe8], R131 ;  /* 0x008fe88301007387 */ /* 0x000fe80000100800 */
[----:B------:R-:W-:Y:S04]  /*732d0*/  STL [R1+0x8fe4], R126 ;  /* 0x008fe47e01007387 */ /* 0x000fe80000100800 */
        /* <DEDUP_REMOVED lines=8> */
[----:B------:R-:W-:Y:S04]  /*73360*/  LDS R136, [R0+UR7] ;  /* 0x0000000700887984 */ /* 0x000fe80008000800 */
[----:B------:R-:W-:Y:S04]  /*73370*/  LDS R138, [R0+UR7+0x2000] ;  /* 0x00200007008a7984 */ /* 0x000fe80008000800 */
[----:B------:R-:W-:Y:S04]  /*73380*/  LDS R137, [R152+UR7] ;  /* 0x0000000798897984 */ /* 0x000fe80008000800 */
[----:B------:R-:W3:Y:S04]  /*73390*/  LDS R139, [R152+UR7+0x2000] ;  /* 0x00200007988b7984 */ /* 0x000ee80008000800 */
[----:B------:R-:W-:Y:S04]  /*733a0*/  STL [R1+0x8fb4], R114 ;  /* 0x008fb47201007387 */ /* 0x000fe80000100800 */
[----:B------:R-:W1:Y:S04]  /*733b0*/  LDSM.16.M88.4 R32, [R252+UR7+0x58000] ;  /* 0x05800007fc20783b */ /* 0x000e680008000200 */
[----:B------:R-:W-:Y:S04]  /*733c0*/  STL [R1+0x8fb0], R115 ;  /* 0x008fb07301007387 */ /* 0x000fe80000100800 */
        /* <DEDUP_REMOVED lines=21> */
[----:B------:R-:W-:Y:S01]  /*73520*/  STL [R1+0x8f68], R82 ;  /* 0x008f685201007387 */ /* 0x000fe20000100800 */
[C---:B---3--:R-:W-:Y:S03]  /*73530*/  HMMA.1688.F32.TF32 R148, R136.reuse, R128, R148 ;  /* 0x000000808894723c */ /* 0x048fe60000081094 */
        /* <DEDUP_REMOVED lines=23> */
[----:B-1----:R-:W-:Y:S01]  /*736b0*/  STL [R1+0x8e8c], R34 ;  /* 0x008e8c2201007387 */ /* 0x002fe20000100800 */
[C---:B----4-:R-:W-:Y:S03]  /*736c0*/  HMMA.1688.F32.TF32 R140, R136.reuse, R124, R140 ;  /* 0x0000007c888c723c */ /* 0x050fe6000008108c */
        /* <DEDUP_REMOVED lines=16> */
[----:B------:R-:W3:Y:S04]  /*737d0*/  LDL.LU.64 R168, [R1+0xc40] ;  /* 0x000c400001a87983 */ /* 0x000ee80000300a00 */
[----:B------:R-:W3:Y:S04]  /*737e0*/  LDL.LU.64 R170, [R1+0xc48] ;  /* 0x000c480001aa7983 */ /* 0x000ee80000300a00 */
[----:B------:R-:W-:Y:S04]  /*737f0*/  STL.64 [R1+0x31a0], R148 ;  /* 0x0031a09401007387 */ /* 0x000fe80000100a00 */
[----:B------:R-:W-:Y:S04]  /*73800*/  STL.64 [R1+0x31a8], R150 ;  /* 0x0031a89601007387 */ /* 0x000fe80000100a00 */
[----:B------:R-:W4:Y:S04]  /*73810*/  LDL.LU.64 R164, [R1+0xc30] ;  /* 0x000c300001a47983 */ /* 0x000f280000300a00 */
[----:B------:R-:W4:Y:S04]  /*73820*/  LDL.LU.64 R166, [R1+0xc38] ;  /* 0x000c380001a67983 */ /* 0x000f280000300a00 */
[----:B------:R1:W-:Y:S04]  /*73830*/  STL.64 [R1+0x3170], R140 ;  /* 0x0031708c01007387 */ /* 0x0003e80000100a00 */
[----:B------:R2:W-:Y:S04]  /*73840*/  STL.64 [R1+0x3178], R142 ;  /* 0x0031788e01007387 */ /* 0x0005e80000100a00 */
[----:B------:R-:W-:Y:S04]  /*73850*/  LDS R132, [R154+UR7] ;  /* 0x000000079a847984 */ /* 0x000fe80008000800 */
[----:B-1----:R-:W4:Y:S04]  /*73860*/  LDL.LU.64 R140, [R1+0xc20] ;  /* 0x000c2000018c7983 */ /* 0x002f280000300a00 */
[----:B--2---:R-:W2:Y:S04]  /*73870*/  LDL.LU.64 R142, [R1+0xc28] ;  /* 0x000c2800018e7983 */ /* 0x004ea80000300a00 */
[----:B------:R-:W2:Y:S04]  /*73880*/  LDL.LU.64 R148, [R1+0xf10] ;  /* 0x000f100001947983 */ /* 0x000ea80000300a00 */
[----:B------:R-:W2:Y:S01]  /*73890*/  LDL.LU.64 R150, [R1+0xf18] ;  /* 0x000f180001967983 */ /* 0x000ea20000300a00 */
[C---:B------:R-:W-:Y:S03]  /*738a0*/  HMMA.1688.F32.TF32 R172, R136.reuse, R120, R172 ;  /* 0x0000007888ac723c */ /* 0x040fe600000810ac */
[----:B------:R-:W-:Y:S04]  /*738b0*/  LDS R134, [R154+UR7+0x2000] ;  /* 0x002000079a867984 */ /* 0x000fe80008000800 */
[----:B------:R-:W-:Y:S01]  /*738c0*/  LDS R133, [R153+UR7] ;  /* 0x0000000799857984 */ /* 0x000fe20008000800 */
[C---:B------:R-:W-:Y:S03]  /*738d0*/  HMMA.1688.F32.TF32 R160, R136.reuse, R116, R160 ;  /* 0x0000007488a0723c */ /* 0x040fe600000810a0 */
[----:B------:R-:W1:Y:S04]  /*738e0*/  LDS R135, [R153+UR7+0x2000] ;  /* 0x0020000799877984 */ /* 0x000e680008000800 */
[----:B------:R-:W-:Y:S01]  /*738f0*/  LDS R232, [R0+UR7+0x400] ;  /* 0x0004000700e87984 */ /* 0x000fe20008000800 */
[C---:B------:R-:W-:Y:S03]  /*73900*/  HMMA.1688.F32.TF32 R156, R136.reuse, R112, R156 ;  /* 0x00000070889c723c */ /* 0x040fe6000008109c */
[----:B------:R-:W-:Y:S05]  /*73910*/  LDS R234, [R0+UR7+0x2400] ;  /* 0x0024000700ea7984 */ /* 0x000fea0008000800 */
[----:B------:R-:W-:Y:S01]  /*73920*/  HMMA.1688.F32.TF32 R144, R136, R108, R144 ;  /* 0x0000006c8890723c */ /* 0x000fe20000081090 */
[----:B------:R-:W-:Y:S02]  /*73930*/  STL.64 [R1+0x3140], R172 ;  /* 0x003140ac01007387 */ /* 0x000fe40000100a00 */
[----:B------:R-:W-:-:S02]  /*73940*/  IMAD.MOV.U32 R131, RZ, RZ, R160 ;  /* 0x000000ffff837224 */ /* 0x000fc400078e00a0 */
[----:B------:R-:W-:Y:S01]  /*73950*/  STL [R1+0x3148], R174 ;  /* 0x003148ae01007387 */ /* 0x000fe20000100800 */
[----:B------:R-:W-:Y:S02]  /*73960*/  IMAD.MOV.U32 R126, RZ, RZ, R161 ;  /* 0x000000ffff7e7224 */ /* 0x000fe400078e00a1 */
[----:B------:R-:W-:Y:S01]  /*73970*/  IMAD.MOV.U32 R127, RZ, RZ, R162 ;  /* 0x000000ffff7f7224 */ /* 0x000fe200078e00a2 */
[----:B------:R1:W-:Y:S02]  /*73980*/  STL [R1+0x312c], R163 ;  /* 0x00312ca301007387 */ /* 0x0003e40000100800 */
[----:B------:R-:W-:Y:S02]  /*73990*/  IMAD.MOV.U32 R122, RZ, RZ, R158 ;  /* 0x000000ffff7a7224 */ /* 0x000fe400078e009e */
[----:B------:R-:W2:Y:S01]  /*739a0*/  LDL.LU.64 R160, [R1+0xf00] ;  /* 0x000f000001a07983 */ /* 0x000ea20000300a00 */
[----:B------:R-:W-:-:S03]  /*739b0*/  IMAD.MOV.U32 R123, RZ, RZ, R159 ;  /* 0x000000ffff7b7224 */ /* 0x000fc600078e009f */
[----:B-1----:R-:W2:Y:S04]  /*739c0*/  LDL.LU.64 R162, [R1+0xf08] ;  /* 0x000f080001a27983 */ /* 0x002ea80000300a00 */
[----:B------:R1:W-:Y:S01]  /*739d0*/  STL.64 [R1+0x3110], R156 ;  /* 0x0031109c01007387 */ /* 0x0003e20000100a00 */
[----:B------:R-:W-:Y:S02]  /*739e0*/  IMAD.MOV.U32 R118, RZ, RZ, R146 ;  /* 0x000000ffff767224 */ /* 0x000fe400078e0092 */
[----:B------:R-:W-:Y:S01]  /*739f0*/  IMAD.MOV.U32 R119, RZ, RZ, R147 ;  /* 0x000000ffff777224 */ /* 0x000fe200078e0093 */
[----:B-1----:R-:W2:Y:S04]  /*73a00*/  LDL.LU.64 R156, [R1+0xef0] ;  /* 0x000ef000019c7983 */ /* 0x002ea80000300a00 */
[----:B------:R-:W2:Y:S04]  /*73a10*/  LDL.LU.64 R158, [R1+0xef8] ;  /* 0x000ef800019e7983 */ /* 0x000ea80000300a00 */
[----:B------:R-:W-:Y:S04]  /*73a20*/  STL [R1+0x8fdc], R122 ;  /* 0x008fdc7a01007387 */ /* 0x000fe80000100800 */
[----:B------:R-:W-:Y:S04]  /*73a30*/  STL [R1+0x8fd8], R123 ;  /* 0x008fd87b01007387 */ /* 0x000fe80000100800 */
[----:B------:R1:W-:Y:S04]  /*73a40*/  STL.64 [R1+0x30d0], R144 ;  /* 0x0030d09001007387 */ /* 0x0003e80000100a00 */
[----:B-1----:R-:W2:Y:S04]  /*73a50*/  LDL.LU.64 R144, [R1+0xee0] ;  /* 0x000ee00001907983 */ /* 0x002ea80000300a00 */
[----:B------:R-:W2:Y:S01]  /*73a60*/  LDL.LU.64 R146, [R1+0xee8] ;  /* 0x000ee80001927983 */ /* 0x000ea20000300a00 */
[C---:B---3--:R-:W-:Y:S08]  /*73a70*/  HMMA.1688.F32.TF32 R168, R136.reuse, R104, R168 ;  /* 0x0000006888a8723c */ /* 0x048ff000000810a8 */
[C---:B----4-:R-:W-:Y:S11]  /*73a80*/  HMMA.1688.F32.TF32 R164, R136.reuse, R100, R164 ;  /* 0x0000006488a4723c */ /* 0x050ff600000810a4 */
[----:B------:R-:W-:Y:S01]  /*73a90*/  STL.64 [R1+0x30c8], R170 ;  /* 0x0030c8aa01007387 */ /* 0x000fe20000100a00 */
[----:B--2---:R-:W-:Y:S07]  /*73aa0*/  HMMA.1688.F32.TF32 R140, R136, R96, R140 ;  /* 0x00000060888c723c */ /* 0x004fee000008108c */
[----:B------:R-:W-:Y:S04]  /*73ab0*/  STL.64 [R1+0x3080], R164 ;  /* 0x003080a401007387 */ /* 0x000fe80000100a00 */
[----:B------:R-:W-:Y:S08]  /*73ac0*/  STL.64 [R1+0x3088], R166 ;  /* 0x003088a601007387 */ /* 0x000ff00000100a00 */
[----:B------:R1:W-:Y:S01]  /*73ad0*/  STL.64 [R1+0x3050], R140 ;  /* 0x0030508c01007387 */ /* 0x0003e20000100a00 */
[----:B------:R-:W-:-:S02]  /*73ae0*/  IMAD.MOV.U32 R98, RZ, RZ, R142 ;  /* 0x000000ffff627224 */ /* 0x000fc400078e008e */
[----:B------:R-:W-:Y:S01]  /*73af0*/  IMAD.MOV.U32 R99, RZ, RZ, R143 ;  /* 0x000000ffff637224 */ /* 0x000fe200078e008f */
[----:B-1----:R-:W2:Y:S04]  /*73b00*/  LDL.LU.64 R140, [R1+0xed0] ;  /* 0x000ed000018c7983 */ /* 0x002ea80000300a00 */
[----:B------:R-:W2:Y:S01]  /*73b10*/  LDL.LU.64 R142, [R1+0xed8] ;  /* 0x000ed800018e7983 */ /* 0x000ea20000300a00 */
[----:B------:R-:W-:-:S15]  /*73b20*/  HMMA.1688.F32.TF32 R148, R136, R92, R148 ;  /* 0x0000005c8894723c */ /* 0x000fde0000081094 */
[----:B------:R-:W-:-:S04]  /*73b30*/  NOP ;  /* 0x0000000000007918 */ /* 0x000fc80000000000 */
[----:B------:R-:W-:Y:S02]  /*73b40*/  IMAD.MOV.U32 R107, RZ, RZ, R148 ;  /* 0x000000ffff6b7224 */ /* 0x000fe400078e0094 */
[----:B------:R-:W-:Y:S02]  /*73b50*/  IMAD.MOV.U32 R110, RZ, RZ, R149 ;  /* 0x000000ffff6e7224 */ /* 0x000fe400078e0095 */
[----:B------:R-:W-:Y:S01]  /*73b60*/  IMAD.MOV.U32 R111, RZ, RZ, R150 ;  /* 0x000000ffff6f7224 */ /* 0x000fe200078e0096 */
[----:B------:R-:W3:Y:S01]  /*73b70*/  LDL.LU.64 R148, [R1+0xec0] ;  /* 0x000ec00001947983 */ /* 0x000ee20000300a00 */
[----:B------:R-:W-:-:S03]  /*73b80*/  IMAD.MOV.U32 R103, RZ, RZ, R151 ;  /* 0x000000ffff677224 */ /* 0x000fc600078e0097 */
[----:B------:R-:W3:Y:S04]  /*73b90*/  LDL.LU.64 R150, [R1+0xec8] ;  /* 0x000ec80001967983 */ /* 0x000ee80000300a00 */
[----:B------:R-:W4:Y:S01]  /*73ba0*/  LDL.LU.64 R180, [R1+0xeb0] ;  /* 0x000eb00001b47983 */ /* 0x000f220000300a00 */
[----:B------:R-:W-:-:S03]  /*73bb0*/  IMAD.MOV.U32 R130, RZ, RZ, R175 ;  /* 0x000000ffff827224 */ /* 0x000fc600078e00af */
[----:B------:R-:W4:Y:S01]  /*73bc0*/  LDL.LU.64 R182, [R1+0xeb8] ;  /* 0x000eb80001b67983 */ /* 0x000f220000300a00 */
[C---:B------:R-:W-:Y:S03]  /*73bd0*/  HMMA.1688.F32.TF32 R160, R136.reuse, R88, R160 ;  /* 0x0000005888a0723c */ /* 0x040fe600000810a0 */
[----:B------:R-:W4:Y:S04]  /*73be0*/  LDL.LU.64 R176, [R1+0xea0] ;  /* 0x000ea00001b07983 */ /* 0x000f280000300a00 */
[----:B------:R-:W4:Y:S01]  /*73bf0*/  LDL.LU.64 R178, [R1+0xea8] ;  /* 0x000ea80001b27983 */ /* 0x000f220000300a00 */
[C---:B------:R-:W-:Y:S03]  /*73c00*/  HMMA.1688.F32.TF32 R156, R136.reuse, R84, R156 ;  /* 0x00000054889c723c */ /* 0x040fe6000008109c */
[----:B------:R-:W4:Y:S04]  /*73c10*/  LDL.LU.64 R172, [R1+0xe90] ;  /* 0x000e900001ac7983 */ /* 0x000f280000300a00 */
[----:B------:R-:W4:Y:S01]  /*73c20*/  LDL.LU.64 R174, [R1+0xe98] ;  /* 0x000e980001ae7983 */ /* 0x000f220000300a00 */
[----:B------:R-:W-:Y:S03]  /*73c30*/  HMMA.1688.F32.TF32 R144, R136, R80, R144 ;  /* 0x000000508890723c */ /* 0x000fe60000081090 */
[----:B------:R-:W-:-:S02]  /*73c40*/  IMAD.MOV.U32 R102, RZ, RZ, R160 ;  /* 0x000000ffff667224 */ /* 0x000fc400078e00a0 */
[----:B------:R-:W-:Y:S02]  /*73c50*/  IMAD.MOV.U32 R106, RZ, RZ, R161 ;  /* 0x000000ffff6a7224 */ /* 0x000fe400078e00a1 */
[----:B------:R-:W-:Y:S02]  /*73c60*/  IMAD.MOV.U32 R114, RZ, RZ, R162 ;  /* 0x000000ffff727224 */ /* 0x000fe400078e00a2 */
[----:B------:R-:W-:Y:S02]  /*73c70*/  IMAD.MOV.U32 R115, RZ, RZ, R163 ;  /* 0x000000ffff737224 */ /* 0x000fe400078e00a3 */
[----:B------:R-:W-:Y:S02]  /*73c80*/  IMAD.MOV.U32 R90, RZ, RZ, R156 ;  /* 0x000000ffff5a7224 */ /* 0x000fe400078e009c */
[----:B------:R-:W-:Y:S02]  /*73c90*/  IMAD.MOV.U32 R94, RZ, RZ, R157 ;  /* 0x000000ffff5e7224 */ /* 0x000fe400078e009d */
[----:B------:R-:W-:-:S04]  /*73ca0*/  IMAD.MOV.U32 R95, RZ, RZ, R158 ;  /* 0x000000ffff5f7224 */ /* 0x000fc800078e009e */
[----:B------:R1:W-:Y:S04]  /*73cb0*/  STL.64 [R1+0x2f90], R144 ;  /* 0x002f909001007387 */ /* 0x0003e80000100a00 */
[----:B------:R1:W-:Y:S01]  /*73cc0*/  STL.64 [R1+0x2f98], R146 ;  /* 0x002f989201007387 */ /* 0x0003e20000100a00 */
[----:B------:R-:W-:-:S03]  /*73cd0*/  IMAD.MOV.U32 R91, RZ, RZ, R159 ;  /* 0x000000ffff5b7224 */ /* 0x000fc600078e009f */
[----:B------:R-:W4:Y:S04]  /*73ce0*/  LDL.LU.64 R160, [R1+0xe80] ;  /* 0x000e800001a07983 */ /* 0x000f280000300a00 */
[----:B------:R-:W4:Y:S04]  /*73cf0*/  LDL.LU.64 R162, [R1+0xe88] ;  /* 0x000e880001a27983 */ /* 0x000f280000300a00 */
[----:B------:R-:W4:Y:S04]  /*73d00*/  LDL.LU.64 R156, [R1+0xe70] ;  /* 0x000e7000019c7983 */ /* 0x000f280000300a00 */
[----:B------:R-:W4:Y:S01]  /*73d10*/  LDL.LU.64 R158, [R1+0xe78] ;  /* 0x000e7800019e7983 */ /* 0x000f220000300a00 */
[----:B--2---:R-:W-:-:S15]  /*73d20*/  HMMA.1688.F32.TF32 R140, R136, R76, R140 ;  /* 0x0000004c888c723c */ /* 0x004fde000008108c */
[----:B------:R-:W-:-:S04]  /*73d30*/  NOP ;  /* 0x0000000000007918 */ /* 0x000fc80000000000 */
[----:B------:R2:W-:Y:S04]  /*73d40*/  STL [R1+0x2f84], R141 ;  /* 0x002f848d01007387 */ /* 0x0005e80000100800 */
[----:B------:R2:W-:Y:S04]  /*73d50*/  STL.64 [R1+0x2f88], R142 ;  /* 0x002f888e01007387 */ /* 0x0005e80000100a00 */
[----:B-1----:R-:W4:Y:S04]  /*73d60*/  LDL.LU.64 R144, [R1+0xe60] ;  /* 0x000e600001907983 */ /* 0x002f280000300a00 */
[----:B------:R-:W4:Y:S01]  /*73d70*/  LDL.LU.64 R146, [R1+0xe68] ;  /* 0x000e680001927983 */ /* 0x000f220000300a00 */
[----:B------:R-:W-:-:S03]  /*73d80*/  IMAD.MOV.U32 R87, RZ, RZ, R140 ;  /* 0x000000ffff577224 */ /* 0x000fc600078e008c */
[----:B--2---:R-:W2:Y:S04]  /*73d90*/  LDL.LU.64 R140, [R1+0xe50] ;  /* 0x000e5000018c7983 */ /* 0x004ea80000300a00 */
[----:B------:R-:W2:Y:S01]  /*73da0*/  LDL.LU.64 R142, [R1+0xe58] ;  /* 0x000e5800018e7983 */ /* 0x000ea20000300a00 */
[----:B---3--:R-:W-:Y:S01]  /*73db0*/  HMMA.1688.F32.TF32 R148, R136, R72, R148 ;  /* 0x000000488894723c */ /* 0x008fe20000081094 */
[----:B------:R-:W-:Y:S02]  /*73dc0*/  IMAD.MOV.U32 R122, RZ, RZ, R168 ;  /* 0x000000ffff7a7224 */ /* 0x000fe400078e00a8 */
[----:B------:R-:W-:-:S15]  /*73dd0*/  IMAD.MOV.U32 R123, RZ, RZ, R169 ;  /* 0x000000ffff7b7224 */ /* 0x000fde00078e00a9 */
[----:B------:R-:W-:Y:S01]  /*73de0*/  NOP ;  /* 0x0000000000007918 */ /* 0x000fe20000000000 */
[----:B------:R1:W-:Y:S04]  /*73df0*/  STL.64 [R1+0x2f60], R148 ;  /* 0x002f609401007387 */ /* 0x0003e80000100a00 */
[----:B------:R3:W-:Y:S04]  /*73e00*/  STL [R1+0x2f68], R150 ;  /* 0x002f689601007387 */ /* 0x0007e80000100800 */
[----:B------:R-:W2:Y:S01]  /*73e10*/  LDL.LU.64 R168, [R1+0xe40] ;  /* 0x000e400001a87983 */ /* 0x000ea20000300a00 */
[----:B------:R-:W-:-:S03]  /*73e20*/  IMAD.MOV.U32 R86, RZ, RZ, R151 ;  /* 0x000000ffff567224 */ /* 0x000fc600078e0097 */
[----:B------:R-:W2:Y:S04]  /*73e30*/  LDL.LU.64 R170, [R1+0xe48] ;  /* 0x000e480001aa7983 */ /* 0x000ea80000300a00 */
[----:B------:R-:W2:Y:S04]  /*73e40*/  LDL.LU.64 R164, [R1+0xe30] ;  /* 0x000e300001a47983 */ /* 0x000ea80000300a00 */
[----:B------:R-:W2:Y:S04]  /*73e50*/  LDL.LU.64 R166, [R1+0xe38] ;  /* 0x000e380001a67983 */ /* 0x000ea80000300a00 */
[----:B-1----:R-:W2:Y:S04]  /*73e60*/  LDL.LU.64 R148, [R1+0xe20] ;  /* 0x000e200001947983 */ /* 0x002ea80000300a00 */
[----:B---3--:R-:W3:Y:S01]  /*73e70*/  LDL.LU.64 R150, [R1+0xe28] ;  /* 0x000e280001967983 */ /* 0x008ee20000300a00 */
[----:B----4-:R-:W-:-:S15]  /*73e80*/  HMMA.1688.F32.TF32 R172, R136, R60, R172 ;  /* 0x0000003c88ac723c */ /* 0x010fde00000810ac */
[----:B------:R-:W-:-:S04]  /*73e90*/  NOP ;  /* 0x0000000000007918 */ /* 0x000fc80000000000 */
[----:B------:R-:W-:Y:S02]  /*73ea0*/  IMAD.MOV.U32 R83, RZ, RZ, R172 ;  /* 0x000000ffff537224 */ /* 0x000fe400078e00ac */
[----:B------:R-:W-:Y:S02]  /*73eb0*/  IMAD.MOV.U32 R75, RZ, RZ, R173 ;  /* 0x000000ffff4b7224 */ /* 0x000fe400078e00ad */
[----:B------:R-:W-:Y:S02]  /*73ec0*/  IMAD.MOV.U32 R78, RZ, RZ, R174 ;  /* 0x000000ffff4e7224 */ /* 0x000fe400078e00ae */
[----:B------:R-:W-:Y:S02]  /*73ed0*/  IMAD.MOV.U32 R79, RZ, RZ, R175 ;  /* 0x000000ffff4f7224 */ /* 0x000fe400078e00af */
[C---:B------:R-:W-:Y:S01]  /*73ee0*/  HMMA.1688.F32.TF32 R172, R136.reuse, R56, R160 ;  /* 0x0000003888ac723c */ /* 0x040fe200000810a0 */
[----:B------:R-:W4:Y:S07]  /*73ef0*/  LDL.LU.64 R160, [R1+0xe10] ;  /* 0x000e100001a07983 */ /* 0x000f2e0000300a00 */
[C---:B------:R-:W-:Y:S11]  /*73f00*/  HMMA.1688.F32.TF32 R156, R136.reuse, R52, R156 ;  /* 0x00000034889c723c */ /* 0x040ff6000008109c */
[----:B------:R-:W-:Y:S04]  /*73f10*/  STL.64 [R1+0x2ef0], R172 ;  /* 0x002ef0ac01007387 */ /* 0x000fe80000100a00 */
[----:B------:R-:W-:Y:S04]  /*73f20*/  STL.64 [R1+0x2ef8], R174 ;  /* 0x002ef8ae01007387 */ /* 0x000fe80000100a00 */
[----:B------:R-:W4:Y:S04]  /*73f30*/  LDL.LU.64 R162, [R1+0xe18] ;  /* 0x000e180001a27983 */ /* 0x000f280000300a00 */
[----:B------:R-:W-:Y:S04]  /*73f40*/  STL.64 [R1+0x2ee0], R156 ;  /* 0x002ee09c01007387 */ /* 0x000fe80000100a00 */
[----:B------:R1:W-:Y:S02]  /*73f50*/  STL.64 [R1+0x2ee8], R158 ;  /* 0x002ee89e01007387 */ /* 0x0003e40000100a00 */
[C---:B-1----:R-:W-:Y:S02]  /*73f60*/  HMMA.1688.F32.TF32 R156, R136.reuse, R48, R144 ;  /* 0x00000030889c723c */ /* 0x042fe40000081090 */
[----:B------:R-:W4:Y:S04]  /*73f70*/  LDL.LU.64 R144, [R1+0xe00] ;  /* 0x000e000001907983 */ /* 0x000f280000300a00 */
[----:B------:R-:W4:Y:S02]  /*73f80*/  LDL.LU.64 R146, [R1+0xe08] ;  /* 0x000e080001927983 */ /* 0x000f240000300a00 */
[C---:B--2---:R-:W-:Y:S11]  /*73f90*/  HMMA.1688.F32.TF32 R140, R136.reuse, R44, R140 ;  /* 0x0000002c888c723c */ /* 0x044ff6000008108c */
[----:B------:R1:W-:Y:S04]  /*73fa0*/  STL.64 [R1+0x2ed0], R156 ;  /* 0x002ed09c01007387 */ /* 0x0003e80000100a00 */
[----:B------:R2:W-:Y:S04]  /*73fb0*/  STL.64 [R1+0x2ed8], R158 ;  /* 0x002ed89e01007387 */ /* 0x0005e80000100a00 */
[----:B-1----:R-:W4:Y:S04]  /*73fc0*/  LDL.LU.64 R156, [R1+0xdf0] ;  /* 0x000df000019c7983 */ /* 0x002f280000300a00 */
[----:B--2---:R-:W2:Y:S04]  /*73fd0*/  LDL.LU.64 R158, [R1+0xdf8] ;  /* 0x000df800019e7983 */ /* 0x004ea80000300a00 */
[----:B------:R1:W-:Y:S04]  /*73fe0*/  STL.64 [R1+0x2ec0], R140 ;  /* 0x002ec08c01007387 */ /* 0x0003e80000100a00 */
[----:B------:R3:W-:Y:S04]  /*73ff0*/  STL.64 [R1+0x2ec8], R142 ;  /* 0x002ec88e01007387 */ /* 0x0007e80000100a00 */
[----:B-1----:R-:W2:Y:S04]  /*74000*/  LDL.LU.64 R140, [R1+0xde0] ;  /* 0x000de000018c7983 */ /* 0x002ea80000300a00 */
[----:B---3--:R-:W3:Y:S01]  /*74010*/  LDL.LU.64 R142, [R1+0xde8] ;  /* 0x000de800018e7983 */ /* 0x008ee20000300a00 */
[C---:B------:R-:W-:Y:S08]  /*74020*/  HMMA.1688.F32.TF32 R168, R136.reuse, R40, R168 ;  /* 0x0000002888a8723c */ /* 0x040ff000000810a8 */
[C---:B------:R-:W-:Y:S08]  /*74030*/  HMMA.1688.F32.TF32 R164, R136.reuse, R36, R164 ;  /* 0x0000002488a4723c */ /* 0x040ff000000810a4 */
[----:B------:R-:W-:Y:S03]  /*74040*/  HMMA.1688.F32.TF32 R148, R136, R32, R148 ;  /* 0x000000208894723c */ /* 0x000fe60000081094 */
[----:B------:R-:W-:Y:S04]  /*74050*/  STL.64 [R1+0x2eb0], R168 ;  /* 0x002eb0a801007387 */ /* 0x000fe80000100a00 */
[----:B------:R-:W-:Y:S04]  /*74060*/  STL.64 [R1+0x2eb8], R170 ;  /* 0x002eb8aa01007387 */ /* 0x000fe80000100a00 */
[----:B------:R-:W-:Y:S04]  /*74070*/  STL.64 [R1+0x2e90], R164 ;  /* 0x002e90a401007387 */ /* 0x000fe80000100a00 */
[----:B------:R-:W-:Y:S04]  /*74080*/  STL.64 [R1+0x2e98], R166 ;  /* 0x002e98a601007387 */ /* 0x000fe80000100a00 */
[----:B------:R-:W-:-:S02]  /*74090*/  IMAD.MOV.U32 R6, RZ, RZ, R148 ;  /* 0x000000ffff067224 */ /* 0x000fc400078e0094 */
[----:B------:R-:W-:Y:S02]  /*740a0*/  IMAD.MOV.U32 R7, RZ, RZ, R149 ;  /* 0x000000ffff077224 */ /* 0x000fe400078e0095 */
[----:B------:R-:W-:Y:S01]  /*740b0*/  IMAD.MOV.U32 R10, RZ, RZ, R150 ;  /* 0x000000ffff0a7224 */ /* 0x000fe200078e0096 */
[----:B------:R-:W3:Y:S01]  /*740c0*/  LDL.LU.64 R148, [R1+0xdd0] ;  /* 0x000dd00001947983 */ /* 0x000ee20000300a00 */
[----:B------:R-:W-:-:S03]  /*740d0*/  IMAD.MOV.U32 R11, RZ, RZ, R151 ;  /* 0x000000ffff0b7224 */ /* 0x000fc600078e0097 */
[----:B------:R-:W3:Y:S01]  /*740e0*/  LDL.LU.64 R150, [R1+0xdd8] ;  /* 0x000dd80001967983 */ /* 0x000ee20000300a00 */
[C---:B----4-:R-:W-:Y:S03]  /*740f0*/  HMMA.1688.F32.TF32 R160, R136.reuse, R28, R160 ;  /* 0x0000001c88a0723c */ /* 0x050fe600000810a0 */
[----:B------:R1:W-:Y:S04]  /*74100*/  STL [R1+0x8ec4], R11 ;  /* 0x008ec40b01007387 */ /* 0x0003e80000100800 */
[----:B------:R4:W-:Y:S04]  /*74110*/  STL [R1+0x8ec0], R10 ;  /* 0x008ec00a01007387 */ /* 0x0009e80000100800 */
[----:B------:R1:W-:Y:S04]  /*74120*/  STL [R1+0x8ebc], R7 ;  /* 0x008ebc0701007387 */ /* 0x0003e80000100800 */
[----:B------:R1:W-:Y:S04]  /*74130*/  STL [R1+0x8eb8], R6 ;  /* 0x008eb80601007387 */ /* 0x0003e80000100800 */
[----:B------:R-:W-:Y:S04]  /*74140*/  STL.64 [R1+0x2e40], R160 ;  /* 0x002e40a001007387 */ /* 0x000fe80000100a00 */
[----:B------:R-:W-:Y:S01]  /*74150*/  STL.64 [R1+0x2e48], R162 ;  /* 0x002e48a201007387 */ /* 0x000fe20000100a00 */
[----:B------:R-:W-:-:S15]  /*74160*/  HMMA.1688.F32.TF32 R144, R136, R24, R144 ;  /* 0x000000188890723c */ /* 0x000fde0000081090 */
[----:B------:R-:W-:-:S04]  /*74170*/  NOP ;  /* 0x0000000000007918 */ /* 0x000fc80000000000 */
[----:B-1----:R-:W-:Y:S02]  /*74180*/  IMAD.MOV.U32 R11, RZ, RZ, R144 ;  /* 0x000000ffff0b7224 */ /* 0x002fe400078e0090 */
[----:B----4-:R-:W-:Y:S02]  /*74190*/  IMAD.MOV.U32 R10, RZ, RZ, R145 ;  /* 0x000000ffff0a7224 */ /* 0x010fe400078e0091 */
[----:B------:R-:W-:Y:S01]  /*741a0*/  IMAD.MOV.U32 R7, RZ, RZ, R146 ;  /* 0x000000ffff077224 */ /* 0x000fe200078e0092 */
[----:B------:R-:W4:Y:S01]  /*741b0*/  LDL.LU.64 R144, [R1+0xdc0] ;  /* 0x000dc00001907983 */ /* 0x000f220000300a00 */
[----:B------:R-:W-:-:S03]  /*741c0*/  IMAD.MOV.U32 R6, RZ, RZ, R147 ;  /* 0x000000ffff067224 */ /* 0x000fc600078e0093 */
[----:B------:R-:W4:Y:S01]  /*741d0*/  LDL.LU.64 R146, [R1+0xdc8] ;  /* 0x000dc80001927983 */ /* 0x000f220000300a00 */
[C---:B--2---:R-:W-:Y:S03]  /*741e0*/  HMMA.1688.F32.TF32 R156, R136.reuse, R20, R156 ;  /* 0x00000014889c723c */ /* 0x044fe6000008109c */
[----:B------:R1:W-:Y:S05]  /*741f0*/  STL [R1+0x8ed4], R6 ;  /* 0x008ed40601007387 */ /* 0x0003ea0000100800 */
[----:B---3--:R-:W-:Y:S01]  /*74200*/  HMMA.1688.F32.TF32 R140, R136, R16, R140 ;  /* 0x00000010888c723c */ /* 0x008fe2000008108c */
[----:B------:R2:W-:Y:S04]  /*74210*/  STL [R1+0x8ed0], R7 ;  /* 0x008ed00701007387 */ /* 0x0005e80000100800 */
[----:B------:R3:W-:Y:S04]  /*74220*/  STL [R1+0x8ecc], R11 ;  /* 0x008ecc0b01007387 */ /* 0x0007e80000100800 */
[----:B------:R1:W-:Y:S04]  /*74230*/  STL [R1+0x8ec8], R10 ;  /* 0x008ec80a01007387 */ /* 0x0003e80000100800 */
[----:B------:R-:W-:Y:S04]  /*74240*/  STL.64 [R1+0x2e10], R156 ;  /* 0x002e109c01007387 */ /* 0x000fe80000100a00 */
[----:B------:R-:W-:Y:S02]  /*74250*/  STL.64 [R1+0x2e18], R158 ;  /* 0x002e189e01007387 */ /* 0x000fe40000100a00 */
[----:B------:R-:W-:-:S02]  /*74260*/  IMAD.MOV.U32 R14, RZ, RZ, R140 ;  /* 0x000000ffff0e7224 */ /* 0x000fc400078e008c */
[----:B------:R-:W-:Y:S02]  /*74270*/  IMAD.MOV.U32 R15, RZ, RZ, R141 ;  /* 0x000000ffff0f7224 */ /* 0x000fe400078e008d */
[----:B------:R-:W-:Y:S01]  /*74280*/  IMAD.MOV.U32 R18, RZ, RZ, R142 ;  /* 0x000000ffff127224 */ /* 0x000fe200078e008e */
[----:B------:R-:W4:Y:S01]  /*74290*/  LDL.LU.64 R140, [R1+0x8e0] ;  /* 0x0008e000018c7983 */ /* 0x000f220000300a00 */
[----:B------:R-:W-:-:S03]  /*742a0*/  IMAD.MOV.U32 R19, RZ, RZ, R143 ;  /* 0x000000ffff137224 */ /* 0x000fc600078e008f */
[----:B------:R-:W4:Y:S01]  /*742b0*/  LDL.LU.64 R142, [R1+0x8e8] ;  /* 0x0008e800018e7983 */ /* 0x000f220000300a00 */
[----:B------:R-:W-:Y:S03]  /*742c0*/  HMMA.1688.F32.TF32 R148, R136, R12, R148 ;  /* 0x0000000c8894723c */ /* 0x000fe60000081094 */
[----:B------:R1:W-:Y:S04]  /*742d0*/  STL [R1+0x8ee4], R19 ;  /* 0x008ee41301007387 */ /* 0x0003e80000100800 */
[----:B------:R1:W-:Y:S04]  /*742e0*/  STL [R1+0x8ee0], R18 ;  /* 0x008ee01201007387 */ /* 0x0003e80000100800 */
[----:B------:R2:W-:Y:S04]  /*742f0*/  STL [R1+0x8edc], R15 ;  /* 0x008edc0f01007387 */ /* 0x0005e80000100800 */
[----:B------:R4:W-:Y:S04]  /*74300*/  STL [R1+0x8ed8], R14 ;  /* 0x008ed80e01007387 */ /* 0x0009e80000100800 */
[----:B-1----:R-:W-:-:S02]  /*74310*/  IMAD.MOV.U32 R6, RZ, RZ, R148 ;  /* 0x000000ffff067224 */ /* 0x002fc400078e0094 */
[----:B--2---:R-:W-:Y:S02]  /*74320*/  IMAD.MOV.U32 R7, RZ, RZ, R149 ;  /* 0x000000ffff077224 */ /* 0x004fe400078e0095 */
[----:B---3--:R-:W-:Y:S01]  /*74330*/  IMAD.MOV.U32 R11, RZ, RZ, R150 ;  /* 0x000000ffff0b7224 */ /* 0x008fe200078e0096 */
[----:B------:R-:W2:Y:S01]  /*74340*/  LDL.LU.64 R148, [R1+0x8d0] ;  /* 0x0008d00001947983 */ /* 0x000ea20000300a00 */
[----:B------:R-:W-:-:S03]  /*74350*/  IMAD.MOV.U32 R10, RZ, RZ, R151 ;  /* 0x000000ffff0a7224 */ /* 0x000fc600078e0097 */
[----:B------:R-:W2:Y:S04]  /*74360*/  LDL.LU.64 R150, [R1+0x8d8] ;  /* 0x0008d80001967983 */ /* 0x000ea80000300a00 */
[----:B------:R1:W-:Y:S04]  /*74370*/  STL [R1+0x8ef4], R10 ;  /* 0x008ef40a01007387 */ /* 0x0003e80000100800 */
[----:B------:R3:W-:Y:S04]  /*74380*/  STL [R1+0x8ef0], R11 ;  /* 0x008ef00b01007387 */ /* 0x0007e80000100800 */
[----:B------:R1:W-:Y:S04]  /*74390*/  STL [R1+0x8eec], R6 ;  /* 0x008eec0601007387 */ /* 0x0003e80000100800 */
[----:B------:R1:W-:Y:S01]  /*743a0*/  STL [R1+0x8ee8], R7 ;  /* 0x008ee80701007387 */ /* 0x0003e20000100800 */
[C---:B------:R-:W-:Y:S08]  /*743b0*/  HMMA.1688.F32.TF32 R180, R136.reuse, R68, R180 ;  /* 0x0000004488b4723c */ /* 0x040ff000000810b4 */
[C---:B------:R-:W-:Y:S08]  /*743c0*/  HMMA.1688.F32.TF32 R176, R136.reuse, R64, R176 ;  /* 0x0000004088b0723c */ /* 0x040ff000000810b0 */
[----:B----4-:R-:W-:-:S15]  /*743d0*/  HMMA.1688.F32.TF32 R144, R136, R8, R144 ;  /* 0x000000088890723c */ /* 0x010fde0000081090 */
[----:B------:R-:W-:-:S04]  /*743e0*/  NOP ;  /* 0x0000000000007918 */ /* 0x000fc80000000000 */
[----:B------:R-:W-:Y:S02]  /*743f0*/  IMAD.MOV.U32 R19, RZ, RZ, R144 ;  /* 0x000000ffff137224 */ /* 0x000fe400078e0090 */
[----:B------:R-:W-:Y:S02]  /*74400*/  IMAD.MOV.U32 R18, RZ, RZ, R145 ;  /* 0x000000ffff127224 */ /* 0x000fe400078e0091 */
[----:B------:R-:W-:Y:S01]  /*74410*/  IMAD.MOV.U32 R15, RZ, RZ, R146 ;  /* 0x000000ffff0f7224 */ /* 0x000fe200078e0092 */
[----:B------:R-:W4:Y:S01]  /*74420*/  LDL.LU.64 R144, [R1+0x8c0] ;  /* 0x0008c00001907983 */ /* 0x000f220000300a00 */
[----:B------:R-:W-:-:S03]  /*74430*/  IMAD.MOV.U32 R14, RZ, RZ, R147 ;  /* 0x000000ffff0e7224 */ /* 0x000fc600078e0093 */
[----:B------:R-:W4:Y:S04]  /*74440*/  LDL.LU.64 R146, [R1+0x8c8] ;  /* 0x0008c80001927983 */ /* 0x000f280000300a00 */
[----:B------:R-:W-:Y:S04]  /*74450*/  STL [R1+0x8f04], R14 ;  /* 0x008f040e01007387 */ /* 0x000fe80000100800 */
[----:B------:R-:W-:Y:S04]  /*74460*/  STL [R1+0x8f00], R15 ;  /* 0x008f000f01007387 */ /* 0x000fe80000100800 */
[----:B------:R-:W-:Y:S04]  /*74470*/  STL [R1+0x8efc], R19 ;  /* 0x008efc1301007387 */ /* 0x000fe80000100800 */
[----:B------:R1:W-:Y:S01]  /*74480*/  STL [R1+0x8ef8], R18 ;  /* 0x008ef81201007387 */ /* 0x0003e20000100800 */
[----:B------:R-:W-:Y:S03]  /*74490*/  HMMA.1688.F32.TF32 R136, R136, R4, R140 ;  /* 0x000000048888723c */ /* 0x000fe6000008108c */
[----:B------:R-:W4:Y:S04]  /*744a0*/  LDL.LU.64 R140, [R1+0x8b0] ;  /* 0x0008b000018c7983 */ /* 0x000f280000300a00 */
[----:B------:R-:W4:-:S12]  /*744b0*/  LDL.LU.64 R142, [R1+0x8b8] ;  /* 0x0008b800018e7983 */ /* 0x000f180000300a00 */
[----:B-1----:R-:W-:Y:S02]  /*744c0*/  IMAD.MOV.U32 R10, RZ, RZ, R136 ;  /* 0x000000ffff0a7224 */ /* 0x002fe400078e0088 */
[----:B---3--:R-:W-:Y:S02]  /*744d0*/  IMAD.MOV.U32 R11, RZ, RZ, R137 ;  /* 0x000000ffff0b7224 */ /* 0x008fe400078e0089 */
[----:B------:R-:W-:Y:S02]  /*744e0*/  IMAD.MOV.U32 R6, RZ, RZ, R138 ;  /* 0x000000ffff067224 */ /* 0x000fe400078e008a */
[----:B------:R-:W-:Y:S02]  /*744f0*/  IMAD.MOV.U32 R7, RZ, RZ, R139 ;  /* 0x000000ffff077224 */ /* 0x000fe400078e008b */
[----:B--2---:R-:W-:Y:S03]  /*74500*/  HMMA.1688.F32.TF32 R136, R132, R128, R148 ;  /* 0x000000808488723c */ /* 0x004fe60000081094 */
[----:B------:R1:W-:Y:S04]  /*74510*/  STL [R1+0x8f14], R7 ;  /* 0x008f140701007387 */ /* 0x0003e80000100800 */
[----:B------:R2:W-:Y:S04]  /*74520*/  STL [R1+0x8f10], R6 ;  /* 0x008f100601007387 */ /* 0x0005e80000100800 */
[----:B------:R3:W-:Y:S04]  /*74530*/  STL [R1+0x8f0c], R10 ;  /* 0x008f0c0a01007387 */ /* 0x0007e80000100800 */
[----:B------:R1:W-:Y:S04]  /*74540*/  STL [R1+0x8f08], R11 ;  /* 0x008f080b01007387 */ /* 0x0003e80000100800 */
[----:B------:R-:W-:-:S02]  /*74550*/  IMAD.MOV.U32 R22, RZ, RZ, R136 ;  /* 0x000000ffff167224 */ /* 0x000fc400078e0088 */
[----:B------:R-:W-:Y:S02]  /*74560*/  IMAD.MOV.U32 R30, RZ, RZ, R137 ;  /* 0x000000ffff1e7224 */ /* 0x000fe400078e0089 */
[----:B------:R-:W-:Y:S01]  /*74570*/  IMAD.MOV.U32 R34, RZ, RZ, R138 ;  /* 0x000000ffff227224 */ /* 0x000fe200078e008a */
[----:B------:R-:W3:Y:S01]  /*74580*/  LDL.LU.64 R136, [R1+0x8a0] ;  /* 0x0008a00001887983 */ /* 0x000ee20000300a00 */
[----:B------:R-:W-:-:S03]  /*74590*/  IMAD.MOV.U32 R54, RZ, RZ, R139 ;  /* 0x000000ffff367224 */ /* 0x000fc600078e008b */
[----:B------:R-:W3:Y:S04]  /*745a0*/  LDL.LU.64 R138, [R1+0x8a8] ;  /* 0x0008a800018a7983 */ /* 0x000ee80000300a00 */
[----:B------:R-:W-:Y:S04]  /*745b0*/  STL [R1+0x8f24], R54 ;  /* 0x008f243601007387 */ /* 0x000fe80000100800 */
[----:B------:R-:W-:Y:S04]  /*745c0*/  STL [R1+0x8f20], R34 ;  /* 0x008f202201007387 */ /* 0x000fe80000100800 */
[----:B------:R-:W-:Y:S04]  /*745d0*/  STL [R1+0x8f1c], R30 ;  /* 0x008f1c1e01007387 */ /* 0x000fe80000100800 */
[----:B------:R1:W-:Y:S04]  /*745e0*/  STL [R1+0x8f18], R22 ;  /* 0x008f181601007387 */ /* 0x0003e80000100800 */
[----:B------:R-:W3:Y:S04]  /*745f0*/  LDL.LU.64 R156, [R1+0x890] ;  /* 0x00089000019c7983 */ /* 0x000ee80000300a00 */
[----:B------:R-:W3:Y:S04]  /*74600*/  LDL.LU.64 R158, [R1+0x898] ;  /* 0x00089800019e7983 */ /* 0x000ee80000300a00 */
[----:B------:R-:W3:Y:S04]  /*74610*/  LDL.LU.64 R148, [R1+0x880] ;  /* 0x0008800001947983 */ /* 0x000ee80000300a00 */
[----:B------:R-:W3:Y:S01]  /*74620*/  LDL.LU.64 R150, [R1+0x888] ;  /* 0x0008880001967983 */ /* 0x000ee20000300a00 */
[----:B----4-:R-:W-:-:S15]  /*74630*/  HMMA.1688.F32.TF32 R144, R132, R124, R144 ;  /* 0x0000007c8490723c */ /* 0x010fde0000081090 */
[----:B------:R-:W-:-:S04]  /*74640*/  NOP ;  /* 0x0000000000007918 */ /* 0x000fc80000000000 */
[----:B------:R-:W-:Y:S02]  /*74650*/  IMAD.MOV.U32 R18, RZ, RZ, R147 ;  /* 0x000000ffff127224 */ /* 0x000fe400078e0093 */
[----:B------:R-:W-:Y:S02]  /*74660*/  IMAD.MOV.U32 R19, RZ, RZ, R146 ;  /* 0x000000ffff137224 */ /* 0x000fe400078e0092 */
[----:B------:R-:W-:Y:S02]  /*74670*/  IMAD.MOV.U32 R15, RZ, RZ, R145 ;  /* 0x000000ffff0f7224 */ /* 0x000fe400078e0091 */
[----:B------:R-:W-:Y:S01]  /*74680*/  IMAD.MOV.U32 R14, RZ, RZ, R144 ;  /* 0x000000ffff0e7224 */ /* 0x000fe200078e0090 */
[----:B------:R4:W-:Y:S04]  /*74690*/  STL [R1+0x8f34], R18 ;  /* 0x008f341201007387 */ /* 0x0009e80000100800 */
[----:B------:R1:W-:Y:S04]  /*746a0*/  STL [R1+0x8f30], R19 ;  /* 0x008f301301007387 */ /* 0x0003e80000100800 */
[----:B------:R1:W-:Y:S04]  /*746b0*/  STL [R1+0x8f2c], R15 ;  /* 0x008f2c0f01007387 */ /* 0x0003e80000100800 */
[----:B------:R1:W-:Y:S04]  /*746c0*/  STL [R1+0x8f28], R14 ;  /* 0x008f280e01007387 */ /* 0x0003e80000100800 */
[----:B------:R-:W4:Y:S04]  /*746d0*/  LDL.LU.64 R144, [R1+0x870] ;  /* 0x0008700001907983 */ /* 0x000f280000300a00 */
[----:B------:R-:W4:Y:S01]  /*746e0*/  LDL.LU.64 R146, [R1+0x878] ;  /* 0x0008780001927983 */ /* 0x000f220000300a00 */
[----:B------:R-:W-:-:S15]  /*746f0*/  HMMA.1688.F32.TF32 R140, R132, R120, R140 ;  /* 0x00000078848c723c */ /* 0x000fde000008108c */
[----:B------:R-:W-:-:S04]  /*74700*/  NOP ;  /* 0x0000000000007918 */ /* 0x000fc80000000000 */
[----:B-1----:R-:W-:Y:S02]  /*74710*/  IMAD.MOV.U32 R7, RZ, RZ, R140 ;  /* 0x000000ffff077224 */ /* 0x002fe400078e008c */
[----:B--2---:R-:W-:Y:S02]  /*74720*/  IMAD.MOV.U32 R6, RZ, RZ, R141 ;  /* 0x000000ffff067224 */ /* 0x004fe400078e008d */
[----:B---3--:R-:W-:Y:S01]  /*74730*/  IMAD.MOV.U32 R10, RZ, RZ, R142 ;  /* 0x000000ffff0a7224 */ /* 0x008fe200078e008e */
[----:B------:R-:W2:Y:S01]  /*74740*/  LDL.LU.64 R140, [R1+0x860] ;  /* 0x00086000018c7983 */ /* 0x000ea20000300a00 */
[----:B------:R-:W-:-:S03]  /*74750*/  IMAD.MOV.U32 R11, RZ, RZ, R143 ;  /* 0x000000ffff0b7224 */ /* 0x000fc600078e008f */
[----:B------:R-:W2:Y:S01]  /*74760*/  LDL.LU.64 R142, [R1+0x868] ;  /* 0x00086800018e7983 */ /* 0x000ea20000300a00 */
[----:B------:R-:W-:Y:S03]  /*74770*/  HMMA.1688.F32.TF32 R136, R132, R116, R136 ;  /* 0x000000748488723c */ /* 0x000fe60000081088 */
[----:B------:R1:W-:Y:S04]  /*74780*/  STL [R1+0x8f44], R11 ;  /* 0x008f440b01007387 */ /* 0x0003e80000100800 */
[----:B------:R3:W-:Y:S04]  /*74790*/  STL [R1+0x8f40], R10 ;  /* 0x008f400a01007387 */ /* 0x0007e80000100800 */
[----:B------:R1:W-:Y:S04]  /*747a0*/  STL [R1+0x8f3c], R6 ;  /* 0x008f3c0601007387 */ /* 0x0003e80000100800 */
[----:B------:R1:W-:Y:S04]  /*747b0*/  STL [R1+0x8f38], R7 ;  /* 0x008f380701007387 */ /* 0x0003e80000100800 */
[----:B------:R-:W-:-:S02]  /*747c0*/  IMAD.MOV.U32 R22, RZ, RZ, R139 ;  /* 0x000000ffff167224 */ /* 0x000fc400078e008b */
[----:B------:R-:W-:Y:S02]  /*747d0*/  IMAD.MOV.U32 R30, RZ, RZ, R138 ;  /* 0x000000ffff1e7224 */ /* 0x000fe400078e008a */
[----:B------:R-:W-:Y:S02]  /*747e0*/  IMAD.MOV.U32 R54, RZ, RZ, R136 ;  /* 0x000000ffff367224 */ /* 0x000fe400078e0088 */
[----:B------:R-:W-:Y:S02]  /*747f0*/  IMAD.MOV.U32 R34, RZ, RZ, R137 ;  /* 0x000000ffff227224 */ /* 0x000fe400078e0089 */
[----:B------:R-:W2:Y:S04]  /*74800*/  LDL.LU.64 R136, [R1+0x850] ;  /* 0x0008500001887983 */ /* 0x000ea80000300a00 */
[----:B------:R-:W2:Y:S04]  /*74810*/  LDL.LU.64 R138, [R1+0x858] ;  /* 0x00085800018a7983 */ /* 0x000ea80000300a00 */
[----:B------:R1:W-:Y:S04]  /*74820*/  STL [R1+0x8f54], R22 ;  /* 0x008f541601007387 */ /* 0x0003e80000100800 */
[----:B------:R1:W-:Y:S01]  /*74830*/  STL [R1+0x8f50], R30 ;  /* 0x008f501e01007387 */ /* 0x0003e20000100800 */
[----:B------:R-:W-:-:S03]  /*74840*/  IMAD.MOV.U32 R62, RZ, RZ, R180 ;  /* 0x000000ffff3e7224 */ /* 0x000fc600078e00b4 */
[----:B------:R1:W-:Y:S01]  /*74850*/  STL [R1+0x8f4c], R34 ;  /* 0x008f4c2201007387 */ /* 0x0003e20000100800 */
[----:B------:R-:W-:-:S03]  /*74860*/  IMAD.MOV.U32 R63, RZ, RZ, R181 ;  /* 0x000000ffff3f7224 */ /* 0x000fc600078e00b5 */
[----:B------:R1:W-:Y:S01]  /*74870*/  STL [R1+0x8f48], R54 ;  /* 0x008f483601007387 */ /* 0x0003e20000100800 */
[----:B------:R-:W-:-:S03]  /*74880*/  IMAD.MOV.U32 R66, RZ, RZ, R182 ;  /* 0x000000ffff427224 */ /* 0x000fc600078e00b6 */
[----:B------:R-:W2:Y:S01]  /*74890*/  LDL.LU.64 R184, [R1+0xdb0] ;  /* 0x000db00001b87983 */ /* 0x000ea20000300a00 */
[----:B------:R-:W-:-:S03]  /*748a0*/  IMAD.MOV.U32 R67, RZ, RZ, R183 ;  /* 0x000000ffff437224 */ /* 0x000fc600078e00b7 */
[----:B------:R-:W2:Y:S04]  /*748b0*/  LDL.LU.64 R186, [R1+0xdb8] ;  /* 0x000db80001ba7983 */ /* 0x000ea80000300a00 */
[----:B------:R-:W2:Y:S04]  /*748c0*/  LDL.LU.64 R180, [R1+0xda0] ;  /* 0x000da00001b47983 */ /* 0x000ea80000300a00 */
[----:B------:R-:W2:Y:S01]  /*748d0*/  LDL.LU.64 R182, [R1+0xda8] ;  /* 0x000da80001b67983 */ /* 0x000ea20000300a00 */
[----:B------:R-:W-:Y:S02]  /*748e0*/  IMAD.MOV.U32 R70, RZ, RZ, R176 ;  /* 0x000000ffff467224 */ /* 0x000fe400078e00b0 */
[----:B------:R-:W-:-:S02]  /*748f0*/  IMAD.MOV.U32 R71, RZ, RZ, R177 ;  /* 0x000000ffff477224 */ /* 0x000fc400078e00b1 */
[----:B------:R-:W-:Y:S01]  /*74900*/  IMAD.MOV.U32 R74, RZ, RZ, R178 ;  /* 0x000000ffff4a7224 */ /* 0x000fe200078e00b2 */
[----:B------:R-:W2:Y:S01]  /*74910*/  LDL.LU.64 R176, [R1+0xd90] ;  /* 0x000d900001b07983 */ /* 0x000ea20000300a00 */
[----:B------:R-:W-:Y:S01]  /*74920*/  IMAD.MOV.U32 R82, RZ, RZ, R179 ;  /* 0x000000ffff527224 */ /* 0x000fe200078e00b3 */
[----:B------:R-:W-:Y:S02]  /*74930*/  HMMA.1688.F32.TF32 R148, R132, R108, R148 ;  /* 0x0000006c8494723c */ /* 0x000fe40000081094 */
[----:B------:R-:W2:Y:S04]  /*74940*/  LDL.LU.64 R178, [R1+0xd98] ;  /* 0x000d980001b27983 */ /* 0x000ea80000300a00 */
[----:B------:R-:W2:Y:S04]  /*74950*/  LDL.LU.64 R172, [R1+0xd80] ;  /* 0x000d800001ac7983 */ /* 0x000ea80000300a00 */
[----:B------:R-:W2:Y:S04]  /*74960*/  LDL.LU.64 R174, [R1+0xd88] ;  /* 0x000d880001ae7983 */ /* 0x000ea80000300a00 */
[----:B------:R-:W2:Y:S04]  /*74970*/  LDL.LU.64 R168, [R1+0xd70] ;  /* 0x000d700001a87983 */ /* 0x000ea80000300a00 */
[----:B------:R-:W2:Y:S01]  /*74980*/  LDL.LU.64 R170, [R1+0xd78] ;  /* 0x000d780001aa7983 */ /* 0x000ea20000300a00 */
[----:B----4-:R-:W-:-:S02]  /*74990*/  IMAD.MOV.U32 R18, RZ, RZ, R148 ;  /* 0x000000ffff127224 */ /* 0x010fc400078e0094 */
[----:B------:R-:W-:Y:S02]  /*749a0*/  IMAD.MOV.U32 R19, RZ, RZ, R149 ;  /* 0x000000ffff137224 */ /* 0x000fe400078e0095 */
[----:B------:R-:W-:Y:S01]  /*749b0*/  IMAD.MOV.U32 R15, RZ, RZ, R150 ;  /* 0x000000ffff0f7224 */ /* 0x000fe200078e0096 */
[----:B------:R-:W4:Y:S01]  /*749c0*/  LDL.LU.64 R148, [R1+0xd60] ;  /* 0x000d600001947983 */ /* 0x000f220000300a00 */
[----:B------:R-:W-:-:S03]  /*749d0*/  IMAD.MOV.U32 R14, RZ, RZ, R151 ;  /* 0x000000ffff0e7224 */ /* 0x000fc600078e0097 */
[----:B------:R-:W4:Y:S01]  /*749e0*/  LDL.LU.64 R150, [R1+0xd68] ;  /* 0x000d680001967983 */ /* 0x000f220000300a00 */
[----:B------:R-:W-:-:S15]  /*749f0*/  HMMA.1688.F32.TF32 R144, R132, R104, R144 ;  /* 0x000000688490723c */ /* 0x000fde0000081090 */
[----:B------:R-:W-:-:S04]  /*74a00*/  NOP ;  /* 0x0000000000007918 */ /* 0x000fc80000000000 */
[----:B-1----:R-:W-:Y:S02]  /*74a10*/  IMAD.MOV.U32 R11, RZ, RZ, R144 ;  /* 0x000000ffff0b7224 */ /* 0x002fe400078e0090 */
[----:B---3--:R-:W-:Y:S02]  /*74a20*/  IMAD.MOV.U32 R10, RZ, RZ, R145 ;  /* 0x000000ffff0a7224 */ /* 0x008fe400078e0091 */
[----:B------:R-:W-:Y:S01]  /*74a30*/  IMAD.MOV.U32 R6, RZ, RZ, R146 ;  /* 0x000000ffff067224 */ /* 0x000fe200078e0092 */
[----:B------:R-:W3:Y:S01]  /*74a40*/  LDL.LU.64 R144, [R1+0xd50] ;  /* 0x000d500001907983 */ /* 0x000ee20000300a00 */
[----:B------:R-:W-:-:S03]  /*74a50*/  IMAD.MOV.U32 R7, RZ, RZ, R147 ;  /* 0x000000ffff077224 */ /* 0x000fc600078e0093 */
[----:B------:R-:W3:Y:S01]  /*74a60*/  LDL.LU.64 R146, [R1+0xd58] ;  /* 0x000d580001927983 */ /* 0x000ee20000300a00 */
[----:B--2---:R-:W-:Y:S03]  /*74a70*/  HMMA.1688.F32.TF32 R140, R132, R100, R140 ;  /* 0x00000064848c723c */ /* 0x004fe6000008108c */
[----:B------:R-:W2:Y:S04]  /*74a80*/  LDL.LU.64 R164, [R1+0xd40] ;  /* 0x000d400001a47983 */ /* 0x000ea80000300a00 */
[----:B------:R-:W2:-:S12]  /*74a90*/  LDL.LU.64 R166, [R1+0xd48] ;  /* 0x000d480001a67983 */ /* 0x000e980000300a00 */
[----:B------:R-:W-:Y:S02]  /*74aa0*/  IMAD.MOV.U32 R22, RZ, RZ, R140 ;  /* 0x000000ffff167224 */ /* 0x000fe400078e008c */
[----:B------:R-:W-:Y:S02]  /*74ab0*/  IMAD.MOV.U32 R30, RZ, RZ, R141 ;  /* 0x000000ffff1e7224 */ /* 0x000fe400078e008d */
[----:B------:R-:W-:Y:S01]  /*74ac0*/  IMAD.MOV.U32 R34, RZ, RZ, R142 ;  /* 0x000000ffff227224 */ /* 0x000fe200078e008e */
[----:B------:R-:W2:Y:S01]  /*74ad0*/  LDL.LU.64 R140, [R1+0xd30] ;  /* 0x000d3000018c7983 */ /* 0x000ea20000300a00 */
[----:B------:R-:W-:-:S03]  /*74ae0*/  IMAD.MOV.U32 R54, RZ, RZ, R143 ;  /* 0x000000ffff367224 */ /* 0x000fc600078e008f */
[----:B------:R-:W2:Y:S01]  /*74af0*/  LDL.LU.64 R142, [R1+0xd38] ;  /* 0x000d3800018e7983 */ /* 0x000ea20000300a00 */
[----:B------:R-:W-:Y:S03]  /*74b00*/  HMMA.1688.F32.TF32 R156, R132, R112, R156 ;  /* 0x00000070849c723c */ /* 0x000fe6000008109c */
        /* <DEDUP_REMOVED lines=8> */
[----:B------:R-:W-:-:S15]  /*74b90*/  HMMA.1688.F32.TF32 R180, R132, R88, R180 ;  /* 0x0000005884b4723c */ /* 0x000fde00000810b4 */
[----:B------:R-:W-:-:S04]  /*74ba0*/  NOP ;  /* 0x0000000000007918 */ /* 0x000fc80000000000 */
[----:B------:R-:W-:Y:S02]  /*74bb0*/  IMAD.MOV.U32 R31, RZ, RZ, R180 ;  /* 0x000000ffff1f7224 */ /* 0x000fe400078e00b4 */
[----:B------:R-:W-:Y:S02]  /*74bc0*/  IMAD.MOV.U32 R26, RZ, RZ, R181 ;  /* 0x000000ffff1a7224 */ /* 0x000fe400078e00b5 */
[----:B------:R-:W-:Y:S02]  /*74bd0*/  IMAD.MOV.U32 R27, RZ, RZ, R182 ;  /* 0x000000ffff1b7224 */ /* 0x000fe400078e00b6 */
[----:B------:R-:W-:Y:S02]  /*74be0*/  IMAD.MOV.U32 R23, RZ, RZ, R183 ;  /* 0x000000ffff177224 */ /* 0x000fe400078e00b7 */
[C---:B------:R-:W-:Y:S08]  /*74bf0*/  HMMA.1688.F32.TF32 R180, R132.reuse, R84, R176 ;  /* 0x0000005484b4723c */ /* 0x040ff000000810b0 */
[C---:B------:R-:W-:Y:S08]  /*74c00*/  HMMA.1688.F32.TF32 R176, R132.reuse, R80, R172 ;  /* 0x0000005084b0723c */ /* 0x040ff000000810ac */
[C---:B------:R-:W-:Y:S03]  /*74c10*/  HMMA.1688.F32.TF32 R172, R132.reuse, R76, R168 ;  /* 0x0000004c84ac723c */ /* 0x040fe600000810a8 */
[----:B------:R-:W-:Y:S04]  /*74c20*/  STL.64 [R1+0x2990], R180 ;  /* 0x002990b401007387 */ /* 0x000fe80000100a00 */
[----:B------:R-:W-:Y:S01]  /*74c30*/  STL.64 [R1+0x2998], R182 ;  /* 0x002998b601007387 */ /* 0x000fe20000100a00 */
[C---:B----4-:R-:W-:Y:S03]  /*74c40*/  HMMA.1688.F32.TF32 R168, R132.reuse, R72, R148 ;  /* 0x0000004884a8723c */ /* 0x050fe60000081094 */
[----:B------:R-:W-:Y:S04]  /*74c50*/  STL.64 [R1+0x2970], R176 ;  /* 0x002970b001007387 */ /* 0x000fe80000100a00 */
[----:B------:R-:W-:Y:S04]  /*74c60*/  STL.64 [R1+0x2978], R178 ;  /* 0x002978b201007387 */ /* 0x000fe80000100a00 */
[----:B------:R-:W4:Y:S04]  /*74c70*/  LDL.LU.64 R148, [R1+0xd00] ;  /* 0x000d000001947983 */ /* 0x000f280000300a00 */
[----:B------:R-:W-:Y:S04]  /*74c80*/  STL.64 [R1+0x2950], R172 ;  /* 0x002950ac01007387 */ /* 0x000fe80000100a00 */
[----:B------:R-:W-:Y:S04]  /*74c90*/  STL.64 [R1+0x2958], R174 ;  /* 0x002958ae01007387 */ /* 0x000fe80000100a00 */
[----:B------:R-:W4:Y:S04]  /*74ca0*/  LDL.LU.64 R150, [R1+0xd08] ;  /* 0x000d080001967983 */ /* 0x000f280000300a00 */
[----:B------:R-:W-:Y:S04]  /*74cb0*/  STL.64 [R1+0x2910], R168 ;  /* 0x002910a801007387 */ /* 0x000fe80000100a00 */
[----:B------:R3:W-:Y:S02]  /*74cc0*/  STL.64 [R1+0x2918], R170 ;  /* 0x002918aa01007387 */ /* 0x0007e40000100a00 */
[----:B---3--:R-:W-:Y:S02]  /*74cd0*/  HMMA.1688.F32.TF32 R168, R132, R68, R144 ;  /* 0x0000004484a8723c */ /* 0x008fe40000081090 */
[----:B------:R-:W3:Y:S04]  /*74ce0*/  LDL.LU.64 R144, [R1+0xcf0] ;  /* 0x000cf00001907983 */ /* 0x000ee80000300a00 */
[----:B------:R-:W3:-:S13]  /*74cf0*/  LDL.LU.64 R146, [R1+0xcf8] ;  /* 0x000cf80001927983 */ /* 0x000eda0000300a00 */
[----:B------:R-:W-:Y:S04]  /*74d00*/  STL.64 [R1+0x28f0], R168 ;  /* 0x0028f0a801007387 */ /* 0x000fe80000100a00 */
[----:B------:R2:W-:Y:S02]  /*74d10*/  STL.64 [R1+0x28f8], R170 ;  /* 0x0028f8aa01007387 */ /* 0x0005e40000100a00 */
[C---:B--2---:R-:W-:Y:S08]  /*74d20*/  HMMA.1688.F32.TF32 R168, R132.reuse, R64, R164 ;  /* 0x0000004084a8723c */ /* 0x044ff000000810a4 */
[C---:B------:R-:W-:Y:S01]  /*74d30*/  HMMA.1688.F32.TF32 R164, R132.reuse, R60, R140 ;  /* 0x0000003c84a4723c */ /* 0x040fe2000008108c */
[----:B------:R-:W2:Y:S10]  /*74d40*/  LDL.LU.64 R140, [R1+0xce0] ;  /* 0x000ce000018c7983 */ /* 0x000eb40000300a00 */
[----:B------:R1:W-:Y:S04]  /*74d50*/  STL.64 [R1+0x28e0], R168 ;  /* 0x0028e0a801007387 */ /* 0x0003e80000100a00 */
[----:B------:R1:W-:Y:S04]  /*74d60*/  STL.64 [R1+0x28e8], R170 ;  /* 0x0028e8aa01007387 */ /* 0x0003e80000100a00 */
[----:B------:R-:W2:Y:S01]  /*74d70*/  LDL.LU.64 R142, [R1+0xce8] ;  /* 0x000ce800018e7983 */ /* 0x000ea20000300a00 */
[C---:B------:R-:W-:Y:S08]  /*74d80*/  HMMA.1688.F32.TF32 R160, R132.reuse, R56, R160 ;  /* 0x0000003884a0723c */ /* 0x040ff000000810a0 */
[C---:B------:R-:W-:Y:S01]  /*74d90*/  HMMA.1688.F32.TF32 R156, R132.reuse, R52, R156 ;  /* 0x00000034849c723c */ /* 0x040fe2000008109c */
[----:B------:R-:W-:Y:S04]  /*74da0*/  STL.64 [R1+0x28c0], R164 ;  /* 0x0028c0a401007387 */ /* 0x000fe80000100a00 */
[----:B------:R-:W-:Y:S04]  /*74db0*/  STL.64 [R1+0x28c8], R166 ;  /* 0x0028c8a601007387 */ /* 0x000fe80000100a00 */
[----:B------:R-:W2:Y:S04]  /*74dc0*/  LDL.LU.64 R176, [R1+0xcd0] ;  /* 0x000cd00001b07983 */ /* 0x000ea80000300a00 */
[----:B------:R-:W2:Y:S04]  /*74dd0*/  LDL.LU.64 R178, [R1+0xcd8] ;  /* 0x000cd80001b27983 */ /* 0x000ea80000300a00 */
[----:B------:R-:W-:Y:S04]  /*74de0*/  STL.64 [R1+0x28a0], R160 ;  /* 0x0028a0a001007387 */ /* 0x000fe80000100a00 */
[----:B------:R-:W-:Y:S04]  /*74df0*/  STL.64 [R1+0x28a8], R162 ;  /* 0x0028a8a201007387 */ /* 0x000fe80000100a00 */
[----:B------:R-:W2:Y:S04]  /*74e00*/  LDL.LU.64 R172, [R1+0xcc0] ;  /* 0x000cc00001ac7983 */ /* 0x000ea80000300a00 */
[----:B------:R-:W2:Y:S04]  /*74e10*/  LDL.LU.64 R174, [R1+0xcc8] ;  /* 0x000cc80001ae7983 */ /* 0x000ea80000300a00 */
[----:B------:R1:W-:Y:S04]  /*74e20*/  STL.64 [R1+0x2890], R156 ;  /* 0x0028909c01007387 */ /* 0x0003e80000100a00 */
[----:B------:R1:W-:Y:S04]  /*74e30*/  STL.64 [R1+0x2898], R158 ;  /* 0x0028989e01007387 */ /* 0x0003e80000100a00 */
[----:B-1----:R-:W2:Y:S04]  /*74e40*/  LDL.LU.64 R168, [R1+0xcb0] ;  /* 0x000cb00001a87983 */ /* 0x002ea80000300a00 */
[----:B------:R-:W2:Y:S04]  /*74e50*/  LDL.LU.64 R170, [R1+0xcb8] ;  /* 0x000cb80001aa7983 */ /* 0x000ea80000300a00 */
[----:B------:R-:W2:Y:S04]  /*74e60*/  LDL.LU.64 R156, [R1+0xc10] ;  /* 0x000c1000019c7983 */ /* 0x000ea80000300a00 */
[----:B------:R-:W2:Y:S01]  /*74e70*/  LDL.LU.64 R158, [R1+0xc18] ;  /* 0x000c1800019e7983 */ /* 0x000ea20000300a00 */
[----:B----4-:R-:W-:Y:S03]  /*74e80*/  HMMA.1688.F32.TF32 R160, R132, R48, R148 ;  /* 0x0000003084a0723c */ /* 0x010fe60000081094 */
[----:B------:R-:W4:Y:S04]  /*74e90*/  LDL.LU.64 R148, [R1+0xc00] ;  /* 0x000c000001947983 */ /* 0x000f280000300a00 */
[----:B------:R-:W4:-:S12]  /*74ea0*/  LDL.LU.64 R150, [R1+0xc08] ;  /* 0x000c080001967983 */ /* 0x000f180000300a00 */
[----:B------:R-:W-:Y:S04]  /*74eb0*/  STL.64 [R1+0x2870], R160 ;  /* 0x002870a001007387 */ /* 0x000fe80000100a00 */
[----:B------:R3:W-:Y:S02]  /*74ec0*/  STL.64 [R1+0x2878], R162 ;  /* 0x002878a201007387 */ /* 0x0007e40000100a00 */
[----:B---3--:R-:W-:Y:S02]  /*74ed0*/  HMMA.1688.F32.TF32 R160, R132, R44, R144 ;  /* 0x0000002c84a0723c */ /* 0x008fe40000081090 */
[----:B------:R-:W3:Y:S04]  /*74ee0*/  LDL.LU.64 R144, [R1+0xbf0] ;  /* 0x000bf00001907983 */ /* 0x000ee80000300a00 */
[----:B------:R-:W3:-:S13]  /*74ef0*/  LDL.LU.64 R146, [R1+0xbf8] ;  /* 0x000bf80001927983 */ /* 0x000eda0000300a00 */
[----:B------:R1:W-:Y:S04]  /*74f00*/  STL.64 [R1+0x2850], R160 ;  /* 0x002850a001007387 */ /* 0x0003e80000100a00 */
[----:B------:R1:W-:Y:S04]  /*74f10*/  STL.64 [R1+0x2858], R162 ;  /* 0x002858a201007387 */ /* 0x0003e80000100a00 */
[----:B------:R-:W3:Y:S04]  /*74f20*/  LDL.LU.64 R164, [R1+0xbe0] ;  /* 0x000be00001a47983 */ /* 0x000ee80000300a00 */
[----:B------:R-:W3:Y:S04]  /*74f30*/  LDL.LU.64 R166, [R1+0xbe8] ;  /* 0x000be80001a67983 */ /* 0x000ee80000300a00 */
[----:B-1----:R-:W3:Y:S04]  /*74f40*/  LDL.LU.64 R160, [R1+0xbd0] ;  /* 0x000bd00001a07983 */ /* 0x002ee80000300a00 */
[----:B------:R-:W3:Y:S01]  /*74f50*/  LDL.LU.64 R162, [R1+0xbd8] ;  /* 0x000bd80001a27983 */ /* 0x000ee20000300a00 */
[----:B--2---:R-:W-:Y:S03]  /*74f60*/  HMMA.1688.F32.TF32 R180, R132, R40, R140 ;  /* 0x0000002884b4723c */ /* 0x004fe6000008108c */
[----:B------:R-:W2:Y:S04]  /*74f70*/  LDL.LU.64 R140, [R1+0x840] ;  /* 0x00084000018c7983 */ /* 0x000ea80000300a00 */
[----:B------:R-:W2:-:S12]  /*74f80*/  LDL.LU.64 R142, [R1+0x848] ;  /* 0x00084800018e7983 */ /* 0x000e980000300a00 */
[----:B------:R-:W-:Y:S04]  /*74f90*/  STL.64 [R1+0x2830], R180 ;  /* 0x002830b401007387 */ /* 0x000fe80000100a00 */
[----:B------:R1:W-:Y:S02]  /*74fa0*/  STL.64 [R1+0x2838], R182 ;  /* 0x002838b601007387 */ /* 0x0003e40000100a00 */
[C---:B-1----:R-:W-:Y:S08]  /*74fb0*/  HMMA.1688.F32.TF32 R180, R132.reuse, R36, R176 ;  /* 0x0000002484b4723c */ /* 0x042ff000000810b0 */
[C---:B------:R-:W-:Y:S08]  /*74fc0*/  HMMA.1688.F32.TF32 R176, R132.reuse, R32, R172 ;  /* 0x0000002084b0723c */ /* 0x040ff000000810ac */
[C---:B------:R-:W-:Y:S03]  /*74fd0*/  HMMA.1688.F32.TF32 R172, R132.reuse, R28, R168 ;  /* 0x0000001c84ac723c */ /* 0x040fe600000810a8 */
[----:B------:R-:W-:Y:S04]  /*74fe0*/  STL.64 [R1+0x2820], R180 ;  /* 0x002820b401007387 */ /* 0x000fe80000100a00 */
[----:B------:R-:W-:Y:S01]  /*74ff0*/  STL.64 [R1+0x2828], R182 ;  /* 0x002828b601007387 */ /* 0x000fe20000100a00 */
[C---:B------:R-:W-:Y:S03]  /*75000*/  HMMA.1688.F32.TF32 R168, R132.reuse, R24, R156 ;  /* 0x0000001884a8723c */ /* 0x040fe6000008109c */
[----:B------:R-:W-:Y:S04]  /*75010*/  STL.64 [R1+0x2800], R176 ;  /* 0x002800b001007387 */ /* 0x000fe80000100a00 */
[----:B------:R-:W-:Y:S04]  /*75020*/  STL.64 [R1+0x2808], R178 ;  /* 0x002808b201007387 */ /* 0x000fe80000100a00 */
[----:B------:R-:W2:Y:S04]  /*75030*/  LDL.LU.64 R156, [R1+0xbc0] ;  /* 0x000bc000019c7983 */ /* 0x000ea80000300a00 */
[----:B------:R-:W-:Y:S04]  /*75040*/  STL.64 [R1+0x27e0], R172 ;  /* 0x0027e0ac01007387 */ /* 0x000fe80000100a00 */
[----:B------:R-:W-:Y:S04]  /*75050*/  STL.64 [R1+0x27e8], R174 ;  /* 0x0027e8ae01007387 */ /* 0x000fe80000100a00 */
[----:B------:R-:W2:Y:S04]  /*75060*/  LDL.LU.64 R158, [R1+0xbc8] ;  /* 0x000bc800019e7983 */ /* 0x000ea80000300a00 */
[----:B------:R-:W-:Y:S04]  /*75070*/  STL.64 [R1+0x27c0], R168 ;  /* 0x0027c0a801007387 */ /* 0x000fe80000100a00 */
[----:B------:R4:W-:Y:S02]  /*75080*/  STL.64 [R1+0x27c8], R170 ;  /* 0x0027c8aa01007387 */ /* 0x0009e40000100a00 */
[----:B----4-:R-:W-:Y:S02]  /*75090*/  HMMA.1688.F32.TF32 R168, R132, R20, R148 ;  /* 0x0000001484a8723c */ /* 0x010fe40000081094 */
[----:B------:R-:W4:Y:S04]  /*750a0*/  LDL.LU.64 R148, [R1+0xbb0] ;  /* 0x000bb00001947983 */ /* 0x000f280000300a00 */
[----:B------:R-:W4:-:S13]  /*750b0*/  LDL.LU.64 R150, [R1+0xbb8] ;  /* 0x000bb80001967983 */ /* 0x000f1a0000300a00 */
[----:B------:R-:W-:Y:S04]  /*750c0*/  STL.64 [R1+0x27a0], R168 ;  /* 0x0027a0a801007387 */ /* 0x000fe80000100a00 */
[----:B------:R3:W-:Y:S01]  /*750d0*/  STL.64 [R1+0x27a8], R170 ;  /* 0x0027a8aa01007387 */ /* 0x0007e20000100a00 */
[C---:B------:R-:W-:Y:S08]  /*750e0*/  HMMA.1688.F32.TF32 R136, R132.reuse, R96, R136 ;  /* 0x000000608488723c */ /* 0x040ff00000081088 */
[C---:B------:R-:W-:Y:S08]  /*750f0*/  HMMA.1688.F32.TF32 R184, R132.reuse, R92, R184 ;  /* 0x0000005c84b8723c */ /* 0x040ff000000810b8 */
[----:B---3--:R-:W-:Y:S01]  /*75100*/  HMMA.1688.F32.TF32 R168, R132, R16, R144 ;  /* 0x0000001084a8723c */ /* 0x008fe20000081090 */
[----:B------:R-:W3:Y:S04]  /*75110*/  LDL.LU.64 R144, [R1+0xba0] ;  /* 0x000ba00001907983 */ /* 0x000ee80000300a00 */
[----:B------:R-:W3:-:S14]  /*75120*/  LDL.LU.64 R146, [R1+0xba8] ;  /* 0x000ba80001927983 */ /* 0x000edc0000300a00 */
[----:B------:R-:W-:Y:S04]  /*75130*/  STL.64 [R1+0x2790], R168 ;  /* 0x002790a801007387 */ /* 0x000fe80000100a00 */
[----:B------:R1:W-:Y:S02]  /*75140*/  STL.64 [R1+0x2798], R170 ;  /* 0x002798aa01007387 */ /* 0x0003e40000100a00 */
[C---:B-1----:R-:W-:Y:S08]  /*75150*/  HMMA.1688.F32.TF32 R168, R132.reuse, R12, R164 ;  /* 0x0000000c84a8723c */ /* 0x042ff000000810a4 */
[C---:B------:R-:W-:Y:S01]  /*75160*/  HMMA.1688.F32.TF32 R164, R132.reuse, R8, R160 ;  /* 0x0000000884a4723c */ /* 0x040fe200000810a0 */
[----:B------:R-:W3:Y:S10]  /*75170*/  LDL.LU.64 R160, [R1+0xb90] ;  /* 0x000b900001a07983 */ /* 0x000ef40000300a00 */
[----:B------:R-:W-:Y:S04]  /*75180*/  STL.64 [R1+0x2780], R168 ;  /* 0x002780a801007387 */ /* 0x000fe80000100a00 */
[----:B------:R-:W-:Y:S04]  /*75190*/  STL.64 [R1+0x2788], R170 ;  /* 0x002788aa01007387 */ /* 0x000fe80000100a00 */
[----:B------:R-:W3:Y:S01]  /*751a0*/  LDL.LU.64 R162, [R1+0xb98] ;  /* 0x000b980001a27983 */ /* 0x000ee20000300a00 */
[----:B--2---:R-:W-:Y:S03]  /*751b0*/  HMMA.1688.F32.TF32 R132, R132, R4, R140 ;  /* 0x000000048484723c */ /* 0x004fe6000008108c */
[----:B------:R-:W-:Y:S04]  /*751c0*/  STL.64 [R1+0x2770], R164 ;  /* 0x002770a401007387 */ /* 0x000fe80000100a00 */
[----:B------:R-:W-:Y:S04]  /*751d0*/  STL.64 [R1+0x2778], R166 ;  /* 0x002778a601007387 */ /* 0x000fe80000100a00 */
[----:B------:R-:W2:Y:S04]  /*751e0*/  LDL.LU.64 R140, [R1+0xb80] ;  /* 0x000b8000018c7983 */ /* 0x000ea80000300a00 */
[----:B------:R-:W2:Y:S01]  /*751f0*/  LDL.LU.64 R142, [R1+0xb88] ;  /* 0x000b8800018e7983 */ /* 0x000ea20000300a00 */
[----:B------:R-:W-:-:S02]  /*75200*/  IMAD.MOV.U32 R46, RZ, RZ, R136 ;  /* 0x000000ffff2e7224 */ /* 0x000fc400078e0088 */
[----:B------:R-:W-:Y:S01]  /*75210*/  IMAD.MOV.U32 R47, RZ, RZ, R137 ;  /* 0x000000ffff2f7224 */ /* 0x000fe200078e0089 */
[----:B------:R-:W-:Y:S01]  /*75220*/  LDS R136, [R0+UR7+0x80] ;  /* 0x0000800700887984 */ /* 0x000fe20008000800 */
[----:B------:R-:W-:Y:S02]  /*75230*/  IMAD.MOV.U32 R50, RZ, RZ, R138 ;  /* 0x000000ffff327224 */ /* 0x000fe400078e008a */
[----:B------:R-:W-:Y:S01]  /*75240*/  IMAD.MOV.U32 R51, RZ, RZ, R139 ;  /* 0x000000ffff337224 */ /* 0x000fe200078e008b */
[----:B------:R-:W-:Y:S04]  /*75250*/  LDS R138, [R0+UR7+0x2080] ;  /* 0x00208007008a7984 */ /* 0x000fe80008000800 */
[----:B------:R-:W-:Y:S04]  /*75260*/  LDS R137, [R152+UR7+0x80] ;  /* 0x0000800798897984 */ /* 0x000fe80008000800 */
[----:B------:R-:W1:Y:S04]  /*75270*/  LDS R139, [R152+UR7+0x2080] ;  /* 0x00208007988b7984 */ /* 0x000e680008000800 */
[----:B------:R-:W-:Y:S04]  /*75280*/  STL.64 [R1+0x2760], R132 ;  /* 0x0027608401007387 */ /* 0x000fe80000100a00 */
[----:B------:R-:W-:Y:S04]  /*75290*/  STL.64 [R1+0x2768], R134 ;  /* 0x0027688601007387 */ /* 0x000fe80000100a00 */
[----:B------:R-:W-:Y:S04]  /*752a0*/  LDS R132, [R154+UR7+0x80] ;  /* 0x000080079a847984 */ /* 0x000fe80008000800 */
[----:B------:R-:W-:Y:S04]  /*752b0*/  LDS R134, [R154+UR7+0x2080] ;  /* 0x002080079a867984 */ /* 0x000fe80008000800 */
[----:B------:R-:W-:Y:S04]  /*752c0*/  LDS R133, [R153+UR7+0x80] ;  /* 0x0000800799857984 */ /* 0x000fe80008000800 */
[----:B------:R-:W2:Y:S01]  /*752d0*/  LDS R135, [R153+UR7+0x2080] ;  /* 0x0020800799877984 */ /* 0x000ea20008000800 */
[----:B-1----:R-:W-:Y:S03]  /*752e0*/  HMMA.1688.F32.TF32 R164, R136, R128, R156 ;  /* 0x0000008088a4723c */ /* 0x002fe6000008109c */
[----:B------:R-:W2:Y:S04]  /*752f0*/  LDL.LU.64 R156, [R1+0xb70] ;  /* 0x000b7000019c7983 */ /* 0x000ea80000300a00 */
[----:B------:R-:W2:-:S12]  /*75300*/  LDL.LU.64 R158, [R1+0xb78] ;  /* 0x000b7800019e7983 */ /* 0x000e980000300a00 */
[----:B------:R-:W-:Y:S04]  /*75310*/  STL.64 [R1+0x2750], R164 ;  /* 0x002750a401007387 */ /* 0x000fe80000100a00 */
[----:B------:R4:W-:Y:S02]  /*75320*/  STL.64 [R1+0x2758], R166 ;  /* 0x002758a601007387 */ /* 0x0009e40000100a00 */
[----:B----4-:R-:W-:Y:S02]  /*75330*/  HMMA.1688.F32.TF32 R164, R136, R124, R148 ;  /* 0x0000007c88a4723c */ /* 0x010fe40000081094 */
[----:B------:R-:W4:Y:S04]  /*75340*/  LDL.LU.64 R148, [R1+0xb60] ;  /* 0x000b600001947983 */ /* 0x000f280000300a00 */
[----:B------:R-:W4:-:S13]  /*75350*/  LDL.LU.64 R150, [R1+0xb68] ;  /* 0x000b680001967983 */ /* 0x000f1a0000300a00 */
[----:B------:R1:W-:Y:S04]  /*75360*/  STL.64 [R1+0x2740], R164 ;  /* 0x002740a401007387 */ /* 0x0003e80000100a00 */
[----:B------:R1:W-:Y:S04]  /*75370*/  STL.64 [R1+0x2748], R166 ;  /* 0x002748a601007387 */ /* 0x0003e80000100a00 */
[----:B------:R-:W4:Y:S04]  /*75380*/  LDL.LU.64 R176, [R1+0xb40] ;  /* 0x000b400001b07983 */ /* 0x000f280000300a00 */
[----:B------:R-:W4:Y:S01]  /*75390*/  LDL.LU.64 R178, [R1+0xb48] ;  /* 0x000b480001b27983 */ /* 0x000f220000300a00 */
[----:B---3--:R-:W-:-:S15]  /*753a0*/  HMMA.1688.F32.TF32 R144, R136, R120, R144 ;  /* 0x000000788890723c */ /* 0x008fde0000081090 */
[----:B------:R-:W-:-:S04]  /*753b0*/  NOP ;  /* 0x0000000000007918 */ /* 0x000fc80000000000 */
[----:B------:R3:W-:Y:S04]  /*753c0*/  STL.64 [R1+0x2510], R144 ;  /* 0x0025109001007387 */ /* 0x0007e80000100a00 */
[----:B------:R1:W-:Y:S04]  /*753d0*/  STL.64 [R1+0x2518], R146 ;  /* 0x0025189201007387 */ /* 0x0003e80000100a00 */
[----:B------:R-:W4:Y:S04]  /*753e0*/  LDL.LU.64 R172, [R1+0xb30] ;  /* 0x000b300001ac7983 */ /* 0x000f280000300a00 */
[----:B------:R-:W4:Y:S04]  /*753f0*/  LDL.LU.64 R174, [R1+0xb38] ;  /* 0x000b380001ae7983 */ /* 0x000f280000300a00 */
[----:B------:R-:W4:Y:S04]  /*75400*/  LDL.LU.64 R168, [R1+0xb20] ;  /* 0x000b200001a87983 */ /* 0x000f280000300a00 */
[----:B------:R-:W4:Y:S04]  /*75410*/  LDL.LU.64 R170, [R1+0xb28] ;  /* 0x000b280001aa7983 */ /* 0x000f280000300a00 */
[----:B-1----:R-:W4:Y:S04]  /*75420*/  LDL.LU.64 R164, [R1+0xb10] ;  /* 0x000b100001a47983 */ /* 0x002f280000300a00 */
[----:B------:R-:W4:Y:S04]  /*75430*/  LDL.LU.64 R166, [R1+0xb18] ;  /* 0x000b180001a67983 */ /* 0x000f280000300a00 */
[----:B---3--:R-:W3:Y:S04]  /*75440*/  LDL.LU.64 R144, [R1+0xb00] ;  /* 0x000b000001907983 */ /* 0x008ee80000300a00 */
[----:B------:R-:W3:Y:S01]  /*75450*/  LDL.LU.64 R146, [R1+0xb08] ;  /* 0x000b080001927983 */ /* 0x000ee20000300a00 */
[----:B------:R-:W-:Y:S03]  /*75460*/  HMMA.1688.F32.TF32 R180, R136, R116, R160 ;  /* 0x0000007488b4723c */ /* 0x000fe600000810a0 */
[----:B------:R-:W3:Y:S04]  /*75470*/  LDL.LU.64 R160, [R1+0xaf0] ;  /* 0x000af00001a07983 */ /* 0x000ee80000300a00 */
[----:B------:R-:W3:-:S12]  /*75480*/  LDL.LU.64 R162, [R1+0xaf8] ;  /* 0x000af80001a27983 */ /* 0x000ed80000300a00 */
[----:B------:R-:W-:Y:S04]  /*75490*/  STL.64 [R1+0x24f0], R180 ;  /* 0x0024f0b401007387 */ /* 0x000fe80000100a00 */
[----:B------:R2:W-:Y:S02]  /*754a0*/  STL.64 [R1+0x24f8], R182 ;  /* 0x0024f8b601007387 */ /* 0x0005e40000100a00 */
[----:B--2---:R-:W-:Y:S02]  /*754b0*/  HMMA.1688.F32.TF32 R180, R136, R112, R140 ;  /* 0x0000007088b4723c */ /* 0x004fe4000008108c */
[----:B------:R-:W2:Y:S04]  /*754c0*/  LDL.LU.64 R140, [R1+0xae0] ;  /* 0x000ae000018c7983 */ /* 0x000ea80000300a00 */
[----:B------:R-:W2:-:S13]  /*754d0*/  LDL.LU.64 R142, [R1+0xae8] ;  /* 0x000ae800018e7983 */ /* 0x000e9a0000300a00 */
[----:B------:R-:W-:Y:S04]  /*754e0*/  STL.64 [R1+0x24d0], R180 ;  /* 0x0024d0b401007387 */ /* 0x000fe80000100a00 */
[----:B------:R1:W-:Y:S02]  /*754f0*/  STL.64 [R1+0x24d8], R182 ;  /* 0x0024d8b601007387 */ /* 0x0003e40000100a00 */
[----:B-1----:R-:W-:Y:S02]  /*75500*/  HMMA.1688.F32.TF32 R180, R136, R108, R156 ;  /* 0x0000006c88b4723c */ /* 0x002fe4000008109c */
[----:B------:R-:W2:Y:S04]  /*75510*/  LDL.LU.64 R156, [R1+0xad0] ;  /* 0x000ad000019c7983 */ /* 0x000ea80000300a00 */
[----:B------:R-:W2:-:S13]  /*75520*/  LDL.LU.64 R158, [R1+0xad8] ;  /* 0x000ad800019e7983 */ /* 0x000e9a0000300a00 */
[----:B------:R-:W-:Y:S04]  /*75530*/  STL.64 [R1+0x24b0], R180 ;  /* 0x0024b0b401007387 */ /* 0x000fe80000100a00 */
[----:B------:R4:W-:Y:S02]  /*75540*/  STL.64 [R1+0x24b8], R182 ;  /* 0x0024b8b601007387 */ /* 0x0009e40000100a00 */
[----:B----4-:R-:W-:Y:S02]  /*75550*/  HMMA.1688.F32.TF32 R180, R136, R104, R148 ;  /* 0x0000006888b4723c */ /* 0x010fe40000081094 */
[----:B------:R-:W4:Y:S04]  /*75560*/  LDL.LU.64 R148, [R1+0xac0] ;  /* 0x000ac00001947983 */ /* 0x000f280000300a00 */
[----:B------:R-:W4:-:S13]  /*75570*/  LDL.LU.64 R150, [R1+0xac8] ;  /* 0x000ac80001967983 */ /* 0x000f1a0000300a00 */
[----:B------:R-:W-:Y:S04]  /*75580*/  STL.64 [R1+0x2490], R180 ;  /* 0x002490b401007387 */ /* 0x000fe80000100a00 */
[----:B------:R1:W-:Y:S02]  /*75590*/  STL.64 [R1+0x2498], R182 ;  /* 0x002498b601007387 */ /* 0x0003e40000100a00 */
[----:B-1----:R-:W-:-:S15]  /*755a0*/  HMMA.1688.F32.TF32 R180, R136, R100, R176 ;  /* 0x0000006488b4723c */ /* 0x002fde00000810b0 */
[----:B------:R-:W-:-:S04]  /*755b0*/  NOP ;  /* 0x0000000000007918 */ /* 0x000fc80000000000 */
[----:B------:R-:W-:Y:S04]  /*755c0*/  STL.64 [R1+0x2470], R180 ;  /* 0x002470b401007387 */ /* 0x000fe80000100a00 */
[----:B------:R-:W-:Y:S01]  /*755d0*/  STL.64 [R1+0x2478], R182 ;  /* 0x002478b601007387 */ /* 0x000fe20000100a00 */
[C---:B------:R-:W-:Y:S08]  /*755e0*/  HMMA.1688.F32.TF32 R176, R136.reuse, R96, R172 ;  /* 0x0000006088b0723c */ /* 0x040ff000000810ac */
[C---:B------:R-:W-:Y:S08]  /*755f0*/  HMMA.1688.F32.TF32 R172, R136.reuse, R92, R168 ;  /* 0x0000005c88ac723c */ /* 0x040ff000000810a8 */
[C---:B------:R-:W-:Y:S03]  /*75600*/  HMMA.1688.F32.TF32 R168, R136.reuse, R88, R164 ;  /* 0x0000005888a8723c */ /* 0x040fe600000810a4 */
[----:B------:R-:W-:Y:S04]  /*75610*/  STL.64 [R1+0x2450], R176 ;  /* 0x002450b001007387 */ /* 0x000fe80000100a00 */
[----:B------:R-:W-:Y:S01]  /*75620*/  STL.64 [R1+0x2458], R178 ;  /* 0x002458b201007387 */ /* 0x000fe20000100a00 */
[C---:B---3--:R-:W-:Y:S03]  /*75630*/  HMMA.1688.F32.TF32 R164, R136.reuse, R84, R144 ;  /* 0x0000005488a4723c */ /* 0x048fe60000081090 */
[----:B------:R-:W-:Y:S04]  /*75640*/  STL.64 [R1+0x23f0], R172 ;  /* 0x0023f0ac01007387 */ /* 0x000fe80000100a00 */
[----:B------:R-:W-:Y:S04]  /*75650*/  STL.64 [R1+0x23f8], R174 ;  /* 0x0023f8ae01007387 */ /* 0x000fe80000100a00 */
[----:B------:R-:W3:Y:S04]  /*75660*/  LDL.LU.64 R144, [R1+0xab0] ;  /* 0x000ab00001907983 */ /* 0x000ee80000300a00 */
[----:B------:R-:W-:Y:S04]  /*75670*/  STL.64 [R1+0x23d0], R168 ;  /* 0x0023d0a801007387 */ /* 0x000fe80000100a00 */
[----:B------:R-:W-:Y:S04]  /*75680*/  STL.64 [R1+0x23d8], R170 ;  /* 0x0023d8aa01007387 */ /* 0x000fe80000100a00 */
[----:B------:R-:W3:Y:S04]  /*75690*/  LDL.LU.64 R146, [R1+0xab8] ;  /* 0x000ab80001927983 */ /* 0x000ee80000300a00 */
[----:B------:R-:W-:Y:S04]  /*756a0*/  STL.64 [R1+0x2390], R164 ;  /* 0x002390a401007387 */ /* 0x000fe80000100a00 */
[----:B------:R1:W-:Y:S02]  /*756b0*/  STL.64 [R1+0x2398], R166 ;  /* 0x002398a601007387 */ /* 0x0003e40000100a00 */
[----:B-1----:R-:W-:Y:S02]  /*756c0*/  HMMA.1688.F32.TF32 R164, R136, R80, R160 ;  /* 0x0000005088a4723c */ /* 0x002fe400000810a0 */
[----:B------:R-:W3:Y:S04]  /*756d0*/  LDL.LU.64 R160, [R1+0xaa0] ;  /* 0x000aa00001a07983 */ /* 0x000ee80000300a00 */
[----:B------:R-:W3:-:S13]  /*756e0*/  LDL.LU.64 R162, [R1+0xaa8] ;  /* 0x000aa80001a27983 */ /* 0x000eda0000300a00 */
[----:B------:R-:W-:Y:S04]  /*756f0*/  STL.64 [R1+0x2330], R164 ;  /* 0x002330a401007387 */ /* 0x000fe80000100a00 */
[----:B------:R2:W-:Y:S02]  /*75700*/  STL.64 [R1+0x2338], R166 ;  /* 0x002338a601007387 */ /* 0x0005e40000100a00 */
[C---:B--2---:R-:W-:Y:S02]  /*75710*/  HMMA.1688.F32.TF32 R164, R136.reuse, R76, R140 ;  /* 0x0000004c88a4723c */ /* 0x044fe4000008108c */
[----:B------:R-:W2:Y:S04]  /*75720*/  LDL.LU.64 R140, [R1+0xa90] ;  /* 0x000a9000018c7983 */ /* 0x000ea80000300a00 */
[----:B------:R-:W2:Y:S02]  /*75730*/  LDL.LU.64 R142, [R1+0xa98] ;  /* 0x000a9800018e7983 */ /* 0x000ea40000300a00 */
[C---:B------:R-:W-:Y:S11]  /*75740*/  HMMA.1688.F32.TF32 R156, R136.reuse, R72, R156 ;  /* 0x00000048889c723c */ /* 0x040ff6000008109c */
[----:B------:R-:W-:Y:S04]  /*75750*/  STL.64 [R1+0x22f0], R164 ;  /* 0x0022f0a401007387 */ /* 0x000fe80000100a00 */
[----:B------:R-:W-:Y:S04]  /*75760*/  STL.64 [R1+0x22f8], R166 ;  /* 0x0022f8a601007387 */ /* 0x000fe80000100a00 */
[----:B------:R-:W2:Y:S04]  /*75770*/  LDL.LU.64 R176, [R1+0x910] ;  /* 0x0009100001b07983 */ /* 0x000ea80000300a00 */
[----:B------:R-:W2:Y:S04]  /*75780*/  LDL.LU.64 R178, [R1+0x918] ;  /* 0x0009180001b27983 */ /* 0x000ea80000300a00 */
[----:B------:R1:W-:Y:S04]  /*75790*/  STL.64 [R1+0x22c0], R156 ;  /* 0x0022c09c01007387 */ /* 0x0003e80000100a00 */
[----:B------:R1:W-:Y:S01]  /*757a0*/  STL.64 [R1+0x22c8], R158 ;  /* 0x0022c89e01007387 */ /* 0x0003e20000100a00 */
[----:B----4-:R-:W-:Y:S03]  /*757b0*/  HMMA.1688.F32.TF32 R148, R136, R68, R148 ;  /* 0x000000448894723c */ /* 0x010fe60000081094 */
[----:B------:R-:W4:Y:S04]  /*757c0*/  LDL.LU.64 R172, [R1+0x900] ;  /* 0x0009000001ac7983 */ /* 0x000f280000300a00 */
[----:B------:R-:W4:-:S12]  /*757d0*/  LDL.LU.64 R174, [R1+0x908] ;  /* 0x0009080001ae7983 */ /* 0x000f180000300a00 */
[----:B------:R1:W-:Y:S04]  /*757e0*/  STL.64 [R1+0x2230], R148 ;  /* 0x0022309401007387 */ /* 0x0003e80000100a00 */
[----:B------:R1:W-:Y:S04]  /*757f0*/  STL.64 [R1+0x2238], R150 ;  /* 0x0022389601007387 */ /* 0x0003e80000100a00 */
[----:B-1----:R-:W4:Y:S04]  /*75800*/  LDL.LU.64 R156, [R1+0x660] ;  /* 0x00066000019c7983 */ /* 0x002f280000300a00 */
[----:B------:R-:W4:Y:S04]  /*75810*/  LDL.LU.64 R158, [R1+0x668] ;  /* 0x00066800019e7983 */ /* 0x000f280000300a00 */
[----:B------:R-:W4:Y:S04]  /*75820*/  LDL.LU.64 R168, [R1+0x640] ;  /* 0x0006400001a87983 */ /* 0x000f280000300a00 */
[----:B------:R-:W4:Y:S04]  /*75830*/  LDL.LU.64 R170, [R1+0x648] ;  /* 0x0006480001aa7983 */ /* 0x000f280000300a00 */
[----:B------:R-:W4:Y:S04]  /*75840*/  LDL.LU.64 R164, [R1+0x610] ;  /* 0x0006100001a47983 */ /* 0x000f280000300a00 */
[----:B------:R-:W4:Y:S04]  /*75850*/  LDL.LU.64 R166, [R1+0x618] ;  /* 0x0006180001a67983 */ /* 0x000f280000300a00 */
[----:B------:R-:W4:Y:S04]  /*75860*/  LDL.LU.64 R148, [R1+0x600] ;  /* 0x0006000001947983 */ /* 0x000f280000300a00 */
[----:B------:R-:W4:Y:S01]  /*75870*/  LDL.LU.64 R150, [R1+0x608] ;  /* 0x0006080001967983 */ /* 0x000f220000300a00 */
[----:B---3--:R-:W-:Y:S03]  /*75880*/  HMMA.1688.F32.TF32 R180, R136, R64, R144 ;  /* 0x0000004088b4723c */ /* 0x008fe60000081090 */
[----:B------:R-:W3:Y:S04]  /*75890*/  LDL.LU.64 R144, [R1+0x5f0] ;  /* 0x0005f00001907983 */ /* 0x000ee80000300a00 */
[----:B------:R-:W3:-:S12]  /*758a0*/  LDL.LU.64 R146, [R1+0x5f8] ;  /* 0x0005f80001927983 */ /* 0x000ed80000300a00 */
[----:B------:R-:W-:Y:S04]  /*758b0*/  STL.64 [R1+0x2210], R180 ;  /* 0x002210b401007387 */ /* 0x000fe80000100a00 */
[----:B------:R1:W-:Y:S02]  /*758c0*/  STL.64 [R1+0x2218], R182 ;  /* 0x002218b601007387 */ /* 0x0003e40000100a00 */
[----:B-1----:R-:W-:Y:S02]  /*758d0*/  HMMA.1688.F32.TF32 R180, R136, R60, R160 ;  /* 0x0000003c88b4723c */ /* 0x002fe400000810a0 */
[----:B------:R-:W3:Y:S04]  /*758e0*/  LDL.LU.64 R160, [R1+0x5e0] ;  /* 0x0005e00001a07983 */ /* 0x000ee80000300a00 */
[----:B------:R-:W3:-:S13]  /*758f0*/  LDL.LU.64 R162, [R1+0x5e8] ;  /* 0x0005e80001a27983 */ /* 0x000eda0000300a00 */
[----:B------:R-:W-:Y:S04]  /*75900*/  STL.64 [R1+0x2200], R180 ;  /* 0x002200b401007387 */ /* 0x000fe80000100a00 */
[----:B------:R2:W-:Y:S02]  /*75910*/  STL.64 [R1+0x2208], R182 ;  /* 0x002208b601007387 */ /* 0x0005e40000100a00 */
[----:B--2---:R-:W-:Y:S02]  /*75920*/  HMMA.1688.F32.TF32 R180, R136, R56, R140 ;  /* 0x0000003888b4723c */ /* 0x004fe4000008108c */
[----:B------:R-:W2:Y:S04]  /*75930*/  LDL.LU.64 R140, [R1+0x5d0] ;  /* 0x0005d000018c7983 */ /* 0x000ea80000300a00 */
[----:B------:R-:W2:-:S13]  /*75940*/  LDL.LU.64 R142, [R1+0x5d8] ;  /* 0x0005d800018e7983 */ /* 0x000e9a0000300a00 */
[----:B------:R-:W-:Y:S04]  /*75950*/  STL.64 [R1+0x21d0], R180 ;  /* 0x0021d0b401007387 */ /* 0x000fe80000100a00 */
[----:B------:R1:W-:Y:S02]  /*75960*/  STL.64 [R1+0x21d8], R182 ;  /* 0x0021d8b601007387 */ /* 0x0003e40000100a00 */
[C---:B-1----:R-:W-:Y:S08]  /*75970*/  HMMA.1688.F32.TF32 R180, R136.reuse, R52, R176 ;  /* 0x0000003488b4723c */ /* 0x042ff000000810b0 */
[C---:B----4-:R-:W-:Y:S11]  /*75980*/  HMMA.1688.F32.TF32 R176, R136.reuse, R48, R172 ;  /* 0x0000003088b0723c */ /* 0x050ff600000810ac */
[----:B------:R-:W-:Y:S01]  /*75990*/  STL.64 [R1+0x1e50], R180 ;  /* 0x001e50b401007387 */ /* 0x000fe20000100a00 */
[C---:B------:R-:W-:Y:S03]  /*759a0*/  HMMA.1688.F32.TF32 R172, R136.reuse, R44, R156 ;  /* 0x0000002c88ac723c */ /* 0x040fe6000008109c */
[----:B------:R-:W-:Y:S04]  /*759b0*/  STL.64 [R1+0x1e58], R182 ;  /* 0x001e58b601007387 */ /* 0x000fe80000100a00 */
[----:B------:R-:W4:Y:S04]  /*759c0*/  LDL.LU.64 R156, [R1+0x5c0] ;  /* 0x0005c000019c7983 */ /* 0x000f280000300a00 */
[----:B------:R-:W-:Y:S04]  /*759d0*/  STL.64 [R1+0x1e30], R176 ;  /* 0x001e30b001007387 */ /* 0x000fe80000100a00 */
[----:B------:R-:W-:Y:S04]  /*759e0*/  STL.64 [R1+0x1e38], R178 ;  /* 0x001e38b201007387 */ /* 0x000fe80000100a00 */
[----:B------:R-:W4:Y:S04]  /*759f0*/  LDL.LU.64 R158, [R1+0x5c8] ;  /* 0x0005c800019e7983 */ /* 0x000f280000300a00 */
[----:B------:R-:W-:Y:S04]  /*75a00*/  STL.64 [R1+0x1db0], R172 ;  /* 0x001db0ac01007387 */ /* 0x000fe80000100a00 */
[----:B------:R1:W-:Y:S02]  /*75a10*/  STL.64 [R1+0x1db8], R174 ;  /* 0x001db8ae01007387 */ /* 0x0003e40000100a00 */
[C---:B-1----:R-:W-:Y:S08]  /*75a20*/  HMMA.1688.F32.TF32 R172, R136.reuse, R40, R168 ;  /* 0x0000002888ac723c */ /* 0x042ff000000810a8 */
[C---:B------:R-:W-:Y:S08]  /*75a30*/  HMMA.1688.F32.TF32 R168, R136.reuse, R36, R164 ;  /* 0x0000002488a8723c */ /* 0x040ff000000810a4 */
[C---:B------:R-:W-:Y:S03]  /*75a40*/  HMMA.1688.F32.TF32 R164, R136.reuse, R32, R148 ;  /* 0x0000002088a4723c */ /* 0x040fe60000081094 */
        /* <DEDUP_REMOVED lines=11> */
[----:B------:R-:W-:Y:S01]  /*75b00*/  STL.64 [R1+0x1ca0], R164 ;  /* 0x001ca0a401007387 */ /* 0x000fe20000100a00 */
[C---:B------:R-:W-:Y:S03]  /*75b10*/  HMMA.1688.F32.TF32 R160, R136.reuse, R24, R160 ;  /* 0x0000001888a0723c */ /* 0x040fe600000810a0 */
[----:B------:R-:W-:Y:S04]  /*75b20*/  STL.64 [R1+0x1ca8], R166 ;  /* 0x001ca8a601007387 */ /* 0x000fe80000100a00 */
[----:B------:R-:W3:Y:S04]  /*75b30*/  LDL.LU.64 R176, [R1+0x590] ;  /* 0x0005900001b07983 */ /* 0x000ee80000300a00 */
[----:B------:R-:W3:Y:S08]  /*75b40*/  LDL.LU.64 R178, [R1+0x598] ;  /* 0x0005980001b27983 */ /* 0x000ef00000300a00 */
[----:B------:R-:W-:Y:S04]  /*75b50*/  STL.64 [R1+0x1c80], R160 ;  /* 0x001c80a001007387 */ /* 0x000fe80000100a00 */
[----:B------:R-:W-:Y:S04]  /*75b60*/  STL.64 [R1+0x1c88], R162 ;  /* 0x001c88a201007387 */ /* 0x000fe80000100a00 */
[----:B------:R-:W3:Y:S04]  /*75b70*/  LDL.LU.64 R172, [R1+0x580] ;  /* 0x0005800001ac7983 */ /* 0x000ee80000300a00 */
[----:B------:R-:W3:Y:S01]  /*75b80*/  LDL.LU.64 R174, [R1+0x588] ;  /* 0x0005880001ae7983 */ /* 0x000ee20000300a00 */
[----:B--2---:R-:W-:-:S15]  /*75b90*/  HMMA.1688.F32.TF32 R140, R136, R20, R140 ;  /* 0x00000014888c723c */ /* 0x004fde000008108c */
[----:B------:R-:W-:-:S04]  /*75ba0*/  NOP ;  /* 0x0000000000007918 */ /* 0x000fc80000000000 */
[----:B------:R1:W-:Y:S04]  /*75bb0*/  STL.64 [R1+0x1c00], R140 ;  /* 0x001c008c01007387 */ /* 0x0003e80000100a00 */
[----:B------:R2:W-:Y:S04]  /*75bc0*/  STL.64 [R1+0x1c08], R142 ;  /* 0x001c088e01007387 */ /* 0x0005e80000100a00 */
[----:B-1----:R-:W3:Y:S04]  /*75bd0*/  LDL.LU.64 R140, [R1+0x570] ;  /* 0x00057000018c7983 */ /* 0x002ee80000300a00 */
[----:B--2---:R-:W2:Y:S04]  /*75be0*/  LDL.LU.64 R142, [R1+0x578] ;  /* 0x00057800018e7983 */ /* 0x004ea80000300a00 */
[----:B------:R-:W2:Y:S04]  /*75bf0*/  LDL.LU.64 R168, [R1+0x560] ;  /* 0x0005600001a87983 */ /* 0x000ea80000300a00 */
[----:B------:R-:W2:Y:S01]  /*75c00*/  LDL.LU.64 R170, [R1+0x568] ;  /* 0x0005680001aa7983 */ /* 0x000ea20000300a00 */
[----:B----4-:R-:W-:-:S15]  /*75c10*/  HMMA.1688.F32.TF32 R156, R136, R16, R156 ;  /* 0x00000010889c723c */ /* 0x010fde000008109c */
[----:B------:R-:W-:-:S04]  /*75c20*/  NOP ;  /* 0x0000000000007918 */ /* 0x000fc80000000000 */
[----:B------:R1:W-:Y:S04]  /*75c30*/  STL.64 [R1+0x1bf0], R156 ;  /* 0x001bf09c01007387 */ /* 0x0003e80000100a00 */
[----:B------:R4:W-:Y:S04]  /*75c40*/  STL.64 [R1+0x1bf8], R158 ;  /* 0x001bf89e01007387 */ /* 0x0009e80000100a00 */
[----:B------:R-:W2:Y:S04]  /*75c50*/  LDL.LU.64 R164, [R1+0x550] ;  /* 0x0005500001a47983 */ /* 0x000ea80000300a00 */
[----:B------:R-:W2:Y:S04]  /*75c60*/  LDL.LU.64 R166, [R1+0x558] ;  /* 0x0005580001a67983 */ /* 0x000ea80000300a00 */
[----:B------:R-:W2:Y:S04]  /*75c70*/  LDL.LU.64 R160, [R1+0x540] ;  /* 0x0005400001a07983 */ /* 0x000ea80000300a00 */
[----:B------:R-:W2:Y:S04]  /*75c80*/  LDL.LU.64 R162, [R1+0x548] ;  /* 0x0005480001a27983 */ /* 0x000ea80000300a00 */
[----:B-1----:R-:W2:Y:S04]  /*75c90*/  LDL.LU.64 R156, [R1+0x530] ;  /* 0x00053000019c7983 */ /* 0x002ea80000300a00 */
[----:B----4-:R-:W4:Y:S01]  /*75ca0*/  LDL.LU.64 R158, [R1+0x538] ;  /* 0x00053800019e7983 */ /* 0x010f220000300a00 */
[----:B------:R-:W-:Y:S03]  /*75cb0*/  HMMA.1688.F32.TF32 R180, R136, R12, R148 ;  /* 0x0000000c88b4723c */ /* 0x000fe60000081094 */
[----:B------:R-:W4:Y:S04]  /*75cc0*/  LDL.LU.64 R148, [R1+0x520] ;  /* 0x0005200001947983 */ /* 0x000f280000300a00 */
[----:B------:R-:W4:-:S12]  /*75cd0*/  LDL.LU.64 R150, [R1+0x528] ;  /* 0x0005280001967983 */ /* 0x000f180000300a00 */
[----:B------:R-:W-:Y:S04]  /*75ce0*/  STL.64 [R1+0x1ba0], R180 ;  /* 0x001ba0b401007387 */ /* 0x000fe80000100a00 */
[----:B------:R3:W-:Y:S02]  /*75cf0*/  STL.64 [R1+0x1ba8], R182 ;  /* 0x001ba8b601007387 */ /* 0x0007e40000100a00 */
[----:B---3--:R-:W-:Y:S02]  /*75d00*/  HMMA.1688.F32.TF32 R180, R136, R8, R144 ;  /* 0x0000000888b4723c */ /* 0x008fe40000081090 */
[----:B------:R-:W3:Y:S04]  /*75d10*/  LDL.LU.64 R144, [R1+0x510] ;  /* 0x0005100001907983 */ /* 0x000ee80000300a00 */
[----:B------:R-:W3:-:S13]  /*75d20*/  LDL.LU.64 R146, [R1+0x518] ;  /* 0x0005180001927983 */ /* 0x000eda0000300a00 */
[----:B------:R-:W-:Y:S01]  /*75d30*/  STL.64 [R1+0x1b90], R180 ;  /* 0x001b90b401007387 */ /* 0x000fe20000100a00 */
[----:B------:R-:W-:Y:S03]  /*75d40*/  HMMA.1688.F32.TF32 R176, R136, R4, R176 ;  /* 0x0000000488b0723c */ /* 0x000fe600000810b0 */
[----:B------:R-:W-:Y:S05]  /*75d50*/  STL.64 [R1+0x1b98], R182 ;  /* 0x001b98b601007387 */ /* 0x000fea0000100a00 */
[C---:B------:R-:W-:Y:S11]  /*75d60*/  HMMA.1688.F32.TF32 R172, R132.reuse, R128, R172 ;  /* 0x0000008084ac723c */ /* 0x040ff600000810ac */
[----:B------:R-:W-:Y:S04]  /*75d70*/  STL.64 [R1+0x1b80], R176 ;  /* 0x001b80b001007387 */ /* 0x000fe80000100a00 */
[----:B------:R-:W-:Y:S01]  /*75d80*/  STL.64 [R1+0x1b88], R178 ;  /* 0x001b88b201007387 */ /* 0x000fe20000100a00 */
[C---:B--2---:R-:W-:Y:S03]  /*75d90*/  HMMA.1688.F32.TF32 R136, R132.reuse, R124, R140 ;  /* 0x0000007c8488723c */ /* 0x044fe6000008108c */
[----:B------:R-:W2:Y:S04]  /*75da0*/  LDL.LU.64 R140, [R1+0x500] ;  /* 0x00050000018c7983 */ /* 0x000ea80000300a00 */
[----:B------:R-:W-:Y:S04]  /*75db0*/  STL.64 [R1+0x1b60], R172 ;  /* 0x001b60ac01007387 */ /* 0x000fe80000100a00 */
[----:B------:R-:W-:Y:S04]  /*75dc0*/  STL.64 [R1+0x1b68], R174 ;  /* 0x001b68ae01007387 */ /* 0x000fe80000100a00 */
[----:B------:R-:W2:Y:S01]  /*75dd0*/  LDL.LU.64 R142, [R1+0x508] ;  /* 0x00050800018e7983 */ /* 0x000ea20000300a00 */
[C---:B------:R-:W-:Y:S03]  /*75de0*/  HMMA.1688.F32.TF32 R168, R132.reuse, R120, R168 ;  /* 0x0000007884a8723c */ /* 0x040fe600000810a8 */
[----:B------:R1:W-:Y:S04]  /*75df0*/  STL.64 [R1+0x1860], R136 ;  /* 0x0018608801007387 */ /* 0x0003e80000100a00 */
[----:B------:R1:W-:Y:S04]  /*75e00*/  STL.64 [R1+0x1868], R138 ;  /* 0x0018688a01007387 */ /* 0x0003e80000100a00 */
[----:B-1----:R-:W2:Y:S08]  /*75e10*/  LDL.LU.64 R136, [R1+0xf40] ;  /* 0x000f400001887983 */ /* 0x002eb00000300a00 */
[----:B------:R-:W-:Y:S04]  /*75e20*/  STL.64 [R1+0x1830], R168 ;  /* 0x001830a801007387 */ /* 0x000fe80000100a00 */
[----:B------:R-:W-:Y:S04]  /*75e30*/  STL.64 [R1+0x1838], R170 ;  /* 0x001838aa01007387 */ /* 0x000fe80000100a00 */
[----:B------:R-:W2:Y:S01]  /*75e40*/  LDL.LU.64 R138, [R1+0xf48] ;  /* 0x000f4800018a7983 */ /* 0x000ea20000300a00 */
[----:B------:R-:W-:-:S15]  /*75e50*/  HMMA.1688.F32.TF32 R164, R132, R116, R164 ;  /* 0x0000007484a4723c */ /* 0x000fde00000810a4 */
[----:B------:R-:W-:-:S04]  /*75e60*/  NOP ;  /* 0x0000000000007918 */ /* 0x000fc80000000000 */
[----:B------:R-:W-:Y:S04]  /*75e70*/  STL.64 [R1+0x1810], R164 ;  /* 0x001810a401007387 */ /* 0x000fe80000100a00 */
[----:B------:R1:W-:Y:S02]  /*75e80*/  STL.64 [R1+0x1818], R166 ;  /* 0x001818a601007387 */ /* 0x0003e40000100a00 */
[C---:B-1----:R-:W-:Y:S08]  /*75e90*/  HMMA.1688.F32.TF32 R164, R132.reuse, R112, R160 ;  /* 0x0000007084a4723c */ /* 0x042ff000000810a0 */
[C---:B----4-:R-:W-:Y:S01]  /*75ea0*/  HMMA.1688.F32.TF32 R160, R132.reuse, R108, R156 ;  /* 0x0000006c84a0723c */ /* 0x050fe2000008109c */
[----:B------:R-:W4:Y:S07]  /*75eb0*/  LDL.LU.64 R156, [R1+0xf50] ;  /* 0x000f5000019c7983 */ /* 0x000f2e0000300a00 */
[C---:B------:R-:W-:Y:S03]  /*75ec0*/  HMMA.1688.F32.TF32 R148, R132.reuse, R104, R148 ;  /* 0x000000688494723c */ /* 0x040fe60000081094 */
[----:B------:R-:W-:Y:S04]  /*75ed0*/  STL.64 [R1+0x17f0], R164 ;  /* 0x0017f0a401007387 */ /* 0x000fe80000100a00 */
[----:B------:R-:W-:Y:S04]  /*75ee0*/  STL.64 [R1+0x17f8], R166 ;  /* 0x0017f8a601007387 */ /* 0x000fe80000100a00 */
[----:B------:R-:W4:Y:S04]  /*75ef0*/  LDL.LU.64 R158, [R1+0xf58] ;  /* 0x000f5800019e7983 */ /* 0x000f280000300a00 */
[----:B------:R-:W-:Y:S04]  /*75f00*/  STL.64 [R1+0x17c0], R160 ;  /* 0x0017c0a001007387 */ /* 0x000fe80000100a00 */
[----:B------:R-:W-:Y:S04]  /*75f10*/  STL.64 [R1+0x17c8], R162 ;  /* 0x0017c8a201007387 */ /* 0x000fe80000100a00 */
[----:B------:R-:W4:Y:S04]  /*75f20*/  LDL.LU.64 R176, [R1+0xf60] ;  /* 0x000f600001b07983 */ /* 0x000f280000300a00 */
[----:B------:R-:W4:Y:S04]  /*75f30*/  LDL.LU.64 R178, [R1+0xf68] ;  /* 0x000f680001b27983 */ /* 0x000f280000300a00 */
        /* <DEDUP_REMOVED lines=10> */
[----:B-1----:R-:W4:Y:S04]  /*75fe0*/  LDL.LU.64 R148, [R1+0xfa0] ;  /* 0x000fa00001947983 */ /* 0x002f280000300a00 */
[----:B------:R-:W4:Y:S01]  /*75ff0*/  LDL.LU.64 R150, [R1+0xfa8] ;  /* 0x000fa80001967983 */ /* 0x000f220000300a00 */
[----:B--2---:R-:W-:-:S15]  /*76000*/  HMMA.1688.F32.TF32 R140, R132, R96, R140 ;  /* 0x00000060848c723c */ /* 0x004fde000008108c */
[----:B------:R-:W-:-:S04]  /*76010*/  NOP ;  /* 0x0000000000007918 */ /* 0x000fc80000000000 */
[----:B------:R-:W-:Y:S04]  /*76020*/  STL.64 [R1+0x1630], R140 ;  /* 0x0016308c01007387 */ /* 0x000fe80000100a00 */
[----:B------:R-:W-:Y:S04]  /*76030*/  STL.64 [R1+0x1638], R142 ;  /* 0x0016388e01007387 */ /* 0x000fe80000100a00 */
[----:B---3--:R-:W2:Y:S04]  /*76040*/  LDL.LU.64 R144, [R1+0xfb0] ;  /* 0x000fb00001907983 */ /* 0x008ea80000300a00 */
[----:B------:R-:W2:Y:S01]  /*76050*/  LDL.LU.64 R146, [R1+0xfb8] ;  /* 0x000fb80001927983 */ /* 0x000ea20000300a00 */
[C---:B------:R-:W-:Y:S03]  /*76060*/  HMMA.1688.F32.TF32 R136, R132.reuse, R92, R136 ;  /* 0x0000005c8488723c */ /* 0x040fe60000081088 */
[----:B------:R-:W-:Y:S04]  /*76070*/  LDS R140, [R0+UR7+0x100] ;  /* 0x00010007008c7984 */ /* 0x000fe80008000800 */
[----:B------:R-:W-:Y:S04]  /*76080*/  LDS R142, [R0+UR7+0x2100] ;  /* 0x00210007008e7984 */ /* 0x000fe80008000800 */
[----:B------:R-:W-:Y:S04]  /*76090*/  LDS R141, [R152+UR7+0x100] ;  /* 0x00010007988d7984 */ /* 0x000fe80008000800 */
[----:B------:R-:W1:Y:S04]  /*760a0*/  LDS R143, [R152+UR7+0x2100] ;  /* 0x00210007988f7984 */ /* 0x000e680008000800 */
[----:B------:R3:W-:Y:S04]  /*760b0*/  STL.64 [R1+0x1790], R136 ;  /* 0x0017908801007387 */ /* 0x0007e80000100a00 */
[----:B------:R3:W-:Y:S04]  /*760c0*/  STL.64 [R1+0x1798], R138 ;  /* 0x0017988a01007387 */ /* 0x0007e80000100a00 */
[----:B------:R-:W2:Y:S04]  /*760d0*/  LDL.LU.64 R164, [R1+0xfc0] ;  /* 0x000fc00001a47983 */ /* 0x000ea80000300a00 */
[----:B------:R-:W2:Y:S04]  /*760e0*/  LDL.LU.64 R166, [R1+0xfc8] ;  /* 0x000fc80001a67983 */ /* 0x000ea80000300a00 */
[----:B---3--:R-:W3:Y:S04]  /*760f0*/  LDL.LU.64 R136, [R1+0xfd0] ;  /* 0x000fd00001887983 */ /* 0x008ee80000300a00 */
[----:B------:R-:W3:Y:S04]  /*76100*/  LDL.LU.64 R138, [R1+0xfd8] ;  /* 0x000fd800018a7983 */ /* 0x000ee80000300a00 */
[----:B------:R-:W3:Y:S04]  /*76110*/  LDL.LU.64 R160, [R1+0xfe0] ;  /* 0x000fe00001a07983 */ /* 0x000ee80000300a00 */
[----:B------:R-:W3:Y:S01]  /*76120*/  LDL.LU.64 R162, [R1+0xfe8] ;  /* 0x000fe80001a27983 */ /* 0x000ee20000300a00 */
[----:B----4-:R-:W-:Y:S03]  /*76130*/  HMMA.1688.F32.TF32 R180, R132, R88, R156 ;  /* 0x0000005884b4723c */ /* 0x010fe6000008109c */
[----:B------:R-:W4:Y:S04]  /*76140*/  LDL.LU.64 R156, [R1+0xff0] ;  /* 0x000ff000019c7983 */ /* 0x000f280000300a00 */
[----:B------:R-:W4:-:S12]  /*76150*/  LDL.LU.64 R158, [R1+0xff8] ;  /* 0x000ff800019e7983 */ /* 0x000f180000300a00 */
[----:B------:R-:W-:Y:S04]  /*76160*/  STL.64 [R1+0x1780], R180 ;  /* 0x001780b401007387 */ /* 0x000fe80000100a00 */
[----:B------:R1:W-:Y:S02]  /*76170*/  STL.64 [R1+0x1788], R182 ;  /* 0x001788b601007387 */ /* 0x0003e40000100a00 */
[C---:B-1----:R-:W-:Y:S08]  /*76180*/  HMMA.1688.F32.TF32 R180, R132.reuse, R84, R176 ;  /* 0x0000005484b4723c */ /* 0x042ff000000810b0 */
[C---:B------:R-:W-:Y:S11]  /*76190*/  HMMA.1688.F32.TF32 R176, R132.reuse, R80, R172 ;  /* 0x0000005084b0723c */ /* 0x040ff600000810ac */
[----:B------:R-:W-:Y:S04]  /*761a0*/  STL.64 [R1+0x1770], R180 ;  /* 0x001770b401007387 */ /* 0x000fe80000100a00 */
[----:B------:R-:W-:Y:S04]  /*761b0*/  STL.64 [R1+0x1778], R182 ;  /* 0x001778b601007387 */ /* 0x000fe80000100a00 */
[----:B------:R-:W-:Y:S04]  /*761c0*/  STL.64 [R1+0x1760], R176 ;  /* 0x001760b001007387 */ /* 0x000fe80000100a00 */
[----:B------:R-:W-:Y:S01]  /*761d0*/  STL.64 [R1+0x1768], R178 ;  /* 0x001768b201007387 */ /* 0x000fe20000100a00 */
[C---:B------:R-:W-:Y:S08]  /*761e0*/  HMMA.1688.F32.TF32 R172, R132.reuse, R76, R168 ;  /* 0x0000004c84ac723c */ /* 0x040ff000000810a8 */
[C---:B------:R-:W-:Y:S01]  /*761f0*/  HMMA.1688.F32.TF32 R168, R132.reuse, R72, R148 ;  /* 0x0000004884a8723c */ /* 0x040fe20000081094 */
[----:B------:R-:W4:Y:S10]  /*76200*/  LDL.LU.64 R148, [R1+0x1000] ;  /* 0x0010000001947983 */ /* 0x000f340000300a00 */
[----:B------:R-:W-:Y:S04]  /*76210*/  STL.64 [R1+0x1750], R172 ;  /* 0x001750ac01007387 */ /* 0x000fe80000100a00 */
[----:B------:R-:W-:Y:S04]  /*76220*/  STL.64 [R1+0x1758], R174 ;  /* 0x001758ae01007387 */ /* 0x000fe80000100a00 */
[----:B------:R-:W4:Y:S04]  /*76230*/  LDL.LU.64 R150, [R1+0x1008] ;  /* 0x0010080001967983 */ /* 0x000f280000300a00 */
        /* <DEDUP_REMOVED lines=8> */
[C---:B---3--:R-:W-:Y:S01]  /*762c0*/  HMMA.1688.F32.TF32 R164, R132.reuse, R60, R136 ;  /* 0x0000003c84a4723c */ /* 0x048fe20000081088 */
[----:B------:R-:W3:Y:S07]  /*762d0*/  LDL.LU.64 R136, [R1+0x1020] ;  /* 0x0010200001887983 */ /* 0x000eee0000300a00 */
[C---:B------:R-:W-:Y:S03]  /*762e0*/  HMMA.1688.F32.TF32 R160, R132.reuse, R56, R160 ;  /* 0x0000003884a0723c */ /* 0x040fe600000810a0 */
[----:B------:R1:W-:Y:S04]  /*762f0*/  STL.64 [R1+0x1720], R168 ;  /* 0x001720a801007387 */ /* 0x0003e80000100a00 */
[----:B------:R1:W-:Y:S04]  /*76300*/  STL.64 [R1+0x1728], R170 ;  /* 0x001728aa01007387 */ /* 0x0003e80000100a00 */
[----:B------:R-:W3:Y:S04]  /*76310*/  LDL.LU.64 R138, [R1+0x1028] ;  /* 0x00102800018a7983 */ /* 0x000ee80000300a00 */
[----:B------:R1:W-:Y:S04]  /*76320*/  STL.64 [R1+0x1710], R164 ;  /* 0x001710a401007387 */ /* 0x0003e80000100a00 */
[----:B------:R1:W-:Y:S04]  /*76330*/  STL.64 [R1+0x1718], R166 ;  /* 0x001718a601007387 */ /* 0x0003e80000100a00 */
[----:B------:R-:W3:Y:S04]  /*76340*/  LDL.LU.64 R176, [R1+0x1030] ;  /* 0x0010300001b07983 */ /* 0x000ee80000300a00 */
[----:B------:R-:W3:Y:S01]  /*76350*/  LDL.LU.64 R178, [R1+0x1038] ;  /* 0x0010380001b27983 */ /* 0x000ee20000300a00 */
[C---:B----4-:R-:W-:Y:S03]  /*76360*/  HMMA.1688.F32.TF32 R156, R132.reuse, R52, R156 ;  /* 0x00000034849c723c */ /* 0x050fe6000008109c */
[----:B------:R4:W-:Y:S04]  /*76370*/  STL.64 [R1+0x1700], R160 ;  /* 0x001700a001007387 */ /* 0x0009e80000100a00 */
[----:B------:R1:W-:Y:S04]  /*76380*/  STL.64 [R1+0x1708], R162 ;  /* 0x001708a201007387 */ /* 0x0003e80000100a00 */
[----:B------:R-:W3:Y:S04]  /*76390*/  LDL.LU.64 R172, [R1+0x1040] ;  /* 0x0010400001ac7983 */ /* 0x000ee80000300a00 */
[----:B------:R-:W3:Y:S04]  /*763a0*/  LDL.LU.64 R174, [R1+0x1048] ;  /* 0x0010480001ae7983 */ /* 0x000ee80000300a00 */
[----:B------:R-:W-:Y:S04]  /*763b0*/  STL.64 [R1+0x16f0], R156 ;  /* 0x0016f09c01007387 */ /* 0x000fe80000100a00 */
[----:B------:R-:W-:Y:S04]  /*763c0*/  STL.64 [R1+0x16f8], R158 ;  /* 0x0016f89e01007387 */ /* 0x000fe80000100a00 */
[----:B-1----:R-:W3:Y:S04]  /*763d0*/  LDL.LU.64 R168, [R1+0x1050] ;  /* 0x0010500001a87983 */ /* 0x002ee80000300a00 */
[----:B------:R-:W3:Y:S04]  /*763e0*/  LDL.LU.64 R170, [R1+0x1058] ;  /* 0x0010580001aa7983 */ /* 0x000ee80000300a00 */
[----:B------:R-:W3:Y:S04]  /*763f0*/  LDL.LU.64 R164, [R1+0x1060] ;  /* 0x0010600001a47983 */ /* 0x000ee80000300a00 */
[----:B------:R-:W3:Y:S04]  /*76400*/  LDL.LU.64 R166, [R1+0x1068] ;  /* 0x0010680001a67983 */ /* 0x000ee80000300a00 */
[----:B----4-:R-:W4:Y:S04]  /*76410*/  LDL.LU.64 R160, [R1+0x1070] ;  /* 0x0010700001a07983 */ /* 0x010f280000300a00 */
[----:B------:R-:W4:Y:S01]  /*76420*/  LDL.LU.64 R162, [R1+0x1078] ;  /* 0x0010780001a27983 */ /* 0x000f220000300a00 */
[----:B------:R-:W-:-:S15]  /*76430*/  HMMA.1688.F32.TF32 R148, R132, R48, R148 ;  /* 0x000000308494723c */ /* 0x000fde0000081094 */
[----:B------:R-:W-:-:S04]  /*76440*/  NOP ;  /* 0x0000000000007918 */ /* 0x000fc80000000000 */
[----:B------:R-:W-:Y:S04]  /*76450*/  STL.64 [R1+0x16e0], R148 ;  /* 0x0016e09401007387 */ /* 0x000fe80000100a00 */
[----:B------:R2:W-:Y:S02]  /*76460*/  STL.64 [R1+0x16e8], R150 ;  /* 0x0016e89601007387 */ /* 0x0005e40000100a00 */
[----:B--2---:R-:W-:Y:S02]  /*76470*/  HMMA.1688.F32.TF32 R148, R132, R44, R144 ;  /* 0x0000002c8494723c */ /* 0x004fe40000081090 */
[----:B------:R-:W2:Y:S04]  /*76480*/  LDL.LU.64 R144, [R1+0x1080] ;  /* 0x0010800001907983 */ /* 0x000ea80000300a00 */
[----:B------:R-:W2:-:S13]  /*76490*/  LDL.LU.64 R146, [R1+0x1088] ;  /* 0x0010880001927983 */ /* 0x000e9a0000300a00 */
[----:B------:R1:W-:Y:S04]  /*764a0*/  STL.64 [R1+0x16d0], R148 ;  /* 0x0016d09401007387 */ /* 0x0003e80000100a00 */
[----:B------:R1:W-:Y:S04]  /*764b0*/  STL.64 [R1+0x16d8], R150 ;  /* 0x0016d89601007387 */ /* 0x0003e80000100a00 */
[----:B------:R-:W2:Y:S04]  /*764c0*/  LDL.LU.64 R156, [R1+0x1090] ;  /* 0x00109000019c7983 */ /* 0x000ea80000300a00 */
[----:B------:R-:W2:Y:S04]  /*764d0*/  LDL.LU.64 R158, [R1+0x1098] ;  /* 0x00109800019e7983 */ /* 0x000ea80000300a00 */
[----:B-1----:R-:W2:Y:S04]  /*764e0*/  LDL.LU.64 R148, [R1+0x10b0] ;  /* 0x0010b00001947983 */ /* 0x002ea80000300a00 */
[----:B------:R-:W2:Y:S01]  /*764f0*/  LDL.LU.64 R150, [R1+0x10b8] ;  /* 0x0010b80001967983 */ /* 0x000ea20000300a00 */
[----:B---3--:R-:W-:Y:S03]  /*76500*/  HMMA.1688.F32.TF32 R180, R132, R40, R136 ;  /* 0x0000002884b4723c */ /* 0x008fe60000081088 */
[----:B------:R-:W3:Y:S04]  /*76510*/  LDL.LU.64 R136, [R1+0x10a0] ;  /* 0x0010a00001887983 */ /* 0x000ee80000300a00 */
[----:B------:R-:W3:-:S12]  /*76520*/  LDL.LU.64 R138, [R1+0x10a8] ;  /* 0x0010a800018a7983 */ /* 0x000ed80000300a00 */
[----:B------:R-:W-:Y:S04]  /*76530*/  STL.64 [R1+0x16c0], R180 ;  /* 0x0016c0b401007387 */ /* 0x000fe80000100a00 */
[----:B------:R1:W-:Y:S02]  /*76540*/  STL.64 [R1+0x16c8], R182 ;  /* 0x0016c8b601007387 */ /* 0x0003e40000100a00 */
[C---:B-1----:R-:W-:Y:S08]  /*76550*/  HMMA.1688.F32.TF32 R180, R132.reuse, R36, R176 ;  /* 0x0000002484b4723c */ /* 0x042ff000000810b0 */
[C---:B------:R-:W-:Y:S08]  /*76560*/  HMMA.1688.F32.TF32 R176, R132.reuse, R32, R172 ;  /* 0x0000002084b0723c */ /* 0x040ff000000810ac */
[C---:B------:R-:W-:Y:S08]  /*76570*/  HMMA.1688.F32.TF32 R172, R132.reuse, R28, R168 ;  /* 0x0000001c84ac723c */ /* 0x040ff000000810a8 */
[C---:B------:R-:W-:Y:S01]  /*76580*/  HMMA.1688.F32.TF32 R168, R132.reuse, R24, R164 ;  /* 0x0000001884a8723c */ /* 0x040fe200000810a4 */
[----:B------:R-:W-:Y:S04]  /*76590*/  STL.64 [R1+0x16b0], R180 ;  /* 0x0016b0b401007387 */ /* 0x000fe80000100a00 */
[----:B------:R-:W-:Y:S04]  /*765a0*/  STL.64 [R1+0x16b8], R182 ;  /* 0x0016b8b601007387 */ /* 0x000fe80000100a00 */
        /* <DEDUP_REMOVED lines=8> */
[----:B----4-:R-:W-:Y:S02]  /*76630*/  HMMA.1688.F32.TF32 R168, R132, R20, R160 ;  /* 0x0000001484a8723c */ /* 0x010fe400000810a0 */
[----:B------:R-:W4:Y:S04]  /*76640*/  LDL.LU.64 R160, [R1+0x4e0] ;  /* 0x0004e00001a07983 */ /* 0x000f280000300a00 */
[----:B------:R-:W4:-:S13]  /*76650*/  LDL.LU.64 R162, [R1+0x4e8] ;  /* 0x0004e80001a27983 */ /* 0x000f1a0000300a00 */
[----:B------:R-:W-:Y:S04]  /*76660*/  STL.64 [R1+0x1670], R168 ;  /* 0x001670a801007387 */ /* 0x000fe80000100a00 */
[----:B------:R2:W-:Y:S02]  /*76670*/  STL.64 [R1+0x1678], R170 ;  /* 0x001678aa01007387 */ /* 0x0005e40000100a00 */
[----:B--2---:R-:W-:Y:S02]  /*76680*/  HMMA.1688.F32.TF32 R168, R132, R16, R144 ;  /* 0x0000001084a8723c */ /* 0x004fe40000081090 */
[----:B------:R-:W2:Y:S04]  /*76690*/  LDL.LU.64 R144, [R1+0x4d0] ;  /* 0x0004d00001907983 */ /* 0x000ea80000300a00 */
[----:B------:R-:W2:-:S13]  /*766a0*/  LDL.LU.64 R146, [R1+0x4d8] ;  /* 0x0004d80001927983 */ /* 0x000e9a0000300a00 */
[----:B------:R-:W-:Y:S04]  /*766b0*/  STL.64 [R1+0x1660], R168 ;  /* 0x001660a801007387 */ /* 0x000fe80000100a00 */
[----:B------:R1:W-:Y:S02]  /*766c0*/  STL.64 [R1+0x1668], R170 ;  /* 0x001668aa01007387 */ /* 0x0003e40000100a00 */
[C---:B-1----:R-:W-:Y:S02]  /*766d0*/  HMMA.1688.F32.TF32 R168, R132.reuse, R12, R156 ;  /* 0x0000000c84a8723c */ /* 0x042fe4000008109c */
[----:B------:R-:W2:Y:S06]  /*766e0*/  LDL.LU.64 R156, [R1+0x4c0] ;  /* 0x0004c000019c7983 */ /* 0x000eac0000300a00 */
[C---:B------:R-:W-:Y:S11]  /*766f0*/  HMMA.1688.F32.TF32 R148, R132.reuse, R8, R148 ;  /* 0x000000088494723c */ /* 0x040ff60000081094 */
[----:B------:R-:W-:Y:S04]  /*76700*/  STL.64 [R1+0x1650], R168 ;  /* 0x001650a801007387 */ /* 0x000fe80000100a00 */
[----:B------:R-:W-:Y:S04]  /*76710*/  STL.64 [R1+0x1658], R170 ;  /* 0x001658aa01007387 */ /* 0x000fe80000100a00 */
[----:B------:R-:W2:Y:S01]  /*76720*/  LDL.LU.64 R158, [R1+0x4c8] ;  /* 0x0004c800019e7983 */ /* 0x000ea20000300a00 */
[----:B---3--:R-:W-:Y:S03]  /*76730*/  HMMA.1688.F32.TF32 R132, R132, R4, R136 ;  /* 0x000000048484723c */ /* 0x008fe60000081088 */
[----:B------:R1:W-:Y:S04]  /*76740*/  STL.64 [R1+0x1640], R148 ;  /* 0x0016409401007387 */ /* 0x0003e80000100a00 */
[----:B------:R3:W-:Y:S04]  /*76750*/  STL.64 [R1+0x1648], R150 ;  /* 0x0016489601007387 */ /* 0x0007e80000100a00 */
[----:B------:R-:W-:Y:S04]  /*76760*/  LDS R136, [R154+UR7+0x100] ;  /* 0x000100079a887984 */ /* 0x000fe80008000800 */
[----:B-1----:R-:W2:Y:S04]  /*76770*/  LDL.LU.64 R148, [R1+0x4b0] ;  /* 0x0004b00001947983 */ /* 0x002ea80000300a00 */
[----:B---3--:R-:W3:Y:S04]  /*76780*/  LDL.LU.64 R150, [R1+0x4b8] ;  /* 0x0004b80001967983 */ /* 0x008ee80000300a00 */
[----:B------:R1:W-:Y:S04]  /*76790*/  STL.64 [R1+0x1620], R132 ;  /* 0x0016208401007387 */ /* 0x0003e80000100a00 */
[----:B------:R1:W-:Y:S04]  /*767a0*/  STL.64 [R1+0x1628], R134 ;  /* 0x0016288601007387 */ /* 0x0003e80000100a00 */
[----:B------:R-:W-:Y:S04]  /*767b0*/  LDS R138, [R154+UR7+0x2100] ;  /* 0x002100079a8a7984 */ /* 0x000fe80008000800 */
[----:B-1----:R-:W3:Y:S04]  /*767c0*/  LDL.LU.64 R132, [R1+0xf20] ;  /* 0x000f200001847983 */ /* 0x002ee80000300a00 */
[----:B------:R-:W3:Y:S04]  /*767d0*/  LDL.LU.64 R134, [R1+0xf28] ;  /* 0x000f280001867983 */ /* 0x000ee80000300a00 */
[----:B------:R-:W-:Y:S04]  /*767e0*/  LDS R137, [R153+UR7+0x100] ;  /* 0x0001000799897984 */ /* 0x000fe80008000800 */
[----:B------:R-:W1:Y:S01]  /*767f0*/  LDS R139, [R153+UR7+0x2100] ;  /* 0x00210007998b7984 */ /* 0x000e620008000800 */
[C---:B------:R-:W-:Y:S08]  /*76800*/  HMMA.1688.F32.TF32 R164, R140.reuse, R128, R164 ;  /* 0x000000808ca4723c */ /* 0x040ff000000810a4 */
[C---:B----4-:R-:W-:Y:S11]  /*76810*/  HMMA.1688.F32.TF32 R160, R140.reuse, R124, R160 ;  /* 0x0000007c8ca0723c */ /* 0x050ff600000810a0 */
[----:B------:R-:W-:Y:S04]  /*76820*/  STL.64 [R1+0x1610], R164 ;  /* 0x001610a401007387 */ /* 0x000fe80000100a00 */
[----:B------:R-:W-:Y:S04]  /*76830*/  STL.64 [R1+0x1618], R166 ;  /* 0x001618a601007387 */ /* 0x000fe80000100a00 */
[----:B------:R-:W4:Y:S04]  /*76840*/  LDL.LU.64 R176, [R1+0xf30] ;  /* 0x000f300001b07983 */ /* 0x000f280000300a00 */
[----:B------:R-:W4:Y:S04]  /*76850*/  LDL.LU.64 R178, [R1+0xf38] ;  /* 0x000f380001b27983 */ /* 0x000f280000300a00 */
[----:B------:R-:W-:Y:S04]  /*76860*/  STL.64 [R1+0x1600], R160 ;  /* 0x001600a001007387 */ /* 0x000fe80000100a00 */
[----:B------:R-:W-:Y:S04]  /*76870*/  STL.64 [R1+0x1608], R162 ;  /* 0x001608a201007387 */ /* 0x000fe80000100a00 */
[----:B------:R-:W4:Y:S04]  /*76880*/  LDL.LU.64 R172, [R1+0xf70] ;  /* 0x000f700001ac7983 */ /* 0x000f280000300a00 */
[----:B------:R-:W4:Y:S01]  /*76890*/  LDL.LU.64 R174, [R1+0xf78] ;  /* 0x000f780001ae7983 */ /* 0x000f220000300a00 */
[----:B--2---:R-:W-:-:S15]  /*768a0*/  HMMA.1688.F32.TF32 R144, R140, R120, R144 ;  /* 0x000000788c90723c */ /* 0x004fde0000081090 */
[----:B------:R-:W-:-:S04]  /*768b0*/  NOP ;  /* 0x0000000000007918 */ /* 0x000fc80000000000 */
[----:B------:R2:W-:Y:S04]  /*768c0*/  STL.64 [R1+0x15f0], R144 ;  /* 0x0015f09001007387 */ /* 0x0005e80000100a00 */
[----:B------:R1:W-:Y:S04]  /*768d0*/  STL.64 [R1+0x15f8], R146 ;  /* 0x0015f89201007387 */ /* 0x0003e80000100a00 */
[----:B------:R-:W4:Y:S04]  /*768e0*/  LDL.LU.64 R168, [R1+0x10d0] ;  /* 0x0010d00001a87983 */ /* 0x000f280000300a00 */
[----:B------:R-:W4:Y:S04]  /*768f0*/  LDL.LU.64 R170, [R1+0x10d8] ;  /* 0x0010d80001aa7983 */ /* 0x000f280000300a00 */
[----:B--2---:R-:W2:Y:S04]  /*76900*/  LDL.LU.64 R144, [R1+0x1140] ;  /* 0x0011400001907983 */ /* 0x004ea80000300a00 */
[----:B-1----:R-:W2:Y:S04]  /*76910*/  LDL.LU.64 R146, [R1+0x1148] ;  /* 0x0011480001927983 */ /* 0x002ea80000300a00 */
[----:B------:R-:W2:Y:S04]  /*76920*/  LDL.LU.64 R164, [R1+0x1150] ;  /* 0x0011500001a47983 */ /* 0x000ea80000300a00 */
[----:B------:R-:W2:Y:S04]  /*76930*/  LDL.LU.64 R166, [R1+0x1158] ;  /* 0x0011580001a67983 */ /* 0x000ea80000300a00 */
[----:B------:R-:W2:Y:S04]  /*76940*/  LDL.LU.64 R160, [R1+0x1170] ;  /* 0x0011700001a07983 */ /* 0x000ea80000300a00 */
[----:B------:R-:W2:Y:S01]  /*76950*/  LDL.LU.64 R162, [R1+0x1178] ;  /* 0x0011780001a27983 */ /* 0x000ea20000300a00 */
[----:B------:R-:W-:Y:S03]  /*76960*/  HMMA.1688.F32.TF32 R180, R140, R116, R156 ;  /* 0x000000748cb4723c */ /* 0x000fe6000008109c */
[----:B------:R-:W2:Y:S04]  /*76970*/  LDL.LU.64 R156, [R1+0x1180] ;  /* 0x00118000019c7983 */ /* 0x000ea80000300a00 */
[----:B------:R-:W2:-:S12]  /*76980*/  LDL.LU.64 R158, [R1+0x1188] ;  /* 0x00118800019e7983 */ /* 0x000e980000300a00 */
[----:B------:R-:W-:Y:S04]  /*76990*/  STL.64 [R1+0x15e0], R180 ;  /* 0x0015e0b401007387 */ /* 0x000fe80000100a00 */
[----:B------:R3:W-:Y:S02]  /*769a0*/  STL.64 [R1+0x15e8], R182 ;  /* 0x0015e8b601007387 */ /* 0x0007e40000100a00 */
[----:B---3--:R-:W-:Y:S02]  /*769b0*/  HMMA.1688.F32.TF32 R180, R140, R112, R148 ;  /* 0x000000708cb4723c */ /* 0x008fe40000081094 */
[----:B------:R-:W3:Y:S04]  /*769c0*/  LDL.LU.64 R148, [R1+0x1190] ;  /* 0x0011900001947983 */ /* 0x000ee80000300a00 */
[----:B------:R-:W3:-:S13]  /*769d0*/  LDL.LU.64 R150, [R1+0x1198] ;  /* 0x0011980001967983 */ /* 0x000eda0000300a00 */
[----:B------:R-:W-:Y:S04]  /*769e0*/  STL.64 [R1+0x15d0], R180 ;  /* 0x0015d0b401007387 */ /* 0x000fe80000100a00 */
[----:B------:R1:W-:Y:S02]  /*769f0*/  STL.64 [R1+0x15d8], R182 ;  /* 0x0015d8b601007387 */ /* 0x0003e40000100a00 */
[----:B-1----:R-:W-:Y:S02]  /*76a00*/  HMMA.1688.F32.TF32 R180, R140, R108, R132 ;  /* 0x0000006c8cb4723c */ /* 0x002fe40000081084 */
[----:B------:R-:W3:Y:S04]  /*76a10*/  LDL.LU.64 R132, [R1+0x11a0] ;  /* 0x0011a00001847983 */ /* 0x000ee80000300a00 */
[----:B------:R-:W3:-:S13]  /*76a20*/  LDL.LU.64 R134, [R1+0x11a8] ;  /* 0x0011a80001867983 */ /* 0x000eda0000300a00 */
[----:B------:R-:W-:Y:S04]  /*76a30*/  STL.64 [R1+0x15c0], R180 ;  /* 0x0015c0b401007387 */ /* 0x000fe80000100a00 */
[----:B------:R4:W-:Y:S02]  /*76a40*/  STL.64 [R1+0x15c8], R182 ;  /* 0x0015c8b601007387 */ /* 0x0009e40000100a00 */
[C---:B----4-:R-:W-:Y:S08]  /*76a50*/  HMMA.1688.F32.TF32 R180, R140.reuse, R104, R176 ;  /* 0x000000688cb4723c */ /* 0x050ff000000810b0 */
[C---:B------:R-:W-:Y:S11]  /*76a60*/  HMMA.1688.F32.TF32 R176, R140.reuse, R100, R172 ;  /* 0x000000648cb0723c */ /* 0x040ff600000810ac */
[----:B------:R-:W-:Y:S04]  /*76a70*/  STL.64 [R1+0x15b0], R180 ;  /* 0x0015b0b401007387 */ /* 0x000fe80000100a00 */
[----:B------:R-:W-:Y:S04]  /*76a80*/  STL.64 [R1+0x15b8], R182 ;  /* 0x0015b8b601007387 */ /* 0x000fe80000100a00 */
[----:B------:R-:W-:Y:S04]  /*76a90*/  STL.64 [R1+0x15a0], R176 ;  /* 0x0015a0b001007387 */ /* 0x000fe80000100a00 */
[----:B------:R-:W-:Y:S01]  /*76aa0*/  STL.64 [R1+0x15a8], R178 ;  /* 0x0015a8b201007387 */ /* 0x000fe20000100a00 */
[C---:B------:R-:W-:Y:S08]  /*76ab0*/  HMMA.1688.F32.TF32 R172, R140.reuse, R96, R168 ;  /* 0x000000608cac723c */ /* 0x040ff000000810a8 */
[C---:B--2---:R-:W-:Y:S01]  /*76ac0*/  HMMA.1688.F32.TF32 R168, R140.reuse, R92, R144 ;  /* 0x0000005c8ca8723c */ /* 0x044fe20000081090 */
[----:B------:R-:W2:Y:S10]  /*76ad0*/  LDL.LU.64 R144, [R1+0x11b0] ;  /* 0x0011b00001907983 */ /* 0x000eb40000300a00 */
[----:B------:R-:W-:Y:S04]  /*76ae0*/  STL.64 [R1+0x1590], R172 ;  /* 0x001590ac01007387 */ /* 0x000fe80000100a00 */
[----:B------:R-:W-:Y:S04]  /*76af0*/  STL.64 [R1+0x1598], R174 ;  /* 0x001598ae01007387 */ /* 0x000fe80000100a00 */
[----:B------:R-:W2:Y:S04]  /*76b00*/  LDL.LU.64 R146, [R1+0x11b8] ;  /* 0x0011b80001927983 */ /* 0x000ea80000300a00 */
[----:B------:R-:W-:Y:S04]  /*76b10*/  STL.64 [R1+0x1580], R168 ;  /* 0x001580a801007387 */ /* 0x000fe80000100a00 */
[----:B------:R1:W-:Y:S02]  /*76b20*/  STL.64 [R1+0x1588], R170 ;  /* 0x001588aa01007387 */ /* 0x0003e40000100a00 */
[C---:B-1----:R-:W-:Y:S08]  /*76b30*/  HMMA.1688.F32.TF32 R168, R140.reuse, R88, R164 ;  /* 0x000000588ca8723c */ /* 0x042ff000000810a4 */
[C---:B------:R-:W-:Y:S01]  /*76b40*/  HMMA.1688.F32.TF32 R164, R140.reuse, R84, R160 ;  /* 0x000000548ca4723c */ /* 0x040fe200000810a0 */
[----:B------:R-:W4:Y:S10]  /*76b50*/  LDL.LU.64 R160, [R1+0x11c0] ;  /* 0x0011c00001a07983 */ /* 0x000f340000300a00 */
[----:B------:R-:W-:Y:S04]  /*76b60*/  STL.64 [R1+0x1570], R168 ;  /* 0x001570a801007387 */ /* 0x000fe80000100a00 */
[----:B------:R-:W-:Y:S04]  /*76b70*/  STL.64 [R1+0x1578], R170 ;  /* 0x001578aa01007387 */ /* 0x000fe80000100a00 */
[----:B------:R-:W4:Y:S04]  /*76b80*/  LDL.LU.64 R162, [R1+0x11c8] ;  /* 0x0011c80001a27983 */ /* 0x000f280000300a00 */
[----:B------:R-:W-:Y:S04]  /*76b90*/  STL.64 [R1+0x1560], R164 ;  /* 0x001560a401007387 */ /* 0x000fe80000100a00 */
[----:B------:R1:W-:Y:S01]  /*76ba0*/  STL.64 [R1+0x1568], R166 ;  /* 0x001568a601007387 */ /* 0x0003e20000100a00 */
[C---:B---3--:R-:W-:Y:S08]  /*76bb0*/  HMMA.1688.F32.TF32 R148, R140.reuse, R76, R148 ;  /* 0x0000004c8c94723c */ /* 0x048ff00000081094 */
[C---:B-1----:R-:W-:Y:S01]  /*76bc0*/  HMMA.1688.F32.TF32 R164, R140.reuse, R80, R156 ;  /* 0x000000508ca4723c */ /* 0x042fe2000008109c */
[----:B------:R-:W3:Y:S04]  /*76bd0*/  LDL.LU.64 R156, [R1+0x11d0] ;  /* 0x0011d000019c7983 */ /* 0x000ee80000300a00 */
[----:B------:R-:W3:Y:S03]  /*76be0*/  LDL.LU.64 R158, [R1+0x11d8] ;  /* 0x0011d800019e7983 */ /* 0x000ee60000300a00 */
[C---:B------:R-:W-:Y:S11]  /*76bf0*/  HMMA.1688.F32.TF32 R132, R140.reuse, R72, R132 ;  /* 0x000000488c84723c */ /* 0x040ff60000081084 */
[----:B------:R-:W-:Y:S04]  /*76c00*/  STL.64 [R1+0x4c0], R164 ;  /* 0x0004c0a401007387 */ /* 0x000fe80000100a00 */
[----:B------:R-:W-:Y:S04]  /*76c10*/  STL.64 [R1+0x4c8], R166 ;  /* 0x0004c8a601007387 */ /* 0x000fe80000100a00 */
[----:B------:R-:W3:Y:S04]  /*76c20*/  LDL.LU.64 R176, [R1+0x11e0] ;  /* 0x0011e00001b07983 */ /* 0x000ee80000300a00 */
[----:B------:R-:W3:Y:S04]  /*76c30*/  LDL.LU.64 R178, [R1+0x11e8] ;  /* 0x0011e80001b27983 */ /* 0x000ee80000300a00 */
[----:B------:R-:W-:Y:S04]  /*76c40*/  STL.64 [R1+0x4b0], R148 ;  /* 0x0004b09401007387 */ /* 0x000fe80000100a00 */
[----:B------:R-:W-:Y:S04]  /*76c50*/  STL.64 [R1+0x4b8], R150 ;  /* 0x0004b89601007387 */ /* 0x000fe80000100a00 */
[----:B------:R-:W3:Y:S04]  /*76c60*/  LDL.LU.64 R172, [R1+0x11f0] ;  /* 0x0011f00001ac7983 */ /* 0x000ee80000300a00 */
[----:B------:R-:W3:Y:S04]  /*76c70*/  LDL.LU.64 R174, [R1+0x11f8] ;  /* 0x0011f80001ae7983 */ /* 0x000ee80000300a00 */
[----:B------:R1:W-:Y:S04]  /*76c80*/  STL.64 [R1+0x4a0], R132 ;  /* 0x0004a08401007387 */ /* 0x0003e80000100a00 */
[----:B------:R1:W-:Y:S04]  /*76c90*/  STL.64 [R1+0x4a8], R134 ;  /* 0x0004a88601007387 */ /* 0x0003e80000100a00 */
[----:B------:R-:W3:Y:S04]  /*76ca0*/  LDL.LU.64 R168, [R1+0x1200] ;  /* 0x0012000001a87983 */ /* 0x000ee80000300a00 */
[----:B------:R-:W3:Y:S04]  /*76cb0*/  LDL.LU.64 R170, [R1+0x1208] ;  /* 0x0012080001aa7983 */ /* 0x000ee80000300a00 */
[----:B-1----:R-:W3:Y:S04]  /*76cc0*/  LDL.LU.64 R132, [R1+0x1210] ;  /* 0x0012100001847983 */ /* 0x002ee80000300a00 */
[----:B------:R-:W3:Y:S04]  /*76cd0*/  LDL.LU.64 R134, [R1+0x1218] ;  /* 0x0012180001867983 */ /* 0x000ee80000300a00 */
[----:B------:R-:W3:Y:S04]  /*76ce0*/  LDL.LU.64 R148, [R1+0x1220] ;  /* 0x0012200001947983 */ /* 0x000ee80000300a00 */
[----:B------:R-:W3:Y:S01]  /*76cf0*/  LDL.LU.64 R150, [R1+0x1228] ;  /* 0x0012280001967983 */ /* 0x000ee20000300a00 */
[----:B--2---:R-:W-:-:S15]  /*76d00*/  HMMA.1688.F32.TF32 R144, R140, R68, R144 ;  /* 0x000000448c90723c */ /* 0x004fde0000081090 */
[----:B------:R-:W-:-:S04]  /*76d10*/  NOP ;  /* 0x0000000000007918 */ /* 0x000fc80000000000 */
[----:B------:R1:W-:Y:S04]  /*76d20*/  STL.64 [R1+0x490], R144 ;  /* 0x0004909001007387 */ /* 0x0003e80000100a00 */
[----:B------:R2:W-:Y:S04]  /*76d30*/  STL.64 [R1+0x498], R146 ;  /* 0x0004989201007387 */ /* 0x0005e80000100a00 */
[----:B------:R-:W3:Y:S04]  /*76d40*/  LDL.LU.64 R164, [R1+0x1230] ;  /* 0x0012300001a47983 */ /* 0x000ee80000300a00 */
[----:B------:R-:W3:Y:S04]  /*76d50*/  LDL.LU.64 R166, [R1+0x1238] ;  /* 0x0012380001a67983 */ /* 0x000ee80000300a00 */
[----:B-1----:R-:W3:Y:S04]  /*76d60*/  LDL.LU.64 R144, [R1+0x1240] ;  /* 0x0012400001907983 */ /* 0x002ee80000300a00 */
[----:B--2---:R-:W2:Y:S01]  /*76d70*/  LDL.LU.64 R146, [R1+0x1248] ;  /* 0x0012480001927983 */ /* 0x004ea20000300a00 */
        /* <DEDUP_REMOVED lines=29> */
[C---:B-1----:R-:W-:Y:S08]  /*76f50*/  HMMA.1688.F32.TF32 R168, R140.reuse, R36, R164 ;  /* 0x000000248ca8723c */ /* 0x042ff000000810a4 */
[C---:B--2---:R-:W-:Y:S01]  /*76f60*/  HMMA.1688.F32.TF32 R164, R140.reuse, R32, R144 ;  /* 0x000000208ca4723c */ /* 0x044fe20000081090 */
[----:B------:R-:W2:Y:S10]  /*76f70*/  LDL.LU.64 R144, [R1+0x1290] ;  /* 0x0012900001907983 */ /* 0x000eb40000300a00 */
[----:B------:R1:W-:Y:S04]  /*76f80*/  STL.64 [R1+0xe0], R168 ;  /* 0x0000e0a801007387 */ /* 0x0003e80000100a00 */
[----:B------:R1:W-:Y:S04]  /*76f90*/  STL.64 [R1+0xe8], R170 ;  /* 0x0000e8aa01007387 */ /* 0x0003e80000100a00 */
[----:B------:R-:W2:Y:S01]  /*76fa0*/  LDL.LU.64 R146, [R1+0x1298] ;  /* 0x0012980001927983 */ /* 0x000ea20000300a00 */
[C---:B----4-:R-:W-:Y:S03]  /*76fb0*/  HMMA.1688.F32.TF32 R160, R140.reuse, R28, R160 ;  /* 0x0000001c8ca0723c */ /* 0x050fe600000810a0 */
[----:B------:R4:W-:Y:S04]  /*76fc0*/  STL.64 [R1+0xd0], R164 ;  /* 0x0000d0a401007387 */ /* 0x0009e80000100a00 */
[----:B------:R1:W-:Y:S04]  /*76fd0*/  STL.64 [R1+0xd8], R166 ;  /* 0x0000d8a601007387 */ /* 0x0003e80000100a00 */
[----:B------:R-:W2:Y:S04]  /*76fe0*/  LDL.LU.64 R176, [R1+0x12b0] ;  /* 0x0012b00001b07983 */ /* 0x000ea80000300a00 */
[----:B------:R-:W2:Y:S01]  /*76ff0*/  LDL.LU.64 R178, [R1+0x12b8] ;  /* 0x0012b80001b27983 */ /* 0x000ea20000300a00 */
[C---:B---3--:R-:W-:Y:S03]  /*77000*/  HMMA.1688.F32.TF32 R156, R140.reuse, R24, R156 ;  /* 0x000000188c9c723c */ /* 0x048fe6000008109c */
[----:B------:R-:W-:Y:S04]  /*77010*/  STL.64 [R1+0xc0], R160 ;  /* 0x0000c0a001007387 */ /* 0x000fe80000100a00 */
[----:B------:R-:W-:Y:S04]  /*77020*/  STL.64 [R1+0xc8], R162 ;  /* 0x0000c8a201007387 */ /* 0x000fe80000100a00 */
[----:B------:R-:W3:Y:S04]  /*77030*/  LDL.LU.64 R172, [R1+0x12a0] ;  /* 0x0012a00001ac7983 */ /* 0x000ee80000300a00 */
[----:B------:R-:W3:Y:S04]  /*77040*/  LDL.LU.64 R174, [R1+0x12a8] ;  /* 0x0012a80001ae7983 */ /* 0x000ee80000300a00 */
[----:B------:R-:W-:Y:S04]  /*77050*/  STL.64 [R1+0xb0], R156 ;  /* 0x0000b09c01007387 */ /* 0x000fe80000100a00 */
[----:B------:R4:W-:Y:S04]  /*77060*/  STL.64 [R1+0xb8], R158 ;  /* 0x0000b89e01007387 */ /* 0x0009e80000100a00 */
[----:B-1----:R-:W3:Y:S04]  /*77070*/  LDL.LU.64 R168, [R1+0x10c0] ;  /* 0x0010c00001a87983 */ /* 0x002ee80000300a00 */
[----:B------:R-:W3:Y:S04]  /*77080*/  LDL.LU.64 R170, [R1+0x10c8] ;  /* 0x0010c80001aa7983 */ /* 0x000ee80000300a00 */
[----:B----4-:R-:W4:Y:S04]  /*77090*/  LDL.LU.64 R164, [R1+0x10e0] ;  /* 0x0010e00001a47983 */ /* 0x010f280000300a00 */
[----:B------:R-:W4:Y:S01]  /*770a0*/  LDL.LU.64 R166, [R1+0x10e8] ;  /* 0x0010e80001a67983 */ /* 0x000f220000300a00 */
[C---:B------:R-:W-:Y:S03]  /*770b0*/  HMMA.1688.F32.TF32 R156, R140.reuse, R20, R132 ;  /* 0x000000148c9c723c */ /* 0x040fe60000081084 */
[----:B------:R-:W4:Y:S04]  /*770c0*/  LDL.LU.64 R132, [R1+0x10f0] ;  /* 0x0010f00001847983 */ /* 0x000f280000300a00 */
[----:B------:R-:W4:Y:S01]  /*770d0*/  LDL.LU.64 R134, [R1+0x10f8] ;  /* 0x0010f80001867983 */ /* 0x000f220000300a00 */
[C---:B------:R-:W-:Y:S11]  /*770e0*/  HMMA.1688.F32.TF32 R148, R140.reuse, R16, R148 ;  /* 0x000000108c94723c */ /* 0x040ff60000081094 */
[----:B------:R1:W-:Y:S04]  /*770f0*/  STL.64 [R1+0xa0], R156 ;  /* 0x0000a09c01007387 */ /* 0x0003e80000100a00 */
[----:B------:R1:W-:Y:S04]  /*77100*/  STL.64 [R1+0xa8], R158 ;  /* 0x0000a89e01007387 */ /* 0x0003e80000100a00 */
[----:B-1----:R-:W4:Y:S04]  /*77110*/  LDL.LU.64 R156, [R1+0x1100] ;  /* 0x00110000019c7983 */ /* 0x002f280000300a00 */
[----:B------:R-:W4:Y:S04]  /*77120*/  LDL.LU.64 R158, [R1+0x1108] ;  /* 0x00110800019e7983 */ /* 0x000f280000300a00 */
[----:B------:R1:W-:Y:S04]  /*77130*/  STL.64 [R1+0x90], R148 ;  /* 0x0000909401007387 */ /* 0x0003e80000100a00 */
[----:B------:R1:W-:Y:S04]  /*77140*/  STL.64 [R1+0x98], R150 ;  /* 0x0000989601007387 */ /* 0x0003e80000100a00 */
[----:B------:R-:W4:Y:S04]  /*77150*/  LDL.LU.64 R160, [R1+0x1110] ;  /* 0x0011100001a07983 */ /* 0x000f280000300a00 */
[----:B------:R-:W4:Y:S04]  /*77160*/  LDL.LU.64 R162, [R1+0x1118] ;  /* 0x0011180001a27983 */ /* 0x000f280000300a00 */
[----:B-1----:R-:W4:Y:S04]  /*77170*/  LDL.LU.64 R148, [R1+0x1120] ;  /* 0x0011200001947983 */ /* 0x002f280000300a00 */
[----:B------:R-:W4:Y:S01]  /*77180*/  LDL.LU.64 R150, [R1+0x1128] ;  /* 0x0011280001967983 */ /* 0x000f220000300a00 */
[----:B--2---:R-:W-:Y:S03]  /*77190*/  HMMA.1688.F32.TF32 R180, R140, R12, R144 ;  /* 0x0000000c8cb4723c */ /* 0x004fe60000081090 */
[----:B------:R-:W2:Y:S04]  /*771a0*/  LDL.LU.64 R144, [R1+0x1130] ;  /* 0x0011300001907983 */ /* 0x000ea80000300a00 */
[----:B------:R-:W2:-:S12]  /*771b0*/  LDL.LU.64 R146, [R1+0x1138] ;  /* 0x0011380001927983 */ /* 0x000e980000300a00 */
[----:B------:R-:W-:Y:S04]  /*771c0*/  STL.64 [R1+0x80], R180 ;  /* 0x000080b401007387 */ /* 0x000fe80000100a00 */
[----:B------:R1:W-:Y:S02]  /*771d0*/  STL.64 [R1+0x88], R182 ;  /* 0x000088b601007387 */ /* 0x0003e40000100a00 */
[C---:B-1----:R-:W-:Y:S08]  /*771e0*/  HMMA.1688.F32.TF32 R180, R140.reuse, R8, R176 ;  /* 0x000000088cb4723c */ /* 0x042ff000000810b0 */
[----:B---3--:R-:W-:Y:S08]  /*771f0*/  HMMA.1688.F32.TF32 R176, R140, R4, R172 ;  /* 0x000000048cb0723c */ /* 0x008ff000000810ac */
[C---:B------:R-:W-:Y:S08]  /*77200*/  HMMA.1688.F32.TF32 R172, R136.reuse, R128, R168 ;  /* 0x0000008088ac723c */ /* 0x040ff000000810a8 */
[C---:B----4-:R-:W-:Y:S01]  /*77210*/  HMMA.1688.F32.TF32 R140, R136.reuse, R124, R164 ;  /* 0x0000007c888c723c */ /* 0x050fe200000810a4 */
        /* <DEDUP_REMOVED lines=11> */
[----:B------:R-:W4:Y:S04]  /*772d0*/  LDL.LU.64 R132, [R1+0x12c0] ;  /* 0x0012c00001847983 */ /* 0x000f280000300a00 */
[----:B------:R-:W4:-:S13]  /*772e0*/  LDL.LU.64 R134, [R1+0x12c8] ;  /* 0x0012c80001867983 */ /* 0x000f1a0000300a00 */
[----:B------:R-:W-:Y:S04]  /*772f0*/  STL.64 [R1+0x30], R140 ;  /* 0x0000308c01007387 */ /* 0x000fe80000100a00 */
[----:B------:R1:W-:Y:S02]  /*77300*/  STL.64 [R1+0x38], R142 ;  /* 0x0000388e01007387 */ /* 0x0003e40000100a00 */
[C---:B-1----:R-:W-:Y:S02]  /*77310*/  HMMA.1688.F32.TF32 R140, R136.reuse, R116, R156 ;  /* 0x00000074888c723c */ /* 0x042fe4000008109c */
[----:B------:R-:W4:Y:S04]  /*77320*/  LDL.LU.64 R156, [R1+0x1340] ;  /* 0x00134000019c7983 */ /* 0x000f280000300a00 */
[----:B------:R-:W4:Y:S02]  /*77330*/  LDL.LU.64 R158, [R1+0x1348] ;  /* 0x00134800019e7983 */ /* 0x000f240000300a00 */
[C---:B------:R-:W-:Y:S11]  /*77340*/  HMMA.1688.F32.TF32 R160, R136.reuse, R112, R160 ;  /* 0x0000007088a0723c */ /* 0x040ff600000810a0 */
[----:B------:R1:W-:Y:S04]  /*77350*/  STL.64 [R1+0x20], R140 ;  /* 0x0000208c01007387 */ /* 0x0003e80000100a00 */
[----:B------:R1:W-:Y:S01]  /*77360*/  STL.64 [R1+0x28], R142 ;  /* 0x0000288e01007387 */ /* 0x0003e20000100a00 */
[C---:B------:R-:W-:Y:S03]  /*77370*/  HMMA.1688.F32.TF32 R148, R136.reuse, R108, R148 ;  /* 0x0000006c8894723c */ /* 0x040fe60000081094 */
[----:B-1----:R-:W4:Y:S04]  /*77380*/  LDL.LU.64 R140, [R1+0x1350] ;  /* 0x00135000018c7983 */ /* 0x002f280000300a00 */
[----:B------:R-:W-:Y:S04]  /*77390*/  STL.64 [R1+0x10], R160 ;  /* 0x000010a001007387 */ /* 0x000fe80000100a00 */
[----:B------:R-:W-:Y:S04]  /*773a0*/  STL.64 [R1+0x18], R162 ;  /* 0x000018a201007387 */ /* 0x000fe80000100a00 */
[----:B------:R-:W4:Y:S04]  /*773b0*/  LDL.LU.64 R142, [R1+0x1358] ;  /* 0x00135800018e7983 */ /* 0x000f280000300a00 */
[----:B------:R1:W-:Y:S04]  /*773c0*/  STL.64 [R1], R148 ;  /* 0x0000009401007387 */ /* 0x0003e80000100a00 */
[----:B------:R1:W-:Y:S04]  /*773d0*/  STL.64 [R1+0x8], R150 ;  /* 0x0000089601007387 */ /* 0x0003e80000100a00 */
[----:B-1----:R-:W4:Y:S04]  /*773e0*/  LDL.LU.64 R148, [R1+0x1360] ;  /* 0x0013600001947983 */ /* 0x002f280000300a00 */
[----:B------:R-:W4:Y:S04]  /*773f0*/  LDL.LU.64 R150, [R1+0x1368] ;  /* 0x0013680001967983 */ /* 0x000f280000300a00 */
[----:B------:R-:W4:Y:S04]  /*77400*/  LDL.LU.64 R164, [R1+0x1380] ;  /* 0x0013800001a47983 */ /* 0x000f280000300a00 */
[----:B------:R-:W4:Y:S04]  /*77410*/  LDL.LU.64 R166, [R1+0x1388] ;  /* 0x0013880001a67983 */ /* 0x000f280000300a00 */
[----:B------:R-:W4:Y:S04]  /*77420*/  LDL.LU.64 R160, [R1+0x1390] ;  /* 0x0013900001a07983 */ /* 0x000f280000300a00 */
[----:B------:R-:W4:Y:S01]  /*77430*/  LDL.LU.64 R162, [R1+0x1398] ;  /* 0x0013980001a27983 */ /* 0x000f220000300a00 */
[----:B--2---:R-:W-:Y:S03]  /*77440*/  HMMA.1688.F32.TF32 R248, R136, R104, R144 ;  /* 0x0000006888f8723c */ /* 0x004fe60000081090 */
[----:B------:R-:W2:Y:S04]  /*77450*/  LDL.LU.64 R144, [R1+0x13a0] ;  /* 0x0013a00001907983 */ /* 0x000ea80000300a00 */
[----:B------:R-:W2:-:S12]  /*77460*/  LDL.LU.64 R146, [R1+0x13a8] ;  /* 0x0013a80001927983 */ /* 0x000e980000300a00 */
[----:B------:R-:W-:Y:S04]  /*77470*/  STL [R1+0x8d84], R248 ;  /* 0x008d84f801007387 */ /* 0x000fe80000100800 */
[----:B------:R-:W-:Y:S04]  /*77480*/  STL [R1+0x8d80], R249 ;  /* 0x008d80f901007387 */ /* 0x000fe80000100800 */
[----:B------:R-:W-:Y:S04]  /*77490*/  STL [R1+0x8d7c], R250 ;  /* 0x008d7cfa01007387 */ /* 0x000fe80000100800 */
[----:B------:R-:W-:Y:S01]  /*774a0*/  STL [R1+0x8d78], R251 ;  /* 0x008d78fb01007387 */ /* 0x000fe20000100800 */
[C---:B---3--:R-:W-:Y:S08]  /*774b0*/  HMMA.1688.F32.TF32 R244, R136.reuse, R100, R168 ;  /* 0x0000006488f4723c */ /* 0x048ff000000810a8 */
[C---:B----4-:R-:W-:Y:S11]  /*774c0*/  HMMA.1688.F32.TF32 R240, R136.reuse, R96, R132 ;  /* 0x0000006088f0723c */ /* 0x050ff60000081084 */
[----:B------:R-:W-:Y:S04]  /*774d0*/  STL [R1+0x8d94], R244 ;  /* 0x008d94f401007387 */ /* 0x000fe80000100800 */
[----:B------:R-:W-:Y:S04]  /*774e0*/  STL [R1+0x8d90], R245 ;  /* 0x008d90f501007387 */ /* 0x000fe80000100800 */
[----:B------:R-:W-:Y:S04]  /*774f0*/  STL [R1+0x8d8c], R246 ;  /* 0x008d8cf601007387 */ /* 0x000fe80000100800 */
[----:B------:R-:W-:Y:S04]  /*77500*/  STL [R1+0x8d88], R247 ;  /* 0x008d88f701007387 */ /* 0x000fe80000100800 */
[----:B------:R-:W-:Y:S04]  /*77510*/  LDS R133, [R152+UR7+0x180] ;  /* 0x0001800798857984 */ /* 0x000fe80008000800 */
[----:B------:R-:W-:Y:S01]  /*77520*/  STL [R1+0x8da4], R240 ;  /* 0x008da4f001007387 */ /* 0x000fe20000100800 */
[C---:B------:R-:W-:Y:S03]  /*77530*/  HMMA.1688.F32.TF32 R168, R136.reuse, R92, R156 ;  /* 0x0000005c88a8723c */ /* 0x040fe6000008109c */
[----:B------:R-:W-:Y:S04]  /*77540*/  STL [R1+0x8da0], R241 ;  /* 0x008da0f101007387 */ /* 0x000fe80000100800 */
[----:B------:R-:W-:Y:S04]  /*77550*/  STL [R1+0x8d9c], R242 ;  /* 0x008d9cf201007387 */ /* 0x000fe80000100800 */
[----:B------:R-:W-:Y:S04]  /*77560*/  STL [R1+0x8d98], R243 ;  /* 0x008d98f301007387 */ /* 0x000fe80000100800 */
[----:B------:R-:W3:Y:S04]  /*77570*/  LDL.LU.64 R156, [R1+0x13b0] ;  /* 0x0013b000019c7983 */ /* 0x000ee80000300a00 */
[----:B------:R-:W3:Y:S04]  /*77580*/  LDL.LU.64 R158, [R1+0x13b8] ;  /* 0x0013b800019e7983 */ /* 0x000ee80000300a00 */
[----:B------:R-:W-:Y:S04]  /*77590*/  STL.64 [R1+0x1550], R168 ;  /* 0x001550a801007387 */ /* 0x000fe80000100a00 */
[----:B------:R1:W-:Y:S04]  /*775a0*/  LDS R135, [R152+UR7+0x2180] ;  /* 0x0021800798877984 */ /* 0x0003e80008000800 */
[----:B------:R-:W-:Y:S04]  /*775b0*/  STL.64 [R1+0x1558], R170 ;  /* 0x001558aa01007387 */ /* 0x000fe80000100a00 */
[----:B------:R-:W-:Y:S04]  /*775c0*/  LDS R132, [R0+UR7+0x180] ;  /* 0x0001800700847984 */ /* 0x000fe80008000800 */
[----:B------:R-:W4:Y:S01]  /*775d0*/  LDS R134, [R0+UR7+0x2180] ;  /* 0x0021800700867984 */ /* 0x000f220008000800 */
[C---:B-1----:R-:W-:Y:S03]  /*775e0*/  HMMA.1688.F32.TF32 R152, R136.reuse, R88, R140 ;  /* 0x000000588898723c */ /* 0x042fe6000008108c */
[----:B------:R-:W4:Y:S04]  /*775f0*/  LDL.LU.64 R140, [R1+0x13c0] ;  /* 0x0013c000018c7983 */ /* 0x000f280000300a00 */
[----:B------:R-:W4:Y:S01]  /*77600*/  LDL.LU.64 R142, [R1+0x13c8] ;  /* 0x0013c800018e7983 */ /* 0x000f220000300a00 */
[C---:B------:R-:W-:Y:S11]  /*77610*/  HMMA.1688.F32.TF32 R148, R136.reuse, R84, R148 ;  /* 0x000000548894723c */ /* 0x040ff60000081094 */
[----:B------:R1:W-:Y:S04]  /*77620*/  STL.64 [R1+0x1540], R152 ;  /* 0x0015409801007387 */ /* 0x0003e80000100a00 */
[----:B------:R1:W-:Y:S01]  /*77630*/  STL.64 [R1+0x1548], R154 ;  /* 0x0015489a01007387 */ /* 0x0003e20000100a00 */
[C---:B------:R-:W-:Y:S03]  /*77640*/  HMMA.1688.F32.TF32 R164, R136.reuse, R80, R164 ;  /* 0x0000005088a4723c */ /* 0x040fe600000810a4 */
[----:B-1----:R-:W4:Y:S04]  /*77650*/  LDL.LU.64 R152, [R1+0x13d0] ;  /* 0x0013d00001987983 */ /* 0x002f280000300a00 */
[----:B------:R-:W4:Y:S01]  /*77660*/  LDL.LU.64 R154, [R1+0x13d8] ;  /* 0x0013d800019a7983 */ /* 0x000f220000300a00 */
[C---:B------:R-:W-:Y:S03]  /*77670*/  HMMA.1688.F32.TF32 R160, R136.reuse, R76, R160 ;  /* 0x0000004c88a0723c */ /* 0x040fe600000810a0 */
[----:B------:R1:W-:Y:S04]  /*77680*/  STL.64 [R1+0x1530], R148 ;  /* 0x0015309401007387 */ /* 0x0003e80000100a00 */
[----:B------:R1:W-:Y:S04]  /*77690*/  STL.64 [R1+0x1538], R150 ;  /* 0x0015389601007387 */ /* 0x0003e80000100a00 */
[----:B-1----:R-:W4:Y:S04]  /*776a0*/  LDL.LU.64 R148, [R1+0x13e0] ;  /* 0x0013e00001947983 */ /* 0x002f280000300a00 */
[----:B------:R-:W4:Y:S04]  /*776b0*/  LDL.LU.64 R150, [R1+0x13e8] ;  /* 0x0013e80001967983 */ /* 0x000f280000300a00 */
[----:B------:R-:W-:Y:S04]  /*776c0*/  STL.64 [R1+0x1520], R164 ;  /* 0x001520a401007387 */ /* 0x000fe80000100a00 */
[----:B------:R-:W-:Y:S04]  /*776d0*/  STL.64 [R1+0x1528], R166 ;  /* 0x001528a601007387 */ /* 0x000fe80000100a00 */
[----:B------:R-:W-:Y:S04]  /*776e0*/  STL.64 [R1+0x1510], R160 ;  /* 0x001510a001007387 */ /* 0x000fe80000100a00 */
[----:B------:R-:W-:Y:S01]  /*776f0*/  STL.64 [R1+0x1518], R162 ;  /* 0x001518a201007387 */ /* 0x000fe20000100a00 */
[----:B--2---:R-:W-:-:S15]  /*77700*/  HMMA.1688.F32.TF32 R144, R136, R72, R144 ;  /* 0x000000488890723c */ /* 0x004fde0000081090 */
[----:B------:R-:W-:-:S04]  /*77710*/  NOP ;  /* 0x0000000000007918 */ /* 0x000fc80000000000 */
[----:B------:R-:W-:Y:S02]  /*77720*/  IMAD.MOV.U32 R240, RZ, RZ, R144 ;  /* 0x000000fffff07224 */ /* 0x000fe400078e0090 */
[----:B------:R-:W-:Y:S02]  /*77730*/  IMAD.MOV.U32 R241, RZ, RZ, R145 ;  /* 0x000000fffff17224 */ /* 0x000fe400078e0091 */
[----:B------:R-:W-:Y:S01]  /*77740*/  IMAD.MOV.U32 R242, RZ, RZ, R146 ;  /* 0x000000fffff27224 */ /* 0x000fe200078e0092 */
[----:B------:R-:W2:Y:S01]  /*77750*/  LDL.LU.64 R144, [R1+0x13f0] ;  /* 0x0013f00001907983 */ /* 0x000ea20000300a00 */
[----:B------:R-:W-:-:S03]  /*77760*/  IMAD.MOV.U32 R243, RZ, RZ, R147 ;  /* 0x000000fffff37224 */ /* 0x000fc600078e0093 */
[----:B------:R-:W2:Y:S04]  /*77770*/  LDL.LU.64 R146, [R1+0x13f8] ;  /* 0x0013f80001927983 */ /* 0x000ea80000300a00 */
[----:B------:R1:W-:Y:S04]  /*77780*/  STL [R1+0x8db4], R243 ;  /* 0x008db4f301007387 */ /* 0x0003e80000100800 */
[----:B------:R1:W-:Y:S04]  /*77790*/  STL [R1+0x8db0], R242 ;  /* 0x008db0f201007387 */ /* 0x0003e80000100800 */
[----:B------:R1:W-:Y:S04]  /*777a0*/  STL [R1+0x8dac], R241 ;  /* 0x008dacf101007387 */ /* 0x0003e80000100800 */
[----:B------:R1:W-:Y:S01]  /*777b0*/  STL [R1+0x8da8], R240 ;  /* 0x008da8f001007387 */ /* 0x0003e20000100800 */
[C---:B---3--:R-:W-:Y:S08]  /*777c0*/  HMMA.1688.F32.TF32 R156, R136.reuse, R68, R156 ;  /* 0x00000044889c723c */ /* 0x048ff0000008109c */
[----:B----4-:R-:W-:Y:S11]  /*777d0*/  HMMA.1688.F32.TF32 R140, R136, R64, R140 ;  /* 0x00000040888c723c */ /* 0x010ff6000008108c */
[----:B------:R-:W-:Y:S04]  /*777e0*/  STL.64 [R1+0x14f0], R156 ;  /* 0x0014f09c01007387 */ /* 0x000fe80000100a00 */
[----:B------:R-:W-:Y:S04]  /*777f0*/  STL.64 [R1+0x14f8], R158 ;  /* 0x0014f89e01007387 */ /* 0x000fe80000100a00 */
[----:B-1----:R-:W-:-:S02]  /*77800*/  IMAD.MOV.U32 R243, RZ, RZ, R140 ;  /* 0x000000fffff37224 */ /* 0x002fc400078e008c */
[----:B------:R-:W-:Y:S02]  /*77810*/  IMAD.MOV.U32 R242, RZ, RZ, R141 ;  /* 0x000000fffff27224 */ /* 0x000fe400078e008d */
[----:B------:R-:W-:Y:S01]  /*77820*/  IMAD.MOV.U32 R241, RZ, RZ, R142 ;  /* 0x000000fffff17224 */ /* 0x000fe200078e008e */
[----:B------:R-:W3:Y:S01]  /*77830*/  LDL.LU.64 R140, [R1+0x1400] ;  /* 0x00140000018c7983 */ /* 0x000ee20000300a00 */
[----:B------:R-:W-:-:S03]  /*77840*/  IMAD.MOV.U32 R240, RZ, RZ, R143 ;  /* 0x000000fffff07224 */ /* 0x000fc600078e008f */
[----:B------:R-:W3:Y:S01]  /*77850*/  LDL.LU.64 R142, [R1+0x1408] ;  /* 0x00140800018e7983 */ /* 0x000ee20000300a00 */
[C---:B------:R-:W-:Y:S03]  /*77860*/  HMMA.1688.F32.TF32 R152, R136.reuse, R60, R152 ;  /* 0x0000003c8898723c */ /* 0x040fe60000081098 */
[----:B------:R-:W-:Y:S05]  /*77870*/  STL [R1+0x8dc4], R240 ;  /* 0x008dc4f001007387 */ /* 0x000fea0000100800 */
[----:B------:R-:W-:Y:S01]  /*77880*/  HMMA.1688.F32.TF32 R148, R136, R56, R148 ;  /* 0x000000388894723c */ /* 0x000fe20000081094 */
[----:B------:R-:W-:Y:S04]  /*77890*/  STL [R1+0x8dc0], R241 ;  /* 0x008dc0f101007387 */ /* 0x000fe80000100800 */
[----:B------:R-:W-:Y:S04]  /*778a0*/  STL [R1+0x8dbc], R243 ;  /* 0x008dbcf301007387 */ /* 0x000fe80000100800 */
[----:B------:R1:W-:Y:S04]  /*778b0*/  STL [R1+0x8db8], R242 ;  /* 0x008db8f201007387 */ /* 0x0003e80000100800 */
[----:B------:R4:W-:Y:S06]  /*778c0*/  STL.64 [R1+0x14d0], R152 ;  /* 0x0014d09801007387 */ /* 0x0009ec0000100a00 */
[----:B------:R-:W-:-:S02]  /*778d0*/  IMAD.MOV.U32 R247, RZ, RZ, R151 ;  /* 0x000000fffff77224 */ /* 0x000fc400078e0097 */
[----:B------:R-:W-:Y:S02]  /*778e0*/  IMAD.MOV.U32 R246, RZ, RZ, R150 ;  /* 0x000000fffff67224 */ /* 0x000fe400078e0096 */
[----:B------:R-:W-:Y:S01]  /*778f0*/  IMAD.MOV.U32 R245, RZ, RZ, R149 ;  /* 0x000000fffff57224 */ /* 0x000fe200078e0095 */
[----:B------:R1:W-:Y:S01]  /*77900*/  STL.64 [R1+0x14d8], R154 ;  /* 0x0014d89a01007387 */ /* 0x0003e20000100a00 */
[----:B------:R-:W-:-:S03]  /*77910*/  IMAD.MOV.U32 R244, RZ, RZ, R148 ;  /* 0x000000fffff47224 */ /* 0x000fc600078e0094 */
[----:B------:R1:W-:Y:S04]  /*77920*/  STL [R1+0x8dd4], R247 ;  /* 0x008dd4f701007387 */ /* 0x0003e80000100800 */
[----:B------:R1:W-:Y:S04]  /*77930*/  STL [R1+0x8dd0], R246 ;  /* 0x008dd0f601007387 */ /* 0x0003e80000100800 */
[----:B------:R1:W-:Y:S04]  /*77940*/  STL [R1+0x8dcc], R245 ;  /* 0x008dccf501007387 */ /* 0x0003e80000100800 */
[----:B------:R1:W-:Y:S04]  /*77950*/  STL [R1+0x8dc8], R244 ;  /* 0x008dc8f401007387 */ /* 0x0003e80000100800 */
[----:B------:R-:W3:Y:S04]  /*77960*/  LDL.LU.64 R176, [R1+0x1410] ;  /* 0x0014100001b07983 */ /* 0x000ee80000300a00 */
[----:B------:R-:W3:Y:S04]  /*77970*/  LDL.LU.64 R178, [R1+0x1418] ;  /* 0x0014180001b27983 */ /* 0x000ee80000300a00 */
[----:B------:R-:W3:Y:S04]  /*77980*/  LDL.LU.64 R172, [R1+0x1420] ;  /* 0x0014200001ac7983 */ /* 0x000ee80000300a00 */
[----:B------:R-:W3:Y:S01]  /*77990*/  LDL.LU.64 R174, [R1+0x1428] ;  /* 0x0014280001ae7983 */ /* 0x000ee20000300a00 */
[----:B--2---:R-:W-:-:S15]  /*779a0*/  HMMA.1688.F32.TF32 R144, R136, R52, R144 ;  /* 0x000000348890723c */ /* 0x004fde0000081090 */
[----:B------:R-:W-:-:S04]  /*779b0*/  NOP ;  /* 0x0000000000007918 */ /* 0x000fc80000000000 */
[----:B-1----:R-:W-:Y:S02]  /*779c0*/  IMAD.MOV.U32 R242, RZ, RZ, R147 ;  /* 0x000000fffff27224 */ /* 0x002fe400078e0093 */
[----:B------:R-:W-:Y:S02]  /*779d0*/  IMAD.MOV.U32 R243, RZ, RZ, R146 ;  /* 0x000000fffff37224 */ /* 0x000fe400078e0092 */
[----:B------:R-:W-:Y:S02]  /*779e0*/  IMAD.MOV.U32 R240, RZ, RZ, R144 ;  /* 0x000000fffff07224 */ /* 0x000fe400078e0090 */
[----:B------:R-:W-:Y:S01]  /*779f0*/  IMAD.MOV.U32 R241, RZ, RZ, R145 ;  /* 0x000000fffff17224 */ /* 0x000fe200078e0091 */
[----:B------:R1:W-:Y:S04]  /*77a00*/  STL [R1+0x8de4], R242 ;  /* 0x008de4f201007387 */ /* 0x0003e80000100800 */
[----:B------:R2:W-:Y:S04]  /*77a10*/  STL [R1+0x8de0], R243 ;  /* 0x008de0f301007387 */ /* 0x0005e80000100800 */
[----:B------:R1:W-:Y:S04]  /*77a20*/  STL [R1+0x8ddc], R240 ;  /* 0x008ddcf001007387 */ /* 0x0003e80000100800 */
[----:B------:R1:W-:Y:S04]  /*77a30*/  STL [R1+0x8dd8], R241 ;  /* 0x008dd8f101007387 */ /* 0x0003e80000100800 */
[----:B------:R-:W2:Y:S04]  /*77a40*/  LDL.LU.64 R168, [R1+0x1430] ;  /* 0x0014300001a87983 */ /* 0x000ea80000300a00 */
[----:B------:R-:W2:Y:S04]  /*77a50*/  LDL.LU.64 R170, [R1+0x1438] ;  /* 0x0014380001aa7983 */ /* 0x000ea80000300a00 */
[----:B------:R-:W2:Y:S04]  /*77a60*/  LDL.LU.64 R148, [R1+0x1440] ;  /* 0x0014400001947983 */ /* 0x000ea80000300a00 */
[----:B------:R-:W2:Y:S04]  /*77a70*/  LDL.LU.64 R150, [R1+0x1448] ;  /* 0x0014480001967983 */ /* 0x000ea80000300a00 */
[----:B------:R-:W2:Y:S04]  /*77a80*/  LDL.LU.64 R164, [R1+0x1450] ;  /* 0x0014500001a47983 */ /* 0x000ea80000300a00 */
[----:B------:R-:W2:Y:S04]  /*77a90*/  LDL.LU.64 R166, [R1+0x1458] ;  /* 0x0014580001a67983 */ /* 0x000ea80000300a00 */
[----:B----4-:R-:W4:Y:S04]  /*77aa0*/  LDL.LU.64 R152, [R1+0x17d0] ;  /* 0x0017d00001987983 */ /* 0x010f280000300a00 */
[----:B------:R-:W4:Y:S04]  /*77ab0*/  LDL.LU.64 R154, [R1+0x17d8] ;  /* 0x0017d800019a7983 */ /* 0x000f280000300a00 */
[----:B------:R-:W4:Y:S04]  /*77ac0*/  LDL.LU.64 R144, [R1+0x17e0] ;  /* 0x0017e00001907983 */ /* 0x000f280000300a00 */
[----:B------:R-:W4:Y:S01]  /*77ad0*/  LDL.LU.64 R146, [R1+0x17e8] ;  /* 0x0017e80001927983 */ /* 0x000f220000300a00 */
[----:B---3--:R-:W-:-:S15]  /*77ae0*/  HMMA.1688.F32.TF32 R140, R136, R48, R140 ;  /* 0x00000030888c723c */ /* 0x008fde000008108c */
[----:B------:R-:W-:-:S04]  /*77af0*/  NOP ;  /* 0x0000000000007918 */ /* 0x000fc80000000000 */
[----:B------:R-:W-:Y:S02]  /*77b00*/  IMAD.MOV.U32 R247, RZ, RZ, R140 ;  /* 0x000000fffff77224 */ /* 0x000fe400078e008c */
[----:B------:R-:W-:Y:S02]  /*77b10*/  IMAD.MOV.U32 R246, RZ, RZ, R141 ;  /* 0x000000fffff67224 */ /* 0x000fe400078e008d */
[----:B------:R-:W-:Y:S01]  /*77b20*/  IMAD.MOV.U32 R245, RZ, RZ, R142 ;  /* 0x000000fffff57224 */ /* 0x000fe200078e008e */
[----:B------:R-:W3:Y:S01]  /*77b30*/  LDL.LU.64 R140, [R1+0x1800] ;  /* 0x00180000018c7983 */ /* 0x000ee20000300a00 */
[----:B------:R-:W-:-:S03]  /*77b40*/  IMAD.MOV.U32 R244, RZ, RZ, R143 ;  /* 0x000000fffff47224 */ /* 0x000fc600078e008f */
[----:B------:R-:W3:Y:S04]  /*77b50*/  LDL.LU.64 R142, [R1+0x1808] ;  /* 0x00180800018e7983 */ /* 0x000ee80000300a00 */
[----:B------:R-:W3:Y:S04]  /*77b60*/  LDL.LU.64 R160, [R1+0x1820] ;  /* 0x0018200001a07983 */ /* 0x000ee80000300a00 */
[----:B------:R-:W3:Y:S04]  /*77b70*/  LDL.LU.64 R162, [R1+0x1828] ;  /* 0x0018280001a27983 */ /* 0x000ee80000300a00 */
[----:B------:R-:W3:Y:S04]  /*77b80*/  LDL.LU.64 R156, [R1+0x1850] ;  /* 0x00185000019c7983 */ /* 0x000ee80000300a00 */
[----:B------:R-:W3:Y:S01]  /*77b90*/  LDL.LU.64 R158, [R1+0x1858] ;  /* 0x00185800019e7983 */ /* 0x000ee20000300a00 */
[C---:B------:R-:W-:Y:S08]  /*77ba0*/  HMMA.1688.F32.TF32 R172, R136.reuse, R40, R172 ;  /* 0x0000002888ac723c */ /* 0x040ff000000810ac */
[----:B------:R-:W-:Y:S11]  /*77bb0*/  HMMA.1688.F32.TF32 R176, R136, R44, R176 ;  /* 0x0000002c88b0723c */ /* 0x000ff600000810b0 */
[----:B------:R-:W-:-:S02]  /*77bc0*/  IMAD.MOV.U32 R248, RZ, RZ, R172 ;  /* 0x000000fffff87224 */ /* 0x000fc400078e00ac */
[----:B------:R-:W-:Y:S02]  /*77bd0*/  IMAD.MOV.U32 R249, RZ, RZ, R173 ;  /* 0x000000fffff97224 */ /* 0x000fe400078e00ad */
[----:B------:R-:W-:Y:S02]  /*77be0*/  IMAD.MOV.U32 R250, RZ, RZ, R174 ;  /* 0x000000fffffa7224 */ /* 0x000fe400078e00ae */
[----:B------:R-:W-:Y:S02]  /*77bf0*/  IMAD.MOV.U32 R251, RZ, RZ, R175 ;  /* 0x000000fffffb7224 */ /* 0x000fe400078e00af */
[----:B-1----:R-:W-:Y:S02]  /*77c00*/  IMAD.MOV.U32 R242, RZ, RZ, R176 ;  /* 0x000000fffff27224 */ /* 0x002fe400078e00b0 */
[----:B--2---:R-:W-:Y:S02]  /*77c10*/  IMAD.MOV.U32 R243, RZ, RZ, R177 ;  /* 0x000000fffff37224 */ /* 0x004fe400078e00b1 */
[----:B------:R-:W-:-:S02]  /*77c20*/  IMAD.MOV.U32 R240, RZ, RZ, R178 ;  /* 0x000000fffff07224 */ /* 0x000fc400078e00b2 */
[----:B------:R-:W-:Y:S01]  /*77c30*/  IMAD.MOV.U32 R241, RZ, RZ, R179 ;  /* 0x000000fffff17224 */ /* 0x000fe200078e00b3 */
[----:B------:R-:W-:Y:S04]  /*77c40*/  STL.64 [R1+0x8df0], R246 ;  /* 0x008df0f601007387 */ /* 0x000fe80000100a00 */
[----:B------:R-:W-:Y:S04]  /*77c50*/  STL.64 [R1+0x8de8], R244 ;  /* 0x008de8f401007387 */ /* 0x000fe80000100a00 */
[----:B------:R-:W-:Y:S04]  /*77c60*/  STL.64 [R1+0x8e00], R242 ;  /* 0x008e00f201007387 */ /* 0x000fe80000100a00 */
[----:B------:R-:W-:Y:S04]  /*77c70*/  STL.64 [R1+0x8df8], R240 ;  /* 0x008df8f001007387 */ /* 0x000fe80000100a00 */
[----:B------:R-:W-:Y:S04]  /*77c80*/  STL.64 [R1+0x8e10], R250 ;  /* 0x008e10fa01007387 */ /* 0x000fe80000100a00 */
[----:B------:R-:W-:Y:S01]  /*77c90*/  STL.64 [R1+0x8e08], R248 ;  /* 0x008e08f801007387 */ /* 0x000fe20000100a00 */
[C---:B------:R-:W-:Y:S08]  /*77ca0*/  HMMA.1688.F32.TF32 R172, R136.reuse, R36, R168 ;  /* 0x0000002488ac723c */ /* 0x040ff000000810a8 */
[C---:B------:R-:W-:Y:S01]  /*77cb0*/  HMMA.1688.F32.TF32 R168, R136.reuse, R32, R148 ;  /* 0x0000002088a8723c */ /* 0x040fe20000081094 */
[----:B------:R-:W2:Y:S10]  /*77cc0*/  LDL.LU.64 R148, [R1+0x1840] ;  /* 0x0018400001947983 */ /* 0x000eb40000300a00 */
[----:B------:R-:W-:Y:S04]  /*77cd0*/  STL.64 [R1+0x1470], R172 ;  /* 0x001470ac01007387 */ /* 0x000fe80000100a00 */
[----:B------:R-:W-:Y:S04]  /*77ce0*/  STL.64 [R1+0x1478], R174 ;  /* 0x001478ae01007387 */ /* 0x000fe80000100a00 */
[----:B------:R-:W2:Y:S04]  /*77cf0*/  LDL.LU.64 R150, [R1+0x1848] ;  /* 0x0018480001967983 */ /* 0x000ea80000300a00 */
[----:B------:R-:W-:Y:S04]  /*77d00*/  STL.64 [R1+0x1460], R168 ;  /* 0x001460a801007387 */ /* 0x000fe80000100a00 */
[----:B------:R1:W-:Y:S02]  /*77d10*/  STL.64 [R1+0x1468], R170 ;  /* 0x001468aa01007387 */ /* 0x0003e40000100a00 */
[C---:B-1----:R-:W-:Y:S08]  /*77d20*/  HMMA.1688.F32.TF32 R168, R136.reuse, R28, R164 ;  /* 0x0000001c88a8723c */ /* 0x042ff000000810a4 */
[C---:B----4-:R-:W-:Y:S01]  /*77d30*/  HMMA.1688.F32.TF32 R164, R136.reuse, R24, R152 ;  /* 0x0000001888a4723c */ /* 0x050fe20000081098 */
[----:B------:R-:W4:Y:S10]  /*77d40*/  LDL.LU.64 R152, [R1+0x12d0] ;  /* 0x0012d00001987983 */ /* 0x000f340000300a00 */
[----:B------:R-:W-:Y:S04]  /*77d50*/  STL.64 [R1+0x1450], R168 ;  /* 0x001450a801007387 */ /* 0x000fe80000100a00 */
[----:B------:R-:W-:Y:S04]  /*77d60*/  STL.64 [R1+0x1458], R170 ;  /* 0x001458aa01007387 */ /* 0x000fe80000100a00 */
[----:B------:R-:W4:Y:S04]  /*77d70*/  LDL.LU.64 R154, [R1+0x12d8] ;  /* 0x0012d800019a7983 */ /* 0x000f280000300a00 */
[----:B------:R-:W-:Y:S04]  /*77d80*/  STL.64 [R1+0x1440], R164 ;  /* 0x001440a401007387 */ /* 0x000fe80000100a00 */
[----:B------:R1:W-:Y:S02]  /*77d90*/  STL.64 [R1+0x1448], R166 ;  /* 0x001448a601007387 */ /* 0x0003e40000100a00 */
[----:B-1----:R-:W-:Y:S02]  /*77da0*/  HMMA.1688.F32.TF32 R164, R136, R20, R144 ;  /* 0x0000001488a4723c */ /* 0x002fe40000081090 */
[----:B------:R-:W4:Y:S04]  /*77db0*/  LDL.LU.64 R144, [R1+0x12e0] ;  /* 0x0012e00001907983 */ /* 0x000f280000300a00 */
[----:B------:R-:W4:-:S13]  /*77dc0*/  LDL.LU.64 R146, [R1+0x12e8] ;  /* 0x0012e80001927983 */ /* 0x000f1a0000300a00 */
        /* <DEDUP_REMOVED lines=8> */
[C---:B------:R-:W-:Y:S11]  /*77e50*/  HMMA.1688.F32.TF32 R160, R136.reuse, R8, R156 ;  /* 0x0000000888a0723c */ /* 0x040ff6000008109c */
[----:B------:R-:W-:Y:S04]  /*77e60*/  STL.64 [R1+0x1410], R164 ;  /* 0x001410a401007387 */ /* 0x000fe80000100a00 */
[----:B------:R-:W-:Y:S04]  /*77e70*/  STL.64 [R1+0x1418], R166 ;  /* 0x001418a601007387 */ /* 0x000fe80000100a00 */
[----:B------:R-:W3:Y:S04]  /*77e80*/  LDL.LU.64 R156, [R1+0x1300] ;  /* 0x00130000019c7983 */ /* 0x000ee80000300a00 */
[----:B------:R-:W3:Y:S04]  /*77e90*/  LDL.LU.64 R158, [R1+0x1308] ;  /* 0x00130800019e7983 */ /* 0x000ee80000300a00 */
[----:B------:R-:W-:Y:S04]  /*77ea0*/  STL.64 [R1+0x1400], R160 ;  /* 0x001400a001007387 */ /* 0x000fe80000100a00 */
[----:B------:R4:W-:Y:S01]  /*77eb0*/  STL.64 [R1+0x1408], R162 ;  /* 0x001408a201007387 */ /* 0x0009e20000100a00 */
[----:B--2---:R-:W-:Y:S03]  /*77ec0*/  HMMA.1688.F32.TF32 R136, R136, R4, R148 ;  /* 0x000000048888723c */ /* 0x004fe60000081094 */
[----:B------:R-:W2:Y:S04]  /*77ed0*/  LDL.LU.64 R148, [R1+0x1310] ;  /* 0x0013100001947983 */ /* 0x000ea80000300a00 */
[----:B------:R-:W2:-:S12]  /*77ee0*/  LDL.LU.64 R150, [R1+0x1318] ;  /* 0x0013180001967983 */ /* 0x000e980000300a00 */
[----:B------:R-:W-:Y:S04]  /*77ef0*/  STL.64 [R1+0x480], R136 ;  /* 0x0004808801007387 */ /* 0x000fe80000100a00 */
[----:B------:R-:W-:Y:S01]  /*77f00*/  STL.64 [R1+0x488], R138 ;  /* 0x0004888a01007387 */ /* 0x000fe20000100a00 */
[----:B----4-:R-:W-:Y:S03]  /*77f10*/  HMMA.1688.F32.TF32 R160, R132, R128, R152 ;  /* 0x0000008084a0723c */ /* 0x010fe60000081098 */
[----:B------:R-:W4:Y:S04]  /*77f20*/  LDL.LU.64 R152, [R1+0x1320] ;  /* 0x0013200001987983 */ /* 0x000f280000300a00 */
[----:B------:R-:W4:-:S12]  /*77f30*/  LDL.LU.64 R154, [R1+0x1328] ;  /* 0x00132800019a7983 */ /* 0x000f180000300a00 */
[----:B------:R-:W-:Y:S04]  /*77f40*/  STL.64 [R1+0x13f0], R160 ;  /* 0x0013f0a001007387 */ /* 0x000fe80000100a00 */
[----:B------:R1:W-:Y:S02]  /*77f50*/  STL.64 [R1+0x13f8], R162 ;  /* 0x0013f8a201007387 */ /* 0x0003e40000100a00 */
[----:B-1----:R-:W-:Y:S02]  /*77f60*/  HMMA.1688.F32.TF32 R160, R132, R124, R144 ;  /* 0x0000007c84a0723c */ /* 0x002fe40000081090 */
        /* <DEDUP_REMOVED lines=33> */
[----:B-1----:R-:W-:Y:S02]  /*78180*/  HMMA.1688.F32.TF32 R176, R132, R104, R144 ;  /* 0x0000006884b0723c */ /* 0x002fe40000081090 */
        /* <DEDUP_REMOVED lines=31> */
[----:B------:R-:W-:Y:S04]  /*78380*/  STL.64 [R1+0x1328], R162 ;  /* 0x001328a201007387 */ /* 0x000fe80000100a00 */
[----:B------:R-:W2:Y:S04]  /*78390*/  LDL.LU.64 R172, [R1+0x19a0] ;  /* 0x0019a00001ac7983 */ /* 0x000ea80000300a00 */
[----:B------:R-:W2:Y:S01]  /*783a0*/  LDL.LU.64 R174, [R1+0x19a8] ;  /* 0x0019a80001ae7983 */ /* 0x000ea20000300a00 */
[----:B----4-:R-:W-:-:S15]  /*783b0*/  HMMA.1688.F32.TF32 R152, R132, R72, R152 ;  /* 0x000000488498723c */ /* 0x010fde0000081098 */
[----:B------:R-:W-:-:S04]  /*783c0*/  NOP ;  /* 0x0000000000007918 */ /* 0x000fc80000000000 */
[----:B------:R-:W-:Y:S01]  /*783d0*/  STL.64 [R1+0x1310], R152 ;  /* 0x0013109801007387 */ /* 0x000fe20000100a00 */
[C---:B------:R-:W-:Y:S03]  /*783e0*/  HMMA.1688.F32.TF32 R144, R132.reuse, R68, R144 ;  /* 0x000000448490723c */ /* 0x040fe60000081090 */
[----:B------:R-:W-:Y:S04]  /*783f0*/  STL.64 [R1+0x1318], R154 ;  /* 0x0013189a01007387 */ /* 0x000fe80000100a00 */
[----:B------:R-:W4:Y:S04]  /*78400*/  LDL.LU.64 R168, [R1+0x19b0] ;  /* 0x0019b00001a87983 */ /* 0x000f280000300a00 */
[----:B------:R-:W4:Y:S08]  /*78410*/  LDL.LU.64 R170, [R1+0x19b8] ;  /* 0x0019b80001aa7983 */ /* 0x000f300000300a00 */
[----:B------:R1:W-:Y:S04]  /*78420*/  STL.64 [R1+0x1300], R144 ;  /* 0x0013009001007387 */ /* 0x0003e80000100a00 */
        /* <DEDUP_REMOVED lines=24> */
[----:B-1----:R-:W-:-:S15]  /*785b0*/  HMMA.1688.F32.TF32 R176, R132, R52, R172 ;  /* 0x0000003484b0723c */ /* 0x002fde00000810ac */
[----:B------:R-:W-:-:S04]  /*785c0*/  NOP ;  /* 0x0000000000007918 */ /* 0x000fc80000000000 */
[----:B------:R-:W-:Y:S04]  /*785d0*/  STL.64 [R1+0x12c0], R176 ;  /* 0x0012c0b001007387 */ /* 0x000fe80000100a00 */
[----:B------:R-:W-:Y:S01]  /*785e0*/  STL.64 [R1+0x12c8], R178 ;  /* 0x0012c8b201007387 */ /* 0x000fe20000100a00 */
[C---:B----4-:R-:W-:Y:S08]  /*785f0*/  HMMA.1688.F32.TF32 R172, R132.reuse, R48, R168 ;  /* 0x0000003084ac723c */ /* 0x050ff000000810a8 */
[C---:B------:R-:W-:Y:S11]  /*78600*/  HMMA.1688.F32.TF32 R168, R132.reuse, R44, R164 ;  /* 0x0000002c84a8723c */ /* 0x040ff600000810a4 */
[----:B------:R-:W-:Y:S04]  /*78610*/  STL.64 [R1+0x12b0], R172 ;  /* 0x0012b0ac01007387 */ /* 0x000fe80000100a00 */
[----:B------:R-:W-:Y:S01]  /*78620*/  STL.64 [R1+0x12b8], R174 ;  /* 0x0012b8ae01007387 */ /* 0x000fe20000100a00 */
[C---:B------:R-:W-:Y:S03]  /*78630*/  HMMA.1688.F32.TF32 R164, R132.reuse, R40, R144 ;  /* 0x0000002884a4723c */ /* 0x040fe60000081090 */
[----:B------:R-:W4:Y:S04]  /*78640*/  LDL.LU.64 R144, [R1+0x1a30] ;  /* 0x001a300001907983 */ /* 0x000f280000300a00 */
[----:B------:R-:W-:Y:S04]  /*78650*/  STL.64 [R1+0x12a0], R168 ;  /* 0x0012a0a801007387 */ /* 0x000fe80000100a00 */
[----:B------:R-:W-:Y:S04]  /*78660*/  STL.64 [R1+0x12a8], R170 ;  /* 0x0012a8aa01007387 */ /* 0x000fe80000100a00 */
[----:B------:R-:W4:Y:S04]  /*78670*/  LDL.LU.64 R146, [R1+0x1a38] ;  /* 0x001a380001927983 */ /* 0x000f280000300a00 */
        /* <DEDUP_REMOVED lines=13> */
[----:B------:R1:W-:Y:S01]  /*78750*/  STL.64 [R1+0x1260], R160 ;  /* 0x001260a001007387 */ /* 0x0003e20000100a00 */
[C---:B------:R-:W-:Y:S03]  /*78760*/  HMMA.1688.F32.TF32 R156, R132.reuse, R24, R156 ;  /* 0x00000018849c723c */ /* 0x040fe6000008109c */
[----:B------:R1:W-:Y:S04]  /*78770*/  STL.64 [R1+0x1268], R162 ;  /* 0x001268a201007387 */ /* 0x0003e80000100a00 */
        /* <DEDUP_REMOVED lines=8> */
[----:B------:R-:W-:Y:S04]  /*78800*/  STL.64 [R1+0x1240], R148 ;  /* 0x0012409401007387 */ /* 0x000fe80000100a00 */
[----:B------:R4:W-:Y:S04]  /*78810*/  STL.64 [R1+0x1248], R150 ;  /* 0x0012489601007387 */ /* 0x0009e80000100a00 */
[----:B------:R-:W2:Y:S04]  /*78820*/  LDL.LU.64 R164, [R1+0x1890] ;  /* 0x0018900001a47983 */ /* 0x000ea80000300a00 */
[----:B------:R-:W2:Y:S04]  /*78830*/  LDL.LU.64 R166, [R1+0x1898] ;  /* 0x0018980001a67983 */ /* 0x000ea80000300a00 */
[----:B-1----:R-:W2:Y:S04]  /*78840*/  LDL.LU.64 R160, [R1+0x18a0] ;  /* 0x0018a00001a07983 */ /* 0x002ea80000300a00 */
[----:B------:R-:W2:Y:S01]  /*78850*/  LDL.LU.64 R162, [R1+0x18a8] ;  /* 0x0018a80001a27983 */ /* 0x000ea20000300a00 */
[----:B----4-:R-:W-:Y:S03]  /*78860*/  HMMA.1688.F32.TF32 R148, R132, R16, R144 ;  /* 0x000000108494723c */ /* 0x010fe60000081090 */
[----:B------:R-:W4:Y:S04]  /*78870*/  LDL.LU.64 R144, [R1+0x18b0] ;  /* 0x0018b00001907983 */ /* 0x000f280000300a00 */
[----:B------:R-:W4:-:S12]  /*78880*/  LDL.LU.64 R146, [R1+0x18b8] ;  /* 0x0018b80001927983 */ /* 0x000f180000300a00 */
[----:B------:R1:W-:Y:S04]  /*78890*/  STL.64 [R1+0x1230], R148 ;  /* 0x0012309401007387 */ /* 0x0003e80000100a00 */
[----:B------:R1:W-:Y:S04]  /*788a0*/  STL.64 [R1+0x1238], R150 ;  /* 0x0012389601007387 */ /* 0x0003e80000100a00 */
[----:B------:R-:W4:Y:S04]  /*788b0*/  LDL.LU.64 R156, [R1+0x18c0] ;  /* 0x0018c000019c7983 */ /* 0x000f280000300a00 */
[----:B------:R-:W4:Y:S04]  /*788c0*/  LDL.LU.64 R158, [R1+0x18c8] ;  /* 0x0018c800019e7983 */ /* 0x000f280000300a00 */
[----:B-1----:R-:W4:Y:S04]  /*788d0*/  LDL.LU.64 R148, [R1+0x18d0] ;  /* 0x0018d00001947983 */ /* 0x002f280000300a00 */
[----:B------:R-:W4:Y:S01]  /*788e0*/  LDL.LU.64 R150, [R1+0x18d8] ;  /* 0x0018d80001967983 */ /* 0x000f220000300a00 */
[----:B------:R-:W-:Y:S03]  /*788f0*/  HMMA.1688.F32.TF32 R176, R132, R12, R152 ;  /* 0x0000000c84b0723c */ /* 0x000fe60000081098 */
[----:B------:R-:W4:Y:S04]  /*78900*/  LDL.LU.64 R152, [R1+0x18e0] ;  /* 0x0018e00001987983 */ /* 0x000f280000300a00 */
[----:B------:R-:W4:-:S12]  /*78910*/  LDL.LU.64 R154, [R1+0x18e8] ;  /* 0x0018e800019a7983 */ /* 0x000f180000300a00 */
[----:B------:R-:W-:Y:S04]  /*78920*/  STL.64 [R1+0x1220], R176 ;  /* 0x001220b001007387 */ /* 0x000fe80000100a00 */
[----:B------:R3:W-:Y:S01]  /*78930*/  STL.64 [R1+0x1228], R178 ;  /* 0x001228b201007387 */ /* 0x0007e20000100a00 */
[C---:B------:R-:W-:Y:S02]  /*78940*/  LOP3.LUT R246, R0.reuse, 0x40, RZ, 0x3c, !PT ;  /* 0x0000004000f67812 */ /* 0x040fe400078e3cff */
[----:B------:R-:W-:-:S03]  /*78950*/  LOP3.LUT R247, R0, 0x60, RZ, 0x3c, !PT ;  /* 0x0000006000f77812 */ /* 0x000fc600078e3cff */
[----:B------:R-:W-:Y:S04]  /*78960*/  LDS R136, [R246+UR7+0x180] ;  /* 0x00018007f6887984 */ /* 0x000fe80008000800 */
[----:B------:R-:W-:Y:S04]  /*78970*/  LDS R138, [R246+UR7+0x2180] ;  /* 0x00218007f68a7984 */ /* 0x000fe80008000800 */
[----:B------:R-:W-:Y:S04]  /*78980*/  LDS R137, [R247+UR7+0x180] ;  /* 0x00018007f7897984 */ /* 0x000fe80008000800 */
[----:B------:R-:W1:Y:S01]  /*78990*/  LDS R139, [R247+UR7+0x2180] ;  /* 0x00218007f78b7984 */ /* 0x000e620008000800 */
[----:B---3--:R-:W-:Y:S03]  /*789a0*/  HMMA.1688.F32.TF32 R176, R132, R8, R140 ;  /* 0x0000000884b0723c */ /* 0x008fe6000008108c */
[----:B------:R-:W3:Y:S04]  /*789b0*/  LDL.LU.64 R140, [R1+0x1910] ;  /* 0x00191000018c7983 */ /* 0x000ee80000300a00 */
[----:B------:R-:W3:Y:S01]  /*789c0*/  LDL.LU.64 R142, [R1+0x1918] ;  /* 0x00191800018e7983 */ /* 0x000ee20000300a00 */
[----:B------:R-:W-:-:S03]  /*789d0*/  LOP3.LUT R245, R0, 0x20, RZ, 0x3c, !PT ;  /* 0x0000002000f57812 */ /* 0x000fc600078e3cff */
[----:B------:R-:W-:Y:S04]  /*789e0*/  LDS R236, [R246+UR7+0x380] ;  /* 0x00038007f6ec7984 */ /* 0x000fe80008000800 */
[----:B------:R-:W-:Y:S04]  /*789f0*/  LDS R238, [R246+UR7+0x2380] ;  /* 0x00238007f6ee7984 */ /* 0x000fe80008000800 */
[----:B------:R-:W-:Y:S04]  /*78a00*/  LDS R237, [R247+UR7+0x380] ;  /* 0x00038007f7ed7984 */ /* 0x000fe80008000800 */
[----:B------:R-:W-:Y:S01]  /*78a10*/  STL.64 [R1+0x1210], R176 ;  /* 0x001210b001007387 */ /* 0x000fe20000100a00 */
[----:B------:R-:W-:Y:S03]  /*78a20*/  HMMA.1688.F32.TF32 R172, R132, R4, R172 ;  /* 0x0000000484ac723c */ /* 0x000fe600000810ac */
[----:B------:R-:W-:Y:S04]  /*78a30*/  STL.64 [R1+0x1218], R178 ;  /* 0x001218b201007387 */ /* 0x000fe80000100a00 */
[----:B------:R-:W-:Y:S01]  /*78a40*/  LDS R239, [R247+UR7+0x2380] ;  /* 0x00238007f7ef7984 */ /* 0x000fe20008000800 */
[----:B------:R-:W-:-:S02]  /*78a50*/  IMAD.MOV.U32 R38, RZ, RZ, R184 ;  /* 0x000000ffff267224 */ /* 0x000fc400078e00b8 */
[----:B------:R-:W-:Y:S01]  /*78a60*/  IMAD.MOV.U32 R39, RZ, RZ, R185 ;  /* 0x000000ffff277224 */ /* 0x000fe200078e00b9 */
[----:B------:R-:W-:Y:S01]  /*78a70*/  LDS R233, [R245+UR7+0x400] ;  /* 0x00040007f5e97984 */ /* 0x000fe20008000800 */
[----:B------:R-:W-:Y:S02]  /*78a80*/  IMAD.MOV.U32 R42, RZ, RZ, R186 ;  /* 0x000000ffff2a7224 */ /* 0x000fe400078e00ba */
[----:B------:R-:W-:Y:S01]  /*78a90*/  IMAD.MOV.U32 R43, RZ, RZ, R187 ;  /* 0x000000ffff2b7224 */ /* 0x000fe200078e00bb */
[----:B------:R-:W-:Y:S01]  /*78aa0*/  LDS R235, [R245+UR7+0x2400] ;  /* 0x00240007f5eb7984 */ /* 0x000fe20008000800 */
[----:B-1----:R-:W-:Y:S03]  /*78ab0*/  HMMA.1688.F32.TF32 R132, R136, R128, R168 ;  /* 0x000000808884723c */ /* 0x002fe600000810a8 */
[----:B------:R-:W-:Y:S04]  /*78ac0*/  STL.64 [R1+0x470], R172 ;  /* 0x000470ac01007387 */ /* 0x000fe80000100a00 */
[----:B------:R-:W-:-:S12]  /*78ad0*/  STL.64 [R1+0x478], R174 ;  /* 0x000478ae01007387 */ /* 0x000fd80000100a00 */
[----:B------:R1:W-:Y:S04]  /*78ae0*/  STL.64 [R1+0x460], R132 ;  /* 0x0004608401007387 */ /* 0x0003e80000100a00 */
[----:B------:R2:W-:Y:S04]  /*78af0*/  STL.64 [R1+0x468], R134 ;  /* 0x0004688601007387 */ /* 0x0005e80000100a00 */
[----:B-1----:R-:W3:Y:S01]  /*78b00*/  LDL.LU.64 R132, [R1+0x1a70] ;  /* 0x001a700001847983 */ /* 0x002ee20000300a00 */
[C---:B--2---:R-:W-:Y:S08]  /*78b10*/  HMMA.1688.F32.TF32 R164, R136.reuse, R124, R164 ;  /* 0x0000007c88a4723c */ /* 0x044ff000000810a4 */
[C---:B------:R-:W-:Y:S11]  /*78b20*/  HMMA.1688.F32.TF32 R160, R136.reuse, R120, R160 ;  /* 0x0000007888a0723c */ /* 0x040ff600000810a0 */
        /* <DEDUP_REMOVED lines=9> */
[----:B------:R1:W-:Y:S02]  /*78bc0*/  STL.64 [R1+0x438], R162 ;  /* 0x000438a201007387 */ /* 0x0003e40000100a00 */
[C---:B-1----:R-:W-:Y:S08]  /*78bd0*/  HMMA.1688.F32.TF32 R160, R136.reuse, R112, R156 ;  /* 0x0000007088a0723c */ /* 0x042ff0000008109c */
[C---:B------:R-:W-:Y:S01]  /*78be0*/  HMMA.1688.F32.TF32 R156, R136.reuse, R108, R148 ;  /* 0x0000006c889c723c */ /* 0x040fe20000081094 */
[----:B------:R-:W4:Y:S10]  /*78bf0*/  LDL.LU.64 R148, [R1+0x1b00] ;  /* 0x001b000001947983 */ /* 0x000f340000300a00 */
[----:B------:R-:W-:Y:S04]  /*78c00*/  STL.64 [R1+0x420], R160 ;  /* 0x000420a001007387 */ /* 0x000fe80000100a00 */
[----:B------:R-:W-:Y:S04]  /*78c10*/  STL.64 [R1+0x428], R162 ;  /* 0x000428a201007387 */ /* 0x000fe80000100a00 */
[----:B------:R-:W4:Y:S01]  /*78c20*/  LDL.LU.64 R150, [R1+0x1b08] ;  /* 0x001b080001967983 */ /* 0x000f220000300a00 */
[C---:B------:R-:W-:Y:S03]  /*78c30*/  HMMA.1688.F32.TF32 R152, R136.reuse, R104, R152 ;  /* 0x000000688898723c */ /* 0x040fe60000081098 */
[----:B------:R-:W-:Y:S04]  /*78c40*/  STL.64 [R1+0x410], R156 ;  /* 0x0004109c01007387 */ /* 0x000fe80000100a00 */
[----:B------:R-:W-:Y:S04]  /*78c50*/  STL.64 [R1+0x418], R158 ;  /* 0x0004189e01007387 */ /* 0x000fe80000100a00 */
[----:B------:R-:W4:Y:S04]  /*78c60*/  LDL.LU.64 R172, [R1+0x1b10] ;  /* 0x001b100001ac7983 */ /* 0x000f280000300a00 */
[----:B------:R-:W4:Y:S01]  /*78c70*/  LDL.LU.64 R174, [R1+0x1b18] ;  /* 0x001b180001ae7983 */ /* 0x000f220000300a00 */
[C---:B---3--:R-:W-:Y:S03]  /*78c80*/  HMMA.1688.F32.TF32 R140, R136.reuse, R100, R140 ;  /* 0x00000064888c723c */ /* 0x048fe6000008108c */
        /* <DEDUP_REMOVED lines=9> */
[----:B------:R-:W3:Y:S01]  /*78d20*/  LDL.LU.64 R142, [R1+0x1b58] ;  /* 0x001b5800018e7983 */ /* 0x000ee20000300a00 */
[----:B--2---:R-:W-:-:S15]  /*78d30*/  HMMA.1688.F32.TF32 R132, R136, R96, R132 ;  /* 0x000000608884723c */ /* 0x004fde0000081084 */
[----:B------:R-:W-:-:S04]  /*78d40*/  NOP ;  /* 0x0000000000007918 */ /* 0x000fc80000000000 */
[----:B------:R-:W-:Y:S04]  /*78d50*/  STL.64 [R1+0x3e0], R132 ;  /* 0x0003e08401007387 */ /* 0x000fe80000100a00 */
[----:B------:R-:W-:Y:S04]  /*78d60*/  STL.64 [R1+0x3e8], R134 ;  /* 0x0003e88601007387 */ /* 0x000fe80000100a00 */
[----:B------:R-:W-:Y:S04]  /*78d70*/  LDS R132, [R0+UR7+0x200] ;  /* 0x0002000700847984 */ /* 0x000fe80008000800 */
[----:B------:R-:W-:Y:S04]  /*78d80*/  LDS R134, [R0+UR7+0x2200] ;  /* 0x0022000700867984 */ /* 0x000fe80008000800 */
[----:B------:R-:W-:Y:S04]  /*78d90*/  LDS R133, [R245+UR7+0x200] ;  /* 0x00020007f5857984 */ /* 0x000fe80008000800 */
[----:B------:R-:W1:Y:S01]  /*78da0*/  LDS R135, [R245+UR7+0x2200] ;  /* 0x00220007f5877984 */ /* 0x000e620008000800 */
[----:B----4-:R-:W-:Y:S03]  /*78db0*/  HMMA.1688.F32.TF32 R152, R136, R92, R144 ;  /* 0x0000005c8898723c */ /* 0x010fe60000081090 */
[----:B------:R-:W2:Y:S04]  /*78dc0*/  LDL.LU.64 R144, [R1+0x1b70] ;  /* 0x001b700001907983 */ /* 0x000ea80000300a00 */
[----:B------:R-:W2:-:S12]  /*78dd0*/  LDL.LU.64 R146, [R1+0x1b78] ;  /* 0x001b780001927983 */ /* 0x000e980000300a00 */
[----:B------:R4:W-:Y:S04]  /*78de0*/  STL.64 [R1+0x1200], R152 ;  /* 0x0012009801007387 */ /* 0x0009e80000100a00 */
[----:B------:R1:W-:Y:S04]  /*78df0*/  STL.64 [R1+0x1208], R154 ;  /* 0x0012089a01007387 */ /* 0x0003e80000100a00 */
[----:B------:R-:W2:Y:S04]  /*78e00*/  LDL.LU.64 R160, [R1+0x1bb0] ;  /* 0x001bb00001a07983 */ /* 0x000ea80000300a00 */
[----:B------:R-:W2:Y:S04]  /*78e10*/  LDL.LU.64 R162, [R1+0x1bb8] ;  /* 0x001bb80001a27983 */ /* 0x000ea80000300a00 */
[----:B----4-:R-:W4:Y:S04]  /*78e20*/  LDL.LU.64 R152, [R1+0x1bc0] ;  /* 0x001bc00001987983 */ /* 0x010f280000300a00 */
[----:B-1----:R-:W4:Y:S04]  /*78e30*/  LDL.LU.64 R154, [R1+0x1bc8] ;  /* 0x001bc800019a7983 */ /* 0x002f280000300a00 */
[----:B------:R-:W4:Y:S04]  /*78e40*/  LDL.LU.64 R156, [R1+0x1bd0] ;  /* 0x001bd000019c7983 */ /* 0x000f280000300a00 */
[----:B------:R-:W4:Y:S01]  /*78e50*/  LDL.LU.64 R158, [R1+0x1bd8] ;  /* 0x001bd800019e7983 */ /* 0x000f220000300a00 */
[----:B------:R-:W-:Y:S03]  /*78e60*/  HMMA.1688.F32.TF32 R176, R136, R88, R148 ;  /* 0x0000005888b0723c */ /* 0x000fe60000081094 */
[----:B------:R-:W4:Y:S04]  /*78e70*/  LDL.LU.64 R148, [R1+0x1be0] ;  /* 0x001be00001947983 */ /* 0x000f280000300a00 */
[----:B------:R-:W4:-:S12]  /*78e80*/  LDL.LU.64 R150, [R1+0x1be8] ;  /* 0x001be80001967983 */ /* 0x000f180000300a00 */
[----:B------:R-:W-:Y:S04]  /*78e90*/  STL.64 [R1+0x11f0], R176 ;  /* 0x0011f0b001007387 */ /* 0x000fe80000100a00 */
[----:B------:R1:W-:Y:S02]  /*78ea0*/  STL.64 [R1+0x11f8], R178 ;  /* 0x0011f8b201007387 */ /* 0x0003e40000100a00 */
[C---:B-1----:R-:W-:Y:S08]  /*78eb0*/  HMMA.1688.F32.TF32 R176, R136.reuse, R84, R172 ;  /* 0x0000005488b0723c */ /* 0x042ff000000810ac */
[C---:B---3--:R-:W-:Y:S08]  /*78ec0*/  HMMA.1688.F32.TF32 R172, R136.reuse, R80, R168 ;  /* 0x0000005088ac723c */ /* 0x048ff000000810a8 */
[C---:B------:R-:W-:Y:S03]  /*78ed0*/  HMMA.1688.F32.TF32 R168, R136.reuse, R76, R164 ;  /* 0x0000004c88a8723c */ /* 0x040fe600000810a4 */
[----:B------:R-:W-:Y:S04]  /*78ee0*/  STL.64 [R1+0x11e0], R176 ;  /* 0x0011e0b001007387 */ /* 0x000fe80000100a00 */
[----:B------:R-:W-:Y:S01]  /*78ef0*/  STL.64 [R1+0x11e8], R178 ;  /* 0x0011e8b201007387 */ /* 0x000fe20000100a00 */
[C---:B------:R-:W-:Y:S03]  /*78f00*/  HMMA.1688.F32.TF32 R164, R136.reuse, R72, R140 ;  /* 0x0000004888a4723c */ /* 0x040fe6000008108c */
        /* <DEDUP_REMOVED lines=14> */
[C---:B----4-:R-:W-:Y:S01]  /*78ff0*/  HMMA.1688.F32.TF32 R160, R136.reuse, R60, R152 ;  /* 0x0000003c88a0723c */ /* 0x050fe20000081098 */
[----:B------:R-:W4:Y:S07]  /*79000*/  LDL.LU.64 R152, [R1+0x1c30] ;  /* 0x001c300001987983 */ /* 0x000f2e0000300a00 */
[C---:B------:R-:W-:Y:S03]  /*79010*/  HMMA.1688.F32.TF32 R156, R136.reuse, R56, R156 ;  /* 0x00000038889c723c */ /* 0x040fe6000008109c */
[----:B------:R1:W-:Y:S04]  /*79020*/  STL.64 [R1+0x1190], R164 ;  /* 0x001190a401007387 */ /* 0x0003e80000100a00 */
[----:B------:R1:W-:Y:S04]  /*79030*/  STL.64 [R1+0x1198], R166 ;  /* 0x001198a601007387 */ /* 0x0003e80000100a00 */
[----:B------:R-:W4:Y:S01]  /*79040*/  LDL.LU.64 R154, [R1+0x1c38] ;  /* 0x001c3800019a7983 */ /* 0x000f220000300a00 */
[C---:B------:R-:W-:Y:S03]  /*79050*/  HMMA.1688.F32.TF32 R148, R136.reuse, R52, R148 ;  /* 0x000000348894723c */ /* 0x040fe60000081094 */
[----:B------:R-:W-:Y:S04]  /*79060*/  STL.64 [R1+0x1180], R160 ;  /* 0x001180a001007387 */ /* 0x000fe80000100a00 */
[----:B------:R-:W-:Y:S04]  /*79070*/  STL.64 [R1+0x1188], R162 ;  /* 0x001188a201007387 */ /* 0x000fe80000100a00 */
[----:B------:R-:W4:Y:S04]  /*79080*/  LDL.LU.64 R172, [R1+0x1c40] ;  /* 0x001c400001ac7983 */ /* 0x000f280000300a00 */
[----:B------:R-:W4:Y:S04]  /*79090*/  LDL.LU.64 R174, [R1+0x1c48] ;  /* 0x001c480001ae7983 */ /* 0x000f280000300a00 */
[----:B------:R-:W-:Y:S04]  /*790a0*/  STL.64 [R1+0x1170], R156 ;  /* 0x0011709c01007387 */ /* 0x000fe80000100a00 */
[----:B------:R-:W-:Y:S04]  /*790b0*/  STL.64 [R1+0x1178], R158 ;  /* 0x0011789e01007387 */ /* 0x000fe80000100a00 */
[----:B------:R-:W4:Y:S04]  /*790c0*/  LDL.LU.64 R168, [R1+0x1c50] ;  /* 0x001c500001a87983 */ /* 0x000f280000300a00 */
[----:B------:R-:W4:Y:S04]  /*790d0*/  LDL.LU.64 R170, [R1+0x1c58] ;  /* 0x001c580001aa7983 */ /* 0x000f280000300a00 */
[----:B------:R1:W-:Y:S04]  /*790e0*/  STL.64 [R1+0x1160], R148 ;  /* 0x0011609401007387 */ /* 0x0003e80000100a00 */
[----:B------:R1:W-:Y:S04]  /*790f0*/  STL.64 [R1+0x1168], R150 ;  /* 0x0011689601007387 */ /* 0x0003e80000100a00 */
[----:B-1----:R-:W4:Y:S04]  /*79100*/  LDL.LU.64 R164, [R1+0x1c60] ;  /* 0x001c600001a47983 */ /* 0x002f280000300a00 */
        /* <DEDUP_REMOVED lines=47> */
[C---:B------:R-:W-:Y:S01]  /*79400*/  HMMA.1688.F32.TF32 R160, R136.reuse, R8, R156 ;  /* 0x0000000888a0723c */ /* 0x040fe2000008109c */
[----:B------:R-:W2:Y:S10]  /*79410*/  LDL.LU.64 R156, [R1+0x1ab0] ;  /* 0x001ab000019c7983 */ /* 0x000eb40000300a00 */
[----:B------:R-:W-:Y:S04]  /*79420*/  STL.64 [R1+0x10c0], R164 ;  /* 0x0010c0a401007387 */ /* 0x000fe80000100a00 */
[----:B------:R-:W-:Y:S04]  /*79430*/  STL.64 [R1+0x10c8], R166 ;  /* 0x0010c8a601007387 */ /* 0x000fe80000100a00 */
[----:B------:R-:W2:Y:S01]  /*79440*/  LDL.LU.64 R158, [R1+0x1ab8] ;  /* 0x001ab800019e7983 */ /* 0x000ea20000300a00 */
[----:B----4-:R-:W-:Y:S03]  /*79450*/  HMMA.1688.F32.TF32 R136, R136, R4, R152 ;  /* 0x000000048888723c */ /* 0x010fe60000081098 */
[----:B------:R-:W-:Y:S04]  /*79460*/  STL.64 [R1+0x10b0], R160 ;  /* 0x0010b0a001007387 */ /* 0x000fe80000100a00 */
[----:B------:R1:W-:Y:S04]  /*79470*/  STL.64 [R1+0x10b8], R162 ;  /* 0x0010b8a201007387 */ /* 0x0003e80000100a00 */
[----:B------:R-:W4:Y:S04]  /*79480*/  LDL.LU.64 R152, [R1+0x1ac0] ;  /* 0x001ac00001987983 */ /* 0x000f280000300a00 */
[----:B------:R-:W4:Y:S04]  /*79490*/  LDL.LU.64 R154, [R1+0x1ac8] ;  /* 0x001ac800019a7983 */ /* 0x000f280000300a00 */
[----:B------:R-:W-:Y:S04]  /*794a0*/  STL.64 [R1+0x3d0], R136 ;  /* 0x0003d08801007387 */ /* 0x000fe80000100a00 */
[----:B------:R-:W-:Y:S04]  /*794b0*/  STL.64 [R1+0x3d8], R138 ;  /* 0x0003d88a01007387 */ /* 0x000fe80000100a00 */
[----:B------:R-:W-:Y:S04]  /*794c0*/  LDS R136, [R246+UR7+0x200] ;  /* 0x00020007f6887984 */ /* 0x000fe80008000800 */
[----:B------:R-:W-:Y:S04]  /*794d0*/  LDS R138, [R246+UR7+0x2200] ;  /* 0x00220007f68a7984 */ /* 0x000fe80008000800 */
[----:B------:R-:W-:Y:S04]  /*794e0*/  LDS R137, [R247+UR7+0x200] ;  /* 0x00020007f7897984 */ /* 0x000fe80008000800 */
[----:B------:R-:W2:Y:S01]  /*794f0*/  LDS R139, [R247+UR7+0x2200] ;  /* 0x00220007f78b7984 */ /* 0x000ea20008000800 */
[----:B-1----:R-:W-:Y:S03]  /*79500*/  HMMA.1688.F32.TF32 R160, R132, R128, R148 ;  /* 0x0000008084a0723c */ /* 0x002fe60000081094 */
        /* <DEDUP_REMOVED lines=17> */
[----:B------:R-:W3:Y:S04]  /*79620*/  LDL.LU.64 R164, [R1+0x1da0] ;  /* 0x001da00001a47983 */ /* 0x000ee80000300a00 */
[----:B------:R-:W3:Y:S04]  /*79630*/  LDL.LU.64 R166, [R1+0x1da8] ;  /* 0x001da80001a67983 */ /* 0x000ee80000300a00 */
[----:B-1----:R-:W3:Y:S04]  /*79640*/  LDL.LU.64 R160, [R1+0x1dc0] ;  /* 0x001dc00001a07983 */ /* 0x002ee80000300a00 */
[----:B------:R-:W3:Y:S04]  /*79650*/  LDL.LU.64 R162, [R1+0x1dc8] ;  /* 0x001dc80001a27983 */ /* 0x000ee80000300a00 */
[----:B--2---:R-:W2:Y:S04]  /*79660*/  LDL.LU.64 R144, [R1+0x1dd0] ;  /* 0x001dd00001907983 */ /* 0x004ea80000300a00 */
[----:B------:R-:W2:Y:S01]  /*79670*/  LDL.LU.64 R146, [R1+0x1dd8] ;  /* 0x001dd80001927983 */ /* 0x000ea20000300a00 */
[----:B------:R-:W-:Y:S03]  /*79680*/  HMMA.1688.F32.TF32 R176, R132, R116, R156 ;  /* 0x0000007484b0723c */ /* 0x000fe6000008109c */
[----:B------:R-:W2:Y:S04]  /*79690*/  LDL.LU.64 R156, [R1+0x1df0] ;  /* 0x001df000019c7983 */ /* 0x000ea80000300a00 */
[----:B------:R-:W2:-:S12]  /*796a0*/  LDL.LU.64 R158, [R1+0x1df8] ;  /* 0x001df800019e7983 */ /* 0x000e980000300a00 */
        /* <DEDUP_REMOVED lines=26> */
[C---:B--2---:R-:W-:Y:S03]  /*79850*/  HMMA.1688.F32.TF32 R160, R132.reuse, R84, R144 ;  /* 0x0000005484a0723c */ /* 0x044fe60000081090 */
        /* <DEDUP_REMOVED lines=8> */
[----:B-1----:R-:W-:Y:S02]  /*798e0*/  HMMA.1688.F32.TF32 R160, R132, R80, R156 ;  /* 0x0000005084a0723c */ /* 0x002fe4000008109c */
[----:B------:R-:W2:Y:S04]  /*798f0*/  LDL.LU.64 R156, [R1+0x1e60] ;  /* 0x001e6000019c7983 */ /* 0x000ea80000300a00 */
[----:B------:R-:W2:-:S13]  /*79900*/  LDL.LU.64 R158, [R1+0x1e68] ;  /* 0x001e6800019e7983 */ /* 0x000e9a0000300a00 */
[----:B------:R-:W-:Y:S04]  /*79910*/  STL.64 [R1+0xfe0], R160 ;  /* 0x000fe0a001007387 */ /* 0x000fe80000100a00 */
[----:B------:R4:W-:Y:S02]  /*79920*/  STL.64 [R1+0xfe8], R162 ;  /* 0x000fe8a201007387 */ /* 0x0009e40000100a00 */
[C---:B----4-:R-:W-:Y:S02]  /*79930*/  HMMA.1688.F32.TF32 R160, R132.reuse, R76, R152 ;  /* 0x0000004c84a0723c */ /* 0x050fe40000081098 */
[----:B------:R-:W4:Y:S04]  /*79940*/  LDL.LU.64 R152, [R1+0x1e70] ;  /* 0x001e700001987983 */ /* 0x000f280000300a00 */
[----:B------:R-:W4:Y:S02]  /*79950*/  LDL.LU.64 R154, [R1+0x1e78] ;  /* 0x001e7800019a7983 */ /* 0x000f240000300a00 */
[C---:B------:R-:W-:Y:S11]  /*79960*/  HMMA.1688.F32.TF32 R148, R132.reuse, R72, R148 ;  /* 0x000000488494723c */ /* 0x040ff60000081094 */
[----:B------:R-:W-:Y:S04]  /*79970*/  STL.64 [R1+0xfd0], R160 ;  /* 0x000fd0a001007387 */ /* 0x000fe80000100a00 */
[----:B------:R-:W-:Y:S04]  /*79980*/  STL.64 [R1+0xfd8], R162 ;  /* 0x000fd8a201007387 */ /* 0x000fe80000100a00 */
[----:B------:R-:W4:Y:S04]  /*79990*/  LDL.LU.64 R172, [R1+0x1e80] ;  /* 0x001e800001ac7983 */ /* 0x000f280000300a00 */
[----:B------:R-:W4:Y:S04]  /*799a0*/  LDL.LU.64 R174, [R1+0x1e88] ;  /* 0x001e880001ae7983 */ /* 0x000f280000300a00 */
[----:B------:R-:W-:Y:S01]  /*799b0*/  STL.64 [R1+0xfc0], R148 ;  /* 0x000fc09401007387 */ /* 0x000fe20000100a00 */
[C---:B---3--:R-:W-:Y:S03]  /*799c0*/  HMMA.1688.F32.TF32 R140, R132.reuse, R68, R140 ;  /* 0x00000044848c723c */ /* 0x048fe6000008108c */
[----:B------:R-:W-:Y:S04]  /*799d0*/  STL.64 [R1+0xfc8], R150 ;  /* 0x000fc89601007387 */ /* 0x000fe80000100a00 */
[----:B------:R-:W3:Y:S04]  /*799e0*/  LDL.LU.64 R168, [R1+0x1e90] ;  /* 0x001e900001a87983 */ /* 0x000ee80000300a00 */
[----:B------:R-:W3:Y:S08]  /*799f0*/  LDL.LU.64 R170, [R1+0x1e98] ;  /* 0x001e980001aa7983 */ /* 0x000ef00000300a00 */
[----:B------:R1:W-:Y:S04]  /*79a00*/  STL.64 [R1+0xfb0], R140 ;  /* 0x000fb08c01007387 */ /* 0x0003e80000100a00 */
[----:B------:R1:W-:Y:S04]  /*79a10*/  STL.64 [R1+0xfb8], R142 ;  /* 0x000fb88e01007387 */ /* 0x0003e80000100a00 */
[----:B-1----:R-:W3:Y:S04]  /*79a20*/  LDL.LU.64 R140, [R1+0x1ea0] ;  /* 0x001ea000018c7983 */ /* 0x002ee80000300a00 */
[----:B------:R-:W3:Y:S04]  /*79a30*/  LDL.LU.64 R142, [R1+0x1ea8] ;  /* 0x001ea800018e7983 */ /* 0x000ee80000300a00 */
[----:B------:R-:W3:Y:S04]  /*79a40*/  LDL.LU.64 R164, [R1+0x1eb0] ;  /* 0x001eb00001a47983 */ /* 0x000ee80000300a00 */
[----:B------:R-:W3:Y:S04]  /*79a50*/  LDL.LU.64 R166, [R1+0x1eb8] ;  /* 0x001eb80001a67983 */ /* 0x000ee80000300a00 */
[----:B------:R-:W3:Y:S04]  /*79a60*/  LDL.LU.64 R160, [R1+0x1ec0] ;  /* 0x001ec00001a07983 */ /* 0x000ee80000300a00 */
[----:B------:R-:W3:Y:S04]  /*79a70*/  LDL.LU.64 R162, [R1+0x1ec8] ;  /* 0x001ec80001a27983 */ /* 0x000ee80000300a00 */
[----:B------:R-:W3:Y:S04]  /*79a80*/  LDL.LU.64 R148, [R1+0x1ed0] ;  /* 0x001ed00001947983 */ /* 0x000ee80000300a00 */
[----:B------:R-:W3:Y:S01]  /*79a90*/  LDL.LU.64 R150, [R1+0x1ed8] ;  /* 0x001ed80001967983 */ /* 0x000ee20000300a00 */
[----:B--2---:R-:W-:Y:S03]  /*79aa0*/  HMMA.1688.F32.TF32 R176, R132, R64, R144 ;  /* 0x0000004084b0723c */ /* 0x004fe60000081090 */
[----:B------:R-:W2:Y:S04]  /*79ab0*/  LDL.LU.64 R144, [R1+0x1ee0] ;  /* 0x001ee00001907983 */ /* 0x000ea80000300a00 */
[----:B------:R-:W2:-:S12]  /*79ac0*/  LDL.LU.64 R146, [R1+0x1ee8] ;  /* 0x001ee80001927983 */ /* 0x000e980000300a00 */
        /* <DEDUP_REMOVED lines=13> */
[C---:B---3--:R-:W-:Y:S11]  /*79ba0*/  HMMA.1688.F32.TF32 R172, R132.reuse, R48, R168 ;  /* 0x0000003084ac723c */ /* 0x048ff600000810a8 */
[----:B------:R-:W-:Y:S04]  /*79bb0*/  STL.64 [R1+0xf70], R176 ;  /* 0x000f70b001007387 */ /* 0x000fe80000100a00 */
[----:B------:R-:W-:Y:S01]  /*79bc0*/  STL.64 [R1+0xf78], R178 ;  /* 0x000f78b201007387 */ /* 0x000fe20000100a00 */
[C---:B------:R-:W-:Y:S03]  /*79bd0*/  HMMA.1688.F32.TF32 R168, R132.reuse, R44, R140 ;  /* 0x0000002c84a8723c */ /* 0x040fe6000008108c */
[----:B------:R-:W3:Y:S04]  /*79be0*/  LDL.LU.64 R140, [R1+0x1f10] ;  /* 0x001f1000018c7983 */ /* 0x000ee80000300a00 */
[----:B------:R-:W-:Y:S04]  /*79bf0*/  STL.64 [R1+0xf60], R172 ;  /* 0x000f60ac01007387 */ /* 0x000fe80000100a00 */
[----:B------:R-:W-:Y:S04]  /*79c00*/  STL.64 [R1+0xf68], R174 ;  /* 0x000f68ae01007387 */ /* 0x000fe80000100a00 */
[----:B------:R-:W3:Y:S04]  /*79c10*/  LDL.LU.64 R142, [R1+0x1f18] ;  /* 0x001f1800018e7983 */ /* 0x000ee80000300a00 */
[----:B------:R-:W-:Y:S04]  /*79c20*/  STL.64 [R1+0xf50], R168 ;  /* 0x000f50a801007387 */ /* 0x000fe80000100a00 */
[----:B------:R1:W-:Y:S02]  /*79c30*/  STL.64 [R1+0xf58], R170 ;  /* 0x000f58aa01007387 */ /* 0x0003e40000100a00 */
[C---:B-1----:R-:W-:Y:S08]  /*79c40*/  HMMA.1688.F32.TF32 R168, R132.reuse, R40, R164 ;  /* 0x0000002884a8723c */ /* 0x042ff000000810a4 */
[C---:B------:R-:W-:Y:S08]  /*79c50*/  HMMA.1688.F32.TF32 R164, R132.reuse, R36, R160 ;  /* 0x0000002484a4723c */ /* 0x040ff000000810a0 */
        /* <DEDUP_REMOVED lines=12> */
[----:B------:R1:W-:Y:S01]  /*79d20*/  STL.64 [R1+0xf10], R160 ;  /* 0x000f10a001007387 */ /* 0x0003e20000100a00 */
[C---:B------:R-:W-:Y:S03]  /*79d30*/  HMMA.1688.F32.TF32 R156, R132.reuse, R24, R156 ;  /* 0x00000018849c723c */ /* 0x040fe6000008109c */
[----:B------:R1:W-:Y:S04]  /*79d40*/  STL.64 [R1+0xf18], R162 ;  /* 0x000f18a201007387 */ /* 0x0003e80000100a00 */
[----:B------:R-:W2:Y:S04]  /*79d50*/  LDL.LU.64 R172, [R1+0x1f30] ;  /* 0x001f300001ac7983 */ /* 0x000ea80000300a00 */
[----:B------:R-:W2:Y:S08]  /*79d60*/  LDL.LU.64 R174, [R1+0x1f38] ;  /* 0x001f380001ae7983 */ /* 0x000eb00000300a00 */
[----:B------:R-:W-:Y:S01]  /*79d70*/  STL.64 [R1+0xf00], R156 ;  /* 0x000f009c01007387 */ /* 0x000fe20000100a00 */
[C---:B----4-:R-:W-:Y:S03]  /*79d80*/  HMMA.1688.F32.TF32 R152, R132.reuse, R20, R152 ;  /* 0x000000148498723c */ /* 0x050fe60000081098 */
[----:B------:R-:W-:Y:S04]  /*79d90*/  STL.64 [R1+0xf08], R158 ;  /* 0x000f089e01007387 */ /* 0x000fe80000100a00 */
[----:B------:R-:W4:Y:S04]  /*79da0*/  LDL.LU.64 R168, [R1+0x1cf0] ;  /* 0x001cf00001a87983 */ /* 0x000f280000300a00 */
[----:B------:R-:W4:Y:S08]  /*79db0*/  LDL.LU.64 R170, [R1+0x1cf8] ;  /* 0x001cf80001aa7983 */ /* 0x000f300000300a00 */
[----:B------:R-:W-:Y:S04]  /*79dc0*/  STL.64 [R1+0xef0], R152 ;  /* 0x000ef09801007387 */ /* 0x000fe80000100a00 */
[----:B------:R-:W-:Y:S04]  /*79dd0*/  STL.64 [R1+0xef8], R154 ;  /* 0x000ef89a01007387 */ /* 0x000fe80000100a00 */
[----:B------:R-:W4:Y:S04]  /*79de0*/  LDL.LU.64 R164, [R1+0x1d10] ;  /* 0x001d100001a47983 */ /* 0x000f280000300a00 */
[----:B------:R-:W4:Y:S04]  /*79df0*/  LDL.LU.64 R166, [R1+0x1d18] ;  /* 0x001d180001a67983 */ /* 0x000f280000300a00 */
[----:B-1----:R-:W4:Y:S04]  /*79e00*/  LDL.LU.64 R160, [R1+0x1d30] ;  /* 0x001d300001a07983 */ /* 0x002f280000300a00 */
[----:B------:R-:W4:Y:S01]  /*79e10*/  LDL.LU.64 R162, [R1+0x1d38] ;  /* 0x001d380001a27983 */ /* 0x000f220000300a00 */
[----:B---3--:R-:W-:-:S15]  /*79e20*/  HMMA.1688.F32.TF32 R140, R132, R16, R140 ;  /* 0x00000010848c723c */ /* 0x008fde000008108c */
[----:B------:R-:W-:-:S04]  /*79e30*/  NOP ;  /* 0x0000000000007918 */ /* 0x000fc80000000000 */
[----:B------:R1:W-:Y:S04]  /*79e40*/  STL.64 [R1+0xee0], R140 ;  /* 0x000ee08c01007387 */ /* 0x0003e80000100a00 */
[----:B------:R3:W-:Y:S04]  /*79e50*/  STL.64 [R1+0xee8], R142 ;  /* 0x000ee88e01007387 */ /* 0x0007e80000100a00 */
[----:B-1----:R-:W4:Y:S04]  /*79e60*/  LDL.LU.64 R140, [R1+0x1d50] ;  /* 0x001d5000018c7983 */ /* 0x002f280000300a00 */
[----:B---3--:R-:W3:Y:S04]  /*79e70*/  LDL.LU.64 R142, [R1+0x1d58] ;  /* 0x001d5800018e7983 */ /* 0x008ee80000300a00 */
[----:B------:R-:W3:Y:S04]  /*79e80*/  LDL.LU.64 R156, [R1+0x1d60] ;  /* 0x001d6000019c7983 */ /* 0x000ee80000300a00 */
[----:B------:R-:W3:Y:S04]  /*79e90*/  LDL.LU.64 R158, [R1+0x1d68] ;  /* 0x001d6800019e7983 */ /* 0x000ee80000300a00 */
[----:B------:R-:W3:Y:S04]  /*79ea0*/  LDL.LU.64 R152, [R1+0x1d70] ;  /* 0x001d700001987983 */ /* 0x000ee80000300a00 */
        /* <DEDUP_REMOVED lines=9> */
[----:B------:R-:W-:Y:S01]  /*79f40*/  STL.64 [R1+0xec0], R176 ;  /* 0x000ec0b001007387 */ /* 0x000fe20000100a00 */
[----:B------:R-:W-:Y:S03]  /*79f50*/  HMMA.1688.F32.TF32 R132, R132, R4, R172 ;  /* 0x000000048484723c */ /* 0x000fe600000810ac */
[----:B------:R-:W-:-:S15]  /*79f60*/  STL.64 [R1+0xec8], R178 ;  /* 0x000ec8b201007387 */ /* 0x000fde0000100a00 */
[----:B------:R-:W-:Y:S01]  /*79f70*/  NOP ;  /* 0x0000000000007918 */ /* 0x000fe20000000000 */
[----:B------:R1:W-:Y:S01]  /*79f80*/  STL.64 [R1+0x3c0], R132 ;  /* 0x0003c08401007387 */ /* 0x0003e20000100a00 */
[C---:B----4-:R-:W-:Y:S03]  /*79f90*/  HMMA.1688.F32.TF32 R168, R136.reuse, R128, R168 ;  /* 0x0000008088a8723c */ /* 0x050fe600000810a8 */
[----:B------:R4:W-:Y:S04]  /*79fa0*/  STL.64 [R1+0x3c8], R134 ;  /* 0x0003c88601007387 */ /* 0x0009e80000100a00 */
[----:B-1----:R-:W2:Y:S01]  /*79fb0*/  LDL.LU.64 R132, [R1+0x1f50] ;  /* 0x001f500001847983 */ /* 0x002ea20000300a00 */
[C---:B------:R-:W-:Y:S11]  /*79fc0*/  HMMA.1688.F32.TF32 R164, R136.reuse, R124, R164 ;  /* 0x0000007c88a4723c */ /* 0x040ff600000810a4 */
[----:B------:R-:W-:Y:S04]  /*79fd0*/  STL.64 [R1+0x3b0], R168 ;  /* 0x0003b0a801007387 */ /* 0x000fe80000100a00 */
[----:B------:R-:W-:Y:S04]  /*79fe0*/  STL.64 [R1+0x3b8], R170 ;  /* 0x0003b8aa01007387 */ /* 0x000fe80000100a00 */
[----:B----4-:R-:W4:Y:S04]  /*79ff0*/  LDL.LU.64 R134, [R1+0x1f58] ;  /* 0x001f580001867983 */ /* 0x010f280000300a00 */
[----:B------:R-:W-:Y:S04]  /*7a000*/  STL.64 [R1+0x3a0], R164 ;  /* 0x0003a0a401007387 */ /* 0x000fe80000100a00 */
[----:B------:R1:W-:Y:S02]  /*7a010*/  STL.64 [R1+0x3a8], R166 ;  /* 0x0003a8a601007387 */ /* 0x0003e40000100a00 */
[C---:B-1----:R-:W-:Y:S08]  /*7a020*/  HMMA.1688.F32.TF32 R164, R136.reuse, R120, R160 ;  /* 0x0000007888a4723c */ /* 0x042ff000000810a0 */
[C---:B---3--:R-:W-:Y:S01]  /*7a030*/  HMMA.1688.F32.TF32 R160, R136.reuse, R116, R140 ;  /* 0x0000007488a0723c */ /* 0x048fe2000008108c */
[----:B------:R-:W3:Y:S10]  /*7a040*/  LDL.LU.64 R140, [R1+0x1fd0] ;  /* 0x001fd000018c7983 */ /* 0x000ef40000300a00 */
[----:B------:R-:W-:Y:S04]  /*7a050*/  STL.64 [R1+0x390], R164 ;  /* 0x000390a401007387 */ /* 0x000fe80000100a00 */
[----:B------:R-:W-:Y:S04]  /*7a060*/  STL.64 [R1+0x398], R166 ;  /* 0x000398a601007387 */ /* 0x000fe80000100a00 */
[----:B------:R-:W3:Y:S04]  /*7a070*/  LDL.LU.64 R142, [R1+0x1fd8] ;  /* 0x001fd800018e7983 */ /* 0x000ee80000300a00 */
        /* <DEDUP_REMOVED lines=8> */
[C---:B------:R-:W-:Y:S03]  /*7a100*/  HMMA.1688.F32.TF32 R148, R136.reuse, R104, R148 ;  /* 0x000000688894723c */ /* 0x040fe60000081094 */
[----:B------:R-:W-:Y:S04]  /*7a110*/  STL.64 [R1+0x360], R156 ;  /* 0x0003609c01007387 */ /* 0x000fe80000100a00 */
[----:B------:R-:W-:Y:S04]  /*7a120*/  STL.64 [R1+0x368], R158 ;  /* 0x0003689e01007387 */ /* 0x000fe80000100a00 */
[----:B------:R-:W3:Y:S04]  /*7a130*/  LDL.LU.64 R172, [R1+0x1ff0] ;  /* 0x001ff00001ac7983 */ /* 0x000ee80000300a00 */
[----:B------:R-:W3:Y:S04]  /*7a140*/  LDL.LU.64 R174, [R1+0x1ff8] ;  /* 0x001ff80001ae7983 */ /* 0x000ee80000300a00 */
        /* <DEDUP_REMOVED lines=12> */
[----:B----4-:R-:W-:-:S15]  /*7a210*/  HMMA.1688.F32.TF32 R132, R136, R96, R132 ;  /* 0x000000608884723c */ /* 0x010fde0000081084 */
[----:B------:R-:W-:-:S04]  /*7a220*/  NOP ;  /* 0x0000000000007918 */ /* 0x000fc80000000000 */
[----:B------:R-:W-:Y:S04]  /*7a230*/  STL.64 [R1+0x330], R132 ;  /* 0x0003308401007387 */ /* 0x000fe80000100a00 */
[----:B------:R-:W-:Y:S04]  /*7a240*/  STL.64 [R1+0x338], R134 ;  /* 0x0003388601007387 */ /* 0x000fe80000100a00 */
[----:B------:R-:W-:Y:S04]  /*7a250*/  LDS R132, [R0+UR7+0x280] ;  /* 0x0002800700847984 */ /* 0x000fe80008000800 */
[----:B------:R-:W-:Y:S04]  /*7a260*/  LDS R134, [R0+UR7+0x2280] ;  /* 0x0022800700867984 */ /* 0x000fe80008000800 */
[----:B------:R-:W-:Y:S04]  /*7a270*/  LDS R133, [R245+UR7+0x280] ;  /* 0x00028007f5857984 */ /* 0x000fe80008000800 */
[----:B------:R-:W1:Y:S01]  /*7a280*/  LDS R135, [R245+UR7+0x2280] ;  /* 0x00228007f5877984 */ /* 0x000e620008000800 */
[----:B---3--:R-:W-:Y:S03]  /*7a290*/  HMMA.1688.F32.TF32 R148, R136, R92, R140 ;  /* 0x0000005c8894723c */ /* 0x008fe6000008108c */
[----:B------:R-:W3:Y:S04]  /*7a2a0*/  LDL.LU.64 R140, [R1+0x2040] ;  /* 0x00204000018c7983 */ /* 0x000ee80000300a00 */
[----:B------:R-:W3:-:S12]  /*7a2b0*/  LDL.LU.64 R142, [R1+0x2048] ;  /* 0x00204800018e7983 */ /* 0x000ed80000300a00 */
[----:B------:R4:W-:Y:S04]  /*7a2c0*/  STL.64 [R1+0xeb0], R148 ;  /* 0x000eb09401007387 */ /* 0x0009e80000100a00 */
[----:B------:R1:W-:Y:S04]  /*7a2d0*/  STL.64 [R1+0xeb8], R150 ;  /* 0x000eb89601007387 */ /* 0x0003e80000100a00 */
[----:B------:R-:W3:Y:S04]  /*7a2e0*/  LDL.LU.64 R160, [R1+0x2050] ;  /* 0x0020500001a07983 */ /* 0x000ee80000300a00 */
[----:B------:R-:W3:Y:S04]  /*7a2f0*/  LDL.LU.64 R162, [R1+0x2058] ;  /* 0x0020580001a27983 */ /* 0x000ee80000300a00 */
        /* <DEDUP_REMOVED lines=50> */
[----:B--2---:R-:W-:Y:S03]  /*7a620*/  HMMA.1688.F32.TF32 R156, R136, R48, R144 ;  /* 0x00000030889c723c */ /* 0x004fe60000081090 */
[----:B------:R-:W2:Y:S04]  /*7a630*/  LDL.LU.64 R144, [R1+0x2100] ;  /* 0x0021000001907983 */ /* 0x000ea80000300a00 */
[----:B------:R-:W2:-:S12]  /*7a640*/  LDL.LU.64 R146, [R1+0x2108] ;  /* 0x0021080001927983 */ /* 0x000e980000300a00 */
        /* <DEDUP_REMOVED lines=68> */
[----:B------:R-:W2:Y:S01]  /*7aa90*/  LDL.LU.64 R174, [R1+0x2018] ;  /* 0x0020180001ae7983 */ /* 0x000ea20000300a00 */
[----:B---3--:R-:W-:-:S15]  /*7aaa0*/  HMMA.1688.F32.TF32 R140, R132, R120, R140 ;  /* 0x00000078848c723c */ /* 0x008fde000008108c */
        /* <DEDUP_REMOVED lines=8> */
[----:B------:R-:W2:Y:S04]  /*7ab30*/  LDL.LU.64 R162, [R1+0x21f8] ;  /* 0x0021f80001a27983 */ /* 0x000ea80000300a00 */
[----:B---3--:R-:W3:Y:S04]  /*7ab40*/  LDL.LU.64 R140, [R1+0x2220] ;  /* 0x00222000018c7983 */ /* 0x008ee80000300a00 */
[----:B------:R-:W3:Y:S01]  /*7ab50*/  LDL.LU.64 R142, [R1+0x2228] ;  /* 0x00222800018e7983 */ /* 0x000ee20000300a00 */
[----:B------:R-:W-:Y:S03]  /*7ab60*/  HMMA.1688.F32.TF32 R176, R132, R116, R156 ;  /* 0x0000007484b0723c */ /* 0x000fe6000008109c */
[----:B------:R-:W3:Y:S04]  /*7ab70*/  LDL.LU.64 R156, [R1+0x2240] ;  /* 0x00224000019c7983 */ /* 0x000ee80000300a00 */
[----:B------:R-:W3:-:S12]  /*7ab80*/  LDL.LU.64 R158, [R1+0x2248] ;  /* 0x00224800019e7983 */ /* 0x000ed80000300a00 */
        /* <DEDUP_REMOVED lines=56> */
[----:B-1----:R-:W4:Y:S04]  /*7af10*/  LDL.LU.64 R144, [R1+0x2300] ;  /* 0x0023000001907983 */ /* 0x002f280000300a00 */
[----:B--2---:R-:W2:Y:S04]  /*7af20*/  LDL.LU.64 R146, [R1+0x2308] ;  /* 0x0023080001927983 */ /* 0x004ea80000300a00 */
[----:B------:R-:W2:Y:S04]  /*7af30*/  LDL.LU.64 R164, [R1+0x2310] ;  /* 0x0023100001a47983 */ /* 0x000ea80000300a00 */
[----:B------:R-:W2:Y:S04]  /*7af40*/  LDL.LU.64 R166, [R1+0x2318] ;  /* 0x0023180001a67983 */ /* 0x000ea80000300a00 */
[----:B------:R-:W2:Y:S04]  /*7af50*/  LDL.LU.64 R160, [R1+0x2320] ;  /* 0x0023200001a07983 */ /* 0x000ea80000300a00 */
[----:B------:R-:W2:Y:S04]  /*7af60*/  LDL.LU.64 R162, [R1+0x2328] ;  /* 0x0023280001a27983 */ /* 0x000ea80000300a00 */
[----:B------:R-:W2:Y:S04]  /*7af70*/  LDL.LU.64 R152, [R1+0x2340] ;  /* 0x0023400001987983 */ /* 0x000ea80000300a00 */
[----:B------:R-:W2:Y:S01]  /*7af80*/  LDL.LU.64 R154, [R1+0x2348] ;  /* 0x00234800019a7983 */ /* 0x000ea20000300a00 */
        /* <DEDUP_REMOVED lines=16> */
[C---:B------:R-:W-:Y:S11]  /*7b090*/  HMMA.1688.F32.TF32 R172, R132.reuse, R48, R168 ;  /* 0x0000003084ac723c */ /* 0x040ff600000810a8 */
[----:B------:R-:W-:Y:S04]  /*7b0a0*/  STL.64 [R1+0xc20], R176 ;  /* 0x000c20b001007387 */ /* 0x000fe80000100a00 */
[----:B------:R-:W-:Y:S01]  /*7b0b0*/  STL.64 [R1+0xc28], R178 ;  /* 0x000c28b201007387 */ /* 0x000fe20000100a00 */
[C---:B--2---:R-:W-:Y:S03]  /*7b0c0*/  HMMA.1688.F32.TF32 R168, R132.reuse, R44, R144 ;  /* 0x0000002c84a8723c */ /* 0x044fe60000081090 */
[----:B------:R-:W2:Y:S04]  /*7b0d0*/  LDL.LU.64 R144, [R1+0x2380] ;  /* 0x0023800001907983 */ /* 0x000ea80000300a00 */
[----:B------:R-:W-:Y:S04]  /*7b0e0*/  STL.64 [R1+0xc10], R172 ;  /* 0x000c10ac01007387 */ /* 0x000fe80000100a00 */
[----:B------:R-:W-:Y:S04]  /*7b0f0*/  STL.64 [R1+0xc18], R174 ;  /* 0x000c18ae01007387 */ /* 0x000fe80000100a00 */
[----:B------:R-:W2:Y:S04]  /*7b100*/  LDL.LU.64 R146, [R1+0x2388] ;  /* 0x0023880001927983 */ /* 0x000ea80000300a00 */
[----:B------:R-:W-:Y:S04]  /*7b110*/  STL.64 [R1+0xc00], R168 ;  /* 0x000c00a801007387 */ /* 0x000fe80000100a00 */
[----:B------:R1:W-:Y:S02]  /*7b120*/  STL.64 [R1+0xc08], R170 ;  /* 0x000c08aa01007387 */ /* 0x0003e40000100a00 */
[C---:B-1----:R-:W-:Y:S08]  /*7b130*/  HMMA.1688.F32.TF32 R168, R132.reuse, R40, R164 ;  /* 0x0000002884a8723c */ /* 0x042ff000000810a4 */
[C---:B------:R-:W-:Y:S08]  /*7b140*/  HMMA.1688.F32.TF32 R164, R132.reuse, R36, R160 ;  /* 0x0000002484a4723c */ /* 0x040ff000000810a0 */
        /* <DEDUP_REMOVED lines=46> */
[----:B------:R-:W-:Y:S01]  /*7b430*/  STL.64 [R1+0xb70], R176 ;  /* 0x000b70b001007387 */ /* 0x000fe20000100a00 */
[----:B------:R-:W-:Y:S03]  /*7b440*/  HMMA.1688.F32.TF32 R132, R132, R4, R172 ;  /* 0x000000048484723c */ /* 0x000fe600000810ac */
[----:B------:R-:W-:-:S15]  /*7b450*/  STL.64 [R1+0xb78], R178 ;  /* 0x000b78b201007387 */ /* 0x000fde0000100a00 */
[----:B------:R-:W-:Y:S01]  /*7b460*/  NOP ;  /* 0x0000000000007918 */ /* 0x000fe20000000000 */
[----:B------:R1:W-:Y:S01]  /*7b470*/  STL.64 [R1+0x310], R132 ;  /* 0x0003108401007387 */ /* 0x0003e20000100a00 */
[C---:B----4-:R-:W-:Y:S03]  /*7b480*/  HMMA.1688.F32.TF32 R168, R136.reuse, R128, R168 ;  /* 0x0000008088a8723c */ /* 0x050fe600000810a8 */
[----:B------:R4:W-:Y:S04]  /*7b490*/  STL.64 [R1+0x318], R134 ;  /* 0x0003188601007387 */ /* 0x0009e80000100a00 */
[----:B-1----:R-:W3:Y:S01]  /*7b4a0*/  LDL.LU.64 R132, [R1+0x2400] ;  /* 0x0024000001847983 */ /* 0x002ee20000300a00 */
[C---:B------:R-:W-:Y:S11]  /*7b4b0*/  HMMA.1688.F32.TF32 R164, R136.reuse, R124, R164 ;  /* 0x0000007c88a4723c */ /* 0x040ff600000810a4 */
[----:B------:R-:W-:Y:S04]  /*7b4c0*/  STL.64 [R1+0x300], R168 ;  /* 0x000300a801007387 */ /* 0x000fe80000100a00 */
[----:B------:R-:W-:Y:S04]  /*7b4d0*/  STL.64 [R1+0x308], R170 ;  /* 0x000308aa01007387 */ /* 0x000fe80000100a00 */
[----:B----4-:R-:W4:Y:S04]  /*7b4e0*/  LDL.LU.64 R134, [R1+0x2408] ;  /* 0x0024080001867983 */ /* 0x010f280000300a00 */
[----:B------:R-:W-:Y:S04]  /*7b4f0*/  STL.64 [R1+0x2f0], R164 ;  /* 0x0002f0a401007387 */ /* 0x000fe80000100a00 */
[----:B------:R1:W-:Y:S02]  /*7b500*/  STL.64 [R1+0x2f8], R166 ;  /* 0x0002f8a601007387 */ /* 0x0003e40000100a00 */
[C---:B-1----:R-:W-:Y:S08]  /*7b510*/  HMMA.1688.F32.TF32 R164, R136.reuse, R120, R160 ;  /* 0x0000007888a4723c */ /* 0x042ff000000810a0 */
        /* <DEDUP_REMOVED lines=13> */
[C---:B------:R-:W-:Y:S03]  /*7b5f0*/  HMMA.1688.F32.TF32 R152, R136.reuse, R104, R152 ;  /* 0x000000688898723c */ /* 0x040fe60000081098 */
[----:B------:R-:W-:Y:S04]  /*7b600*/  STL.64 [R1+0x2b0], R156 ;  /* 0x0002b09c01007387 */ /* 0x000fe80000100a00 */
[----:B------:R-:W-:Y:S04]  /*7b610*/  STL.64 [R1+0x2b8], R158 ;  /* 0x0002b89e01007387 */ /* 0x000fe80000100a00 */
[----:B------:R-:W2:Y:S04]  /*7b620*/  LDL.LU.64 R172, [R1+0x24e0] ;  /* 0x0024e00001ac7983 */ /* 0x000ea80000300a00 */
[----:B------:R-:W2:Y:S04]  /*7b630*/  LDL.LU.64 R174, [R1+0x24e8] ;  /* 0x0024e80001ae7983 */ /* 0x000ea80000300a00 */
[----:B------:R-:W-:Y:S04]  /*7b640*/  STL.64 [R1+0x2a0], R152 ;  /* 0x0002a09801007387 */ /* 0x000fe80000100a00 */
[----:B------:R-:W-:Y:S04]  /*7b650*/  STL.64 [R1+0x2a8], R154 ;  /* 0x0002a89a01007387 */ /* 0x000fe80000100a00 */
        /* <DEDUP_REMOVED lines=8> */
[----:B-1----:R-:W2:Y:S04]  /*7b6e0*/  LDL.LU.64 R140, [R1+0x2540] ;  /* 0x00254000018c7983 */ /* 0x002ea80000300a00 */
[----:B---3--:R-:W3:Y:S01]  /*7b6f0*/  LDL.LU.64 R142, [R1+0x2548] ;  /* 0x00254800018e7983 */ /* 0x008ee20000300a00 */
        /* <DEDUP_REMOVED lines=8> */
[----:B--2---:R-:W-:Y:S03]  /*7b780*/  HMMA.1688.F32.TF32 R152, R136, R92, R144 ;  /* 0x0000005c8898723c */ /* 0x004fe60000081090 */
        /* <DEDUP_REMOVED lines=22> */
[C---:B---3--:R-:W-:Y:S01]  /*7b8f0*/  HMMA.1688.F32.TF32 R164, R136.reuse, R72, R140 ;  /* 0x0000004888a4723c */ /* 0x048fe2000008108c */
[----:B------:R-:W3:Y:S10]  /*7b900*/  LDL.LU.64 R140, [R1+0x25a0] ;  /* 0x0025a000018c7983 */ /* 0x000ef40000300a00 */
        /* <DEDUP_REMOVED lines=227> */
[----:B------:R-:W-:Y:S04]  /*7c740*/  STL.64 [R1+0x860], R156 ;  /* 0x0008609c01007387 */ /* 0x000fe80000100a00 */
[----:B------:R-:W-:Y:S04]  /*7c750*/  STL.64 [R1+0x868], R158 ;  /* 0x0008689e01007387 */ /* 0x000fe80000100a00 */
[----:B------:R-:W2:Y:S04]  /*7c760*/  LDL.LU.64 R168, [R1+0x2660] ;  /* 0x0026600001a87983 */ /* 0x000ea80000300a00 */
[----:B------:R-:W2:Y:S01]  /*7c770*/  LDL.LU.64 R170, [R1+0x2668] ;  /* 0x0026680001aa7983 */ /* 0x000ea20000300a00 */
[----:B----4-:R-:W-:-:S15]  /*7c780*/  HMMA.1688.F32.TF32 R152, R132, R20, R152 ;  /* 0x000000148498723c */ /* 0x010fde0000081098 */
[----:B------:R-:W-:-:S04]  /*7c790*/  NOP ;  /* 0x0000000000007918 */ /* 0x000fc80000000000 */
        /* <DEDUP_REMOVED lines=26> */
[----:B------:R-:W-:Y:S05]  /*7c940*/  STL.64 [R1+0x828], R178 ;  /* 0x000828b201007387 */ /* 0x000fea0000100a00 */
[C---:B------:R-:W-:Y:S11]  /*7c950*/  HMMA.1688.F32.TF32 R168, R136.reuse, R128, R168 ;  /* 0x0000008088a8723c */ /* 0x040ff600000810a8 */
[----:B------:R1:W-:Y:S04]  /*7c960*/  STL.64 [R1+0x260], R132 ;  /* 0x0002608401007387 */ /* 0x0003e80000100a00 */
[----:B------:R1:W-:Y:S04]  /*7c970*/  STL.64 [R1+0x268], R134 ;  /* 0x0002688601007387 */ /* 0x0003e80000100a00 */
[----:B-1----:R-:W2:Y:S04]  /*7c980*/  LDL.LU.64 R132, [R1+0x29f0] ;  /* 0x0029f00001847983 */ /* 0x002ea80000300a00 */
[----:B------:R-:W-:Y:S04]  /*7c990*/  STL.64 [R1+0x250], R168 ;  /* 0x000250a801007387 */ /* 0x000fe80000100a00 */
[----:B------:R-:W-:Y:S04]  /*7c9a0*/  STL.64 [R1+0x258], R170 ;  /* 0x000258aa01007387 */ /* 0x000fe80000100a00 */
[----:B------:R-:W2:Y:S01]  /*7c9b0*/  LDL.LU.64 R134, [R1+0x29f8] ;  /* 0x0029f80001867983 */ /* 0x000ea20000300a00 */
[----:B----4-:R-:W-:-:S15]  /*7c9c0*/  HMMA.1688.F32.TF32 R164, R136, R124, R164 ;  /* 0x0000007c88a4723c */ /* 0x010fde00000810a4 */
[----:B------:R-:W-:-:S04]  /*7c9d0*/  NOP ;  /* 0x0000000000007918 */ /* 0x000fc80000000000 */
        /* <DEDUP_REMOVED lines=31> */
[----:B-1----:R-:W4:Y:S04]  /*7cbd0*/  LDL.LU.64 R144, [R1+0x2b00] ;  /* 0x002b000001907983 */ /* 0x002f280000300a00 */
[----:B--2---:R-:W2:Y:S01]  /*7cbe0*/  LDL.LU.64 R146, [R1+0x2b08] ;  /* 0x002b080001927983 */ /* 0x004ea20000300a00 */
[----:B------:R-:W-:-:S15]  /*7cbf0*/  HMMA.1688.F32.TF32 R132, R136, R96, R132 ;  /* 0x000000608884723c */ /* 0x000fde0000081084 */
[----:B------:R-:W-:-:S04]  /*7cc00*/  NOP ;  /* 0x0000000000007918 */ /* 0x000fc80000000000 */
[----:B------:R-:W-:Y:S04]  /*7cc10*/  STL.64 [R1+0x1d0], R132 ;  /* 0x0001d08401007387 */ /* 0x000fe80000100a00 */
[----:B------:R-:W-:Y:S04]  /*7cc20*/  STL.64 [R1+0x1d8], R134 ;  /* 0x0001d88601007387 */ /* 0x000fe80000100a00 */
[----:B------:R-:W2:Y:S04]  /*7cc30*/  LDL.LU.64 R148, [R1+0x2b30] ;  /* 0x002b300001947983 */ /* 0x000ea80000300a00 */
[----:B------:R-:W2:Y:S04]  /*7cc40*/  LDL.LU.64 R150, [R1+0x2b38] ;  /* 0x002b380001967983 */ /* 0x000ea80000300a00 */
[----:B------:R-:W-:Y:S04]  /*7cc50*/  LDS R132, [R0+UR7+0x380] ;  /* 0x0003800700847984 */ /* 0x000fe80008000800 */
[----:B------:R-:W-:Y:S04]  /*7cc60*/  LDS R134, [R0+UR7+0x2380] ;  /* 0x0023800700867984 */ /* 0x000fe80008000800 */
[----:B------:R-:W-:Y:S04]  /*7cc70*/  LDS R133, [R245+UR7+0x380] ;  /* 0x00038007f5857984 */ /* 0x000fe80008000800 */
[----:B------:R-:W1:Y:S01]  /*7cc80*/  LDS R135, [R245+UR7+0x2380] ;  /* 0x00238007f5877984 */ /* 0x000e620008000800 */
[----:B---3--:R-:W-:-:S15]  /*7cc90*/  HMMA.1688.F32.TF32 R140, R136, R92, R140 ;  /* 0x0000005c888c723c */ /* 0x008fde000008108c */
[----:B------:R-:W-:-:S04]  /*7cca0*/  NOP ;  /* 0x0000000000007918 */ /* 0x000fc80000000000 */
[----:B------:R3:W-:Y:S04]  /*7ccb0*/  STL.64 [R1+0x810], R140 ;  /* 0x0008108c01007387 */ /* 0x0007e80000100a00 */
[----:B------:R1:W-:Y:S04]  /*7ccc0*/  STL.64 [R1+0x818], R142 ;  /* 0x0008188e01007387 */ /* 0x0003e80000100a00 */
[----:B------:R-:W2:Y:S04]  /*7ccd0*/  LDL.LU.64 R160, [R1+0x2b40] ;  /* 0x002b400001a07983 */ /* 0x000ea80000300a00 */
[----:B------:R-:W2:Y:S04]  /*7cce0*/  LDL.LU.64 R162, [R1+0x2b48] ;  /* 0x002b480001a27983 */ /* 0x000ea80000300a00 */
[----:B---3--:R-:W3:Y:S04]  /*7ccf0*/  LDL.LU.64 R140, [R1+0x2b50] ;  /* 0x002b5000018c7983 */ /* 0x008ee80000300a00 */
[----:B-1----:R-:W3:Y:S04]  /*7cd00*/  LDL.LU.64 R142, [R1+0x2b58] ;  /* 0x002b5800018e7983 */ /* 0x002ee80000300a00 */
        /* <DEDUP_REMOVED lines=32> */
[----:B------:R-:W3:Y:S01]  /*7cf10*/  LDL.LU.64 R142, [R1+0x2ba8] ;  /* 0x002ba800018e7983 */ /* 0x000ee20000300a00 */
[C---:B----4-:R-:W-:Y:S03]  /*7cf20*/  HMMA.1688.F32.TF32 R152, R136.reuse, R52, R152 ;  /* 0x000000348898723c */ /* 0x050fe60000081098 */
[----:B------:R-:W-:Y:S04]  /*7cf30*/  STL.64 [R1+0x790], R160 ;  /* 0x000790a001007387 */ /* 0x000fe80000100a00 */
[----:B------:R-:W-:Y:S04]  /*7cf40*/  STL.64 [R1+0x798], R162 ;  /* 0x000798a201007387 */ /* 0x000fe80000100a00 */
[----:B------:R-:W4:Y:S04]  /*7cf50*/  LDL.LU.64 R172, [R1+0x2bb0] ;  /* 0x002bb00001ac7983 */ /* 0x000f280000300a00 */
[----:B------:R-:W4:Y:S04]  /*7cf60*/  LDL.LU.64 R174, [R1+0x2bb8] ;  /* 0x002bb80001ae7983 */ /* 0x000f280000300a00 */
[----:B------:R1:W-:Y:S04]  /*7cf70*/  STL.64 [R1+0x780], R156 ;  /* 0x0007809c01007387 */ /* 0x0003e80000100a00 */
[----:B------:R1:W-:Y:S04]  /*7cf80*/  STL.64 [R1+0x788], R158 ;  /* 0x0007889e01007387 */ /* 0x0003e80000100a00 */
[----:B------:R-:W4:Y:S04]  /*7cf90*/  LDL.LU.64 R168, [R1+0x2be0] ;  /* 0x002be00001a87983 */ /* 0x000f280000300a00 */
[----:B------:R-:W4:Y:S04]  /*7cfa0*/  LDL.LU.64 R170, [R1+0x2be8] ;  /* 0x002be80001aa7983 */ /* 0x000f280000300a00 */
[----:B------:R-:W-:Y:S04]  /*7cfb0*/  STL.64 [R1+0x770], R152 ;  /* 0x0007709801007387 */ /* 0x000fe80000100a00 */
        /* <DEDUP_REMOVED lines=24> */
[C---:B----4-:R-:W-:Y:S08]  /*7d140*/  HMMA.1688.F32.TF32 R176, R136.reuse, R36, R172 ;  /* 0x0000002488b0723c */ /* 0x050ff000000810ac */
        /* <DEDUP_REMOVED lines=28> */
[----:B------:R-:W2:Y:S04]  /*7d310*/  LDL.LU.64 R154, [R1+0x2a58] ;  /* 0x002a5800019a7983 */ /* 0x000ea80000300a00 */
[----:B------:R-:W-:Y:S04]  /*7d320*/  STL.64 [R1+0x6c0], R160 ;  /* 0x0006c0a001007387 */ /* 0x000fe80000100a00 */
[----:B------:R-:W-:Y:S01]  /*7d330*/  STL.64 [R1+0x6c8], R162 ;  /* 0x0006c8a201007387 */ /* 0x000fe20000100a00 */
[----:B---3--:R-:W-:Y:S03]  /*7d340*/  HMMA.1688.F32.TF32 R136, R136, R4, R140 ;  /* 0x000000048888723c */ /* 0x008fe6000008108c */
[----:B------:R-:W3:Y:S04]  /*7d350*/  LDL.LU.64 R140, [R1+0x2a60] ;  /* 0x002a6000018c7983 */ /* 0x000ee80000300a00 */
[----:B------:R-:W3:-:S12]  /*7d360*/  LDL.LU.64 R142, [R1+0x2a68] ;  /* 0x002a6800018e7983 */ /* 0x000ed80000300a00 */
[----:B------:R-:W-:Y:S04]  /*7d370*/  STL.64 [R1+0x1c0], R136 ;  /* 0x0001c08801007387 */ /* 0x000fe80000100a00 */
[----:B------:R4:W-:Y:S04]  /*7d380*/  STL.64 [R1+0x1c8], R138 ;  /* 0x0001c88a01007387 */ /* 0x0009e80000100a00 */
[----:B------:R-:W3:Y:S04]  /*7d390*/  LDL.LU.64 R168, [R1+0x2a70] ;  /* 0x002a700001a87983 */ /* 0x000ee80000300a00 */
[----:B------:R-:W3:Y:S01]  /*7d3a0*/  LDL.LU.64 R170, [R1+0x2a78] ;  /* 0x002a780001aa7983 */ /* 0x000ee20000300a00 */
[----:B----4-:R-:W-:-:S15]  /*7d3b0*/  HMMA.1688.F32.TF32 R136, R132, R128, R156 ;  /* 0x000000808488723c */ /* 0x010fde000008109c */
[----:B------:R-:W-:-:S04]  /*7d3c0*/  NOP ;  /* 0x0000000000007918 */ /* 0x000fc80000000000 */
[----:B------:R-:W-:Y:S04]  /*7d3d0*/  STL.64 [R1+0x6b0], R136 ;  /* 0x0006b08801007387 */ /* 0x000fe80000100a00 */
[----:B------:R2:W-:Y:S04]  /*7d3e0*/  STL.64 [R1+0x6b8], R138 ;  /* 0x0006b88a01007387 */ /* 0x0005e80000100a00 */
[----:B------:R-:W4:Y:S04]  /*7d3f0*/  LDL.LU.64 R164, [R1+0x2a80] ;  /* 0x002a800001a47983 */ /* 0x000f280000300a00 */
[----:B------:R-:W4:Y:S01]  /*7d400*/  LDL.LU.64 R166, [R1+0x2a88] ;  /* 0x002a880001a67983 */ /* 0x000f220000300a00 */
[----:B--2---:R-:W-:-:S15]  /*7d410*/  HMMA.1688.F32.TF32 R136, R132, R124, R144 ;  /* 0x0000007c8488723c */ /* 0x004fde0000081090 */
[----:B------:R-:W-:-:S04]  /*7d420*/  NOP ;  /* 0x0000000000007918 */ /* 0x000fc80000000000 */
[----:B------:R-:W-:Y:S04]  /*7d430*/  STL.64 [R1+0x6a0], R136 ;  /* 0x0006a08801007387 */ /* 0x000fe80000100a00 */
[----:B------:R1:W-:Y:S04]  /*7d440*/  STL.64 [R1+0x6a8], R138 ;  /* 0x0006a88a01007387 */ /* 0x0003e80000100a00 */
[----:B------:R-:W2:Y:S04]  /*7d450*/  LDL.LU.64 R144, [R1+0x2b10] ;  /* 0x002b100001907983 */ /* 0x000ea80000300a00 */
[----:B------:R-:W2:Y:S01]  /*7d460*/  LDL.LU.64 R146, [R1+0x2b18] ;  /* 0x002b180001927983 */ /* 0x000ea20000300a00 */
[----:B-1----:R-:W-:Y:S03]  /*7d470*/  HMMA.1688.F32.TF32 R136, R132, R120, R148 ;  /* 0x000000788488723c */ /* 0x002fe60000081094 */
[----:B------:R-:W2:Y:S04]  /*7d480*/  LDL.LU.64 R148, [R1+0x2ca0] ;  /* 0x002ca00001947983 */ /* 0x000ea80000300a00 */
[----:B------:R-:W2:-:S12]  /*7d490*/  LDL.LU.64 R150, [R1+0x2ca8] ;  /* 0x002ca80001967983 */ /* 0x000e980000300a00 */
[----:B------:R1:W-:Y:S04]  /*7d4a0*/  STL.64 [R1+0x690], R136 ;  /* 0x0006908801007387 */ /* 0x0003e80000100a00 */
[----:B------:R1:W-:Y:S04]  /*7d4b0*/  STL.64 [R1+0x698], R138 ;  /* 0x0006988a01007387 */ /* 0x0003e80000100a00 */
[----:B------:R-:W2:Y:S04]  /*7d4c0*/  LDL.LU.64 R160, [R1+0x2ce0] ;  /* 0x002ce00001a07983 */ /* 0x000ea80000300a00 */
[----:B------:R-:W2:Y:S04]  /*7d4d0*/  LDL.LU.64 R162, [R1+0x2ce8] ;  /* 0x002ce80001a27983 */ /* 0x000ea80000300a00 */
[----:B------:R-:W2:Y:S04]  /*7d4e0*/  LDL.LU.64 R156, [R1+0x2cf0] ;  /* 0x002cf000019c7983 */ /* 0x000ea80000300a00 */
[----:B------:R-:W2:Y:S04]  /*7d4f0*/  LDL.LU.64 R158, [R1+0x2cf8] ;  /* 0x002cf800019e7983 */ /* 0x000ea80000300a00 */
[----:B-1----:R-:W2:Y:S04]  /*7d500*/  LDL.LU.64 R136, [R1+0x2d00] ;  /* 0x002d000001887983 */ /* 0x002ea80000300a00 */
        /* <DEDUP_REMOVED lines=15> */
[C---:B----4-:R-:W-:Y:S08]  /*7d600*/  HMMA.1688.F32.TF32 R168, R132.reuse, R104, R164 ;  /* 0x0000006884a8723c */ /* 0x050ff000000810a4 */
        /* <DEDUP_REMOVED lines=8> */
[----:B------:R-:W4:Y:S04]  /*7d690*/  LDL.LU.64 R148, [R1+0x2d50] ;  /* 0x002d500001947983 */ /* 0x000f280000300a00 */
[----:B------:R-:W4:-:S13]  /*7d6a0*/  LDL.LU.64 R150, [R1+0x2d58] ;  /* 0x002d580001967983 */ /* 0x000f1a0000300a00 */
[----:B------:R-:W-:Y:S04]  /*7d6b0*/  STL.64 [R1+0x630], R164 ;  /* 0x000630a401007387 */ /* 0x000fe80000100a00 */
[----:B------:R1:W-:Y:S02]  /*7d6c0*/  STL.64 [R1+0x638], R166 ;  /* 0x000638a601007387 */ /* 0x0003e40000100a00 */
[C---:B-1----:R-:W-:Y:S08]  /*7d6d0*/  HMMA.1688.F32.TF32 R164, R132.reuse, R92, R160 ;  /* 0x0000005c84a4723c */ /* 0x042ff000000810a0 */
[C---:B------:R-:W-:Y:S08]  /*7d6e0*/  HMMA.1688.F32.TF32 R160, R132.reuse, R88, R156 ;  /* 0x0000005884a0723c */ /* 0x040ff0000008109c */
[C---:B------:R-:W-:Y:S03]  /*7d6f0*/  HMMA.1688.F32.TF32 R156, R132.reuse, R84, R136 ;  /* 0x00000054849c723c */ /* 0x040fe60000081088 */
[----:B------:R1:W-:Y:S04]  /*7d700*/  STL.64 [R1+0x620], R164 ;  /* 0x000620a401007387 */ /* 0x0003e80000100a00 */
[----:B------:R1:W-:Y:S04]  /*7d710*/  STL.64 [R1+0x628], R166 ;  /* 0x000628a601007387 */ /* 0x0003e80000100a00 */
[----:B------:R-:W4:Y:S04]  /*7d720*/  LDL.LU.64 R136, [R1+0x2d60] ;  /* 0x002d600001887983 */ /* 0x000f280000300a00 */
[----:B------:R-:W-:Y:S01]  /*7d730*/  STL.64 [R1+0x610], R160 ;  /* 0x000610a001007387 */ /* 0x000fe20000100a00 */
[C---:B------:R-:W-:Y:S03]  /*7d740*/  HMMA.1688.F32.TF32 R152, R132.reuse, R80, R152 ;  /* 0x000000508498723c */ /* 0x040fe60000081098 */
[----:B------:R-:W-:Y:S04]  /*7d750*/  STL.64 [R1+0x618], R162 ;  /* 0x000618a201007387 */ /* 0x000fe80000100a00 */
[----:B------:R-:W4:Y:S04]  /*7d760*/  LDL.LU.64 R138, [R1+0x2d68] ;  /* 0x002d6800018a7983 */ /* 0x000f280000300a00 */
[----:B------:R-:W-:Y:S04]  /*7d770*/  STL.64 [R1+0x600], R156 ;  /* 0x0006009c01007387 */ /* 0x000fe80000100a00 */
[----:B------:R-:W-:Y:S04]  /*7d780*/  STL.64 [R1+0x608], R158 ;  /* 0x0006089e01007387 */ /* 0x000fe80000100a00 */
[----:B------:R-:W4:Y:S04]  /*7d790*/  LDL.LU.64 R168, [R1+0x2d80] ;  /* 0x002d800001a87983 */ /* 0x000f280000300a00 */
[----:B------:R-:W4:Y:S04]  /*7d7a0*/  LDL.LU.64 R170, [R1+0x2d88] ;  /* 0x002d880001aa7983 */ /* 0x000f280000300a00 */
[----:B------:R-:W-:Y:S04]  /*7d7b0*/  STL.64 [R1+0x5f0], R152 ;  /* 0x0005f09801007387 */ /* 0x000fe80000100a00 */
[----:B------:R-:W-:Y:S04]  /*7d7c0*/  STL.64 [R1+0x5f8], R154 ;  /* 0x0005f89a01007387 */ /* 0x000fe80000100a00 */
[----:B-1----:R-:W4:Y:S04]  /*7d7d0*/  LDL.LU.64 R164, [R1+0x2da0] ;  /* 0x002da00001a47983 */ /* 0x002f280000300a00 */
[----:B------:R-:W4:Y:S01]  /*7d7e0*/  LDL.LU.64 R166, [R1+0x2da8] ;  /* 0x002da80001a67983 */ /* 0x000f220000300a00 */
[----:B---3--:R-:W-:-:S15]  /*7d7f0*/  HMMA.1688.F32.TF32 R140, R132, R76, R140 ;  /* 0x0000004c848c723c */ /* 0x008fde000008108c */
[----:B------:R-:W-:-:S04]  /*7d800*/  NOP ;  /* 0x0000000000007918 */ /* 0x000fc80000000000 */
[----:B------:R1:W-:Y:S04]  /*7d810*/  STL.64 [R1+0x5e0], R140 ;  /* 0x0005e08c01007387 */ /* 0x0003e80000100a00 */
[----:B------:R3:W-:Y:S04]  /*7d820*/  STL.64 [R1+0x5e8], R142 ;  /* 0x0005e88e01007387 */ /* 0x0007e80000100a00 */
[----:B-1----:R-:W4:Y:S04]  /*7d830*/  LDL.LU.64 R140, [R1+0x2dd0] ;  /* 0x002dd000018c7983 */ /* 0x002f280000300a00 */
[----:B---3--:R-:W3:Y:S01]  /*7d840*/  LDL.LU.64 R142, [R1+0x2dd8] ;  /* 0x002dd800018e7983 */ /* 0x008ee20000300a00 */
[----:B--2---:R-:W-:Y:S03]  /*7d850*/  HMMA.1688.F32.TF32 R152, R132, R72, R144 ;  /* 0x000000488498723c */ /* 0x004fe60000081090 */
        /* <DEDUP_REMOVED lines=10> */
[----:B------:R-:W4:Y:S04]  /*7d900*/  LDL.LU.64 R162, [R1+0x2e58] ;  /* 0x002e580001a27983 */ /* 0x000f280000300a00 */
        /* <DEDUP_REMOVED lines=12> */
[----:B------:R-:W-:Y:S01]  /*7d9d0*/  STL.64 [R1+0x5a8], R174 ;  /* 0x0005a8ae01007387 */ /* 0x000fe20000100a00 */
[C---:B---3--:R-:W-:Y:S03]  /*7d9e0*/  HMMA.1688.F32.TF32 R164, R132.reuse, R52, R140 ;  /* 0x0000003484a4723c */ /* 0x048fe6000008108c */
        /* <DEDUP_REMOVED lines=11> */
[C---:B----4-:R-:W-:Y:S02]  /*7daa0*/  HMMA.1688.F32.TF32 R164, R132.reuse, R44, R148 ;  /* 0x0000002c84a4723c */ /* 0x050fe40000081094 */
[----:B------:R-:W4:Y:S04]  /*7dab0*/  LDL.LU.64 R148, [R1+0x2f50] ;  /* 0x002f500001947983 */ /* 0x000f280000300a00 */
[----:B------:R-:W4:Y:S02]  /*7dac0*/  LDL.LU.64 R150, [R1+0x2f58] ;  /* 0x002f580001967983 */ /* 0x000f240000300a00 */
[C---:B------:R-:W-:Y:S08]  /*7dad0*/  HMMA.1688.F32.TF32 R160, R132.reuse, R40, R160 ;  /* 0x0000002884a0723c */ /* 0x040ff000000810a0 */
[C---:B------:R-:W-:Y:S08]  /*7dae0*/  HMMA.1688.F32.TF32 R156, R132.reuse, R36, R156 ;  /* 0x00000024849c723c */ /* 0x040ff0000008109c */
[C---:B------:R-:W-:Y:S01]  /*7daf0*/  HMMA.1688.F32.TF32 R152, R132.reuse, R32, R152 ;  /* 0x000000208498723c */ /* 0x040fe20000081098 */
[----:B------:R1:W-:Y:S04]  /*7db00*/  STL.64 [R1+0x560], R164 ;  /* 0x000560a401007387 */ /* 0x0003e80000100a00 */
[----:B------:R1:W-:Y:S04]  /*7db10*/  STL.64 [R1+0x568], R166 ;  /* 0x000568a601007387 */ /* 0x0003e80000100a00 */
        /* <DEDUP_REMOVED lines=8> */
[----:B------:R-:W-:Y:S04]  /*7dba0*/  STL.64 [R1+0x538], R154 ;  /* 0x0005389a01007387 */ /* 0x000fe80000100a00 */
[----:B-1----:R-:W4:Y:S04]  /*7dbb0*/  LDL.LU.64 R164, [R1+0x2fc0] ;  /* 0x002fc00001a47983 */ /* 0x002f280000300a00 */
[----:B------:R-:W4:Y:S04]  /*7dbc0*/  LDL.LU.64 R166, [R1+0x2fc8] ;  /* 0x002fc80001a67983 */ /* 0x000f280000300a00 */
[----:B------:R1:W-:Y:S04]  /*7dbd0*/  STL.64 [R1+0x520], R136 ;  /* 0x0005208801007387 */ /* 0x0003e80000100a00 */
[----:B------:R1:W-:Y:S04]  /*7dbe0*/  STL.64 [R1+0x528], R138 ;  /* 0x0005288a01007387 */ /* 0x0003e80000100a00 */
[----:B-1----:R-:W4:Y:S04]  /*7dbf0*/  LDL.LU.64 R136, [R1+0x2fb0] ;  /* 0x002fb00001887983 */ /* 0x002f280000300a00 */
        /* <DEDUP_REMOVED lines=22> */
[C---:B------:R-:W-:Y:S08]  /*7dd60*/  HMMA.1688.F32.TF32 R168, R132.reuse, R12, R168 ;  /* 0x0000000c84a8723c */ /* 0x040ff000000810a8 */
[C---:B------:R-:W-:Y:S11]  /*7dd70*/  HMMA.1688.F32.TF32 R164, R132.reuse, R8, R164 ;  /* 0x0000000884a4723c */ /* 0x040ff600000810a4 */
[----:B------:R-:W-:Y:S04]  /*7dd80*/  STL.64 [R1+0x4e0], R168 ;  /* 0x0004e0a801007387 */ /* 0x000fe80000100a00 */
[----:B------:R-:W-:Y:S01]  /*7dd90*/  STL.64 [R1+0x4e8], R170 ;  /* 0x0004e8aa01007387 */ /* 0x000fe20000100a00 */
[----:B------:R-:W-:Y:S03]  /*7dda0*/  HMMA.1688.F32.TF32 R132, R132, R4, R136 ;  /* 0x000000048484723c */ /* 0x000fe60000081088 */
        /* <DEDUP_REMOVED lines=19> */
[----:B------:R-:W-:Y:S01]  /*7dee0*/  STL.64 [R1+0x180], R132 ;  /* 0x0001808401007387 */ /* 0x000fe20000100a00 */
[C---:B------:R-:W-:Y:S03]  /*7def0*/  HMMA.1688.F32.TF32 R160, R236.reuse, R116, R160 ;  /* 0x00000074eca0723c */ /* 0x040fe600000810a0 */
[----:B------:R1:W-:Y:S05]  /*7df00*/  STL.64 [R1+0x188], R134 ;  /* 0x0001888601007387 */ /* 0x0003ea0000100a00 */
[C---:B------:R-:W-:Y:S08]  /*7df10*/  HMMA.1688.F32.TF32 R156, R236.reuse, R112, R156 ;  /* 0x00000070ec9c723c */ /* 0x040ff0000008109c */
[C---:B-1----:R-:W-:Y:S03]  /*7df20*/  HMMA.1688.F32.TF32 R132, R236.reuse, R108, R152 ;  /* 0x0000006cec84723c */ /* 0x042fe60000081098 */
[----:B------:R-:W-:Y:S04]  /*7df30*/  STL.64 [R1+0x170], R160 ;  /* 0x000170a001007387 */ /* 0x000fe80000100a00 */
[----:B------:R-:W-:Y:S04]  /*7df40*/  STL.64 [R1+0x178], R162 ;  /* 0x000178a201007387 */ /* 0x000fe80000100a00 */
[----:B------:R-:W4:Y:S04]  /*7df50*/  LDL.LU.64 R164, [R1+0x30a0] ;  /* 0x0030a00001a47983 */ /* 0x000f280000300a00 */
[----:B------:R-:W-:Y:S04]  /*7df60*/  STL.64 [R1+0x160], R156 ;  /* 0x0001609c01007387 */ /* 0x000fe80000100a00 */
[----:B------:R-:W-:Y:S04]  /*7df70*/  STL.64 [R1+0x168], R158 ;  /* 0x0001689e01007387 */ /* 0x000fe80000100a00 */
[----:B------:R-:W4:Y:S04]  /*7df80*/  LDL.LU.64 R166, [R1+0x30a8] ;  /* 0x0030a80001a67983 */ /* 0x000f280000300a00 */
[----:B------:R-:W-:Y:S04]  /*7df90*/  STL.64 [R1+0x8ba0], R134 ;  /* 0x008ba08601007387 */ /* 0x000fe80000100a00 */
[----:B------:R1:W-:Y:S04]  /*7dfa0*/  STL.64 [R1+0x8b98], R132 ;  /* 0x008b988401007387 */ /* 0x0003e80000100a00 */
[----:B------:R-:W4:Y:S04]  /*7dfb0*/  LDL.LU.64 R152, [R1+0x30b0] ;  /* 0x0030b00001987983 */ /* 0x000f280000300a00 */
[----:B------:R-:W4:Y:S04]  /*7dfc0*/  LDL.LU.64 R154, [R1+0x30b8] ;  /* 0x0030b800019a7983 */ /* 0x000f280000300a00 */
[----:B-1----:R-:W4:Y:S04]  /*7dfd0*/  LDL.LU.64 R132, [R1+0x30e0] ;  /* 0x0030e00001847983 */ /* 0x002f280000300a00 */
[----:B------:R-:W4:Y:S01]  /*7dfe0*/  LDL.LU.64 R134, [R1+0x30e8] ;  /* 0x0030e80001867983 */ /* 0x000f220000300a00 */
[----:B------:R-:W-:-:S15]  /*7dff0*/  HMMA.1688.F32.TF32 R136, R236, R104, R136 ;  /* 0x00000068ec88723c */ /* 0x000fde0000081088 */
[----:B------:R-:W-:-:S04]  /*7e000*/  NOP ;  /* 0x0000000000007918 */ /* 0x000fc80000000000 */
[----:B------:R-:W-:Y:S04]  /*7e010*/  STL.64 [R1+0x8bb0], R138 ;  /* 0x008bb08a01007387 */ /* 0x000fe80000100a00 */
[----:B------:R1:W-:Y:S04]  /*7e020*/  STL.64 [R1+0x8ba8], R136 ;  /* 0x008ba88801007387 */ /* 0x0003e80000100a00 */
[----:B------:R-:W4:Y:S04]  /*7e030*/  LDL.LU.64 R156, [R1+0x30f0] ;  /* 0x0030f000019c7983 */ /* 0x000f280000300a00 */
[----:B------:R-:W4:Y:S01]  /*7e040*/  LDL.LU.64 R158, [R1+0x30f8] ;  /* 0x0030f800019e7983 */ /* 0x000f220000300a00 */
[----:B---3--:R-:W-:Y:S03]  /*7e050*/  HMMA.1688.F32.TF32 R140, R236, R100, R140 ;  /* 0x00000064ec8c723c */ /* 0x008fe6000008108c */
[----:B------:R-:W3:Y:S04]  /*7e060*/  LDL.LU.64 R160, [R1+0x3100] ;  /* 0x0031000001a07983 */ /* 0x000ee80000300a00 */
[----:B------:R-:W3:-:S12]  /*7e070*/  LDL.LU.64 R162, [R1+0x3108] ;  /* 0x0031080001a27983 */ /* 0x000ed80000300a00 */
[----:B------:R-:W-:Y:S04]  /*7e080*/  STL.64 [R1+0x8bc0], R142 ;  /* 0x008bc08e01007387 */ /* 0x000fe80000100a00 */
[----:B------:R-:W-:Y:S04]  /*7e090*/  STL.64 [R1+0x8bb8], R140 ;  /* 0x008bb88c01007387 */ /* 0x000fe80000100a00 */
[----:B-1----:R-:W3:Y:S04]  /*7e0a0*/  LDL.LU.64 R136, [R1+0x3150] ;  /* 0x0031500001887983 */ /* 0x002ee80000300a00 */
[----:B------:R-:W3:Y:S01]  /*7e0b0*/  LDL.LU.64 R138, [R1+0x3158] ;  /* 0x00315800018a7983 */ /* 0x000ee20000300a00 */
[----:B--2---:R-:W-:-:S15]  /*7e0c0*/  HMMA.1688.F32.TF32 R144, R236, R96, R144 ;  /* 0x00000060ec90723c */ /* 0x004fde0000081090 */
[----:B------:R-:W-:-:S04]  /*7e0d0*/  NOP ;  /* 0x0000000000007918 */ /* 0x000fc80000000000 */
[----:B------:R-:W-:Y:S04]  /*7e0e0*/  STL.64 [R1+0x8bd0], R146 ;  /* 0x008bd09201007387 */ /* 0x000fe80000100a00 */
[----:B------:R1:W-:Y:S04]  /*7e0f0*/  STL.64 [R1+0x8bc8], R144 ;  /* 0x008bc89001007387 */ /* 0x0003e80000100a00 */
[----:B-1----:R-:W2:Y:S01]  /*7e100*/  LDL.LU.64 R144, [R1+0x3160] ;  /* 0x0031600001907983 */ /* 0x002ea20000300a00 */
[----:B----4-:R-:W-:Y:S03]  /*7e110*/  HMMA.1688.F32.TF32 R148, R236, R92, R148 ;  /* 0x0000005cec94723c */ /* 0x010fe60000081094 */
[----:B------:R-:W2:-:S15]  /*7e120*/  LDL.LU.64 R146, [R1+0x3168] ;  /* 0x0031680001927983 */ /* 0x000e9e0000300a00 */
[----:B------:R-:W-:Y:S01]  /*7e130*/  NOP ;  /* 0x0000000000007918 */ /* 0x000fe20000000000 */
[----:B------:R-:W-:Y:S04]  /*7e140*/  STL.64 [R1+0x8be0], R150 ;  /* 0x008be09601007387 */ /* 0x000fe80000100a00 */
[----:B------:R1:W-:Y:S04]  /*7e150*/  STL.64 [R1+0x8bd8], R148 ;  /* 0x008bd89401007387 */ /* 0x0003e80000100a00 */
[----:B------:R-:W4:Y:S04]  /*7e160*/  LDL.LU.64 R140, [R1+0x3180] ;  /* 0x00318000018c7983 */ /* 0x000f280000300a00 */
[----:B------:R-:W4:Y:S01]  /*7e170*/  LDL.LU.64 R142, [R1+0x3188] ;  /* 0x00318800018e7983 */ /* 0x000f220000300a00 */
[C---:B------:R-:W-:Y:S08]  /*7e180*/  HMMA.1688.F32.TF32 R228, R236.reuse, R88, R164 ;  /* 0x00000058ece4723c */ /* 0x040ff000000810a4 */
[C---:B------:R-:W-:Y:S11]  /*7e190*/  HMMA.1688.F32.TF32 R224, R236.reuse, R84, R152 ;  /* 0x00000054ece0723c */ /* 0x040ff60000081098 */
[----:B------:R-:W-:Y:S04]  /*7e1a0*/  STL.64 [R1+0x8bf0], R230 ;  /* 0x008bf0e601007387 */ /* 0x000fe80000100a00 */
[----:B------:R-:W-:Y:S01]  /*7e1b0*/  STL.64 [R1+0x8be8], R228 ;  /* 0x008be8e401007387 */ /* 0x000fe20000100a00 */
[C---:B------:R-:W-:Y:S03]  /*7e1c0*/  HMMA.1688.F32.TF32 R152, R236.reuse, R80, R132 ;  /* 0x00000050ec98723c */ /* 0x040fe60000081084 */
[----:B------:R-:W-:Y:S04]  /*7e1d0*/  STL.64 [R1+0x8c00], R226 ;  /* 0x008c00e201007387 */ /* 0x000fe80000100a00 */
[----:B------:R-:W-:Y:S04]  /*7e1e0*/  STL.64 [R1+0x8bf8], R224 ;  /* 0x008bf8e001007387 */ /* 0x000fe80000100a00 */
[----:B------:R-:W4:Y:S04]  /*7e1f0*/  LDL.LU.64 R132, [R1+0x3190] ;  /* 0x0031900001847983 */ /* 0x000f280000300a00 */
[----:B------:R-:W4:Y:S04]  /*7e200*/  LDL.LU.64 R134, [R1+0x3198] ;  /* 0x0031980001867983 */ /* 0x000f280000300a00 */
[----:B------:R-:W-:Y:S04]  /*7e210*/  STL.64 [R1+0x8c10], R154 ;  /* 0x008c109a01007387 */ /* 0x000fe80000100a00 */
[----:B------:R-:W-:Y:S01]  /*7e220*/  STL.64 [R1+0x8c08], R152 ;  /* 0x008c089801007387 */ /* 0x000fe20000100a00 */
[C---:B------:R-:W-:Y:S08]  /*7e230*/  HMMA.1688.F32.TF32 R156, R236.reuse, R76, R156 ;  /* 0x0000004cec9c723c */ /* 0x040ff0000008109c */
[C---:B---3--:R-:W-:Y:S11]  /*7e240*/  HMMA.1688.F32.TF32 R160, R236.reuse, R72, R160 ;  /* 0x00000048eca0723c */ /* 0x048ff600000810a0 */
[----:B------:R-:W-:Y:S04]  /*7e250*/  STL.64 [R1+0x8c20], R158 ;  /* 0x008c209e01007387 */ /* 0x000fe80000100a00 */
[----:B------:R3:W-:Y:S04]  /*7e260*/  STL.64 [R1+0x8c18], R156 ;  /* 0x008c189c01007387 */ /* 0x0007e80000100a00 */
[----:B-1----:R-:W3:Y:S04]  /*7e270*/  LDL.LU.64 R148, [R1+0x31b0] ;  /* 0x0031b00001947983 */ /* 0x002ee80000300a00 */
[----:B------:R-:W3:Y:S01]  /*7e280*/  LDL.LU.64 R150, [R1+0x31b8] ;  /* 0x0031b80001967983 */ /* 0x000ee20000300a00 */
[C---:B------:R-:W-:Y:S03]  /*7e290*/  HMMA.1688.F32.TF32 R164, R236.reuse, R68, R136 ;  /* 0x00000044eca4723c */ /* 0x040fe60000081088 */
[----:B------:R-:W-:Y:S04]  /*7e2a0*/  STL.64 [R1+0x8c30], R162 ;  /* 0x008c30a201007387 */ /* 0x000fe80000100a00 */
[----:B------:R-:W-:Y:S04]  /*7e2b0*/  STL.64 [R1+0x8c28], R160 ;  /* 0x008c28a001007387 */ /* 0x000fe80000100a00 */
[----:B------:R-:W3:Y:S04]  /*7e2c0*/  LDL.LU.64 R136, [R1+0x31c0] ;  /* 0x0031c00001887983 */ /* 0x000ee80000300a00 */
[----:B------:R-:W3:Y:S04]  /*7e2d0*/  LDL.LU.64 R138, [R1+0x31c8] ;  /* 0x0031c800018a7983 */ /* 0x000ee80000300a00 */
[----:B------:R-:W-:Y:S04]  /*7e2e0*/  STL [R1+0x8af8], R164 ;  /* 0x008af8a401007387 */ /* 0x000fe80000100800 */
[----:B------:R-:W-:Y:S04]  /*7e2f0*/  STL [R1+0x8af4], R165 ;  /* 0x008af4a501007387 */ /* 0x000fe80000100800 */
[----:B------:R-:W-:Y:S04]  /*7e300*/  STL [R1+0x8af0], R166 ;  /* 0x008af0a601007387 */ /* 0x000fe80000100800 */
[----:B------:R-:W-:Y:S01]  /*7e310*/  STL [R1+0x8aec], R167 ;  /* 0x008aeca701007387 */ /* 0x000fe20000100800 */
[----:B--2---:R-:W-:Y:S03]  /*7e320*/  HMMA.1688.F32.TF32 R168, R236, R64, R144 ;  /* 0x00000040eca8723c */ /* 0x004fe60000081090 */
[----:B------:R-:W2:Y:S04]  /*7e330*/  LDL.LU.64 R144, [R1+0x31d0] ;  /* 0x0031d00001907983 */ /* 0x000ea80000300a00 */
[----:B------:R-:W2:-:S12]  /*7e340*/  LDL.LU.64 R146, [R1+0x31d8] ;  /* 0x0031d80001927983 */ /* 0x000e980000300a00 */
[----:B------:R-:W-:Y:S04]  /*7e350*/  STL [R1+0x8b08], R168 ;  /* 0x008b08a801007387 */ /* 0x000fe80000100800 */
[----:B------:R-:W-:Y:S04]  /*7e360*/  STL [R1+0x8b04], R169 ;  /* 0x008b04a901007387 */ /* 0x000fe80000100800 */
[----:B------:R-:W-:Y:S01]  /*7e370*/  STL [R1+0x8b00], R170 ;  /* 0x008b00aa01007387 */ /* 0x000fe20000100800 */
[C---:B----4-:R-:W-:Y:S03]  /*7e380*/  HMMA.1688.F32.TF32 R172, R236.reuse, R60, R140 ;  /* 0x0000003cecac723c */ /* 0x050fe6000008108c */
[----:B------:R-:W-:Y:S04]  /*7e390*/  STL [R1+0x8afc], R171 ;  /* 0x008afcab01007387 */ /* 0x000fe80000100800 */
[----:B------:R-:W4:Y:S04]  /*7e3a0*/  LDL.LU.64 R140, [R1+0x31e0] ;  /* 0x0031e000018c7983 */ /* 0x000f280000300a00 */
[----:B------:R-:W4:Y:S08]  /*7e3b0*/  LDL.LU.64 R142, [R1+0x31e8] ;  /* 0x0031e800018e7983 */ /* 0x000f300000300a00 */
[----:B------:R-:W-:Y:S04]  /*7e3c0*/  STL [R1+0x8b14], R172 ;  /* 0x008b14ac01007387 */ /* 0x000fe80000100800 */
[----:B------:R-:W-:Y:S04]  /*7e3d0*/  STL [R1+0x8b10], R173 ;  /* 0x008b10ad01007387 */ /* 0x000fe80000100800 */
[----:B------:R-:W-:Y:S04]  /*7e3e0*/  STL [R1+0x8b0c], R174 ;  /* 0x008b0cae01007387 */ /* 0x000fe80000100800 */
[----:B------:R-:W-:Y:S01]  /*7e3f0*/  STL [R1+0x8ae8], R175 ;  /* 0x008ae8af01007387 */ /* 0x000fe20000100800 */
[----:B------:R-:W-:Y:S03]  /*7e400*/  HMMA.1688.F32.TF32 R176, R236, R56, R132 ;  /* 0x00000038ecb0723c */ /* 0x000fe60000081084 */
[----:B------:R-:W4:Y:S04]  /*7e410*/  LDL.LU.64 R132, [R1+0x31f0] ;  /* 0x0031f00001847983 */ /* 0x000f280000300a00 */
[----:B------:R-:W4:-:S12]  /*7e420*/  LDL.LU.64 R134, [R1+0x31f8] ;  /* 0x0031f80001867983 */ /* 0x000f180000300a00 */
[----:B------:R-:W-:Y:S04]  /*7e430*/  STL [R1+0x8b20], R176 ;  /* 0x008b20b001007387 */ /* 0x000fe80000100800 */
[----:B------:R-:W-:Y:S04]  /*7e440*/  STL [R1+0x8b1c], R177 ;  /* 0x008b1cb101007387 */ /* 0x000fe80000100800 */
[----:B------:R-:W-:Y:S04]  /*7e450*/  STL [R1+0x8b18], R178 ;  /* 0x008b18b201007387 */ /* 0x000fe80000100800 */
[----:B------:R-:W-:Y:S01]  /*7e460*/  STL [R1+0x8ae4], R179 ;  /* 0x008ae4b301007387 */ /* 0x000fe20000100800 */
[C---:B---3--:R-:W-:Y:S08]  /*7e470*/  HMMA.1688.F32.TF32 R180, R236.reuse, R52, R148 ;  /* 0x00000034ecb4723c */ /* 0x048ff00000081094 */
[C---:B------:R-:W-:Y:S11]  /*7e480*/  HMMA.1688.F32.TF32 R184, R236.reuse, R48, R136 ;  /* 0x00000030ecb8723c */ /* 0x040ff60000081088 */
[----:B------:R-:W-:Y:S04]  /*7e490*/  STL [R1+0x8b28], R180 ;  /* 0x008b28b401007387 */ /* 0x000fe80000100800 */
[----:B------:R1:W-:Y:S04]  /*7e4a0*/  STL [R1+0x8b24], R181 ;  /* 0x008b24b501007387 */ /* 0x0003e80000100800 */
[----:B------:R-:W-:Y:S04]  /*7e4b0*/  STL [R1+0x8ae0], R182 ;  /* 0x008ae0b601007387 */ /* 0x000fe80000100800 */
[----:B------:R-:W-:Y:S04]  /*7e4c0*/  STL [R1+0x8adc], R183 ;  /* 0x008adcb701007387 */ /* 0x000fe80000100800 */
[----:B------:R-:W3:Y:S04]  /*7e4d0*/  LDL.LU.64 R136, [R1+0x3200] ;  /* 0x0032000001887983 */ /* 0x000ee80000300a00 */
[----:B------:R-:W3:Y:S04]  /*7e4e0*/  LDL.LU.64 R138, [R1+0x3208] ;  /* 0x00320800018a7983 */ /* 0x000ee80000300a00 */
[----:B------:R1:W-:Y:S04]  /*7e4f0*/  STL [R1+0x8b34], R184 ;  /* 0x008b34b801007387 */ /* 0x0003e80000100800 */
[----:B------:R1:W-:Y:S04]  /*7e500*/  STL [R1+0x8b30], R185 ;  /* 0x008b30b901007387 */ /* 0x0003e80000100800 */
[----:B------:R1:W-:Y:S04]  /*7e510*/  STL [R1+0x8b2c], R186 ;  /* 0x008b2cba01007387 */ /* 0x0003e80000100800 */
[----:B------:R-:W-:Y:S04]  /*7e520*/  STL [R1+0x8ad8], R187 ;  /* 0x008ad8bb01007387 */ /* 0x000fe80000100800 */
[----:B------:R-:W3:Y:S04]  /*7e530*/  LDL.LU.64 R156, [R1+0x3210] ;  /* 0x00321000019c7983 */ /* 0x000ee80000300a00 */
[----:B------:R-:W3:Y:S01]  /*7e540*/  LDL.LU.64 R158, [R1+0x3218] ;  /* 0x00321800019e7983 */ /* 0x000ee20000300a00 */
[----:B--2---:R-:W-:Y:S03]  /*7e550*/  HMMA.1688.F32.TF32 R188, R236, R44, R144 ;  /* 0x0000002cecbc723c */ /* 0x004fe60000081090 */
[----:B------:R-:W2:Y:S04]  /*7e560*/  LDL.LU.64 R144, [R1+0x3220] ;  /* 0x0032200001907983 */ /* 0x000ea80000300a00 */
[----:B------:R-:W2:-:S12]  /*7e570*/  LDL.LU.64 R146, [R1+0x3228] ;  /* 0x0032280001927983 */ /* 0x000e980000300a00 */
[----:B------:R1:W-:Y:S04]  /*7e580*/  STL [R1+0x8b44], R188 ;  /* 0x008b44bc01007387 */ /* 0x0003e80000100800 */
[----:B------:R1:W-:Y:S04]  /*7e590*/  STL [R1+0x8b40], R189 ;  /* 0x008b40bd01007387 */ /* 0x0003e80000100800 */
[----:B------:R1:W-:Y:S04]  /*7e5a0*/  STL [R1+0x8b3c], R190 ;  /* 0x008b3cbe01007387 */ /* 0x0003e80000100800 */
[----:B------:R1:W-:Y:S01]  /*7e5b0*/  STL [R1+0x8b38], R191 ;  /* 0x008b38bf01007387 */ /* 0x0003e20000100800 */
[----:B----4-:R-:W-:Y:S03]  /*7e5c0*/  HMMA.1688.F32.TF32 R192, R236, R40, R140 ;  /* 0x00000028ecc0723c */ /* 0x010fe6000008108c */
[----:B------:R-:W4:Y:S04]  /*7e5d0*/  LDL.LU.64 R152, [R1+0x3230] ;  /* 0x0032300001987983 */ /* 0x000f280000300a00 */
[----:B------:R-:W4:-:S12]  /*7e5e0*/  LDL.LU.64 R154, [R1+0x3238] ;  /* 0x00323800019a7983 */ /* 0x000f180000300a00 */
[----:B------:R1:W-:Y:S04]  /*7e5f0*/  STL [R1+0x8b54], R192 ;  /* 0x008b54c001007387 */ /* 0x0003e80000100800 */
[----:B------:R1:W-:Y:S04]  /*7e600*/  STL [R1+0x8b50], R193 ;  /* 0x008b50c101007387 */ /* 0x0003e80000100800 */
[----:B------:R1:W-:Y:S04]  /*7e610*/  STL [R1+0x8b4c], R194 ;  /* 0x008b4cc201007387 */ /* 0x0003e80000100800 */
[----:B------:R1:W-:Y:S01]  /*7e620*/  STL [R1+0x8b48], R195 ;  /* 0x008b48c301007387 */ /* 0x0003e20000100800 */
[C---:B------:R-:W-:Y:S03]  /*7e630*/  HMMA.1688.F32.TF32 R196, R236.reuse, R36, R132 ;  /* 0x00000024ecc4723c */ /* 0x040fe60000081084 */
[----:B------:R-:W4:Y:S04]  /*7e640*/  LDL.LU.64 R132, [R1+0x3240] ;  /* 0x0032400001847983 */ /* 0x000f280000300a00 */
[----:B------:R-:W4:Y:S04]  /*7e650*/  LDL.LU.64 R134, [R1+0x3248] ;  /* 0x0032480001867983 */ /* 0x000f280000300a00 */
[----:B------:R-:W4:Y:S04]  /*7e660*/  LDL.LU.64 R148, [R1+0x3250] ;  /* 0x0032500001947983 */ /* 0x000f280000300a00 */
[----:B------:R-:W4:Y:S04]  /*7e670*/  LDL.LU.64 R150, [R1+0x3258] ;  /* 0x0032580001967983 */ /* 0x000f280000300a00 */
[----:B------:R-:W4:Y:S04]  /*7e680*/  LDL.LU.64 R140, [R1+0x3270] ;  /* 0x00327000018c7983 */ /* 0x000f280000300a00 */
[----:B------:R-:W4:Y:S04]  /*7e690*/  LDL.LU.64 R142, [R1+0x3278] ;  /* 0x00327800018e7983 */ /* 0x000f280000300a00 */
[----:B------:R-:W-:Y:S04]  /*7e6a0*/  STL [R1+0x8b64], R196 ;  /* 0x008b64c401007387 */ /* 0x000fe80000100800 */
[----:B------:R-:W-:Y:S04]  /*7e6b0*/  STL [R1+0x8b60], R197 ;  /* 0x008b60c501007387 */ /* 0x000fe80000100800 */
[----:B------:R1:W-:Y:S04]  /*7e6c0*/  STL [R1+0x8b5c], R198 ;  /* 0x008b5cc601007387 */ /* 0x0003e80000100800 */
[----:B------:R1:W-:Y:S01]  /*7e6d0*/  STL [R1+0x8b58], R199 ;  /* 0x008b58c701007387 */ /* 0x0003e20000100800 */
[C---:B---3--:R-:W-:Y:S03]  /*7e6e0*/  HMMA.1688.F32.TF32 R200, R236.reuse, R32, R136 ;  /* 0x00000020ecc8723c */ /* 0x048fe60000081088 */
[----:B------:R-:W3:Y:S04]  /*7e6f0*/  LDL.LU.64 R136, [R1+0x3260] ;  /* 0x0032600001887983 */ /* 0x000ee80000300a00 */
[----:B------:R-:W3:Y:S01]  /*7e700*/  LDL.LU.64 R138, [R1+0x3268] ;  /* 0x00326800018a7983 */ /* 0x000ee20000300a00 */
[C---:B------:R-:W-:Y:S11]  /*7e710*/  HMMA.1688.F32.TF32 R204, R236.reuse, R28, R156 ;  /* 0x0000001ceccc723c */ /* 0x040ff6000008109c */
[----:B------:R-:W-:Y:S04]  /*7e720*/  STL [R1+0x8b74], R200 ;  /* 0x008b74c801007387 */ /* 0x000fe80000100800 */
[----:B------:R-:W-:Y:S04]  /*7e730*/  STL [R1+0x8b70], R201 ;  /* 0x008b70c901007387 */ /* 0x000fe80000100800 */
[----:B------:R1:W-:Y:S04]  /*7e740*/  STL [R1+0x8b6c], R202 ;  /* 0x008b6cca01007387 */ /* 0x0003e80000100800 */
[----:B------:R1:W-:Y:S04]  /*7e750*/  STL [R1+0x8b68], R203 ;  /* 0x008b68cb01007387 */ /* 0x0003e80000100800 */
[----:B------:R-:W-:Y:S04]  /*7e760*/  STL [R1+0x8b84], R204 ;  /* 0x008b84cc01007387 */ /* 0x000fe80000100800 */
[----:B------:R-:W-:Y:S04]  /*7e770*/  STL [R1+0x8b80], R205 ;  /* 0x008b80cd01007387 */ /* 0x000fe80000100800 */
[----:B------:R1:W-:Y:S04]  /*7e780*/  STL [R1+0x8b7c], R206 ;  /* 0x008b7cce01007387 */ /* 0x0003e80000100800 */
[----:B------:R1:W-:Y:S01]  /*7e790*/  STL [R1+0x8b78], R207 ;  /* 0x008b78cf01007387 */ /* 0x0003e20000100800 */
[----:B--2---:R-:W-:Y:S03]  /*7e7a0*/  HMMA.1688.F32.TF32 R208, R236, R24, R144 ;  /* 0x00000018ecd0723c */ /* 0x004fe60000081090 */
[----:B------:R-:W2:Y:S04]  /*7e7b0*/  LDL.LU.64 R144, [R1+0x2fe0] ;  /* 0x002fe00001907983 */ /* 0x000ea80000300a00 */
[----:B------:R-:W2:-:S12]  /*7e7c0*/  LDL.LU.64 R146, [R1+0x2fe8] ;  /* 0x002fe80001927983 */ /* 0x000e980000300a00 */
[----:B------:R1:W-:Y:S01]  /*7e7d0*/  STL [R1+0x8b94], R208 ;  /* 0x008b94d001007387 */ /* 0x0003e20000100800 */
[C---:B----4-:R-:W-:Y:S03]  /*7e7e0*/  HMMA.1688.F32.TF32 R212, R236.reuse, R20, R152 ;  /* 0x00000014ecd4723c */ /* 0x050fe60000081098 */
[----:B------:R4:W-:Y:S04]  /*7e7f0*/  STL [R1+0x8b90], R209 ;  /* 0x008b90d101007387 */ /* 0x0009e80000100800 */
[----:B------:R1:W-:Y:S04]  /*7e800*/  STL [R1+0x8b8c], R210 ;  /* 0x008b8cd201007387 */ /* 0x0003e80000100800 */
[----:B------:R1:W-:Y:S08]  /*7e810*/  STL [R1+0x8b88], R211 ;  /* 0x008b88d301007387 */ /* 0x0003f00000100800 */
[----:B------:R-:W-:Y:S04]  /*7e820*/  STL.64 [R1+0x8c40], R214 ;  /* 0x008c40d601007387 */ /* 0x000fe80000100a00 */
[----:B------:R-:W-:Y:S01]  /*7e830*/  STL.64 [R1+0x8c38], R212 ;  /* 0x008c38d401007387 */ /* 0x000fe20000100a00 */
[C---:B------:R-:W-:Y:S03]  /*7e840*/  HMMA.1688.F32.TF32 R216, R236.reuse, R16, R132 ;  /* 0x00000010ecd8723c */ /* 0x040fe60000081084 */
[----:B------:R-:W4:Y:S04]  /*7e850*/  LDL.LU.64 R132, [R1+0x2ff0] ;  /* 0x002ff00001847983 */ /* 0x000f280000300a00 */
[----:B------:R-:W4:Y:S01]  /*7e860*/  LDL.LU.64 R134, [R1+0x2ff8] ;  /* 0x002ff80001867983 */ /* 0x000f220000300a00 */
[C---:B------:R-:W-:Y:S08]  /*7e870*/  HMMA.1688.F32.TF32 R220, R236.reuse, R12, R148 ;  /* 0x0000000cecdc723c */ /* 0x040ff00000081094 */
[----:B------:R-:W-:Y:S03]  /*7e880*/  HMMA.1688.F32.TF32 R140, R236, R8, R140 ;  /* 0x00000008ec8c723c */ /* 0x000fe6000008108c */
[----:B------:R-:W-:Y:S04]  /*7e890*/  STL.64 [R1+0x8c50], R218 ;  /* 0x008c50da01007387 */ /* 0x000fe80000100a00 */
[----:B------:R-:W-:Y:S04]  /*7e8a0*/  STL.64 [R1+0x8c48], R216 ;  /* 0x008c48d801007387 */ /* 0x000fe80000100a00 */
[----:B------:R-:W-:Y:S04]  /*7e8b0*/  STL.64 [R1+0x8c60], R222 ;  /* 0x008c60de01007387 */ /* 0x000fe80000100a00 */
[----:B------:R-:W-:Y:S04]  /*7e8c0*/  STL.64 [R1+0x8c58], R220 ;  /* 0x008c58dc01007387 */ /* 0x000fe80000100a00 */
[----:B-1----:R-:W-:-:S02]  /*7e8d0*/  IMAD.MOV.U32 R181, RZ, RZ, R140 ;  /* 0x000000ffffb57224 */ /* 0x002fc400078e008c */
[----:B------:R-:W-:Y:S02]  /*7e8e0*/  IMAD.MOV.U32 R176, RZ, RZ, R141 ;  /* 0x000000ffffb07224 */ /* 0x000fe400078e008d */
[----:B------:R-:W-:Y:S01]  /*7e8f0*/  IMAD.MOV.U32 R177, RZ, RZ, R142 ;  /* 0x000000ffffb17224 */ /* 0x000fe200078e008e */
[----:B------:R-:W4:Y:S01]  /*7e900*/  LDL.LU.64 R140, [R1+0x3020] ;  /* 0x00302000018c7983 */ /* 0x000f220000300a00 */
[----:B------:R-:W-:-:S03]  /*7e910*/  IMAD.MOV.U32 R178, RZ, RZ, R143 ;  /* 0x000000ffffb27224 */ /* 0x000fc600078e008f */
[----:B------:R-:W4:Y:S01]  /*7e920*/  LDL.LU.64 R142, [R1+0x3028] ;  /* 0x00302800018e7983 */ /* 0x000f220000300a00 */
[----:B---3--:R-:W-:Y:S03]  /*7e930*/  HMMA.1688.F32.TF32 R136, R236, R4, R136 ;  /* 0x00000004ec88723c */ /* 0x008fe60000081088 */
[----:B------:R-:W-:Y:S04]  /*7e940*/  LDS R236, [R246+UR7+0x400] ;  /* 0x00040007f6ec7984 */ /* 0x000fe80008000800 */
[----:B------:R-:W-:Y:S04]  /*7e950*/  LDS R238, [R246+UR7+0x2400] ;  /* 0x00240007f6ee7984 */ /* 0x000fe80008000800 */
[----:B------:R-:W-:Y:S04]  /*7e960*/  LDS R237, [R247+UR7+0x400] ;  /* 0x00040007f7ed7984 */ /* 0x000fe80008000800 */
[----:B------:R-:W1:Y:S04]  /*7e970*/  LDS R239, [R247+UR7+0x2400] ;  /* 0x00240007f7ef7984 */ /* 0x000e680008000800 */
[----:B------:R-:W-:-:S02]  /*7e980*/  IMAD.MOV.U32 R184, RZ, RZ, R136 ;  /* 0x000000ffffb87224 */ /* 0x000fc400078e0088 */
[----:B------:R-:W-:Y:S02]  /*7e990*/  IMAD.MOV.U32 R185, RZ, RZ, R137 ;  /* 0x000000ffffb97224 */ /* 0x000fe400078e0089 */
[----:B------:R-:W-:Y:S01]  /*7e9a0*/  IMAD.MOV.U32 R186, RZ, RZ, R138 ;  /* 0x000000ffffba7224 */ /* 0x000fe200078e008a */
[----:B------:R-:W3:Y:S01]  /*7e9b0*/  LDL.LU.64 R136, [R1+0x3030] ;  /* 0x0030300001887983 */ /* 0x000ee20000300a00 */
[----:B------:R-:W-:-:S03]  /*7e9c0*/  IMAD.MOV.U32 R180, RZ, RZ, R139 ;  /* 0x000000ffffb47224 */ /* 0x000fc600078e008b */
[----:B------:R-:W3:Y:S01]  /*7e9d0*/  LDL.LU.64 R138, [R1+0x3038] ;  /* 0x00303800018a7983 */ /* 0x000ee20000300a00 */
[----:B--2---:R-:W-:-:S15]  /*7e9e0*/  HMMA.1688.F32.TF32 R144, R232, R128, R144 ;  /* 0x00000080e890723c */ /* 0x004fde0000081090 */
[----:B------:R-:W-:-:S04]  /*7e9f0*/  NOP ;  /* 0x0000000000007918 */ /* 0x000fc80000000000 */
[----:B------:R-:W-:Y:S02]  /*7ea00*/  IMAD.MOV.U32 R172, RZ, RZ, R144 ;  /* 0x000000ffffac7224 */ /* 0x000fe400078e0090 */
[----:B------:R-:W-:Y:S02]  /*7ea10*/  IMAD.MOV.U32 R173, RZ, RZ, R145 ;  /* 0x000000ffffad7224 */ /* 0x000fe400078e0091 */
[----:B------:R-:W-:Y:S01]  /*7ea20*/  IMAD.MOV.U32 R174, RZ, RZ, R146 ;  /* 0x000000ffffae7224 */ /* 0x000fe200078e0092 */
[----:B------:R-:W2:Y:S01]  /*7ea30*/  LDL.LU.64 R144, [R1+0x3040] ;  /* 0x0030400001907983 */ /* 0x000ea20000300a00 */
[----:B------:R-:W-:-:S03]  /*7ea40*/  IMAD.MOV.U32 R168, RZ, RZ, R147 ;  /* 0x000000ffffa87224 */ /* 0x000fc600078e0093 */
[----:B------:R-:W2:Y:S01]  /*7ea50*/  LDL.LU.64 R146, [R1+0x3048] ;  /* 0x0030480001927983 */ /* 0x000ea20000300a00 */
[----:B----4-:R-:W-:-:S15]  /*7ea60*/  HMMA.1688.F32.TF32 R132, R232, R124, R132 ;  /* 0x0000007ce884723c */ /* 0x010fde0000081084 */
[----:B------:R-:W-:-:S04]  /*7ea70*/  NOP ;  /* 0x0000000000007918 */ /* 0x000fc80000000000 */
[----:B------:R-:W-:Y:S02]  /*7ea80*/  IMAD.MOV.U32 R169, RZ, RZ, R132 ;  /* 0x000000ffffa97224 */ /* 0x000fe400078e0084 */
[----:B------:R-:W-:Y:S02]  /*7ea90*/  IMAD.MOV.U32 R170, RZ, RZ, R133 ;  /* 0x000000ffffaa7224 */ /* 0x000fe400078e0085 */
[----:B------:R-:W-:Y:S01]  /*7eaa0*/  IMAD.MOV.U32 R171, RZ, RZ, R134 ;  /* 0x000000ffffab7224 */ /* 0x000fe200078e0086 */
[----:B------:R-:W4:Y:S01]  /*7eab0*/  LDL.LU.64 R132, [R1+0x3060] ;  /* 0x0030600001847983 */ /* 0x000f220000300a00 */
[----:B------:R-:W-:-:S03]  /*7eac0*/  IMAD.MOV.U32 R164, RZ, RZ, R135 ;  /* 0x000000ffffa47224 */ /* 0x000fc600078e0087 */
[----:B------:R-:W4:Y:S01]  /*7ead0*/  LDL.LU.64 R134, [R1+0x3068] ;  /* 0x0030680001867983 */ /* 0x000f220000300a00 */
[----:B------:R-:W-:Y:S03]  /*7eae0*/  HMMA.1688.F32.TF32 R140, R232, R120, R140 ;  /* 0x00000078e88c723c */ /* 0x000fe6000008108c */
[----:B------:R-:W-:Y:S04]  /*7eaf0*/  STL.64 [R1+0x8c70], R170 ;  /* 0x008c70aa01007387 */ /* 0x000fe80000100a00 */
[----:B------:R-:W-:-:S12]  /*7eb00*/  STL.64 [R1+0x8c68], R168 ;  /* 0x008c68a801007387 */ /* 0x000fd80000100a00 */
[----:B------:R-:W-:Y:S02]  /*7eb10*/  IMAD.MOV.U32 R188, RZ, RZ, R140 ;  /* 0x000000ffffbc7224 */ /* 0x000fe400078e008c */
[----:B------:R-:W-:Y:S02]  /*7eb20*/  IMAD.MOV.U32 R189, RZ, RZ, R141 ;  /* 0x000000ffffbd7224 */ /* 0x000fe400078e008d */
[----:B------:R-:W-:Y:S01]  /*7eb30*/  IMAD.MOV.U32 R190, RZ, RZ, R142 ;  /* 0x000000ffffbe7224 */ /* 0x000fe200078e008e */
[----:B------:R-:W4:Y:S01]  /*7eb40*/  LDL.LU.64 R140, [R1+0x3070] ;  /* 0x00307000018c7983 */ /* 0x000f220000300a00 */
[----:B------:R-:W-:-:S03]  /*7eb50*/  IMAD.MOV.U32 R191, RZ, RZ, R143 ;  /* 0x000000ffffbf7224 */ /* 0x000fc600078e008f */
[----:B------:R-:W4:Y:S04]  /*7eb60*/  LDL.LU.64 R142, [R1+0x3078] ;  /* 0x00307800018e7983 */ /* 0x000f280000300a00 */
[----:B------:R-:W-:Y:S04]  /*7eb70*/  STL.64 [R1+0x8c80], R190 ;  /* 0x008c80be01007387 */ /* 0x000fe80000100a00 */
[----:B------:R-:W-:Y:S01]  /*7eb80*/  STL.64 [R1+0x8c78], R188 ;  /* 0x008c78bc01007387 */ /* 0x000fe20000100a00 */
        /* <DEDUP_REMOVED lines=8> */
[----:B------:R-:W-:Y:S04]  /*7ec10*/  STL.64 [R1+0x8c90], R194 ;  /* 0x008c90c201007387 */ /* 0x000fe80000100a00 */
[----:B------:R-:W-:Y:S01]  /*7ec20*/  STL.64 [R1+0x8c88], R192 ;  /* 0x008c88c001007387 */ /* 0x000fe20000100a00 */
[----:B--2---:R-:W-:-:S15]  /*7ec30*/  HMMA.1688.F32.TF32 R144, R232, R112, R144 ;  /* 0x00000070e890723c */ /* 0x004fde0000081090 */
[----:B------:R-:W-:-:S04]  /*7ec40*/  NOP ;  /* 0x0000000000007918 */ /* 0x000fc80000000000 */
[----:B------:R-:W-:Y:S02]  /*7ec50*/  IMAD.MOV.U32 R198, RZ, RZ, R146 ;  /* 0x000000ffffc67224 */ /* 0x000fe400078e0092 */
[----:B------:R-:W-:Y:S02]  /*7ec60*/  IMAD.MOV.U32 R199, RZ, RZ, R147 ;  /* 0x000000ffffc77224 */ /* 0x000fe400078e0093 */
[----:B------:R-:W-:Y:S02]  /*7ec70*/  IMAD.MOV.U32 R196, RZ, RZ, R144 ;  /* 0x000000ffffc47224 */ /* 0x000fe400078e0090 */
[----:B------:R-:W-:Y:S01]  /*7ec80*/  IMAD.MOV.U32 R197, RZ, RZ, R145 ;  /* 0x000000ffffc57224 */ /* 0x000fe200078e0091 */
[----:B------:R-:W-:Y:S04]  /*7ec90*/  STL.64 [R1+0x8ca0], R198 ;  /* 0x008ca0c601007387 */ /* 0x000fe80000100a00 */
[----:B------:R-:W-:Y:S01]  /*7eca0*/  STL.64 [R1+0x8c98], R196 ;  /* 0x008c98c401007387 */ /* 0x000fe20000100a00 */
[----:B----4-:R-:W-:-:S15]  /*7ecb0*/  HMMA.1688.F32.TF32 R132, R232, R108, R132 ;  /* 0x0000006ce884723c */ /* 0x010fde0000081084 */
[----:B------:R-:W-:-:S04]  /*7ecc0*/  NOP ;  /* 0x0000000000007918 */ /* 0x000fc80000000000 */
[----:B------:R-:W-:Y:S02]  /*7ecd0*/  IMAD.MOV.U32 R165, RZ, RZ, R132 ;  /* 0x000000ffffa57224 */ /* 0x000fe400078e0084 */
[----:B------:R-:W-:Y:S02]  /*7ece0*/  IMAD.MOV.U32 R166, RZ, RZ, R133 ;  /* 0x000000ffffa67224 */ /* 0x000fe400078e0085 */
[----:B------:R-:W-:Y:S01]  /*7ecf0*/  IMAD.MOV.U32 R167, RZ, RZ, R134 ;  /* 0x000000ffffa77224 */ /* 0x000fe200078e0086 */
[----:B------:R-:W2:Y:S01]  /*7ed00*/  LDL.LU.64 R132, [R1+0x32e0] ;  /* 0x0032e00001847983 */ /* 0x000ea20000300a00 */
[----:B------:R-:W-:-:S03]  /*7ed10*/  IMAD.MOV.U32 R175, RZ, RZ, R135 ;  /* 0x000000ffffaf7224 */ /* 0x000fc600078e0087 */
[----:B------:R-:W2:Y:S04]  /*7ed20*/  LDL.LU.64 R134, [R1+0x32e8] ;  /* 0x0032e80001867983 */ /* 0x000ea80000300a00 */
[----:B------:R-:W-:Y:S04]  /*7ed30*/  STL.64 [R1+0x8cc0], R174 ;  /* 0x008cc0ae01007387 */ /* 0x000fe80000100a00 */
[----:B------:R-:W-:Y:S01]  /*7ed40*/  STL.64 [R1+0x8cb8], R172 ;  /* 0x008cb8ac01007387 */ /* 0x000fe20000100a00 */
[----:B------:R-:W-:Y:S03]  /*7ed50*/  HMMA.1688.F32.TF32 R140, R232, R104, R140 ;  /* 0x00000068e88c723c */ /* 0x000fe6000008108c */
[----:B------:R-:W-:Y:S04]  /*7ed60*/  STL.64 [R1+0x8cb0], R166 ;  /* 0x008cb0a601007387 */ /* 0x000fe80000100a00 */
[----:B------:R-:W-:Y:S04]  /*7ed70*/  STL.64 [R1+0x8ca8], R164 ;  /* 0x008ca8a401007387 */ /* 0x000fe80000100a00 */
[----:B------:R-:W4:Y:S04]  /*7ed80*/  LDL.LU.64 R160, [R1+0x3340] ;  /* 0x0033400001a07983 */ /* 0x000f280000300a00 */
[----:B------:R-:W4:Y:S04]  /*7ed90*/  LDL.LU.64 R162, [R1+0x3348] ;  /* 0x0033480001a27983 */ /* 0x000f280000300a00 */
[----:B------:R-:W-:-:S02]  /*7eda0*/  IMAD.MOV.U32 R202, RZ, RZ, R142 ;  /* 0x000000ffffca7224 */ /* 0x000fc400078e008e */
[----:B------:R-:W-:Y:S02]  /*7edb0*/  IMAD.MOV.U32 R203, RZ, RZ, R143 ;  /* 0x000000ffffcb7224 */ /* 0x000fe400078e008f */
[----:B------:R-:W-:Y:S02]  /*7edc0*/  IMAD.MOV.U32 R200, RZ, RZ, R140 ;  /* 0x000000ffffc87224 */ /* 0x000fe400078e008c */
[----:B------:R-:W-:Y:S01]  /*7edd0*/  IMAD.MOV.U32 R201, RZ, RZ, R141 ;  /* 0x000000ffffc97224 */ /* 0x000fe200078e008d */
[----:B------:R-:W-:Y:S04]  /*7ede0*/  STL.64 [R1+0x8cd0], R202 ;  /* 0x008cd0ca01007387 */ /* 0x000fe80000100a00 */
[----:B------:R-:W-:Y:S04]  /*7edf0*/  STL.64 [R1+0x8cc8], R200 ;  /* 0x008cc8c801007387 */ /* 0x000fe80000100a00 */
[----:B------:R-:W4:Y:S04]  /*7ee00*/  LDL.LU.64 R156, [R1+0x3350] ;  /* 0x00335000019c7983 */ /* 0x000f280000300a00 */
[----:B------:R-:W4:Y:S04]  /*7ee10*/  LDL.LU.64 R158, [R1+0x3358] ;  /* 0x00335800019e7983 */ /* 0x000f280000300a00 */
[----:B------:R-:W4:Y:S04]  /*7ee20*/  LDL.LU.64 R144, [R1+0x3360] ;  /* 0x0033600001907983 */ /* 0x000f280000300a00 */
[----:B------:R-:W4:Y:S04]  /*7ee30*/  LDL.LU.64 R146, [R1+0x3368] ;  /* 0x0033680001927983 */ /* 0x000f280000300a00 */
[----:B------:R-:W4:Y:S04]  /*7ee40*/  LDL.LU.64 R140, [R1+0x3370] ;  /* 0x00337000018c7983 */ /* 0x000f280000300a00 */
[----:B------:R-:W4:Y:S01]  /*7ee50*/  LDL.LU.64 R142, [R1+0x3378] ;  /* 0x00337800018e7983 */ /* 0x000f220000300a00 */
[----:B---3--:R-:W-:-:S15]  /*7ee60*/  HMMA.1688.F32.TF32 R136, R232, R100, R136 ;  /* 0x00000064e888723c */ /* 0x008fde0000081088 */
[----:B------:R-:W-:-:S04]  /*7ee70*/  NOP ;  /* 0x0000000000007918 */ /* 0x000fc80000000000 */
[----:B------:R-:W-:Y:S02]  /*7ee80*/  IMAD.MOV.U32 R206, RZ, RZ, R138 ;  /* 0x000000ffffce7224 */ /* 0x000fe400078e008a */
[----:B------:R-:W-:Y:S02]  /*7ee90*/  IMAD.MOV.U32 R207, RZ, RZ, R139 ;  /* 0x000000ffffcf7224 */ /* 0x000fe400078e008b */
[----:B------:R-:W-:Y:S02]  /*7eea0*/  IMAD.MOV.U32 R204, RZ, RZ, R136 ;  /* 0x000000ffffcc7224 */ /* 0x000fe400078e0088 */
[----:B------:R-:W-:Y:S01]  /*7eeb0*/  IMAD.MOV.U32 R205, RZ, RZ, R137 ;  /* 0x000000ffffcd7224 */ /* 0x000fe200078e0089 */
[----:B------:R-:W-:Y:S04]  /*7eec0*/  STL.64 [R1+0x8ce0], R206 ;  /* 0x008ce0ce01007387 */ /* 0x000fe80000100a00 */
[----:B------:R-:W-:Y:S04]  /*7eed0*/  STL.64 [R1+0x8cd8], R204 ;  /* 0x008cd8cc01007387 */ /* 0x000fe80000100a00 */
[----:B------:R-:W3:Y:S04]  /*7eee0*/  LDL.LU.64 R152, [R1+0x3390] ;  /* 0x0033900001987983 */ /* 0x000ee80000300a00 */
[----:B------:R-:W3:Y:S04]  /*7eef0*/  LDL.LU.64 R154, [R1+0x3398] ;  /* 0x00339800019a7983 */ /* 0x000ee80000300a00 */
[----:B------:R-:W3:Y:S04]  /*7ef00*/  LDL.LU.64 R136, [R1+0x33d0] ;  /* 0x0033d00001887983 */ /* 0x000ee80000300a00 */
        /* <DEDUP_REMOVED lines=9> */
[----:B----4-:R-:W-:Y:S03]  /*7efa0*/  HMMA.1688.F32.TF32 R160, R232, R92, R160 ;  /* 0x0000005ce8a0723c */ /* 0x010fe600000810a0 */
[----:B------:R-:W4:Y:S04]  /*7efb0*/  LDL.LU.64 R148, [R1+0x3450] ;  /* 0x0034500001947983 */ /* 0x000f280000300a00 */
[----:B------:R-:W4:-:S12]  /*7efc0*/  LDL.LU.64 R150, [R1+0x3458] ;  /* 0x0034580001967983 */ /* 0x000f180000300a00 */
[----:B------:R-:W-:Y:S02]  /*7efd0*/  IMAD.MOV.U32 R179, RZ, RZ, R160 ;  /* 0x000000ffffb37224 */ /* 0x000fe400078e00a0 */
[----:B------:R-:W-:Y:S02]  /*7efe0*/  IMAD.MOV.U32 R182, RZ, RZ, R161 ;  /* 0x000000ffffb67224 */ /* 0x000fe400078e00a1 */
[----:B------:R-:W-:Y:S02]  /*7eff0*/  IMAD.MOV.U32 R183, RZ, RZ, R162 ;  /* 0x000000ffffb77224 */ /* 0x000fe400078e00a2 */
[----:B------:R-:W-:Y:S02]  /*7f000*/  IMAD.MOV.U32 R187, RZ, RZ, R163 ;  /* 0x000000ffffbb7224 */ /* 0x000fe400078e00a3 */
[C---:B------:R-:W-:Y:S01]  /*7f010*/  HMMA.1688.F32.TF32 R160, R232.reuse, R88, R156 ;  /* 0x00000058e8a0723c */ /* 0x040fe2000008109c */
[----:B------:R-:W-:Y:S04]  /*7f020*/  STL.64 [R1+0x8cf0], R210 ;  /* 0x008cf0d201007387 */ /* 0x000fe80000100a00 */
[----:B------:R-:W-:Y:S04]  /*7f030*/  STL.64 [R1+0x8ce8], R208 ;  /* 0x008ce8d001007387 */ /* 0x000fe80000100a00 */
[----:B------:R-:W-:Y:S04]  /*7f040*/  STL.64 [R1+0x8d20], R186 ;  /* 0x008d20ba01007387 */ /* 0x000fe80000100a00 */
[----:B------:R-:W-:Y:S01]  /*7f050*/  STL.64 [R1+0x8d18], R184 ;  /* 0x008d18b801007387 */ /* 0x000fe20000100a00 */
[C---:B------:R-:W-:Y:S03]  /*7f060*/  HMMA.1688.F32.TF32 R156, R232.reuse, R84, R144 ;  /* 0x00000054e89c723c */ /* 0x040fe60000081090 */
[----:B------:R-:W-:Y:S04]  /*7f070*/  STL.64 [R1+0x8d10], R182 ;  /* 0x008d10b601007387 */ /* 0x000fe80000100a00 */
[----:B------:R-:W-:Y:S04]  /*7f080*/  STL.64 [R1+0x8d08], R180 ;  /* 0x008d08b401007387 */ /* 0x000fe80000100a00 */
        /* <DEDUP_REMOVED lines=26> */
[C---:B----4-:R-:W-:Y:S11]  /*7f230*/  HMMA.1688.F32.TF32 R148, R232.reuse, R64, R148 ;  /* 0x00000040e894723c */ /* 0x050ff60000081094 */
[----:B------:R1:W-:Y:S04]  /*7f240*/  STL.64 [R1+0x1920], R156 ;  /* 0x0019209c01007387 */ /* 0x0003e80000100a00 */
[----:B------:R4:W-:Y:S04]  /*7f250*/  STL.64 [R1+0x1928], R158 ;  /* 0x0019289e01007387 */ /* 0x0009e80000100a00 */
[----:B-1----:R-:W2:Y:S04]  /*7f260*/  LDL.LU.64 R156, [R1+0x3550] ;  /* 0x00355000019c7983 */ /* 0x002ea80000300a00 */
[----:B----4-:R-:W4:Y:S04]  /*7f270*/  LDL.LU.64 R158, [R1+0x3558] ;  /* 0x00355800019e7983 */ /* 0x010f280000300a00 */
[----:B------:R1:W-:Y:S04]  /*7f280*/  STL.64 [R1+0x1930], R148 ;  /* 0x0019309401007387 */ /* 0x0003e80000100a00 */
[----:B------:R1:W-:Y:S04]  /*7f290*/  STL.64 [R1+0x1938], R150 ;  /* 0x0019389601007387 */ /* 0x0003e80000100a00 */
[----:B-1----:R-:W4:Y:S04]  /*7f2a0*/  LDL.LU.64 R148, [R1+0x3580] ;  /* 0x0035800001947983 */ /* 0x002f280000300a00 */
[----:B------:R-:W4:Y:S01]  /*7f2b0*/  LDL.LU.64 R150, [R1+0x3588] ;  /* 0x0035880001967983 */ /* 0x000f220000300a00 */
[----:B------:R-:W-:Y:S03]  /*7f2c0*/  HMMA.1688.F32.TF32 R160, R232, R60, R144 ;  /* 0x0000003ce8a0723c */ /* 0x000fe60000081090 */
[----:B------:R-:W4:Y:S04]  /*7f2d0*/  LDL.LU.64 R144, [R1+0x35a0] ;  /* 0x0035a00001907983 */ /* 0x000f280000300a00 */
[----:B------:R-:W4:-:S12]  /*7f2e0*/  LDL.LU.64 R146, [R1+0x35a8] ;  /* 0x0035a80001927983 */ /* 0x000f180000300a00 */
        /* <DEDUP_REMOVED lines=22> */
[C---:B----4-:R-:W-:Y:S08]  /*7f450*/  HMMA.1688.F32.TF32 R160, R232.reuse, R40, R156 ;  /* 0x00000028e8a0723c */ /* 0x050ff0000008109c */
[C---:B------:R-:W-:Y:S01]  /*7f460*/  HMMA.1688.F32.TF32 R156, R232.reuse, R36, R148 ;  /* 0x00000024e89c723c */ /* 0x040fe20000081094 */
        /* <DEDUP_REMOVED lines=24> */
[----:B------:R1:W-:Y:S04]  /*7f5f0*/  STL.64 [R1+0x19e0], R156 ;  /* 0x0019e09c01007387 */ /* 0x0003e80000100a00 */
[----:B------:R1:W-:Y:S04]  /*7f600*/  STL.64 [R1+0x19e8], R158 ;  /* 0x0019e89e01007387 */ /* 0x0003e80000100a00 */
[----:B-1----:R-:W3:Y:S04]  /*7f610*/  LDL.LU.64 R156, [R1+0x32c0] ;  /* 0x0032c000019c7983 */ /* 0x002ee80000300a00 */
[----:B------:R-:W3:Y:S01]  /*7f620*/  LDL.LU.64 R158, [R1+0x32c8] ;  /* 0x0032c800019e7983 */ /* 0x000ee20000300a00 */
[----:B--2---:R-:W-:-:S15]  /*7f630*/  HMMA.1688.F32.TF32 R132, R232, R16, R132 ;  /* 0x00000010e884723c */ /* 0x004fde0000081084 */
[----:B------:R-:W-:-:S04]  /*7f640*/  NOP ;  /* 0x0000000000007918 */ /* 0x000fc80000000000 */
[----:B------:R1:W-:Y:S04]  /*7f650*/  STL.64 [R1+0x19f0], R132 ;  /* 0x0019f08401007387 */ /* 0x0003e80000100a00 */
[----:B------:R2:W-:Y:S04]  /*7f660*/  STL.64 [R1+0x19f8], R134 ;  /* 0x0019f88601007387 */ /* 0x0005e80000100a00 */
[----:B-1----:R-:W3:Y:S04]  /*7f670*/  LDL.LU.64 R132, [R1+0x32d0] ;  /* 0x0032d00001847983 */ /* 0x002ee80000300a00 */
[----:B--2---:R-:W2:Y:S01]  /*7f680*/  LDL.LU.64 R134, [R1+0x32d8] ;  /* 0x0032d80001867983 */ /* 0x004ea20000300a00 */
        /* <DEDUP_REMOVED lines=12> */
[----:B------:R-:W4:Y:S04]  /*7f750*/  LDL.LU.64 R142, [R1+0x3338] ;  /* 0x00333800018e7983 */ /* 0x000f280000300a00 */
[----:B------:R-:W-:Y:S04]  /*7f760*/  LDS R232, [R0+UR7+0x480] ;  /* 0x0004800700e87984 */ /* 0x000fe80008000800 */
[----:B------:R-:W-:Y:S04]  /*7f770*/  LDS R234, [R0+UR7+0x2480] ;  /* 0x0024800700ea7984 */ /* 0x000fe80008000800 */
[----:B------:R-:W-:Y:S04]  /*7f780*/  LDS R233, [R245+UR7+0x480] ;  /* 0x00048007f5e97984 */ /* 0x000fe80008000800 */
[----:B------:R-:W-:Y:S04]  /*7f790*/  STL.64 [R1+0x1a10], R160 ;  /* 0x001a10a001007387 */ /* 0x000fe80000100a00 */
[----:B------:R3:W-:Y:S04]  /*7f7a0*/  STL.64 [R1+0x1a18], R162 ;  /* 0x001a18a201007387 */ /* 0x0007e80000100a00 */
[----:B------:R-:W1:Y:S01]  /*7f7b0*/  LDS R235, [R245+UR7+0x2480] ;  /* 0x00248007f5eb7984 */ /* 0x000e620008000800 */
        /* <DEDUP_REMOVED lines=31> */
[----:B------:R1:W-:Y:S04]  /*7f9b0*/  STL.64 [R1+0x1a90], R156 ;  /* 0x001a909c01007387 */ /* 0x0003e80000100a00 */
[----:B------:R3:W-:Y:S02]  /*7f9c0*/  STL.64 [R1+0x1a98], R158 ;  /* 0x001a989e01007387 */ /* 0x0007e40000100a00 */
[----:B---3--:R-:W-:Y:S02]  /*7f9d0*/  HMMA.1688.F32.TF32 R152, R236, R100, R152 ;  /* 0x00000064ec98723c */ /* 0x008fe40000081098 */
[----:B-1----:R-:W3:Y:S04]  /*7f9e0*/  LDL.LU.64 R156, [R1+0x3740] ;  /* 0x00374000019c7983 */ /* 0x002ee80000300a00 */
        /* <DEDUP_REMOVED lines=11> */
[----:B------:R1:W-:Y:S04]  /*7faa0*/  STL.64 [R1+0x1ac0], R152 ;  /* 0x001ac09801007387 */ /* 0x0003e80000100a00 */
[----:B------:R4:W-:Y:S04]  /*7fab0*/  STL.64 [R1+0x1ac8], R154 ;  /* 0x001ac89a01007387 */ /* 0x0009e80000100a00 */
[----:B-1----:R-:W2:Y:S04]  /*7fac0*/  LDL.LU.64 R152, [R1+0x3780] ;  /* 0x0037800001987983 */ /* 0x002ea80000300a00 */
[----:B----4-:R-:W4:Y:S01]  /*7fad0*/  LDL.LU.64 R154, [R1+0x3788] ;  /* 0x00378800019a7983 */ /* 0x010f220000300a00 */
        /* <DEDUP_REMOVED lines=15> */
[C---:B---3--:R-:W-:Y:S08]  /*7fbd0*/  HMMA.1688.F32.TF32 R160, R236.reuse, R76, R156 ;  /* 0x0000004ceca0723c */ /* 0x048ff0000008109c */
[C---:B------:R-:W-:Y:S01]  /*7fbe0*/  HMMA.1688.F32.TF32 R156, R236.reuse, R72, R136 ;  /* 0x00000048ec9c723c */ /* 0x040fe20000081088 */
        /* <DEDUP_REMOVED lines=26> */
[----:B------:R1:W-:Y:S04]  /*7fd90*/  STL.64 [R1+0x1b58], R158 ;  /* 0x001b589e01007387 */ /* 0x0003e80000100a00 */
        /* <DEDUP_REMOVED lines=88> */
[----:B-1----:R-:W4:Y:S01]  /*80320*/  LDL.LU.64 R156, [R1+0x3c70] ;  /* 0x003c7000019c7983 */ /* 0x002f220000300a00 */
[----:B------:R-:W-:Y:S03]  /*80330*/  HMMA.1688.F32.TF32 R148, R232, R112, R148 ;  /* 0x00000070e894723c */ /* 0x000fe60000081094 */
[----:B------:R-:W4:-:S15]  /*80340*/  LDL.LU.64 R158, [R1+0x3c78] ;  /* 0x003c7800019e7983 */ /* 0x000f1e0000300a00 */
[----:B------:R-:W-:Y:S01]  /*80350*/  NOP ;  /* 0x0000000000007918 */ /* 0x000fe20000000000 */
        /* <DEDUP_REMOVED lines=57> */
[----:B-1----:R-:W2:Y:S01]  /*806f0*/  LDL.LU.64 R156, [R1+0x3e00] ;  /* 0x003e0000019c7983 */ /* 0x002ea20000300a00 */
[----:B----4-:R-:W-:Y:S03]  /*80700*/  HMMA.1688.F32.TF32 R152, R232, R64, R152 ;  /* 0x00000040e898723c */ /* 0x010fe60000081098 */
        /* <DEDUP_REMOVED lines=118> */
[----:B------:R1:W-:Y:S04]  /*80e70*/  STL.64 [R1+0x20c8], R158 ;  /* 0x0020c89e01007387 */ /* 0x0003e80000100a00 */
[----:B-1----:R-:W4:Y:S04]  /*80e80*/  LDL.LU.64 R156, [R1+0x3fb0] ;  /* 0x003fb000019c7983 */ /* 0x002f280000300a00 */
[----:B------:R-:W4:Y:S01]  /*80e90*/  LDL.LU.64 R158, [R1+0x3fb8] ;  /* 0x003fb800019e7983 */ /* 0x000f220000300a00 */
[----:B------:R-:W-:-:S15]  /*80ea0*/  HMMA.1688.F32.TF32 R140, R236, R100, R140 ;  /* 0x00000064ec8c723c */ /* 0x000fde000008108c */
[----:B------:R-:W-:-:S04]  /*80eb0*/  NOP ;  /* 0x0000000000007918 */ /* 0x000fc80000000000 */
        /* <DEDUP_REMOVED lines=1307> */
[----:B------:R1:W-:Y:S04]  /*86070*/  STL.64 [R1+0x53d0], R156 ;  /* 0x0053d09c01007387 */ /* 0x0003e80000100a00 */
[----:B------:R1:W-:Y:S04]  /*86080*/  STL.64 [R1+0x53d8], R158 ;  /* 0x0053d89e01007387 */ /* 0x0003e80000100a00 */
[----:B-1----:R-:W2:Y:S04]  /*86090*/  LDL.LU.64 R156, [R1+0x5350] ;  /* 0x00535000019c7983 */ /* 0x002ea80000300a00 */
[----:B------:R-:W2:Y:S01]  /*860a0*/  LDL.LU.64 R158, [R1+0x5358] ;  /* 0x00535800019e7983 */ /* 0x000ea20000300a00 */
[----:B----4-:R-:W-:-:S15]  /*860b0*/  HMMA.1688.F32.TF32 R152, R236, R112, R152 ;  /* 0x00000070ec98723c */ /* 0x010fde0000081098 */
[----:B------:R-:W-:-:S04]  /*860c0*/  NOP ;  /* 0x0000000000007918 */ /* 0x000fc80000000000 */
[----:B------:R1:W-:Y:S04]  /*860d0*/  STL.64 [R1+0x53c0], R152 ;  /* 0x0053c09801007387 */ /* 0x0003e80000100a00 */
[----:B------:R4:W-:Y:S04]  /*860e0*/  STL.64 [R1+0x53c8], R154 ;  /* 0x0053c89a01007387 */ /* 0x0009e80000100a00 */
[----:B-1----:R-:W2:Y:S01]  /*860f0*/  LDL.LU.64 R152, [R1+0x5330] ;  /* 0x0053300001987983 */ /* 0x002ea20000300a00 */
[----:B------:R-:W-:Y:S03]  /*86100*/  HMMA.1688.F32.TF32 R148, R236, R108, R148 ;  /* 0x0000006cec94723c */ /* 0x000fe60000081094 */
[----:B----4-:R-:W4:-:S15]  /*86110*/  LDL.LU.64 R154, [R1+0x5338] ;  /* 0x00533800019a7983 */ /* 0x010f1e0000300a00 */
[----:B------:R-:W-:Y:S01]  /*86120*/  NOP ;  /* 0x0000000000007918 */ /* 0x000fe20000000000 */
        /* <DEDUP_REMOVED lines=11> */
[----:B------:R1:W-:Y:S04]  /*861e0*/  STL.64 [R1+0x5440], R140 ;  /* 0x0054408c01007387 */ /* 0x0003e80000100a00 */
[----:B------:R3:W-:Y:S04]  /*861f0*/  STL.64 [R1+0x5448], R142 ;  /* 0x0054488e01007387 */ /* 0x0007e80000100a00 */
[----:B-1----:R-:W4:Y:S04]  /*86200*/  LDL.LU.64 R140, [R1+0x52c0] ;  /* 0x0052c000018c7983 */ /* 0x002f280000300a00 */
[----:B---3--:R-:W3:Y:S01]  /*86210*/  LDL.LU.64 R142, [R1+0x52c8] ;  /* 0x0052c800018e7983 */ /* 0x008ee20000300a00 */
        /* <DEDUP_REMOVED lines=10> */
[----:B------:R-:W2:Y:S01]  /*862c0*/  LDL.LU.64 R138, [R1+0x5288] ;  /* 0x00528800018a7983 */ /* 0x000ea20000300a00 */
[C---:B------:R-:W-:Y:S08]  /*862d0*/  HMMA.1688.F32.TF32 R156, R236.reuse, R88, R156 ;  /* 0x00000058ec9c723c */ /* 0x040ff0000008109c */
[C---:B----4-:R-:W-:Y:S11]  /*862e0*/  HMMA.1688.F32.TF32 R152, R236.reuse, R84, R152 ;  /* 0x00000054ec98723c */ /* 0x050ff60000081098 */
[----:B------:R-:W-:Y:S04]  /*862f0*/  STL.64 [R1+0x54b0], R156 ;  /* 0x0054b09c01007387 */ /* 0x000fe80000100a00 */
[----:B------:R-:W-:Y:S04]  /*86300*/  STL.64 [R1+0x54b8], R158 ;  /* 0x0054b89e01007387 */ /* 0x000fe80000100a00 */
[----:B------:R-:W4:Y:S04]  /*86310*/  LDL.LU.64 R160, [R1+0x5260] ;  /* 0x0052600001a07983 */ /* 0x000f280000300a00 */
[----:B------:R-:W-:Y:S04]  /*86320*/  STL.64 [R1+0x54d0], R152 ;  /* 0x0054d09801007387 */ /* 0x000fe80000100a00 */
[----:B------:R-:W-:Y:S04]  /*86330*/  STL.64 [R1+0x54d8], R154 ;  /* 0x0054d89a01007387 */ /* 0x000fe80000100a00 */
[----:B------:R-:W4:Y:S01]  /*86340*/  LDL.LU.64 R162, [R1+0x5268] ;  /* 0x0052680001a27983 */ /* 0x000f220000300a00 */
[----:B------:R-:W-:-:S15]  /*86350*/  HMMA.1688.F32.TF32 R144, R236, R80, R144 ;  /* 0x00000050ec90723c */ /* 0x000fde0000081090 */
[----:B------:R-:W-:-:S04]  /*86360*/  NOP ;  /* 0x0000000000007918 */ /* 0x000fc80000000000 */
        /* <DEDUP_REMOVED lines=19> */
[----:B------:R-:W2:Y:S01]  /*864a0*/  LDL.LU.64 R152, [R1+0x51b0] ;  /* 0x0051b00001987983 */ /* 0x000ea20000300a00 */
[----:B------:R-:W-:Y:S03]  /*864b0*/  HMMA.1688.F32.TF32 R136, R236, R64, R136 ;  /* 0x00000040ec88723c */ /* 0x000fe60000081088 */
[----:B------:R-:W2:-:S15]  /*864c0*/  LDL.LU.64 R154, [R1+0x51b8] ;  /* 0x0051b800019a7983 */ /* 0x000e9e0000300a00 */
[----:B------:R-:W-:Y:S01]  /*864d0*/  NOP ;  /* 0x0000000000007918 */ /* 0x000fe20000000000 */
[----:B------:R1:W-:Y:S04]  /*864e0*/  STL.64 [R1+0x55b0], R136 ;  /* 0x0055b08801007387 */ /* 0x0003e80000100a00 */
[----:B------:R1:W-:Y:S04]  /*864f0*/  STL.64 [R1+0x55b8], R138 ;  /* 0x0055b88a01007387 */ /* 0x0003e80000100a00 */
[----:B-1----:R-:W2:Y:S04]  /*86500*/  LDL.LU.64 R136, [R1+0x4fb0] ;  /* 0x004fb00001887983 */ /* 0x002ea80000300a00 */
[----:B------:R-:W2:Y:S04]  /*86510*/  LDL.LU.64 R138, [R1+0x4fb8] ;  /* 0x004fb800018a7983 */ /* 0x000ea80000300a00 */
[----:B------:R-:W2:Y:S04]  /*86520*/  LDL.LU.64 R148, [R1+0x5480] ;  /* 0x0054800001947983 */ /* 0x000ea80000300a00 */
[----:B------:R-:W2:Y:S01]  /*86530*/  LDL.LU.64 R150, [R1+0x5488] ;  /* 0x0054880001967983 */ /* 0x000ea20000300a00 */
[----:B----4-:R-:W-:-:S15]  /*86540*/  HMMA.1688.F32.TF32 R160, R236, R60, R160 ;  /* 0x0000003ceca0723c */ /* 0x010fde00000810a0 */
[----:B------:R-:W-:-:S04]  /*86550*/  NOP ;  /* 0x0000000000007918 */ /* 0x000fc80000000000 */
[----:B------:R-:W-:Y:S01]  /*86560*/  STL.64 [R1+0x55d0], R160 ;  /* 0x0055d0a001007387 */ /* 0x000fe20000100a00 */
[----:B------:R-:W-:-:S03]  /*86570*/  IMAD.MOV.U32 R252, RZ, RZ, R163 ;  /* 0x000000fffffc7224 */ /* 0x000fc600078e00a3 */
[----:B------:R1:W-:Y:S02]  /*86580*/  STL [R1+0x55d8], R162 ;  /* 0x0055d8a201007387 */ /* 0x0003e40000100800 */
        /* <DEDUP_REMOVED lines=16> */
[----:B------:R1:W-:Y:S04]  /*86690*/  STL.64 [R1+0x5670], R156 ;  /* 0x0056709c01007387 */ /* 0x0003e80000100a00 */
[----:B------:R1:W-:Y:S01]  /*866a0*/  STL.64 [R1+0x5678], R158 ;  /* 0x0056789e01007387 */ /* 0x0003e20000100a00 */
[----:B------:R-:W-:Y:S03]  /*866b0*/  HMMA.1688.F32.TF32 R152, R236, R40, R152 ;  /* 0x00000028ec98723c */ /* 0x000fe60000081098 */
[----:B-1----:R-:W2:Y:S04]  /*866c0*/  LDL.LU.64 R156, [R1+0x5430] ;  /* 0x00543000019c7983 */ /* 0x002ea80000300a00 */
        /* <DEDUP_REMOVED lines=8> */
[----:B-1----:R-:W2:Y:S04]  /*86750*/  LDL.LU.64 R152, [R1+0x5050] ;  /* 0x0050500001987983 */ /* 0x002ea80000300a00 */
[----:B------:R-:W2:Y:S01]  /*86760*/  LDL.LU.64 R154, [R1+0x5058] ;  /* 0x00505800019a7983 */ /* 0x000ea20000300a00 */
[----:B------:R-:W-:-:S15]  /*86770*/  HMMA.1688.F32.TF32 R148, R236, R32, R148 ;  /* 0x00000020ec94723c */ /* 0x000fde0000081094 */
[----:B------:R-:W-:-:S04]  /*86780*/  NOP ;  /* 0x0000000000007918 */ /* 0x000fc80000000000 */
[----:B------:R1:W-:Y:S04]  /*86790*/  STL.64 [R1+0x56a0], R148 ;  /* 0x0056a09401007387 */ /* 0x0003e80000100a00 */
[----:B------:R4:W-:Y:S04]  /*867a0*/  STL.64 [R1+0x56a8], R150 ;  /* 0x0056a89601007387 */ /* 0x0009e80000100a00 */
[----:B-1----:R-:W2:Y:S04]  /*867b0*/  LDL.LU.64 R148, [R1+0x4f90] ;  /* 0x004f900001947983 */ /* 0x002ea80000300a00 */
[----:B----4-:R-:W4:Y:S01]  /*867c0*/  LDL.LU.64 R150, [R1+0x4f98] ;  /* 0x004f980001967983 */ /* 0x010f220000300a00 */
[----:B------:R-:W-:-:S15]  /*867d0*/  HMMA.1688.F32.TF32 R144, R236, R28, R144 ;  /* 0x0000001cec90723c */ /* 0x000fde0000081090 */
[----:B------:R-:W-:-:S04]  /*867e0*/  NOP ;  /* 0x0000000000007918 */ /* 0x000fc80000000000 */
[----:B------:R1:W-:Y:S04]  /*867f0*/  STL.64 [R1+0x56c0], R144 ;  /* 0x0056c09001007387 */ /* 0x0003e80000100a00 */
[----:B------:R1:W-:Y:S04]  /*86800*/  STL.64 [R1+0x56c8], R146 ;  /* 0x0056c89201007387 */ /* 0x0003e80000100a00 */
[----:B-1----:R-:W4:Y:S04]  /*86810*/  LDL.LU.64 R144, [R1+0x41d0] ;  /* 0x0041d00001907983 */ /* 0x002f280000300a00 */
[----:B------:R-:W4:Y:S01]  /*86820*/  LDL.LU.64 R146, [R1+0x41d8] ;  /* 0x0041d80001927983 */ /* 0x000f220000300a00 */
[----:B---3--:R-:W-:-:S15]  /*86830*/  HMMA.1688.F32.TF32 R140, R236, R24, R140 ;  /* 0x00000018ec8c723c */ /* 0x008fde000008108c */
[----:B------:R-:W-:-:S04]  /*86840*/  NOP ;  /* 0x0000000000007918 */ /* 0x000fc80000000000 */
[----:B------:R-:W-:Y:S02]  /*86850*/  IMAD.MOV.U32 R2, RZ, RZ, R143 ;  /* 0x000000ffff027224 */ /* 0x000fe400078e008f */
[----:B------:R-:W-:Y:S01]  /*86860*/  IMAD.MOV.U32 R3, RZ, RZ, R142 ;  /* 0x000000ffff037224 */ /* 0x000fe200078e008e */
[----:B------:R2:W-:Y:S04]  /*86870*/  STL.64 [R1+0x56e0], R140 ;  /* 0x0056e08c01007387 */ /* 0x0005e80000100a00 */
[----:B------:R-:W-:Y:S04]  /*86880*/  STL [R1+0x8a94], R2 ;  /* 0x008a940201007387 */ /* 0x000fe80000100800 */
[----:B------:R-:W-:Y:S01]  /*86890*/  STL [R1+0x8a90], R3 ;  /* 0x008a900301007387 */ /* 0x000fe20000100800 */
[----:B--2---:R-:W-:Y:S03]  /*868a0*/  HMMA.1688.F32.TF32 R140, R236, R20, R132 ;  /* 0x00000014ec8c723c */ /* 0x004fe60000081084 */
[----:B------:R-:W2:Y:S04]  /*868b0*/  LDL.LU.64 R132, [R1+0x41a0] ;  /* 0x0041a00001847983 */ /* 0x000ea80000300a00 */
[----:B------:R-:W2:-:S12]  /*868c0*/  LDL.LU.64 R134, [R1+0x41a8] ;  /* 0x0041a80001867983 */ /* 0x000e980000300a00 */
[----:B------:R1:W-:Y:S04]  /*868d0*/  STL.64 [R1+0x5750], R140 ;  /* 0x0057508c01007387 */ /* 0x0003e80000100a00 */
[----:B------:R3:W-:Y:S04]  /*868e0*/  STL.64 [R1+0x5758], R142 ;  /* 0x0057588e01007387 */ /* 0x0007e80000100a00 */
[----:B-1----:R-:W2:Y:S04]  /*868f0*/  LDL.LU.64 R140, [R1+0x4170] ;  /* 0x00417000018c7983 */ /* 0x002ea80000300a00 */
[----:B---3--:R-:W3:Y:S01]  /*86900*/  LDL.LU.64 R142, [R1+0x4178] ;  /* 0x00417800018e7983 */ /* 0x008ee20000300a00 */
[----:B------:R-:W-:-:S15]  /*86910*/  HMMA.1688.F32.TF32 R156, R236, R16, R156 ;  /* 0x00000010ec9c723c */ /* 0x000fde000008109c */
[----:B------:R-:W-:-:S04]  /*86920*/  NOP ;  /* 0x0000000000007918 */ /* 0x000fc80000000000 */
[----:B------:R-:W-:Y:S01]  /*86930*/  IMAD.MOV.U32 R2, RZ, RZ, R158 ;  /* 0x000000ffff027224 */ /* 0x000fe200078e009e */
[----:B------:R1:W-:Y:S01]  /*86940*/  STL.64 [R1+0x5740], R156 ;  /* 0x0057409c01007387 */ /* 0x0003e20000100a00 */
[----:B------:R-:W-:Y:S02]  /*86950*/  IMAD.MOV.U32 R3, RZ, RZ, R159 ;  /* 0x000000ffff037224 */ /* 0x000fe400078e009f */
[----:B-1----:R-:W-:Y:S01]  /*86960*/  HMMA.1688.F32.TF32 R156, R236, R12, R136 ;  /* 0x0000000cec9c723c */ /* 0x002fe20000081088 */
[----:B------:R-:W3:Y:S04]  /*86970*/  LDL.LU.64 R136, [R1+0x4140] ;  /* 0x0041400001887983 */ /* 0x000ee80000300a00 */
[----:B------:R-:W3:-:S14]  /*86980*/  LDL.LU.64 R138, [R1+0x4148] ;  /* 0x00414800018a7983 */ /* 0x000edc0000300a00 */
        /* <DEDUP_REMOVED lines=36> */
[----:B-1----:R-:W3:Y:S01]  /*86bd0*/  LDL.LU.64 R156, [R1+0x46e0] ;  /* 0x0046e000019c7983 */ /* 0x002ee20000300a00 */
[----:B------:R-:W-:Y:S03]  /*86be0*/  HMMA.1688.F32.TF32 R152, R232, R112, R152 ;  /* 0x00000070e898723c */ /* 0x000fe60000081098 */
[----:B------:R-:W3:-:S15]  /*86bf0*/  LDL.LU.64 R158, [R1+0x46e8] ;  /* 0x0046e800019e7983 */ /* 0x000ede0000300a00 */
[----:B------:R-:W-:Y:S01]  /*86c00*/  NOP ;  /* 0x0000000000007918 */ /* 0x000fe20000000000 */
[----:B------:R1:W-:Y:S04]  /*86c10*/  STL.64 [R1+0x5690], R152 ;  /* 0x0056909801007387 */ /* 0x0003e80000100a00 */
[----:B------:R4:W-:Y:S04]  /*86c20*/  STL.64 [R1+0x5698], R154 ;  /* 0x0056989a01007387 */ /* 0x0009e80000100a00 */
[----:B-1----:R-:W3:Y:S04]  /*86c30*/  LDL.LU.64 R152, [R1+0x46a0] ;  /* 0x0046a00001987983 */ /* 0x002ee80000300a00 */
        /* <DEDUP_REMOVED lines=61> */
[----:B------:R-:W3:Y:S01]  /*87010*/  LDL.LU.64 R138, [R1+0x42d8] ;  /* 0x0042d800018a7983 */ /* 0x000ee20000300a00 */
        /* <DEDUP_REMOVED lines=54> */
[----:B---3--:R-:W-:Y:S03]  /*87380*/  HMMA.1688.F32.TF32 R140, R232, R16, R140 ;  /* 0x00000010e88c723c */ /* 0x008fe6000008108c */
[----:B------:R-:W3:-:S15]  /*87390*/  LDL.LU.64 R158, [R1+0x3b98] ;  /* 0x003b9800019e7983 */ /* 0x000ede0000300a00 */
[----:B------:R-:W-:Y:S01]  /*873a0*/  NOP ;  /* 0x0000000000007918 */ /* 0x000fe20000000000 */
[----:B------:R1:W-:Y:S04]  /*873b0*/  STL.64 [R1+0x5350], R140 ;  /* 0x0053508c01007387 */ /* 0x0003e80000100a00 */
[----:B------:R1:W-:Y:S04]  /*873c0*/  STL.64 [R1+0x5358], R142 ;  /* 0x0053588e01007387 */ /* 0x0003e80000100a00 */
[----:B-1----:R-:W3:Y:S04]  /*873d0*/  LDL.LU.64 R140, [R1+0x3b80] ;  /* 0x003b8000018c7983 */ /* 0x002ee80000300a00 */
        /* <DEDUP_REMOVED lines=331> */
[----:B-1----:R-:W3:Y:S04]  /*88890*/  LDL.LU.64 R156, [R1+0x34b0] ;  /* 0x0034b000019c7983 */ /* 0x002ee80000300a00 */
[----:B------:R-:W3:Y:S08]  /*888a0*/  LDL.LU.64 R158, [R1+0x34b8] ;  /* 0x0034b800019e7983 */ /* 0x000ef00000300a00 */
        /* <DEDUP_REMOVED lines=11> */
[----:B------:R-:W4:Y:S01]  /*88960*/  LDL.LU.64 R154, [R1+0x3418] ;  /* 0x00341800019a7983 */ /* 0x000f220000300a00 */
[----:B------:R-:W-:-:S02]  /*88970*/  IMAD.MOV.U32 R247, RZ, RZ, R130 ;  /* 0x000000fffff77224 */ /* 0x000fc400078e0082 */
[----:B------:R-:W-:Y:S01]  /*88980*/  IMAD.MOV.U32 R240, RZ, RZ, R131 ;  /* 0x000000fffff07224 */ /* 0x000fe200078e0083 */
[----:B------:R-:W-:Y:S01]  /*88990*/  LDS R232, [R0+UR7+0x4000] ;  /* 0x0040000700e87984 */ /* 0x000fe20008000800 */
[----:B------:R-:W-:Y:S02]  /*889a0*/  IMAD.MOV.U32 R241, RZ, RZ, R126 ;  /* 0x000000fffff17224 */ /* 0x000fe400078e007e */
[----:B------:R-:W-:Y:S01]  /*889b0*/  IMAD.MOV.U32 R242, RZ, RZ, R127 ;  /* 0x000000fffff27224 */ /* 0x000fe200078e007f */
[----:B------:R-:W-:Y:S05]  /*889c0*/  LDS R234, [R0+UR7+0x6000] ;  /* 0x0060000700ea7984 */ /* 0x000fea0008000800 */
        /* <DEDUP_REMOVED lines=58> */
[----:B------:R1:W-:Y:S01]  /*88d70*/  STL.64 [R1+0x4860], R156 ;  /* 0x0048609c01007387 */ /* 0x0003e20000100a00 */
[C---:B----4-:R-:W-:Y:S03]  /*88d80*/  HMMA.1688.F32.TF32 R152, R236.reuse, R80, R152 ;  /* 0x00000050ec98723c */ /* 0x050fe60000081098 */
[----:B------:R4:W-:Y:S04]  /*88d90*/  STL.64 [R1+0x4868], R158 ;  /* 0x0048689e01007387 */ /* 0x0009e80000100a00 */
[----:B-1----:R-:W3:Y:S04]  /*88da0*/  LDL.LU.64 R156, [R1+0x34c0] ;  /* 0x0034c000019c7983 */ /* 0x002ee80000300a00 */
[----:B----4-:R-:W4:Y:S08]  /*88db0*/  LDL.LU.64 R158, [R1+0x34c8] ;  /* 0x0034c800019e7983 */ /* 0x010f300000300a00 */
[----:B------:R1:W-:Y:S01]  /*88dc0*/  STL.64 [R1+0x4840], R152 ;  /* 0x0048409801007387 */ /* 0x0003e20000100a00 */
[C---:B------:R-:W-:Y:S03]  /*88dd0*/  HMMA.1688.F32.TF32 R160, R236.reuse, R76, R148 ;  /* 0x0000004ceca0723c */ /* 0x040fe60000081094 */
[----:B------:R1:W-:Y:S04]  /*88de0*/  STL.64 [R1+0x4848], R154 ;  /* 0x0048489a01007387 */ /* 0x0003e80000100a00 */
[----:B-1----:R-:W4:Y:S04]  /*88df0*/  LDL.LU.64 R152, [R1+0x34a0] ;  /* 0x0034a00001987983 */ /* 0x002f280000300a00 */
[----:B------:R-:W4:Y:S04]  /*88e00*/  LDL.LU.64 R154, [R1+0x34a8] ;  /* 0x0034a800019a7983 */ /* 0x000f280000300a00 */
[----:B------:R-:W4:Y:S04]  /*88e10*/  LDL.LU.64 R148, [R1+0x3460] ;  /* 0x0034600001947983 */ /* 0x000f280000300a00 */
[----:B------:R-:W-:Y:S04]  /*88e20*/  STL.64 [R1+0x4820], R160 ;  /* 0x004820a001007387 */ /* 0x000fe80000100a00 */
[----:B------:R-:W-:Y:S04]  /*88e30*/  STL.64 [R1+0x4828], R162 ;  /* 0x004828a201007387 */ /* 0x000fe80000100a00 */
[----:B------:R-:W4:Y:S01]  /*88e40*/  LDL.LU.64 R150, [R1+0x3468] ;  /* 0x0034680001967983 */ /* 0x000f220000300a00 */
[----:B--2---:R-:W-:-:S15]  /*88e50*/  HMMA.1688.F32.TF32 R132, R236, R72, R132 ;  /* 0x00000048ec84723c */ /* 0x004fde0000081084 */
[----:B------:R-:W-:-:S04]  /*88e60*/  NOP ;  /* 0x0000000000007918 */ /* 0x000fc80000000000 */
[----:B------:R1:W-:Y:S04]  /*88e70*/  STL.64 [R1+0x4800], R132 ;  /* 0x0048008401007387 */ /* 0x0003e80000100a00 */
[----:B------:R2:W-:Y:S04]  /*88e80*/  STL.64 [R1+0x4808], R134 ;  /* 0x0048088601007387 */ /* 0x0005e80000100a00 */
[----:B-1----:R-:W4:Y:S04]  /*88e90*/  LDL.LU.64 R132, [R1+0x3430] ;  /* 0x0034300001847983 */ /* 0x002f280000300a00 */
[----:B--2---:R-:W2:Y:S01]  /*88ea0*/  LDL.LU.64 R134, [R1+0x3438] ;  /* 0x0034380001867983 */ /* 0x004ea20000300a00 */
        /* <DEDUP_REMOVED lines=14> */
[----:B------:R-:W-:Y:S01]  /*88f90*/  STL.64 [R1+0x47a8], R162 ;  /* 0x0047a8a201007387 */ /* 0x000fe20000100a00 */
[C---:B----4-:R-:W-:Y:S08]  /*88fa0*/  HMMA.1688.F32.TF32 R156, R236.reuse, R56, R156 ;  /* 0x00000038ec9c723c */ /* 0x050ff0000008109c */
[C---:B------:R-:W-:Y:S11]  /*88fb0*/  HMMA.1688.F32.TF32 R152, R236.reuse, R52, R152 ;  /* 0x00000034ec98723c */ /* 0x040ff60000081098 */
[----:B------:R-:W-:Y:S01]  /*88fc0*/  STL.64 [R1+0x4780], R156 ;  /* 0x0047809c01007387 */ /* 0x000fe20000100a00 */
[----:B------:R-:W-:Y:S07]  /*88fd0*/  HMMA.1688.F32.TF32 R148, R236, R48, R148 ;  /* 0x00000030ec94723c */ /* 0x000fee0000081094 */
[----:B------:R-:W-:-:S02]  /*88fe0*/  IMAD.MOV.U32 R112, RZ, RZ, R155 ;  /* 0x000000ffff707224 */ /* 0x000fc400078e009b */
[----:B------:R-:W-:Y:S01]  /*88ff0*/  IMAD.MOV.U32 R113, RZ, RZ, R154 ;  /* 0x000000ffff717224 */ /* 0x000fe200078e009a */
[----:B------:R-:W-:Y:S04]  /*89000*/  STL.64 [R1+0x4788], R158 ;  /* 0x0047889e01007387 */ /* 0x000fe80000100a00 */
[----:B------:R-:W-:Y:S04]  /*89010*/  STL.64 [R1+0x4760], R152 ;  /* 0x0047609801007387 */ /* 0x000fe80000100a00 */
[----:B------:R1:W-:Y:S04]  /*89020*/  STL [R1+0x89f4], R112 ;  /* 0x0089f47001007387 */ /* 0x0003e80000100800 */
[----:B------:R4:W-:Y:S04]  /*89030*/  STL [R1+0x89f0], R113 ;  /* 0x0089f07101007387 */ /* 0x0009e80000100800 */
[----:B------:R-:W-:Y:S04]  /*89040*/  STL.64 [R1+0x4740], R148 ;  /* 0x0047409401007387 */ /* 0x000fe80000100a00 */
[----:B------:R-:W-:Y:S01]  /*89050*/  STL.64 [R1+0x4748], R150 ;  /* 0x0047489601007387 */ /* 0x000fe20000100a00 */
[----:B--2---:R-:W-:-:S15]  /*89060*/  HMMA.1688.F32.TF32 R132, R236, R44, R132 ;  /* 0x0000002cec84723c */ /* 0x004fde0000081084 */
[----:B------:R-:W-:-:S04]  /*89070*/  NOP ;  /* 0x0000000000007918 */ /* 0x000fc80000000000 */
[----:B------:R2:W-:Y:S01]  /*89080*/  STL.64 [R1+0x4720], R132 ;  /* 0x0047208401007387 */ /* 0x0005e20000100a00 */
[----:B-1----:R-:W-:Y:S02]  /*89090*/  IMAD.MOV.U32 R112, RZ, RZ, R134 ;  /* 0x000000ffff707224 */ /* 0x002fe400078e0086 */
[----:B----4-:R-:W-:Y:S01]  /*890a0*/  IMAD.MOV.U32 R113, RZ, RZ, R135 ;  /* 0x000000ffff717224 */ /* 0x010fe200078e0087 */
[----:B--2---:R-:W2:Y:S04]  /*890b0*/  LDL.LU.64 R132, [R1+0x33b0] ;  /* 0x0033b00001847983 */ /* 0x004ea80000300a00 */
[----:B------:R-:W2:Y:S01]  /*890c0*/  LDL.LU.64 R134, [R1+0x33b8] ;  /* 0x0033b80001867983 */ /* 0x000ea20000300a00 */
[----:B---3--:R-:W-:Y:S03]  /*890d0*/  HMMA.1688.F32.TF32 R140, R236, R40, R140 ;  /* 0x00000028ec8c723c */ /* 0x008fe6000008108c */
[----:B------:R1:W-:Y:S04]  /*890e0*/  STL [R1+0x89fc], R112 ;  /* 0x0089fc7001007387 */ /* 0x0003e80000100800 */
[----:B------:R3:W-:-:S12]  /*890f0*/  STL [R1+0x89f8], R113 ;  /* 0x0089f87101007387 */ /* 0x0007d80000100800 */
[----:B------:R-:W-:Y:S02]  /*89100*/  IMAD.MOV.U32 R92, RZ, RZ, R143 ;  /* 0x000000ffff5c7224 */ /* 0x000fe400078e008f */
[----:B------:R-:W-:Y:S02]  /*89110*/  IMAD.MOV.U32 R93, RZ, RZ, R142 ;  /* 0x000000ffff5d7224 */ /* 0x000fe400078e008e */
[----:B------:R-:W-:Y:S02]  /*89120*/  IMAD.MOV.U32 R97, RZ, RZ, R140 ;  /* 0x000000ffff617224 */ /* 0x000fe400078e008c */
[----:B------:R-:W-:Y:S02]  /*89130*/  IMAD.MOV.U32 R96, RZ, RZ, R141 ;  /* 0x000000ffff607224 */ /* 0x000fe400078e008d */
[----:B------:R-:W4:Y:S04]  /*89140*/  LDL.LU.64 R140, [R1+0x33a0] ;  /* 0x0033a000018c7983 */ /* 0x000f280000300a00 */
[----:B------:R-:W4:Y:S04]  /*89150*/  LDL.LU.64 R142, [R1+0x33a8] ;  /* 0x0033a800018e7983 */ /* 0x000f280000300a00 */
[----:B------:R1:W-:Y:S04]  /*89160*/  STL [R1+0x8a0c], R92 ;  /* 0x008a0c5c01007387 */ /* 0x0003e80000100800 */
[----:B------:R1:W-:Y:S04]  /*89170*/  STL [R1+0x8a08], R93 ;  /* 0x008a085d01007387 */ /* 0x0003e80000100800 */
[----:B------:R1:W-:Y:S04]  /*89180*/  STL [R1+0x8a04], R96 ;  /* 0x008a046001007387 */ /* 0x0003e80000100800 */
[----:B------:R1:W-:Y:S01]  /*89190*/  STL [R1+0x8a00], R97 ;  /* 0x008a006101007387 */ /* 0x0003e20000100800 */
[----:B------:R-:W-:-:S15]  /*891a0*/  HMMA.1688.F32.TF32 R144, R236, R36, R144 ;  /* 0x00000024ec90723c */ /* 0x000fde0000081090 */
[----:B------:R-:W-:-:S04]  /*891b0*/  NOP ;  /* 0x0000000000007918 */ /* 0x000fc80000000000 */
[----:B-1----:R-:W-:Y:S01]  /*891c0*/  IMAD.MOV.U32 R112, RZ, RZ, R144 ;  /* 0x000000ffff707224 */ /* 0x002fe200078e0090 */
[----:B------:R-:W-:Y:S01]  /*891d0*/  HMMA.1688.F32.TF32 R136, R236, R32, R136 ;  /* 0x00000020ec88723c */ /* 0x000fe20000081088 */
[----:B---3--:R-:W-:Y:S01]  /*891e0*/  IMAD.MOV.U32 R113, RZ, RZ, R145 ;  /* 0x000000ffff717224 */ /* 0x008fe200078e0091 */
[----:B------:R-:W-:Y:S04]  /*891f0*/  STL.64 [R1+0x46e8], R146 ;  /* 0x0046e89201007387 */ /* 0x000fe80000100a00 */
[----:B------:R-:W-:Y:S04]  /*89200*/  STL [R1+0x8a14], R112 ;  /* 0x008a147001007387 */ /* 0x000fe80000100800 */
[----:B------:R1:W-:Y:S09]  /*89210*/  STL [R1+0x8a10], R113 ;  /* 0x008a107101007387 */ /* 0x0003f20000100800 */
[----:B------:R-:W-:-:S02]  /*89220*/  IMAD.MOV.U32 R84, RZ, RZ, R139 ;  /* 0x000000ffff547224 */ /* 0x000fc400078e008b */
[----:B------:R-:W-:Y:S02]  /*89230*/  IMAD.MOV.U32 R85, RZ, RZ, R138 ;  /* 0x000000ffff557224 */ /* 0x000fe400078e008a */
[----:B------:R-:W-:Y:S02]  /*89240*/  IMAD.MOV.U32 R89, RZ, RZ, R136 ;  /* 0x000000ffff597224 */ /* 0x000fe400078e0088 */
[----:B------:R-:W-:Y:S02]  /*89250*/  IMAD.MOV.U32 R88, RZ, RZ, R137 ;  /* 0x000000ffff587224 */ /* 0x000fe400078e0089 */
[----:B------:R-:W3:Y:S04]  /*89260*/  LDL.LU.64 R136, [R1+0x3380] ;  /* 0x0033800001887983 */ /* 0x000ee80000300a00 */
[----:B------:R-:W3:Y:S04]  /*89270*/  LDL.LU.64 R138, [R1+0x3388] ;  /* 0x00338800018a7983 */ /* 0x000ee80000300a00 */
[----:B------:R-:W-:Y:S04]  /*89280*/  STL [R1+0x8a24], R84 ;  /* 0x008a245401007387 */ /* 0x000fe80000100800 */
[----:B------:R-:W-:Y:S04]  /*89290*/  STL [R1+0x8a20], R85 ;  /* 0x008a205501007387 */ /* 0x000fe80000100800 */
[----:B------:R1:W-:Y:S04]  /*892a0*/  STL [R1+0x8a1c], R88 ;  /* 0x008a1c5801007387 */ /* 0x0003e80000100800 */
[----:B------:R1:W-:Y:S01]  /*892b0*/  STL [R1+0x8a18], R89 ;  /* 0x008a185901007387 */ /* 0x0003e20000100800 */
        /* <DEDUP_REMOVED lines=9> */
[----:B------:R-:W-:Y:S04]  /*89350*/  STL [R1+0x8a34], R97 ;  /* 0x008a346101007387 */ /* 0x000fe80000100800 */
[----:B------:R-:W-:Y:S04]  /*89360*/  STL [R1+0x8a30], R96 ;  /* 0x008a306001007387 */ /* 0x000fe80000100800 */
[----:B------:R4:W-:Y:S04]  /*89370*/  STL [R1+0x8a2c], R93 ;  /* 0x008a2c5d01007387 */ /* 0x0009e80000100800 */
[----:B------:R2:W-:Y:S04]  /*89380*/  STL [R1+0x8a28], R92 ;  /* 0x008a285c01007387 */ /* 0x0005e80000100800 */
[----:B------:R-:W4:Y:S01]  /*89390*/  LDL.LU.64 R144, [R1+0x32f0] ;  /* 0x0032f00001907983 */ /* 0x000f220000300a00 */
[----:B-1----:R-:W-:-:S02]  /*893a0*/  IMAD.MOV.U32 R113, RZ, RZ, R143 ;  /* 0x000000ffff717224 */ /* 0x002fc400078e008f */
[----:B------:R-:W-:Y:S01]  /*893b0*/  IMAD.MOV.U32 R112, RZ, RZ, R142 ;  /* 0x000000ffff707224 */ /* 0x000fe200078e008e */
[----:B------:R-:W4:Y:S01]  /*893c0*/  LDL.LU.64 R146, [R1+0x32f8] ;  /* 0x0032f80001927983 */ /* 0x000f220000300a00 */
[----:B------:R-:W-:Y:S02]  /*893d0*/  IMAD.MOV.U32 R88, RZ, RZ, R140 ;  /* 0x000000ffff587224 */ /* 0x000fe400078e008c */
[----:B------:R-:W-:Y:S02]  /*893e0*/  IMAD.MOV.U32 R89, RZ, RZ, R141 ;  /* 0x000000ffff597224 */ /* 0x000fe400078e008d */
[----:B------:R-:W4:Y:S04]  /*893f0*/  LDL.LU.64 R140, [R1+0x32b0] ;  /* 0x0032b000018c7983 */ /* 0x000f280000300a00 */
[----:B------:R-:W4:Y:S04]  /*89400*/  LDL.LU.64 R142, [R1+0x32b8] ;  /* 0x0032b800018e7983 */ /* 0x000f280000300a00 */
[----:B------:R-:W-:Y:S04]  /*89410*/  STL [R1+0x8a44], R113 ;  /* 0x008a447101007387 */ /* 0x000fe80000100800 */
[----:B------:R-:W-:Y:S04]  /*89420*/  STL [R1+0x8a40], R112 ;  /* 0x008a407001007387 */ /* 0x000fe80000100800 */
[----:B------:R-:W-:Y:S04]  /*89430*/  STL [R1+0x8a3c], R89 ;  /* 0x008a3c5901007387 */ /* 0x000fe80000100800 */
[----:B------:R-:W-:Y:S01]  /*89440*/  STL [R1+0x8a38], R88 ;  /* 0x008a385801007387 */ /* 0x000fe20000100800 */
        /* <DEDUP_REMOVED lines=8> */
[----:B------:R1:W-:Y:S04]  /*894d0*/  STL [R1+0x8a4c], R80 ;  /* 0x008a4c5001007387 */ /* 0x0003e80000100800 */
[----:B------:R1:W-:Y:S01]  /*894e0*/  STL [R1+0x8a48], R81 ;  /* 0x008a485101007387 */ /* 0x0003e20000100800 */
[----:B--2---:R-:W-:-:S15]  /*894f0*/  HMMA.1688.F32.TF32 R132, R236, R16, R132 ;  /* 0x00000010ec84723c */ /* 0x004fde0000081084 */
[----:B------:R-:W-:-:S04]  /*89500*/  NOP ;  /* 0x0000000000007918 */ /* 0x000fc80000000000 */
[----:B----4-:R-:W-:Y:S02]  /*89510*/  IMAD.MOV.U32 R93, RZ, RZ, R132 ;  /* 0x000000ffff5d7224 */ /* 0x010fe400078e0084 */
[----:B------:R-:W-:Y:S01]  /*89520*/  IMAD.MOV.U32 R92, RZ, RZ, R133 ;  /* 0x000000ffff5c7224 */ /* 0x000fe200078e0085 */
[----:B------:R-:W2:Y:S01]  /*89530*/  LDL.LU R132, [R1+0x31a0] ;  /* 0x0031a00001847983 */ /* 0x000ea20000300800 */
[----:B------:R-:W-:Y:S02]  /*89540*/  IMAD.MOV.U32 R84, RZ, RZ, R134 ;  /* 0x000000ffff547224 */ /* 0x000fe400078e0086 */
[----:B------:R-:W-:Y:S01]  /*89550*/  IMAD.MOV.U32 R85, RZ, RZ, R135 ;  /* 0x000000ffff557224 */ /* 0x000fe200078e0087 */
[----:B------:R-:W2:Y:S04]  /*89560*/  LDL.LU R133, [R1+0x31a4] ;  /* 0x0031a40001857983 */ /* 0x000ea80000300800 */
[----:B------:R-:W2:Y:S04]  /*89570*/  LDL.LU R134, [R1+0x31a8] ;  /* 0x0031a80001867983 */ /* 0x000ea80000300800 */
[----:B------:R-:W2:Y:S04]  /*89580*/  LDL.LU R135, [R1+0x31ac] ;  /* 0x0031ac0001877983 */ /* 0x000ea80000300800 */
[----:B------:R-:W4:Y:S04]  /*89590*/  LDL.LU R248, [R1+0x3170] ;  /* 0x0031700001f87983 */ /* 0x000f280000300800 */
[----:B------:R-:W4:Y:S04]  /*895a0*/  LDL.LU R249, [R1+0x3174] ;  /* 0x0031740001f97983 */ /* 0x000f280000300800 */
[----:B------:R-:W4:Y:S04]  /*895b0*/  LDL.LU R250, [R1+0x3178] ;  /* 0x0031780001fa7983 */ /* 0x000f280000300800 */
[----:B------:R-:W4:Y:S04]  /*895c0*/  LDL.LU R251, [R1+0x317c] ;  /* 0x00317c0001fb7983 */ /* 0x000f280000300800 */
[----:B------:R-:W2:Y:S04]  /*895d0*/  LDL.LU R244, [R1+0x3140] ;  /* 0x0031400001f47983 */ /* 0x000ea80000300800 */
[----:B------:R-:W2:Y:S04]  /*895e0*/  LDL.LU R245, [R1+0x3144] ;  /* 0x0031440001f57983 */ /* 0x000ea80000300800 */
[----:B------:R-:W2:Y:S04]  /*895f0*/  LDL.LU R246, [R1+0x3148] ;  /* 0x0031480001f67983 */ /* 0x000ea80000300800 */
[----:B------:R-:W2:Y:S04]  /*89600*/  LDL.LU R130, [R1+0x8fec] ;  /* 0x008fec0001827983 */ /* 0x000ea80000300800 */
[----:B------:R-:W2:Y:S04]  /*89610*/  LDL.LU R131, [R1+0x8fe8] ;  /* 0x008fe80001837983 */ /* 0x000ea80000300800 */
[----:B------:R-:W4:Y:S04]  /*89620*/  LDL.LU R126, [R1+0x8fe4] ;  /* 0x008fe400017e7983 */ /* 0x000f280000300800 */
[----:B------:R-:W4:Y:S01]  /*89630*/  LDL.LU R127, [R1+0x8fe0] ;  /* 0x008fe000017f7983 */ /* 0x000f220000300800 */
[----:B------:R-:W-:Y:S01]  /*89640*/  LOP3.LUT R101, R0, 0x20, RZ, 0x3c, !PT ;  /* 0x0000002000657812 */ /* 0x000fe200078e3cff */
[C---:B------:R-:W-:Y:S02]  /*89650*/  HMMA.1688.F32.TF32 R140, R236.reuse, R8, R140 ;  /* 0x00000008ec8c723c */ /* 0x040fe4000008108c */
[----:B------:R-:W4:Y:S04]  /*89660*/  LDL.LU R243, [R1+0x312c] ;  /* 0x00312c0001f37983 */ /* 0x000f280000300800 */
[----:B------:R-:W-:Y:S04]  /*89670*/  LDS R233, [R101+UR7+0x4000] ;  /* 0x0040000765e97984 */ /* 0x000fe80008000800 */
[----:B------:R-:W2:Y:S01]  /*89680*/  LDS R235, [R101+UR7+0x6000] ;  /* 0x0060000765eb7984 */ /* 0x000ea20008000800 */
[----:B---3--:R-:W-:-:S15]  /*89690*/  HMMA.1688.F32.TF32 R136, R236, R4, R136 ;  /* 0x00000004ec88723c */ /* 0x008fde0000081088 */
[----:B------:R-:W-:-:S04]  /*896a0*/  NOP ;  /* 0x0000000000007918 */ /* 0x000fc80000000000 */
[----:B-1----:R-:W-:Y:S02]  /*896b0*/  IMAD.MOV.U32 R80, RZ, RZ, R136 ;  /* 0x000000ffff507224 */ /* 0x002fe400078e0088 */
[----:B------:R-:W-:Y:S02]  /*896c0*/  IMAD.MOV.U32 R81, RZ, RZ, R137 ;  /* 0x000000ffff517224 */ /* 0x000fe400078e0089 */
[----:B------:R-:W-:Y:S02]  /*896d0*/  IMAD.MOV.U32 R136, RZ, RZ, R122 ;  /* 0x000000ffff887224 */ /* 0x000fe400078e007a */
[----:B------:R-:W-:Y:S01]  /*896e0*/  IMAD.MOV.U32 R137, RZ, RZ, R123 ;  /* 0x000000ffff897224 */ /* 0x000fe200078e007b */
[----:B--2---:R-:W-:-:S15]  /*896f0*/  HMMA.1688.F32.TF32 R132, R232, R130, R132 ;  /* 0x00000082e884723c */ /* 0x004fde0000081084 */
[----:B------:R-:W-:-:S04]  /*89700*/  NOP ;  /* 0x0000000000007918 */ /* 0x000fc80000000000 */
[----:B------:R-:W-:Y:S02]  /*89710*/  IMAD.MOV.U32 R9, RZ, RZ, R132 ;  /* 0x000000ffff097224 */ /* 0x000fe400078e0084 */
[----:B------:R-:W-:Y:S02]  /*89720*/  IMAD.MOV.U32 R8, RZ, RZ, R133 ;  /* 0x000000ffff087224 */ /* 0x000fe400078e0085 */
[----:B------:R-:W-:Y:S02]  /*89730*/  IMAD.MOV.U32 R5, RZ, RZ, R134 ;  /* 0x000000ffff057224 */ /* 0x000fe400078e0086 */
[----:B------:R-:W-:Y:S02]  /*89740*/  IMAD.MOV.U32 R4, RZ, RZ, R135 ;  /* 0x000000ffff047224 */ /* 0x000fe400078e0087 */
[----:B----4-:R-:W-:-:S15]  /*89750*/  HMMA.1688.F32.TF32 R132, R232, R126, R248 ;  /* 0x0000007ee884723c */ /* 0x010fde00000810f8 */
[----:B------:R-:W-:-:S04]  /*89760*/  NOP ;  /* 0x0000000000007918 */ /* 0x000fc80000000000 */
[----:B------:R1:W-:Y:S04]  /*89770*/  STL.64 [R1+0x4bc8], R134 ;  /* 0x004bc88601007387 */ /* 0x0003e80000100a00 */
[----:B------:R-:W2:Y:S04]  /*89780*/  LDL.LU R122, [R1+0x8fdc] ;  /* 0x008fdc00017a7983 */ /* 0x000ea80000300800 */
[----:B------:R-:W3:Y:S01]  /*89790*/  LDL.LU R123, [R1+0x8fd8] ;  /* 0x008fd800017b7983 */ /* 0x000ee20000300800 */
[----:B------:R-:W-:Y:S01]  /*897a0*/  HMMA.1688.F32.TF32 R144, R236, R12, R144 ;  /* 0x0000000cec90723c */ /* 0x000fe20000081090 */
[----:B------:R-:W-:-:S02]  /*897b0*/  IMAD.MOV.U32 R113, RZ, RZ, R138 ;  /* 0x000000ffff717224 */ /* 0x000fc400078e008a */
[----:B------:R-:W-:Y:S01]  /*897c0*/  IMAD.MOV.U32 R112, RZ, RZ, R139 ;  /* 0x000000ffff707224 */ /* 0x000fe200078e008b */
[----:B------:R-:W4:Y:S04]  /*897d0*/  LDL.LU R138, [R1+0x30c8] ;  /* 0x0030c800018a7983 */ /* 0x000f280000300800 */
[----:B------:R-:W4:Y:S11]  /*897e0*/  LDL.LU R139, [R1+0x30cc] ;  /* 0x0030cc00018b7983 */ /* 0x000f360000300800 */
[----:B------:R-:W-:-:S02]  /*897f0*/  IMAD.MOV.U32 R89, RZ, RZ, R144 ;  /* 0x000000ffff597224 */ /* 0x000fc400078e0090 */
[----:B------:R-:W-:Y:S01]  /*89800*/  IMAD.MOV.U32 R88, RZ, RZ, R145 ;  /* 0x000000ffff587224 */ /* 0x000fe200078e0091 */
[----:B------:R-:W4:Y:S01]  /*89810*/  LDL.LU R144, [R1+0x3110] ;  /* 0x0031100001907983 */ /* 0x000f220000300800 */
[----:B------:R-:W-:Y:S02]  /*89820*/  IMAD.MOV.U32 R97, RZ, RZ, R146 ;  /* 0x000000ffff617224 */ /* 0x000fe400078e0092 */
[----:B------:R-:W-:Y:S01]  /*89830*/  IMAD.MOV.U32 R96, RZ, RZ, R147 ;  /* 0x000000ffff607224 */ /* 0x000fe200078e0093 */
[----:B------:R-:W4:Y:S01]  /*89840*/  LDL.LU R145, [R1+0x3114] ;  /* 0x0031140001917983 */ /* 0x000f220000300800 */
[----:B------:R-:W-:Y:S02]  /*89850*/  IMAD.MOV.U32 R73, RZ, RZ, R140 ;  /* 0x000000ffff497224 */ /* 0x000fe400078e008c */
[----:B------:R-:W-:Y:S02]  /*89860*/  IMAD.MOV.U32 R72, RZ, RZ, R141 ;  /* 0x000000ffff487224 */ /* 0x000fe400078e008d */
[----:B------:R-:W-:-:S02]  /*89870*/  IMAD.MOV.U32 R13, RZ, RZ, R142 ;  /* 0x000000ffff0d7224 */ /* 0x000fc400078e008e */
[----:B------:R-:W-:Y:S02]  /*89880*/  IMAD.MOV.U32 R12, RZ, RZ, R143 ;  /* 0x000000ffff0c7224 */ /* 0x000fe400078e008f */
[----:B------:R-:W-:Y:S02]  /*89890*/  IMAD.MOV.U32 R142, RZ, RZ, R118 ;  /* 0x000000ffff8e7224 */ /* 0x000fe400078e0076 */
[----:B------:R-:W-:Y:S02]  /*898a0*/  IMAD.MOV.U32 R143, RZ, RZ, R119 ;  /* 0x000000ffff8f7224 */ /* 0x000fe400078e0077 */
[----:B--2---:R-:W-:Y:S02]  /*898b0*/  IMAD.MOV.U32 R146, RZ, RZ, R122 ;  /* 0x000000ffff927224 */ /* 0x004fe400078e007a */
[----:B------:R-:W1:Y:S01]  /*898c0*/  LDL.LU R122, [R1+0x8fd4] ;  /* 0x008fd400017a7983 */ /* 0x000e620000300800 */
[----:B---3--:R-:W-:-:S03]  /*898d0*/  IMAD.MOV.U32 R147, RZ, RZ, R123 ;  /* 0x000000ffff937224 */ /* 0x008fc600078e007b */
[----:B------:R-:W1:Y:S04]  /*898e0*/  LDL.LU R123, [R1+0x8fd0] ;  /* 0x008fd000017b7983 */ /* 0x000e680000300800 */
[----:B------:R-:W2:Y:S04]  /*898f0*/  LDL.LU R140, [R1+0x30d0] ;  /* 0x0030d000018c7983 */ /* 0x000ea80000300800 */
[----:B------:R-:W2:Y:S04]  /*89900*/  LDL.LU R141, [R1+0x30d4] ;  /* 0x0030d400018d7983 */ /* 0x000ea80000300800 */
[----:B------:R-:W3:Y:S04]  /*89910*/  LDL.LU R118, [R1+0x8fcc] ;  /* 0x008fcc0001767983 */ /* 0x000ee80000300800 */
[----:B------:R-:W3:Y:S01]  /*89920*/  LDL.LU R119, [R1+0x8fc8] ;  /* 0x008fc80001777983 */ /* 0x000ee20000300800 */
[----:B------:R-:W-:-:S02]  /*89930*/  IMAD.MOV.U32 R116, RZ, RZ, R132 ;  /* 0x000000ffff747224 */ /* 0x000fc400078e0084 */
[----:B------:R-:W-:-:S05]  /*89940*/  IMAD.MOV.U32 R117, RZ, RZ, R133 ;  /* 0x000000ffff757224 */ /* 0x000fca00078e0085 */
[----:B------:R-:W-:Y:S04]  /*89950*/  STL [R1+0x897c], R117 ;  /* 0x00897c7501007387 */ /* 0x000fe80000100800 */
[----:B------:R-:W-:Y:S01]  /*89960*/  STL [R1+0x8978], R116 ;  /* 0x0089787401007387 */ /* 0x000fe20000100800 */
[----:B------:R-:W-:Y:S02]  /*89970*/  IMAD.MOV.U32 R248, RZ, RZ, R107 ;  /* 0x000000fffff87224 */ /* 0x000fe400078e006b */
[----:B------:R-:W-:Y:S02]  /*89980*/  IMAD.MOV.U32 R249, RZ, RZ, R110 ;  /* 0x000000fffff97224 */ /* 0x000fe400078e006e */
[----:B------:R-:W-:Y:S02]  /*89990*/  IMAD.MOV.U32 R250, RZ, RZ, R111 ;  /* 0x000000fffffa7224 */ /* 0x000fe400078e006f */
[----:B------:R-:W-:Y:S01]  /*899a0*/  IMAD.MOV.U32 R251, RZ, RZ, R103 ;  /* 0x000000fffffb7224 */ /* 0x000fe200078e0067 */
[----:B-1----:R-:W-:-:S15]  /*899b0*/  HMMA.1688.F32.TF32 R132, R232, R122, R244 ;  /* 0x0000007ae884723c */ /* 0x002fde00000810f4 */
[----:B------:R-:W-:-:S04]  /*899c0*/  NOP ;  /* 0x0000000000007918 */ /* 0x000fc80000000000 */
[----:B------:R-:W-:Y:S01]  /*899d0*/  IMAD.MOV.U32 R120, RZ, RZ, R132 ;  /* 0x000000ffff787224 */ /* 0x000fe200078e0084 */
[----:B------:R3:W-:Y:S01]  /*899e0*/  STL.64 [R1+0x4bb8], R134 ;  /* 0x004bb88601007387 */ /* 0x0007e20000100a00 */
[----:B------:R-:W-:-:S03]  /*899f0*/  IMAD.MOV.U32 R121, RZ, RZ, R133 ;  /* 0x000000ffff797224 */ /* 0x000fc600078e0085 */
[----:B------:R-:W2:Y:S04]  /*89a00*/  LDL.LU R244, [R1+0x3080] ;  /* 0x0030800001f47983 */ /* 0x000ea80000300800 */
[----:B------:R-:W2:Y:S01]  /*89a10*/  LDL.LU R245, [R1+0x3084] ;  /* 0x0030840001f57983 */ /* 0x000ea20000300800 */
[----:B---3--:R-:W-:Y:S03]  /*89a20*/  HMMA.1688.F32.TF32 R132, R232, R118, R240 ;  /* 0x00000076e884723c */ /* 0x008fe600000810f0 */
[----:B------:R-:W3:Y:S04]  /*89a30*/  LDL.LU R246, [R1+0x3088] ;  /* 0x0030880001f67983 */ /* 0x000ee80000300800 */
[----:B------:R-:W3:Y:S04]  /*89a40*/  LDL.LU R247, [R1+0x308c] ;  /* 0x00308c0001f77983 */ /* 0x000ee80000300800 */
[----:B------:R-:W-:Y:S04]  /*89a50*/  STL [R1+0x8988], R121 ;  /* 0x0089887901007387 */ /* 0x000fe80000100800 */
[----:B------:R-:W-:Y:S01]  /*89a60*/  STL [R1+0x8984], R120 ;  /* 0x0089847801007387 */ /* 0x000fe20000100800 */
[----:B------:R-:W-:-:S03]  /*89a70*/  IMAD.MOV.U32 R240, RZ, RZ, R102 ;  /* 0x000000fffff07224 */ /* 0x000fc600078e0066 */
[----:B------:R-:W-:Y:S01]  /*89a80*/  IMAD.MOV.U32 R124, RZ, RZ, R132 ;  /* 0x000000ffff7c7224 */ /* 0x000fe200078e0084 */
[----:B------:R1:W-:Y:S01]  /*89a90*/  STL.64 [R1+0x4ba8], R134 ;  /* 0x004ba88601007387 */ /* 0x0003e20000100a00 */
[----:B------:R-:W-:-:S03]  /*89aa0*/  IMAD.MOV.U32 R125, RZ, RZ, R133 ;  /* 0x000000ffff7d7224 */ /* 0x000fc600078e0085 */
[----:B------:R-:W2:Y:S01]  /*89ab0*/  LDL.LU R132, [R1+0x3050] ;  /* 0x0030500001847983 */ /* 0x000ea20000300800 */
[----:B------:R-:W-:-:S03]  /*89ac0*/  IMAD.MOV.U32 R241, RZ, RZ, R106 ;  /* 0x000000fffff17224 */ /* 0x000fc600078e006a */
[----:B------:R-:W2:Y:S01]  /*89ad0*/  LDL.LU R133, [R1+0x3054] ;  /* 0x0030540001857983 */ /* 0x000ea20000300800 */
[----:B-1----:R-:W-:-:S03]  /*89ae0*/  IMAD.MOV.U32 R134, RZ, RZ, R98 ;  /* 0x000000ffff867224 */ /* 0x002fc600078e0062 */
[----:B------:R-:W2:Y:S01]  /*89af0*/  LDL.LU R98, [R1+0x8fc4] ;  /* 0x008fc40001627983 */ /* 0x000ea20000300800 */
[----:B------:R-:W-:-:S03]  /*89b00*/  IMAD.MOV.U32 R135, RZ, RZ, R99 ;  /* 0x000000ffff877224 */ /* 0x000fc600078e0063 */
[----:B------:R-:W2:Y:S01]  /*89b10*/  LDL.LU R99, [R1+0x8fc0] ;  /* 0x008fc00001637983 */ /* 0x000ea20000300800 */
[----:B------:R-:W-:-:S03]  /*89b20*/  IMAD.MOV.U32 R242, RZ, RZ, R114 ;  /* 0x000000fffff27224 */ /* 0x000fc600078e0072 */
[----:B------:R-:W3:Y:S01]  /*89b30*/  LDL.LU R102, [R1+0x8fbc] ;  /* 0x008fbc0001667983 */ /* 0x000ee20000300800 */
[----:B------:R-:W-:-:S03]  /*89b40*/  IMAD.MOV.U32 R243, RZ, RZ, R115 ;  /* 0x000000fffff37224 */ /* 0x000fc600078e0073 */
[----:B------:R-:W4:Y:S04]  /*89b50*/  LDL.LU R106, [R1+0x8fb8] ;  /* 0x008fb800016a7983 */ /* 0x000f280000300800 */
[----:B------:R-:W2:Y:S04]  /*89b60*/  LDL.LU R114, [R1+0x8fb4] ;  /* 0x008fb40001727983 */ /* 0x000ea80000300800 */
[----:B------:R-:W2:Y:S04]  /*89b70*/  LDL.LU R115, [R1+0x8fb0] ;  /* 0x008fb00001737983 */ /* 0x000ea80000300800 */
[----:B------:R-:W4:Y:S04]  /*89b80*/  LDL.LU R107, [R1+0x8fac] ;  /* 0x008fac00016b7983 */ /* 0x000f280000300800 */
[----:B------:R-:W2:Y:S04]  /*89b90*/  LDL.LU R110, [R1+0x8fa8] ;  /* 0x008fa800016e7983 */ /* 0x000ea80000300800 */
[----:B------:R-:W2:Y:S04]  /*89ba0*/  LDL.LU R111, [R1+0x8fa4] ;  /* 0x008fa400016f7983 */ /* 0x000ea80000300800 */
[----:B------:R-:W3:Y:S04]  /*89bb0*/  LDL.LU R103, [R1+0x8fa0] ;  /* 0x008fa00001677983 */ /* 0x000ee80000300800 */
[----:B------:R1:W-:Y:S04]  /*89bc0*/  STL [R1+0x8974], R125 ;  /* 0x0089747d01007387 */ /* 0x0003e80000100800 */
[----:B------:R1:W-:Y:S01]  /*89bd0*/  STL [R1+0x8970], R124 ;  /* 0x0089707c01007387 */ /* 0x0003e20000100800 */
[C---:B----4-:R-:W-:Y:S08]  /*89be0*/  HMMA.1688.F32.TF32 R136, R232.reuse, R106, R136 ;  /* 0x0000006ae888723c */ /* 0x050ff00000081088 */
[C---:B--2---:R-:W-:Y:S08]  /*89bf0*/  HMMA.1688.F32.TF32 R144, R232.reuse, R114, R144 ;  /* 0x00000072e890723c */ /* 0x044ff00000081090 */
[----:B------:R-:W-:Y:S03]  /*89c00*/  HMMA.1688.F32.TF32 R140, R232, R110, R140 ;  /* 0x0000006ee88c723c */ /* 0x000fe6000008108c */
[----:B------:R-:W-:-:S02]  /*89c10*/  IMAD.MOV.U32 R117, RZ, RZ, R136 ;  /* 0x000000ffff757224 */ /* 0x000fc400078e0088 */
[----:B------:R-:W-:Y:S02]  /*89c20*/  IMAD.MOV.U32 R116, RZ, RZ, R137 ;  /* 0x000000ffff747224 */ /* 0x000fe400078e0089 */
[----:B-1----:R-:W-:Y:S02]  /*89c30*/  IMAD.MOV.U32 R125, RZ, RZ, R138 ;  /* 0x000000ffff7d7224 */ /* 0x002fe400078e008a */
[----:B------:R-:W-:Y:S02]  /*89c40*/  IMAD.MOV.U32 R124, RZ, RZ, R139 ;  /* 0x000000ffff7c7224 */ /* 0x000fe400078e008b */
[----:B---3--:R-:W-:Y:S01]  /*89c50*/  HMMA.1688.F32.TF32 R136, R232, R102, R244 ;  /* 0x00000066e888723c */ /* 0x008fe200000810f4 */
[----:B------:R-:W-:Y:S02]  /*89c60*/  IMAD.MOV.U32 R129, RZ, RZ, R145 ;  /* 0x000000ffff817224 */ /* 0x000fe400078e0091 */
[----:B------:R-:W-:Y:S01]  /*89c70*/  IMAD.MOV.U32 R128, RZ, RZ, R144 ;  /* 0x000000ffff807224 */ /* 0x000fe200078e0090 */
[----:B------:R-:W-:Y:S04]  /*89c80*/  STL.64 [R1+0x4b98], R146 ;  /* 0x004b989201007387 */ /* 0x000fe80000100a00 */
[----:B------:R1:W-:Y:S04]  /*89c90*/  STL [R1+0x898c], R129 ;  /* 0x00898c8101007387 */ /* 0x0003e80000100800 */
[----:B------:R2:W-:Y:S04]  /*89ca0*/  STL [R1+0x8980], R128 ;  /* 0x0089808001007387 */ /* 0x0005e80000100800 */
[----:B------:R-:W-:Y:S04]  /*89cb0*/  STL.64 [R1+0x4b80], R140 ;  /* 0x004b808c01007387 */ /* 0x000fe80000100a00 */
[----:B------:R-:W-:Y:S01]  /*89cc0*/  STL.64 [R1+0x4b88], R142 ;  /* 0x004b888e01007387 */ /* 0x000fe20000100a00 */
[----:B------:R-:W-:-:S03]  /*89cd0*/  IMAD.MOV.U32 R244, RZ, RZ, R90 ;  /* 0x000000fffff47224 */ /* 0x000fc600078e005a */
[----:B------:R-:W-:Y:S04]  /*89ce0*/  STL [R1+0x899c], R124 ;  /* 0x00899c7c01007387 */ /* 0x000fe80000100800 */
[----:B------:R-:W-:Y:S04]  /*89cf0*/  STL [R1+0x8998], R125 ;  /* 0x0089987d01007387 */ /* 0x000fe80000100800 */
[----:B------:R-:W-:Y:S01]  /*89d00*/  STL [R1+0x8994], R117 ;  /* 0x0089947501007387 */ /* 0x000fe20000100800 */
[----:B------:R-:W-:-:S03]  /*89d10*/  IMAD.MOV.U32 R245, RZ, RZ, R94 ;  /* 0x000000fffff57224 */ /* 0x000fc600078e005e */
[----:B------:R-:W-:Y:S01]  /*89d20*/  STL [R1+0x8990], R116 ;  /* 0x0089907401007387 */ /* 0x000fe20000100800 */
[----:B------:R-:W-:-:S03]  /*89d30*/  IMAD.MOV.U32 R246, RZ, RZ, R95 ;  /* 0x000000fffff67224 */ /* 0x000fc600078e005f */
[----:B------:R-:W3:Y:S04]  /*89d40*/  LDL.LU R90, [R1+0x8f9c] ;  /* 0x008f9c00015a7983 */ /* 0x000ee80000300800 */
[----:B------:R-:W-:Y:S04]  /*89d50*/  STL.64 [R1+0x4b60], R136 ;  /* 0x004b608801007387 */ /* 0x000fe80000100a00 */
[----:B------:R4:W-:Y:S04]  /*89d60*/  STL.64 [R1+0x4b68], R138 ;  /* 0x004b688a01007387 */ /* 0x0009e80000100a00 */
[----:B------:R-:W4:Y:S04]  /*89d70*/  LDL.LU R94, [R1+0x8f98] ;  /* 0x008f9800015e7983 */ /* 0x000f280000300800 */
[----:B------:R-:W4:Y:S01]  /*89d80*/  LDL.LU R95, [R1+0x8f94] ;  /* 0x008f9400015f7983 */ /* 0x000f220000300800 */
[----:B------:R-:W-:-:S03]  /*89d90*/  IMAD.MOV.U32 R247, RZ, RZ, R91 ;  /* 0x000000fffff77224 */ /* 0x000fc600078e005b */
[----:B------:R-:W3:Y:S01]  /*89da0*/  LDL.LU R91, [R1+0x8f90] ;  /* 0x008f9000015b7983 */ /* 0x000ee20000300800 */
[----:B------:R-:W-:-:S15]  /*89db0*/  HMMA.1688.F32.TF32 R132, R232, R98, R132 ;  /* 0x00000062e884723c */ /* 0x000fde0000081084 */
[----:B------:R-:W-:-:S04]  /*89dc0*/  NOP ;  /* 0x0000000000007918 */ /* 0x000fc80000000000 */
[----:B-1----:R-:W-:Y:S02]  /*89dd0*/  IMAD.MOV.U32 R129, RZ, RZ, R132 ;  /* 0x000000ffff817224 */ /* 0x002fe400078e0084 */
[----:B------:R-:W-:Y:S02]  /*89de0*/  IMAD.MOV.U32 R121, RZ, RZ, R133 ;  /* 0x000000ffff797224 */ /* 0x000fe400078e0085 */
[----:B------:R-:W-:Y:S02]  /*89df0*/  IMAD.MOV.U32 R120, RZ, RZ, R134 ;  /* 0x000000ffff787224 */ /* 0x000fe400078e0086 */
[----:B--2---:R-:W-:-:S05]  /*89e00*/  IMAD.MOV.U32 R128, RZ, RZ, R135 ;  /* 0x000000ffff807224 */ /* 0x004fca00078e0087 */
[----:B------:R-:W-:Y:S04]  /*89e10*/  STL [R1+0x89ac], R128 ;  /* 0x0089ac8001007387 */ /* 0x000fe80000100800 */
[----:B------:R-:W-:Y:S04]  /*89e20*/  STL [R1+0x89a8], R120 ;  /* 0x0089a87801007387 */ /* 0x000fe80000100800 */
[----:B------:R-:W-:Y:S04]  /*89e30*/  STL [R1+0x89a4], R129 ;  /* 0x0089a48101007387 */ /* 0x000fe80000100800 */
[----:B------:R-:W-:Y:S01]  /*89e40*/  STL [R1+0x89a0], R121 ;  /* 0x0089a07901007387 */ /* 0x000fe20000100800 */
[C---:B----4-:R-:W-:Y:S08]  /*89e50*/  HMMA.1688.F32.TF32 R136, R232.reuse, R94, R248 ;  /* 0x0000005ee888723c */ /* 0x050ff000000810f8 */
[----:B---3--:R-:W-:Y:S11]  /*89e60*/  HMMA.1688.F32.TF32 R132, R232, R90, R240 ;  /* 0x0000005ae884723c */ /* 0x008ff600000810f0 */
[----:B------:R1:W-:Y:S04]  /*89e70*/  STL.64 [R1+0x4b40], R136 ;  /* 0x004b408801007387 */ /* 0x0003e80000100a00 */
[----:B------:R2:W-:Y:S04]  /*89e80*/  STL.64 [R1+0x4b48], R138 ;  /* 0x004b488a01007387 */ /* 0x0005e80000100a00 */
[----:B------:R-:W3:Y:S01]  /*89e90*/  LDL.LU R140, [R1+0x2f90] ;  /* 0x002f9000018c7983 */ /* 0x000ee20000300800 */
[----:B------:R-:W-:-:S03]  /*89ea0*/  IMAD.MOV.U32 R124, RZ, RZ, R132 ;  /* 0x000000ffff7c7224 */ /* 0x000fc600078e0084 */
[----:B------:R-:W3:Y:S01]  /*89eb0*/  LDL.LU R141, [R1+0x2f94] ;  /* 0x002f9400018d7983 */ /* 0x000ee20000300800 */
[----:B------:R-:W-:-:S03]  /*89ec0*/  IMAD.MOV.U32 R125, RZ, RZ, R133 ;  /* 0x000000ffff7d7224 */ /* 0x000fc600078e0085 */
[----:B------:R-:W3:Y:S01]  /*89ed0*/  LDL.LU R142, [R1+0x2f98] ;  /* 0x002f9800018e7983 */ /* 0x000ee20000300800 */
[----:B------:R-:W-:-:S03]  /*89ee0*/  IMAD.MOV.U32 R117, RZ, RZ, R134 ;  /* 0x000000ffff757224 */ /* 0x000fc600078e0086 */
[----:B------:R-:W3:Y:S01]  /*89ef0*/  LDL.LU R143, [R1+0x2f9c] ;  /* 0x002f9c00018f7983 */ /* 0x000ee20000300800 */
[----:B------:R-:W-:-:S03]  /*89f00*/  IMAD.MOV.U32 R116, RZ, RZ, R135 ;  /* 0x000000ffff747224 */ /* 0x000fc600078e0087 */
[----:B------:R-:W4:Y:S01]  /*89f10*/  LDL.LU R132, [R1+0x2f60] ;  /* 0x002f600001847983 */ /* 0x000f220000300800 */
[----:B------:R-:W-:-:S03]  /*89f20*/  IMAD.MOV.U32 R135, RZ, RZ, R86 ;  /* 0x000000ffff877224 */ /* 0x000fc600078e0056 */
[----:B------:R-:W4:Y:S01]  /*89f30*/  LDL.LU R133, [R1+0x2f64] ;  /* 0x002f640001857983 */ /* 0x000f220000300800 */
[----:B-1----:R-:W-:-:S03]  /*89f40*/  IMAD.MOV.U32 R136, RZ, RZ, R87 ;  /* 0x000000ffff887224 */ /* 0x002fc600078e0057 */
[----:B------:R-:W4:Y:S04]  /*89f50*/  LDL.LU R134, [R1+0x2f68] ;  /* 0x002f680001867983 */ /* 0x000f280000300800 */
[----:B------:R-:W3:Y:S04]  /*89f60*/  LDL.LU R86, [R1+0x8f8c] ;  /* 0x008f8c0001567983 */ /* 0x000ee80000300800 */
[----:B------:R-:W3:Y:S04]  /*89f70*/  LDL.LU R87, [R1+0x8f88] ;  /* 0x008f880001577983 */ /* 0x000ee80000300800 */
[----:B------:R-:W4:Y:S04]  /*89f80*/  LDL.LU R137, [R1+0x2f84] ;  /* 0x002f840001897983 */ /* 0x000f280000300800 */
[----:B--2---:R-:W2:Y:S04]  /*89f90*/  LDL.LU R138, [R1+0x2f88] ;  /* 0x002f8800018a7983 */ /* 0x004ea80000300800 */
[----:B------:R-:W2:Y:S01]  /*89fa0*/  LDL.LU R139, [R1+0x2f8c] ;  /* 0x002f8c00018b7983 */ /* 0x000ea20000300800 */
[----:B------:R-:W-:-:S03]  /*89fb0*/  IMAD.MOV.U32 R248, RZ, RZ, R62 ;  /* 0x000000fffff87224 */ /* 0x000fc600078e003e */
[----:B------:R-:W-:Y:S01]  /*89fc0*/  STL [R1+0x89bc], R116 ;  /* 0x0089bc7401007387 */ /* 0x000fe20000100800 */
[----:B------:R-:W-:-:S03]  /*89fd0*/  IMAD.MOV.U32 R249, RZ, RZ, R63 ;  /* 0x000000fffff97224 */ /* 0x000fc600078e003f */
[----:B------:R-:W-:Y:S01]  /*89fe0*/  STL [R1+0x89b8], R117 ;  /* 0x0089b87501007387 */ /* 0x000fe20000100800 */
[----:B------:R-:W-:-:S03]  /*89ff0*/  IMAD.MOV.U32 R250, RZ, RZ, R66 ;  /* 0x000000fffffa7224 */ /* 0x000fc600078e0042 */
[----:B------:R-:W-:Y:S01]  /*8a000*/  STL [R1+0x89b4], R124 ;  /* 0x0089b47c01007387 */ /* 0x000fe20000100800 */
[----:B------:R-:W-:-:S03]  /*8a010*/  IMAD.MOV.U32 R251, RZ, RZ, R67 ;  /* 0x000000fffffb7224 */ /* 0x000fc600078e0043 */
[----:B------:R-:W-:Y:S01]  /*8a020*/  STL [R1+0x89b0], R125 ;  /* 0x0089b07d01007387 */ /* 0x000fe20000100800 */
[----:B------:R-:W-:-:S03]  /*8a030*/  IMAD.MOV.U32 R240, RZ, RZ, R70 ;  /* 0x000000fffff07224 */ /* 0x000fc600078e0046 */
[----:B------:R-:W2:Y:S01]  /*8a040*/  LDL.LU R62, [R1+0x8f84] ;  /* 0x008f8400013e7983 */ /* 0x000ea20000300800 */
[----:B------:R-:W-:-:S03]  /*8a050*/  IMAD.MOV.U32 R241, RZ, RZ, R71 ;  /* 0x000000fffff17224 */ /* 0x000fc600078e0047 */
[----:B------:R-:W2:Y:S01]  /*8a060*/  LDL.LU R63, [R1+0x8f80] ;  /* 0x008f8000013f7983 */ /* 0x000ea20000300800 */
[----:B------:R-:W-:-:S03]  /*8a070*/  IMAD.MOV.U32 R242, RZ, RZ, R74 ;  /* 0x000000fffff27224 */ /* 0x000fc600078e004a */
[----:B------:R-:W2:Y:S01]  /*8a080*/  LDL.LU R66, [R1+0x8f7c] ;  /* 0x008f7c0001427983 */ /* 0x000ea20000300800 */
[----:B------:R-:W-:-:S03]  /*8a090*/  IMAD.MOV.U32 R243, RZ, RZ, R82 ;  /* 0x000000fffff37224 */ /* 0x000fc600078e0052 */
[----:B------:R-:W2:Y:S04]  /*8a0a0*/  LDL.LU R67, [R1+0x8f78] ;  /* 0x008f780001437983 */ /* 0x000ea80000300800 */
[----:B------:R-:W2:Y:S04]  /*8a0b0*/  LDL.LU R70, [R1+0x8f74] ;  /* 0x008f740001467983 */ /* 0x000ea80000300800 */
[----:B------:R-:W2:Y:S04]  /*8a0c0*/  LDL.LU R71, [R1+0x8f70] ;  /* 0x008f700001477983 */ /* 0x000ea80000300800 */
[----:B------:R-:W4:Y:S04]  /*8a0d0*/  LDL.LU R74, [R1+0x8f6c] ;  /* 0x008f6c00014a7983 */ /* 0x000f280000300800 */
[----:B------:R-:W2:Y:S01]  /*8a0e0*/  LDL.LU R82, [R1+0x8f68] ;  /* 0x008f680001527983 */ /* 0x000ea20000300800 */
[----:B---3--:R-:W-:Y:S01]  /*8a0f0*/  HMMA.1688.F32.TF32 R144, R232, R86, R244 ;  /* 0x00000056e890723c */ /* 0x008fe200000810f4 */
[----:B------:R-:W-:-:S02]  /*8a100*/  IMAD.MOV.U32 R244, RZ, RZ, R83 ;  /* 0x000000fffff47224 */ /* 0x000fc400078e0053 */
[----:B------:R-:W2:Y:S01]  /*8a110*/  LDL.LU R83, [R1+0x8f64] ;  /* 0x008f640001537983 */ /* 0x000ea20000300800 */
[----:B------:R-:W-:-:S03]  /*8a120*/  IMAD.MOV.U32 R245, RZ, RZ, R75 ;  /* 0x000000fffff57224 */ /* 0x000fc600078e004b */
[----:B------:R-:W4:Y:S01]  /*8a130*/  LDL.LU R75, [R1+0x8f60] ;  /* 0x008f6000014b7983 */ /* 0x000f220000300800 */
[----:B------:R-:W-:Y:S02]  /*8a140*/  IMAD.MOV.U32 R246, RZ, RZ, R78 ;  /* 0x000000fffff67224 */ /* 0x000fe400078e004e */
[----:B------:R-:W-:Y:S01]  /*8a150*/  IMAD.MOV.U32 R247, RZ, RZ, R79 ;  /* 0x000000fffff77224 */ /* 0x000fe200078e004f */
[----:B------:R-:W3:Y:S04]  /*8a160*/  LDL.LU R78, [R1+0x8f5c] ;  /* 0x008f5c00014e7983 */ /* 0x000ee80000300800 */
[----:B------:R-:W3:Y:S04]  /*8a170*/  LDL.LU R79, [R1+0x8f58] ;  /* 0x008f5800014f7983 */ /* 0x000ee80000300800 */
[----:B------:R-:W-:-:S02]  /*8a180*/  IMAD.MOV.U32 R121, RZ, RZ, R147 ;  /* 0x000000ffff797224 */ /* 0x000fc400078e0093 */
[----:B------:R-:W-:Y:S02]  /*8a190*/  IMAD.MOV.U32 R129, RZ, RZ, R146 ;  /* 0x000000ffff817224 */ /* 0x000fe400078e0092 */
[----:B------:R-:W-:Y:S02]  /*8a1a0*/  IMAD.MOV.U32 R128, RZ, RZ, R144 ;  /* 0x000000ffff807224 */ /* 0x000fe400078e0090 */
[----:B------:R-:W-:Y:S01]  /*8a1b0*/  IMAD.MOV.U32 R120, RZ, RZ, R145 ;  /* 0x000000ffff787224 */ /* 0x000fe200078e0091 */
[----:B------:R1:W-:Y:S04]  /*8a1c0*/  STL [R1+0x89cc], R121 ;  /* 0x0089cc7901007387 */ /* 0x0003e80000100800 */
[----:B------:R1:W-:Y:S04]  /*8a1d0*/  STL [R1+0x89c8], R129 ;  /* 0x0089c88101007387 */ /* 0x0003e80000100800 */
[----:B------:R1:W-:Y:S04]  /*8a1e0*/  STL [R1+0x89c4], R128 ;  /* 0x0089c48001007387 */ /* 0x0003e80000100800 */
[----:B------:R1:W-:Y:S01]  /*8a1f0*/  STL [R1+0x89c0], R120 ;  /* 0x0089c07801007387 */ /* 0x0003e20000100800 */
[C---:B----4-:R-:W-:Y:S08]  /*8a200*/  HMMA.1688.F32.TF32 R132, R232.reuse, R74, R132 ;  /* 0x0000004ae884723c */ /* 0x050ff00000081084 */
[C---:B--2---:R-:W-:Y:S08]  /*8a210*/  HMMA.1688.F32.TF32 R140, R232.reuse, R82, R140 ;  /* 0x00000052e88c723c */ /* 0x044ff0000008108c */
[----:B---3--:R-:W-:Y:S03]  /*8a220*/  HMMA.1688.F32.TF32 R136, R232, R78, R136 ;  /* 0x0000004ee888723c */ /* 0x008fe60000081088 */
[----:B-1----:R-:W-:-:S02]  /*8a230*/  IMAD.MOV.U32 R121, RZ, RZ, R132 ;  /* 0x000000ffff797224 */ /* 0x002fc400078e0084 */
[----:B------:R-:W-:Y:S02]  /*8a240*/  IMAD.MOV.U32 R129, RZ, RZ, R133 ;  /* 0x000000ffff817224 */ /* 0x000fe400078e0085 */
[----:B------:R-:W-:Y:S02]  /*8a250*/  IMAD.MOV.U32 R128, RZ, RZ, R134 ;  /* 0x000000ffff807224 */ /* 0x000fe400078e0086 */
[----:B------:R-:W-:Y:S02]  /*8a260*/  IMAD.MOV.U32 R120, RZ, RZ, R135 ;  /* 0x000000ffff787224 */ /* 0x000fe400078e0087 */
[----:B------:R-:W-:Y:S01]  /*8a270*/  HMMA.1688.F32.TF32 R132, R232, R70, R248 ;  /* 0x00000046e884723c */ /* 0x000fe200000810f8 */
[----:B------:R-:W-:Y:S02]  /*8a280*/  IMAD.MOV.U32 R125, RZ, RZ, R143 ;  /* 0x000000ffff7d7224 */ /* 0x000fe400078e008f */
[----:B------:R-:W-:Y:S02]  /*8a290*/  IMAD.MOV.U32 R124, RZ, RZ, R142 ;  /* 0x000000ffff7c7224 */ /* 0x000fe400078e008e */
[----:B------:R-:W-:-:S02]  /*8a2a0*/  IMAD.MOV.U32 R116, RZ, RZ, R140 ;  /* 0x000000ffff747224 */ /* 0x000fc400078e008c */
[----:B------:R-:W-:Y:S01]  /*8a2b0*/  IMAD.MOV.U32 R117, RZ, RZ, R141 ;  /* 0x000000ffff757224 */ /* 0x000fe200078e008d */
[----:B------:R1:W-:Y:S04]  /*8a2c0*/  STL [R1+0x89dc], R125 ;  /* 0x0089dc7d01007387 */ /* 0x0003e80000100800 */
[----:B------:R2:W-:Y:S04]  /*8a2d0*/  STL [R1+0x89d8], R124 ;  /* 0x0089d87c01007387 */ /* 0x0005e80000100800 */
[----:B------:R3:W-:Y:S03]  /*8a2e0*/  STL [R1+0x89d4], R116 ;  /* 0x0089d47401007387 */ /* 0x0007e60000100800 */
[----:B-1----:R-:W-:Y:S01]  /*8a2f0*/  IMAD.MOV.U32 R125, RZ, RZ, R132 ;  /* 0x000000ffff7d7224 */ /* 0x002fe200078e0084 */
[----:B------:R1:W-:Y:S01]  /*8a300*/  STL [R1+0x89d0], R117 ;  /* 0x0089d07501007387 */ /* 0x0003e20000100800 */
[----:B--2---:R-:W-:-:S03]  /*8a310*/  IMAD.MOV.U32 R124, RZ, RZ, R133 ;  /* 0x000000ffff7c7224 */ /* 0x004fc600078e0085 */
[----:B------:R-:W-:Y:S01]  /*8a320*/  STL.64 [R1+0x4b00], R136 ;  /* 0x004b008801007387 */ /* 0x000fe20000100a00 */
[----:B---3--:R-:W-:Y:S02]  /*8a330*/  IMAD.MOV.U32 R116, RZ, RZ, R134 ;  /* 0x000000ffff747224 */ /* 0x008fe400078e0086 */
[----:B-1----:R-:W-:Y:S02]  /*8a340*/  IMAD.MOV.U32 R117, RZ, RZ, R135 ;  /* 0x000000ffff757224 */ /* 0x002fe400078e0087 */
[C---:B------:R-:W-:Y:S01]  /*8a350*/  HMMA.1688.F32.TF32 R132, R232.reuse, R66, R240 ;  /* 0x00000042e884723c */ /* 0x040fe200000810f0 */
[----:B------:R1:W-:Y:S07]  /*8a360*/  STL.64 [R1+0x4b08], R138 ;  /* 0x004b088a01007387 */ /* 0x0003ee0000100a00 */
[----:B-1----:R-:W-:Y:S01]  /*8a370*/  HMMA.1688.F32.TF32 R136, R232, R62, R244 ;  /* 0x0000003ee888723c */ /* 0x002fe200000810f4 */
[----:B------:R1:W-:Y:S04]  /*8a380*/  STL [R1+0x89ec], R120 ;  /* 0x0089ec7801007387 */ /* 0x0003e80000100800 */
[----:B------:R2:W-:Y:S04]  /*8a390*/  STL [R1+0x89e8], R128 ;  /* 0x0089e88001007387 */ /* 0x0005e80000100800 */
[----:B------:R3:W-:Y:S02]  /*8a3a0*/  STL [R1+0x89e4], R121 ;  /* 0x0089e47901007387 */ /* 0x0007e40000100800 */
[----:B-1----:R-:W-:-:S02]  /*8a3b0*/  IMAD.MOV.U32 R120, RZ, RZ, R132 ;  /* 0x000000ffff787224 */ /* 0x002fc400078e0084 */
[----:B------:R1:W-:Y:S01]  /*8a3c0*/  STL [R1+0x89e0], R129 ;  /* 0x0089e08101007387 */ /* 0x0003e20000100800 */
[----:B------:R-:W-:Y:S02]  /*8a3d0*/  IMAD.MOV.U32 R132, RZ, RZ, R22 ;  /* 0x000000ffff847224 */ /* 0x000fe400078e0016 */
[----:B--2---:R-:W-:Y:S01]  /*8a3e0*/  IMAD.MOV.U32 R128, RZ, RZ, R133 ;  /* 0x000000ffff807224 */ /* 0x004fe200078e0085 */
[----:B------:R-:W2:Y:S01]  /*8a3f0*/  LDL.LU R22, [R1+0x8f54] ;  /* 0x008f540001167983 */ /* 0x000ea20000300800 */
[----:B------:R-:W-:Y:S02]  /*8a400*/  IMAD.MOV.U32 R133, RZ, RZ, R30 ;  /* 0x000000ffff857224 */ /* 0x000fe400078e001e */
[----:B---3--:R-:W-:Y:S01]  /*8a410*/  IMAD.MOV.U32 R121, RZ, RZ, R134 ;  /* 0x000000ffff797224 */ /* 0x008fe200078e0086 */
[----:B------:R3:W-:Y:S01]  /*8a420*/  STL.64 [R1+0x4ac0], R136 ;  /* 0x004ac08801007387 */ /* 0x0007e20000100a00 */
[----:B------:R-:W-:Y:S02]  /*8a430*/  IMAD.MOV.U32 R134, RZ, RZ, R34 ;  /* 0x000000ffff867224 */ /* 0x000fe400078e0022 */
[----:B-1----:R-:W-:Y:S01]  /*8a440*/  IMAD.MOV.U32 R129, RZ, RZ, R135 ;  /* 0x000000ffff817224 */ /* 0x002fe200078e0087 */
[----:B------:R1:W-:Y:S01]  /*8a450*/  STL.64 [R1+0x4ac8], R138 ;  /* 0x004ac88a01007387 */ /* 0x0003e20000100a00 */
[----:B------:R-:W-:-:S03]  /*8a460*/  IMAD.MOV.U32 R135, RZ, RZ, R54 ;  /* 0x000000ffff877224 */ /* 0x000fc600078e0036 */
[----:B------:R-:W4:Y:S04]  /*8a470*/  LDL.LU R30, [R1+0x8f50] ;  /* 0x008f5000011e7983 */ /* 0x000f280000300800 */
[----:B------:R-:W4:Y:S01]  /*8a480*/  LDL.LU R34, [R1+0x8f4c] ;  /* 0x008f4c0001227983 */ /* 0x000f220000300800 */
[----:B---3--:R-:W-:Y:S02]  /*8a490*/  IMAD.MOV.U32 R136, RZ, RZ, R11 ;  /* 0x000000ffff887224 */ /* 0x008fe400078e000b */
[----:B------:R-:W-:Y:S01]  /*8a4a0*/  IMAD.MOV.U32 R137, RZ, RZ, R10 ;  /* 0x000000ffff897224 */ /* 0x000fe200078e000a */
[----:B------:R-:W3:Y:S01]  /*8a4b0*/  LDL.LU R54, [R1+0x8f48] ;  /* 0x008f480001367983 */ /* 0x000ee20000300800 */
[----:B-1----:R-:W-:-:S03]  /*8a4c0*/  IMAD.MOV.U32 R138, RZ, RZ, R6 ;  /* 0x000000ffff8a7224 */ /* 0x002fc600078e0006 */
[----:B------:R-:W3:Y:S01]  /*8a4d0*/  LDL.LU R11, [R1+0x8f44] ;  /* 0x008f4400010b7983 */ /* 0x000ee20000300800 */
[----:B------:R-:W-:-:S03]  /*8a4e0*/  IMAD.MOV.U32 R139, RZ, RZ, R7 ;  /* 0x000000ffff8b7224 */ /* 0x000fc600078e0007 */
[----:B------:R-:W3:Y:S04]  /*8a4f0*/  LDL.LU R10, [R1+0x8f40] ;  /* 0x008f4000010a7983 */ /* 0x000ee80000300800 */
[----:B------:R-:W3:Y:S04]  /*8a500*/  LDL.LU R6, [R1+0x8f3c] ;  /* 0x008f3c0001067983 */ /* 0x000ee80000300800 */
[----:B------:R-:W3:Y:S01]  /*8a510*/  LDL.LU R7, [R1+0x8f38] ;  /* 0x008f380001077983 */ /* 0x000ee20000300800 */
[----:B------:R-:W-:Y:S02]  /*8a520*/  IMAD.MOV.U32 R140, RZ, RZ, R18 ;  /* 0x000000ffff8c7224 */ /* 0x000fe400078e0012 */
[----:B------:R-:W-:Y:S01]  /*8a530*/  IMAD.MOV.U32 R141, RZ, RZ, R19 ;  /* 0x000000ffff8d7224 */ /* 0x000fe200078e0013 */
[----:B------:R-:W3:Y:S01]  /*8a540*/  LDL.LU R18, [R1+0x8f34] ;  /* 0x008f340001127983 */ /* 0x000ee20000300800 */
[----:B------:R-:W-:-:S02]  /*8a550*/  IMAD.MOV.U32 R142, RZ, RZ, R15 ;  /* 0x000000ffff8e7224 */ /* 0x000fc400078e000f */
[----:B------:R-:W-:Y:S01]  /*8a560*/  IMAD.MOV.U32 R143, RZ, RZ, R14 ;  /* 0x000000ffff8f7224 */ /* 0x000fe200078e000e */
[----:B------:R-:W3:Y:S04]  /*8a570*/  LDL.LU R19, [R1+0x8f30] ;  /* 0x008f300001137983 */ /* 0x000ee80000300800 */
[----:B------:R-:W3:Y:S04]  /*8a580*/  LDL.LU R15, [R1+0x8f2c] ;  /* 0x008f2c00010f7983 */ /* 0x000ee80000300800 */
[----:B------:R-:W3:Y:S01]  /*8a590*/  LDL.LU R14, [R1+0x8f28] ;  /* 0x008f2800010e7983 */ /* 0x000ee20000300800 */
[----:B--2---:R-:W-:-:S02]  /*8a5a0*/  IMAD.MOV.U32 R151, RZ, RZ, R22 ;  /* 0x000000ffff977224 */ /* 0x004fc400078e0016 */
[----:B----4-:R-:W-:Y:S02]  /*8a5b0*/  IMAD.MOV.U32 R150, RZ, RZ, R30 ;  /* 0x000000ffff967224 */ /* 0x010fe400078e001e */
[----:B------:R-:W-:Y:S02]  /*8a5c0*/  IMAD.MOV.U32 R149, RZ, RZ, R34 ;  /* 0x000000ffff957224 */ /* 0x000fe400078e0022 */
[----:B---3--:R-:W-:Y:S02]  /*8a5d0*/  IMAD.MOV.U32 R148, RZ, RZ, R54 ;  /* 0x000000ffff947224 */ /* 0x008fe400078e0036 */
[----:B------:R-:W2:Y:S04]  /*8a5e0*/  LDL.LU R54, [R1+0x8f24] ;  /* 0x008f240001367983 */ /* 0x000ea80000300800 */
[----:B------:R-:W3:Y:S04]  /*8a5f0*/  LDL.LU R34, [R1+0x8f20] ;  /* 0x008f200001227983 */ /* 0x000ee80000300800 */
[----:B------:R-:W4:Y:S01]  /*8a600*/  LDL.LU R30, [R1+0x8f1c] ;  /* 0x008f1c00011e7983 */ /* 0x000f220000300800 */
[----:B------:R-:W-:-:S02]  /*8a610*/  IMAD.MOV.U32 R230, RZ, RZ, R10 ;  /* 0x000000ffffe67224 */ /* 0x000fc400078e000a */
[----:B------:R-:W-:Y:S01]  /*8a620*/  IMAD.MOV.U32 R229, RZ, RZ, R6 ;  /* 0x000000ffffe57224 */ /* 0x000fe200078e0006 */
[----:B------:R-:W2:Y:S01]  /*8a630*/  LDL.LU R22, [R1+0x8f18] ;  /* 0x008f180001167983 */ /* 0x000ea20000300800 */
[----:B------:R-:W-:-:S03]  /*8a640*/  IMAD.MOV.U32 R228, RZ, RZ, R7 ;  /* 0x000000ffffe47224 */ /* 0x000fc600078e0007 */
[----:B------:R-:W2:Y:S01]  /*8a650*/  LDL.LU R7, [R1+0x8f14] ;  /* 0x008f140001077983 */ /* 0x000ea20000300800 */
[----:B------:R-:W-:-:S03]  /*8a660*/  IMAD.MOV.U32 R231, RZ, RZ, R11 ;  /* 0x000000ffffe77224 */ /* 0x000fc600078e000b */
[----:B------:R-:W3:Y:S04]  /*8a670*/  LDL.LU R6, [R1+0x8f10] ;  /* 0x008f100001067983 */ /* 0x000ee80000300800 */
[----:B------:R-:W4:Y:S04]  /*8a680*/  LDL.LU R10, [R1+0x8f0c] ;  /* 0x008f0c00010a7983 */ /* 0x000f280000300800 */
[----:B------:R-:W4:Y:S01]  /*8a690*/  LDL.LU R11, [R1+0x8f08] ;  /* 0x008f0800010b7983 */ /* 0x000f220000300800 */
[----:B------:R-:W-:Y:S02]  /*8a6a0*/  IMAD.MOV.U32 R225, RZ, RZ, R15 ;  /* 0x000000ffffe17224 */ /* 0x000fe400078e000f */
[----:B------:R-:W-:-:S02]  /*8a6b0*/  IMAD.MOV.U32 R224, RZ, RZ, R14 ;  /* 0x000000ffffe07224 */ /* 0x000fc400078e000e */
[----:B------:R-:W4:Y:S01]  /*8a6c0*/  LDL.LU R14, [R1+0x8f04] ;  /* 0x008f0400010e7983 */ /* 0x000f220000300800 */
[----:B------:R-:W-:Y:S02]  /*8a6d0*/  IMAD.MOV.U32 R226, RZ, RZ, R19 ;  /* 0x000000ffffe27224 */ /* 0x000fe400078e0013 */
[----:B------:R-:W-:Y:S01]  /*8a6e0*/  IMAD.MOV.U32 R227, RZ, RZ, R18 ;  /* 0x000000ffffe37224 */ /* 0x000fe200078e0012 */
[----:B------:R-:W4:Y:S04]  /*8a6f0*/  LDL.LU R15, [R1+0x8f00] ;  /* 0x008f0000010f7983 */ /* 0x000f280000300800 */
[----:B------:R-:W4:Y:S04]  /*8a700*/  LDL.LU R19, [R1+0x8efc] ;  /* 0x008efc0001137983 */ /* 0x000f280000300800 */
[----:B------:R-:W4:Y:S01]  /*8a710*/  LDL.LU R18, [R1+0x8ef8] ;  /* 0x008ef80001127983 */ /* 0x000f220000300800 */
[----:B--2---:R-:W-:-:S02]  /*8a720*/  IMAD.MOV.U32 R159, RZ, RZ, R7 ;  /* 0x000000ffff9f7224 */ /* 0x004fc400078e0007 */
[----:B---3--:R-:W-:Y:S02]  /*8a730*/  IMAD.MOV.U32 R158, RZ, RZ, R6 ;  /* 0x000000ffff9e7224 */ /* 0x008fe400078e0006 */
[----:B----4-:R-:W-:Y:S02]  /*8a740*/  IMAD.MOV.U32 R156, RZ, RZ, R10 ;  /* 0x000000ffff9c7224 */ /* 0x010fe400078e000a */
        /* <DEDUP_REMOVED lines=8> */
[----:B------:R-:W-:-:S03]  /*8a7d0*/  IMAD.MOV.U32 R161, RZ, RZ, R18 ;  /* 0x000000ffffa17224 */ /* 0x000fc600078e0012 */
[----:B------:R-:W4:Y:S01]  /*8a7e0*/  LDL.LU R18, [R1+0x8ee0] ;  /* 0x008ee00001127983 */ /* 0x000f220000300800 */
[----:B------:R-:W-:-:S03]  /*8a7f0*/  IMAD.MOV.U32 R163, RZ, RZ, R14 ;  /* 0x000000ffffa37224 */ /* 0x000fc600078e000e */
[----:B------:R-:W4:Y:S04]  /*8a800*/  LDL.LU R15, [R1+0x8edc] ;  /* 0x008edc00010f7983 */ /* 0x000f280000300800 */
[----:B------:R-:W4:Y:S01]  /*8a810*/  LDL.LU R14, [R1+0x8ed8] ;  /* 0x008ed800010e7983 */ /* 0x000f220000300800 */
[----:B--2---:R-:W-:Y:S02]  /*8a820*/  IMAD.MOV.U32 R215, RZ, RZ, R10 ;  /* 0x000000ffffd77224 */ /* 0x004fe400078e000a */
[----:B---3--:R-:W-:Y:S02]  /*8a830*/  IMAD.MOV.U32 R214, RZ, RZ, R11 ;  /* 0x000000ffffd67224 */ /* 0x008fe400078e000b */
[----:B----4-:R-:W-:Y:S02]  /*8a840*/  IMAD.MOV.U32 R212, RZ, RZ, R6 ;  /* 0x000000ffffd47224 */ /* 0x010fe400078e0006 */
[----:B------:R-:W2:Y:S01]  /*8a850*/  LDL.LU R6, [R1+0x8ed4] ;  /* 0x008ed40001067983 */ /* 0x000ea20000300800 */
[----:B------:R-:W-:-:S03]  /*8a860*/  IMAD.MOV.U32 R213, RZ, RZ, R7 ;  /* 0x000000ffffd57224 */ /* 0x000fc600078e0007 */
[----:B------:R-:W3:Y:S04]  /*8a870*/  LDL.LU R7, [R1+0x8ed0] ;  /* 0x008ed00001077983 */ /* 0x000ee80000300800 */
[----:B------:R-:W4:Y:S04]  /*8a880*/  LDL.LU R11, [R1+0x8ecc] ;  /* 0x008ecc00010b7983 */ /* 0x000f280000300800 */
[----:B------:R-:W4:Y:S04]  /*8a890*/  LDL.LU R10, [R1+0x8ec8] ;  /* 0x008ec800010a7983 */ /* 0x000f280000300800 */
[----:B------:R-:W4:Y:S04]  /*8a8a0*/  LDL.LU R220, [R1+0x2e10] ;  /* 0x002e100001dc7983 */ /* 0x000f280000300800 */
        /* <DEDUP_REMOVED lines=39> */
[----:B------:R-:W-:-:S02]  /*8ab20*/  IMAD.MOV.U32 R216, RZ, RZ, R14 ;  /* 0x000000ffffd87224 */ /* 0x000fc400078e000e */
[----:B------:R-:W-:Y:S02]  /*8ab30*/  IMAD.MOV.U32 R217, RZ, RZ, R15 ;  /* 0x000000ffffd97224 */ /* 0x000fe400078e000f */
[----:B------:R-:W-:Y:S02]  /*8ab40*/  IMAD.MOV.U32 R218, RZ, RZ, R18 ;  /* 0x000000ffffda7224 */ /* 0x000fe400078e0012 */
[----:B------:R-:W-:Y:S02]  /*8ab50*/  IMAD.MOV.U32 R219, RZ, RZ, R19 ;  /* 0x000000ffffdb7224 */ /* 0x000fe400078e0013 */
[----:B------:R-:W-:Y:S02]  /*8ab60*/  IMAD.MOV.U32 R152, RZ, RZ, R22 ;  /* 0x000000ffff987224 */ /* 0x000fe400078e0016 */
[----:B------:R-:W-:Y:S02]  /*8ab70*/  IMAD.MOV.U32 R153, RZ, RZ, R30 ;  /* 0x000000ffff997224 */ /* 0x000fe400078e001e */
        /* <DEDUP_REMOVED lines=10> */
[----:B--2---:R-:W-:Y:S02]  /*8ac20*/  IMAD.MOV.U32 R195, RZ, RZ, R11 ;  /* 0x000000ffffc37224 */ /* 0x004fe400078e000b */
[----:B---3--:R-:W-:Y:S02]  /*8ac30*/  IMAD.MOV.U32 R194, RZ, RZ, R10 ;  /* 0x000000ffffc27224 */ /* 0x008fe400078e000a */
[----:B----4-:R-:W-:-:S02]  /*8ac40*/  IMAD.MOV.U32 R193, RZ, RZ, R7 ;  /* 0x000000ffffc17224 */ /* 0x010fc400078e0007 */
[----:B------:R-:W-:Y:S02]  /*8ac50*/  IMAD.MOV.U32 R192, RZ, RZ, R6 ;  /* 0x000000ffffc07224 */ /* 0x000fe400078e0006 */
[----:B------:R-:W2:Y:S04]  /*8ac60*/  LDL.LU R6, [R1+0x8eb4] ;  /* 0x008eb40001067983 */ /* 0x000ea80000300800 */
[----:B------:R-:W2:Y:S04]  /*8ac70*/  LDL.LU R7, [R1+0x8eb0] ;  /* 0x008eb00001077983 */ /* 0x000ea80000300800 */
[----:B------:R-:W3:Y:S04]  /*8ac80*/  LDL.LU R10, [R1+0x8eac] ;  /* 0x008eac00010a7983 */ /* 0x000ee80000300800 */
[----:B------:R-:W3:Y:S04]  /*8ac90*/  LDL.LU R11, [R1+0x8ea8] ;  /* 0x008ea800010b7983 */ /* 0x000ee80000300800 */
[----:B------:R-:W4:Y:S04]  /*8aca0*/  LDL.LU R14, [R1+0x8ea4] ;  /* 0x008ea400010e7983 */ /* 0x000f280000300800 */
[----:B------:R-:W4:Y:S04]  /*8acb0*/  LDL.LU R15, [R1+0x8ea0] ;  /* 0x008ea000010f7983 */ /* 0x000f280000300800 */
[----:B------:R-:W2:Y:S04]  /*8acc0*/  LDL.LU R18, [R1+0x8e9c] ;  /* 0x008e9c0001127983 */ /* 0x000ea80000300800 */
[----:B------:R-:W2:Y:S04]  /*8acd0*/  LDL.LU R19, [R1+0x8e98] ;  /* 0x008e980001137983 */ /* 0x000ea80000300800 */
[----:B------:R-:W2:Y:S04]  /*8ace0*/  LDL.LU R22, [R1+0x8e94] ;  /* 0x008e940001167983 */ /* 0x000ea80000300800 */
[----:B------:R-:W2:Y:S04]  /*8acf0*/  LDL.LU R30, [R1+0x8e90] ;  /* 0x008e9000011e7983 */ /* 0x000ea80000300800 */
[----:B------:R-:W2:Y:S04]  /*8ad00*/  LDL.LU R34, [R1+0x8e8c] ;  /* 0x008e8c0001227983 */ /* 0x000ea80000300800 */
[----:B------:R-:W2:Y:S04]  /*8ad10*/  LDL.LU R54, [R1+0x8e88] ;  /* 0x008e880001367983 */ /* 0x000ea80000300800 */
[----:B------:R-:W2:Y:S04]  /*8ad20*/  LDL.LU R55, [R1+0x8e84] ;  /* 0x008e840001377983 */ /* 0x000ea80000300800 */
[----:B------:R-:W3:Y:S04]  /*8ad30*/  LDL.LU R58, [R1+0x8e80] ;  /* 0x008e8000013a7983 */ /* 0x000ee80000300800 */
[----:B------:R-:W3:Y:S04]  /*8ad40*/  LDL.LU R59, [R1+0x8e7c] ;  /* 0x008e7c00013b7983 */ /* 0x000ee80000300800 */
[----:B------:R-:W4:Y:S04]  /*8ad50*/  LDL.LU R35, [R1+0x8e78] ;  /* 0x008e780001237983 */ /* 0x000f280000300800 */
[----:B------:R-:W4:Y:S04]  /*8ad60*/  LDL.LU R46, [R1+0x8e74] ;  /* 0x008e7400012e7983 */ /* 0x000f280000300800 */
[----:B------:R-:W4:Y:S04]  /*8ad70*/  LDL.LU R47, [R1+0x8e70] ;  /* 0x008e7000012f7983 */ /* 0x000f280000300800 */
[----:B------:R-:W4:Y:S04]  /*8ad80*/  LDL.LU R50, [R1+0x8e6c] ;  /* 0x008e6c0001327983 */ /* 0x000f280000300800 */
[----:B------:R-:W4:Y:S01]  /*8ad90*/  LDL.LU R51, [R1+0x8e68] ;  /* 0x008e680001337983 */ /* 0x000f220000300800 */
[C---:B--2---:R-:W-:Y:S08]  /*8ada0*/  HMMA.1688.F32.TF32 R176, R232.reuse, R54, R240 ;  /* 0x00000036e8b0723c */ /* 0x044ff000000810f0 */
[----:B---3--:R-:W-:Y:S01]  /*8adb0*/  HMMA.1688.F32.TF32 R180, R232, R58, R200 ;  /* 0x0000003ae8b4723c */ /* 0x008fe200000810c8 */
[----:B------:R-:W-:-:S02]  /*8adc0*/  IMAD.MOV.U32 R240, RZ, RZ, R38 ;  /* 0x000000fffff07224 */ /* 0x000fc400078e0026 */
[----:B------:R-:W-:Y:S02]  /*8add0*/  IMAD.MOV.U32 R241, RZ, RZ, R39 ;  /* 0x000000fffff17224 */ /* 0x000fe400078e0027 */
[----:B------:R-:W-:Y:S02]  /*8ade0*/  IMAD.MOV.U32 R242, RZ, RZ, R42 ;  /* 0x000000fffff27224 */ /* 0x000fe400078e002a */
[----:B------:R-:W-:-:S12]  /*8adf0*/  IMAD.MOV.U32 R243, RZ, RZ, R43 ;  /* 0x000000fffff37224 */ /* 0x000fd800078e002b */
[----:B------:R-:W-:Y:S04]  /*8ae00*/  STL.64 [R1+0x4ab0], R180 ;  /* 0x004ab0b401007387 */ /* 0x000fe80000100a00 */
[----:B------:R-:W-:Y:S04]  /*8ae10*/  STL.64 [R1+0x4ab8], R182 ;  /* 0x004ab8b601007387 */ /* 0x000fe80000100a00 */
[----:B------:R-:W2:Y:S04]  /*8ae20*/  LDL.LU R38, [R1+0x8e64] ;  /* 0x008e640001267983 */ /* 0x000ea80000300800 */
[----:B------:R-:W-:Y:S04]  /*8ae30*/  STL.64 [R1+0x4aa0], R176 ;  /* 0x004aa0b001007387 */ /* 0x000fe80000100a00 */
[----:B------:R4:W-:Y:S04]  /*8ae40*/  STL.64 [R1+0x4aa8], R178 ;  /* 0x004aa8b201007387 */ /* 0x0009e80000100a00 */
[----:B------:R-:W2:Y:S04]  /*8ae50*/  LDL.LU R39, [R1+0x8e60] ;  /* 0x008e600001277983 */ /* 0x000ea80000300800 */
[----:B------:R-:W3:Y:S01]  /*8ae60*/  LDL.LU R42, [R1+0x8e5c] ;  /* 0x008e5c00012a7983 */ /* 0x000ee20000300800 */
[C---:B----4-:R-:W-:Y:S03]  /*8ae70*/  HMMA.1688.F32.TF32 R176, R232.reuse, R50, R164 ;  /* 0x00000032e8b0723c */ /* 0x050fe600000810a4 */
[----:B------:R-:W3:Y:S05]  /*8ae80*/  LDL.LU R43, [R1+0x8e58] ;  /* 0x008e5800012b7983 */ /* 0x000eea0000300800 */
[----:B------:R-:W-:Y:S01]  /*8ae90*/  HMMA.1688.F32.TF32 R164, R232, R46, R244 ;  /* 0x0000002ee8a4723c */ /* 0x000fe200000810f4 */
[----:B------:R-:W-:-:S02]  /*8aea0*/  IMAD.MOV.U32 R244, RZ, RZ, R31 ;  /* 0x000000fffff47224 */ /* 0x000fc400078e001f */
[----:B------:R-:W-:Y:S02]  /*8aeb0*/  IMAD.MOV.U32 R245, RZ, RZ, R26 ;  /* 0x000000fffff57224 */ /* 0x000fe400078e001a */
[----:B------:R-:W-:-:S06]  /*8aec0*/  IMAD.MOV.U32 R246, RZ, RZ, R27 ;  /* 0x000000fffff67224 */ /* 0x000fcc00078e001b */
[----:B------:R-:W-:Y:S04]  /*8aed0*/  STL.64 [R1+0x4a90], R176 ;  /* 0x004a90b001007387 */ /* 0x000fe80000100a00 */
[----:B------:R-:W-:Y:S04]  /*8aee0*/  STL.64 [R1+0x4a98], R178 ;  /* 0x004a98b201007387 */ /* 0x000fe80000100a00 */
[----:B------:R-:W4:Y:S04]  /*8aef0*/  LDL.LU R31, [R1+0x8e54] ;  /* 0x008e5400011f7983 */ /* 0x000f280000300800 */
[----:B------:R-:W-:Y:S04]  /*8af00*/  STL.64 [R1+0x4a80], R164 ;  /* 0x004a80a401007387 */ /* 0x000fe80000100a00 */
[----:B------:R-:W-:Y:S04]  /*8af10*/  STL.64 [R1+0x4a88], R166 ;  /* 0x004a88a601007387 */ /* 0x000fe80000100a00 */
[----:B------:R-:W4:Y:S04]  /*8af20*/  LDL.LU R26, [R1+0x8e50] ;  /* 0x008e5000011a7983 */ /* 0x000f280000300800 */
[----:B------:R-:W4:Y:S01]  /*8af30*/  LDL.LU R27, [R1+0x8e4c] ;  /* 0x008e4c00011b7983 */ /* 0x000f220000300800 */
[----:B------:R-:W-:-:S03]  /*8af40*/  IMAD.MOV.U32 R247, RZ, RZ, R23 ;  /* 0x000000fffff77224 */ /* 0x000fc600078e0017 */
[----:B------:R-:W4:Y:S01]  /*8af50*/  LDL.LU R23, [R1+0x8e48] ;  /* 0x008e480001177983 */ /* 0x000f220000300800 */
[C---:B------:R-:W-:Y:S02]  /*8af60*/  LOP3.LUT R109, R0.reuse, 0x40, RZ, 0x3c, !PT ;  /* 0x00000040006d7812 */ /* 0x040fe400078e3cff */
[----:B------:R-:W-:-:S03]  /*8af70*/  LOP3.LUT R108, R0, 0x60, RZ, 0x3c, !PT ;  /* 0x00000060006c7812 */ /* 0x000fc600078e3cff */
[----:B------:R-:W-:Y:S04]  /*8af80*/  LDS R236, [R109+UR7+0x4000] ;  /* 0x004000076dec7984 */ /* 0x000fe80008000800 */
[----:B------:R-:W-:Y:S04]  /*8af90*/  LDS R238, [R109+UR7+0x6000] ;  /* 0x006000076dee7984 */ /* 0x000fe80008000800 */
[----:B------:R-:W-:Y:S04]  /*8afa0*/  LDS R237, [R108+UR7+0x4000] ;  /* 0x004000076ced7984 */ /* 0x000fe80008000800 */
[----:B------:R-:W1:Y:S01]  /*8afb0*/  LDS R239, [R108+UR7+0x6000] ;  /* 0x006000076cef7984 */ /* 0x000e620008000800 */
[C---:B------:R-:W-:Y:S08]  /*8afc0*/  HMMA.1688.F32.TF32 R160, R232.reuse, R10, R160 ;  /* 0x0000000ae8a0723c */ /* 0x040ff000000810a0 */
[----:B------:R-:W-:Y:S08]  /*8afd0*/  HMMA.1688.F32.TF32 R156, R232, R6, R156 ;  /* 0x00000006e89c723c */ /* 0x000ff0000008109c */
[----:B-1----:R-:W-:Y:S08]  /*8afe0*/  HMMA.1688.F32.TF32 R152, R236, R130, R152 ;  /* 0x00000082ec98723c */ /* 0x002ff00000081098 */
[C---:B--2---:R-:W-:Y:S08]  /*8aff0*/  HMMA.1688.F32.TF32 R164, R232.reuse, R38, R196 ;  /* 0x00000026e8a4723c */ /* 0x044ff000000810c4 */
[C---:B---3--:R-:W-:Y:S08]  /*8b000*/  HMMA.1688.F32.TF32 R176, R232.reuse, R42, R172 ;  /* 0x0000002ae8b0723c */ /* 0x048ff000000810ac */
[C---:B------:R-:W-:Y:S11]  /*8b010*/  HMMA.1688.F32.TF32 R172, R232.reuse, R34, R192 ;  /* 0x00000022e8ac723c */ /* 0x040ff600000810c0 */
[----:B------:R-:W-:Y:S04]  /*8b020*/  STL.64 [R1+0x4a70], R176 ;  /* 0x004a70b001007387 */ /* 0x000fe80000100a00 */
[----:B------:R4:W-:Y:S04]  /*8b030*/  STL.64 [R1+0x4a78], R178 ;  /* 0x004a78b201007387 */ /* 0x0009e80000100a00 */
[----:B------:R-:W-:Y:S04]  /*8b040*/  STL.64 [R1+0x4a60], R164 ;  /* 0x004a60a401007387 */ /* 0x000fe80000100a00 */
[----:B------:R1:W-:Y:S01]  /*8b050*/  STL.64 [R1+0x4a68], R166 ;  /* 0x004a68a601007387 */ /* 0x0003e20000100a00 */
[C---:B----4-:R-:W-:Y:S08]  /*8b060*/  HMMA.1688.F32.TF32 R176, R232.reuse, R30, R188 ;  /* 0x0000001ee8b0723c */ /* 0x050ff000000810bc */
[C---:B-1----:R-:W-:Y:S01]  /*8b070*/  HMMA.1688.F32.TF32 R164, R232.reuse, R26, R168 ;  /* 0x0000001ae8a4723c */ /* 0x042fe200000810a8 */
[----:B------:R-:W-:Y:S04]  /*8b080*/  STL.64 [R1+0x4a50], R172 ;  /* 0x004a50ac01007387 */ /* 0x000fe80000100a00 */
[----:B------:R1:W-:Y:S03]  /*8b090*/  STL.64 [R1+0x4a58], R174 ;  /* 0x004a58ae01007387 */ /* 0x0003e60000100a00 */
[C---:B------:R-:W-:Y:S03]  /*8b0a0*/  HMMA.1688.F32.TF32 R168, R232.reuse, R18, R216 ;  /* 0x00000012e8a8723c */ /* 0x040fe600000810d8 */
[----:B------:R-:W-:Y:S04]  /*8b0b0*/  STL.64 [R1+0x4a40], R176 ;  /* 0x004a40b001007387 */ /* 0x000fe80000100a00 */
[----:B------:R-:W-:Y:S01]  /*8b0c0*/  STL.64 [R1+0x4a48], R178 ;  /* 0x004a48b201007387 */ /* 0x000fe20000100a00 */
[C---:B-1----:R-:W-:Y:S03]  /*8b0d0*/  HMMA.1688.F32.TF32 R172, R232.reuse, R22, R220 ;  /* 0x00000016e8ac723c */ /* 0x042fe600000810dc */
[----:B------:R-:W-:Y:S04]  /*8b0e0*/  STL.64 [R1+0x4a30], R164 ;  /* 0x004a30a401007387 */ /* 0x000fe80000100a00 */
[----:B------:R1:W-:Y:S02]  /*8b0f0*/  STL.64 [R1+0x4a38], R166 ;  /* 0x004a38a601007387 */ /* 0x0003e40000100a00 */
[----:B-1----:R-:W-:Y:S10]  /*8b100*/  HMMA.1688.F32.TF32 R164, R232, R14, R212 ;  /* 0x0000000ee8a4723c */ /* 0x002ff400000810d4 */
[----:B------:R-:W-:Y:S04]  /*8b110*/  STL.64 [R1+0x4a20], R172 ;  /* 0x004a20ac01007387 */ /* 0x000fe80000100a00 */
[----:B------:R-:W-:Y:S04]  /*8b120*/  STL.64 [R1+0x4a28], R174 ;  /* 0x004a28ae01007387 */ /* 0x000fe80000100a00 */
[----:B------:R-:W-:Y:S04]  /*8b130*/  STL.64 [R1+0x4a10], R168 ;  /* 0x004a10a801007387 */ /* 0x000fe80000100a00 */
[----:B------:R-:W-:Y:S04]  /*8b140*/  STL.64 [R1+0x4a18], R170 ;  /* 0x004a18aa01007387 */ /* 0x000fe80000100a00 */
[----:B------:R-:W-:Y:S04]  /*8b150*/  LDS R233, [R101+UR7+0x4080] ;  /* 0x0040800765e97984 */ /* 0x000fe80008000800 */
[----:B------:R-:W-:Y:S04]  /*8b160*/  STL.64 [R1+0x4a00], R164 ;  /* 0x004a00a401007387 */ /* 0x000fe80000100a00 */
[----:B------:R-:W-:Y:S04]  /*8b170*/  STL.64 [R1+0x4a08], R166 ;  /* 0x004a08a601007387 */ /* 0x000fe80000100a00 */
[----:B------:R-:W-:Y:S04]  /*8b180*/  STL.64 [R1+0x49f0], R160 ;  /* 0x0049f0a001007387 */ /* 0x000fe80000100a00 */
[----:B------:R1:W-:Y:S04]  /*8b190*/  STL.64 [R1+0x49f8], R162 ;  /* 0x0049f8a201007387 */ /* 0x0003e80000100a00 */
[----:B------:R-:W-:Y:S04]  /*8b1a0*/  STL.64 [R1+0x49d0], R156 ;  /* 0x0049d09c01007387 */ /* 0x000fe80000100a00 */
[----:B------:R2:W-:Y:S01]  /*8b1b0*/  STL.64 [R1+0x49d8], R158 ;  /* 0x0049d89e01007387 */ /* 0x0005e20000100a00 */
[C---:B-1----:R-:W-:Y:S03]  /*8b1c0*/  HMMA.1688.F32.TF32 R160, R236.reuse, R126, R224 ;  /* 0x0000007eeca0723c */ /* 0x042fe600000810e0 */
[----:B------:R-:W-:Y:S04]  /*8b1d0*/  STL.64 [R1+0x49c0], R152 ;  /* 0x0049c09801007387 */ /* 0x000fe80000100a00 */
[----:B------:R1:W-:Y:S01]  /*8b1e0*/  STL.64 [R1+0x49c8], R154 ;  /* 0x0049c89a01007387 */ /* 0x0003e20000100a00 */
[C---:B--2---:R-:W-:Y:S03]  /*8b1f0*/  HMMA.1688.F32.TF32 R156, R236.reuse, R122, R228 ;  /* 0x0000007aec9c723c */ /* 0x044fe600000810e4 */
[----:B------:R-:W-:Y:S04]  /*8b200*/  LDS R235, [R101+UR7+0x6080] ;  /* 0x0060800765eb7984 */ /* 0x000fe80008000800 */
[----:B------:R-:W-:Y:S01]  /*8b210*/  LDS R232, [R0+UR7+0x4080] ;  /* 0x0040800700e87984 */ /* 0x000fe20008000800 */
[C---:B-1----:R-:W-:Y:S03]  /*8b220*/  HMMA.1688.F32.TF32 R152, R236.reuse, R118, R148 ;  /* 0x00000076ec98723c */ /* 0x042fe60000081094 */
[----:B------:R-:W1:Y:S05]  /*8b230*/  LDS R234, [R0+UR7+0x6080] ;  /* 0x0060800700ea7984 */ /* 0x000e6a0008000800 */
[C---:B------:R-:W-:Y:S08]  /*8b240*/  HMMA.1688.F32.TF32 R148, R236.reuse, R114, R144 ;  /* 0x00000072ec94723c */ /* 0x040ff00000081090 */
[C---:B------:R-:W-:Y:S08]  /*8b250*/  HMMA.1688.F32.TF32 R144, R236.reuse, R110, R140 ;  /* 0x0000006eec90723c */ /* 0x040ff0000008108c */
[C---:B------:R-:W-:Y:S01]  /*8b260*/  HMMA.1688.F32.TF32 R140, R236.reuse, R106, R136 ;  /* 0x0000006aec8c723c */ /* 0x040fe20000081088 */
[----:B------:R-:W-:Y:S07]  /*8b270*/  STL.64 [R1+0x49a0], R160 ;  /* 0x0049a0a001007387 */ /* 0x000fee0000100a00 */
[C---:B------:R-:W-:Y:S01]  /*8b280*/  HMMA.1688.F32.TF32 R136, R236.reuse, R102, R132 ;  /* 0x00000066ec88723c */ /* 0x040fe20000081084 */
[----:B------:R-:W-:Y:S07]  /*8b290*/  STL.64 [R1+0x49a8], R162 ;  /* 0x0049a8a201007387 */ /* 0x000fee0000100a00 */
[C---:B------:R-:W-:Y:S01]  /*8b2a0*/  HMMA.1688.F32.TF32 R132, R236.reuse, R98, R248 ;  /* 0x00000062ec84723c */ /* 0x040fe200000810f8 */
        /* <DEDUP_REMOVED lines=15> */
[----:B------:R-:W-:Y:S01]  /*8b3a0*/  STL.64 [R1+0x48c8], R134 ;  /* 0x0048c88601007387 */ /* 0x000fe20000100a00 */
[C---:B--2---:R-:W-:Y:S03]  /*8b3b0*/  HMMA.1688.F32.TF32 R96, R236.reuse, R94, R240 ;  /* 0x0000005eec60723c */ /* 0x044fe600000810f0 */
[----:B------:R-:W-:Y:S04]  /*8b3c0*/  STL.64 [R1+0x8e20], R94 ;  /* 0x008e205e01007387 */ /* 0x000fe80000100a00 */
[----:B------:R2:W-:Y:S02]  /*8b3d0*/  STL.64 [R1+0x8e18], R92 ;  /* 0x008e185c01007387 */ /* 0x0005e40000100a00 */
[C---:B--2---:R-:W-:Y:S10]  /*8b3e0*/  HMMA.1688.F32.TF32 R92, R236.reuse, R90, R244 ;  /* 0x0000005aec5c723c */ /* 0x044ff400000810f4 */
[----:B------:R-:W-:Y:S04]  /*8b3f0*/  STL.64 [R1+0x48b0], R96 ;  /* 0x0048b06001007387 */ /* 0x000fe80000100a00 */
[----:B------:R2:W-:Y:S04]  /*8b400*/  STL.64 [R1+0x48b8], R98 ;  /* 0x0048b86201007387 */ /* 0x0005e80000100a00 */
[----:B------:R-:W-:Y:S04]  /*8b410*/  STL.64 [R1+0x8e40], R102 ;  /* 0x008e406601007387 */ /* 0x000fe80000100a00 */
[----:B------:R3:W-:Y:S04]  /*8b420*/  STL [R1+0x8e38], R101 ;  /* 0x008e386501007387 */ /* 0x0007e80000100800 */
[----:B------:R-:W4:Y:S04]  /*8b430*/  LDL.LU R240, [R1+0x24d0] ;  /* 0x0024d00001f07983 */ /* 0x000f280000300800 */
[----:B------:R-:W-:Y:S04]  /*8b440*/  STL.64 [R1+0x4890], R92 ;  /* 0x0048905c01007387 */ /* 0x000fe80000100a00 */
[----:B------:R1:W-:Y:S04]  /*8b450*/  STL.64 [R1+0x4898], R94 ;  /* 0x0048985e01007387 */ /* 0x0003e80000100a00 */
        /* <DEDUP_REMOVED lines=73> */
[----:B------:R-:W3:Y:S04]  /*8b8f0*/  LDL.LU R182, [R1+0x2998] ;  /* 0x0029980001b67983 */ /* 0x000ee80000300800 */
[----:B------:R-:W3:Y:S04]  /*8b900*/  LDL.LU R183, [R1+0x299c] ;  /* 0x00299c0001b77983 */ /* 0x000ee80000300800 */
[----:B------:R-:W1:Y:S04]  /*8b910*/  LDL.LU R208, [R1+0x2950] ;  /* 0x0029500001d07983 */ /* 0x000e680000300800 */
[----:B------:R-:W1:Y:S04]  /*8b920*/  LDL.LU R209, [R1+0x2954] ;  /* 0x0029540001d17983 */ /* 0x000e680000300800 */
[----:B------:R-:W1:Y:S04]  /*8b930*/  LDL.LU R210, [R1+0x2958] ;  /* 0x0029580001d27983 */ /* 0x000e680000300800 */
[----:B------:R-:W1:Y:S04]  /*8b940*/  LDL.LU R211, [R1+0x295c] ;  /* 0x00295c0001d37983 */ /* 0x000e680000300800 */
        /* <DEDUP_REMOVED lines=28> */
[C---:B--2---:R-:W-:Y:S08]  /*8bb10*/  HMMA.1688.F32.TF32 R96, R236.reuse, R82, R184 ;  /* 0x00000052ec60723c */ /* 0x044ff000000810b8 */
[C---:B---3--:R-:W-:Y:S08]  /*8bb20*/  HMMA.1688.F32.TF32 R100, R236.reuse, R86, R180 ;  /* 0x00000056ec64723c */ /* 0x048ff000000810b4 */
[C---:B-1----:R-:W-:Y:S11]  /*8bb30*/  HMMA.1688.F32.TF32 R92, R236.reuse, R78, R208 ;  /* 0x0000004eec5c723c */ /* 0x042ff600000810d0 */
[----:B------:R-:W-:Y:S04]  /*8bb40*/  STL.64 [R1+0x4870], R100 ;  /* 0x0048706401007387 */ /* 0x000fe80000100a00 */
[----:B------:R1:W-:Y:S04]  /*8bb50*/  STL.64 [R1+0x4878], R102 ;  /* 0x0048786601007387 */ /* 0x0003e80000100a00 */
[----:B------:R-:W-:Y:S04]  /*8bb60*/  STL.64 [R1+0x4850], R96 ;  /* 0x0048506001007387 */ /* 0x000fe80000100a00 */
[----:B------:R2:W-:Y:S01]  /*8bb70*/  STL.64 [R1+0x4858], R98 ;  /* 0x0048586201007387 */ /* 0x0005e20000100a00 */
[C---:B-1----:R-:W-:Y:S03]  /*8bb80*/  HMMA.1688.F32.TF32 R100, R236.reuse, R74, R204 ;  /* 0x0000004aec64723c */ /* 0x042fe600000810cc */
[----:B------:R-:W-:Y:S04]  /*8bb90*/  STL.64 [R1+0x4830], R92 ;  /* 0x0048305c01007387 */ /* 0x000fe80000100a00 */
[----:B------:R1:W-:Y:S01]  /*8bba0*/  STL.64 [R1+0x4838], R94 ;  /* 0x0048385e01007387 */ /* 0x0003e20000100a00 */
[C---:B--2---:R-:W-:Y:S08]  /*8bbb0*/  HMMA.1688.F32.TF32 R96, R236.reuse, R70, R200 ;  /* 0x00000046ec60723c */ /* 0x044ff000000810c8 */
[C---:B-1----:R-:W-:Y:S03]  /*8bbc0*/  HMMA.1688.F32.TF32 R92, R236.reuse, R66, R164 ;  /* 0x00000042ec5c723c */ /* 0x042fe600000810a4 */
[----:B------:R-:W-:Y:S04]  /*8bbd0*/  STL.64 [R1+0x4810], R100 ;  /* 0x0048106401007387 */ /* 0x000fe80000100a00 */
[----:B------:R4:W-:Y:S04]  /*8bbe0*/  STL.64 [R1+0x4818], R102 ;  /* 0x0048186601007387 */ /* 0x0009e80000100a00 */
[----:B------:R-:W-:Y:S04]  /*8bbf0*/  STL.64 [R1+0x47f0], R96 ;  /* 0x0047f06001007387 */ /* 0x000fe80000100a00 */
[----:B------:R1:W-:Y:S01]  /*8bc00*/  STL.64 [R1+0x47f8], R98 ;  /* 0x0047f86201007387 */ /* 0x0003e20000100a00 */
[C---:B----4-:R-:W-:Y:S03]  /*8bc10*/  HMMA.1688.F32.TF32 R100, R236.reuse, R62, R172 ;  /* 0x0000003eec64723c */ /* 0x050fe600000810ac */
[----:B------:R-:W-:Y:S04]  /*8bc20*/  STL.64 [R1+0x47d0], R92 ;  /* 0x0047d05c01007387 */ /* 0x000fe80000100a00 */
[----:B------:R2:W-:Y:S01]  /*8bc30*/  STL.64 [R1+0x47d8], R94 ;  /* 0x0047d85e01007387 */ /* 0x0005e20000100a00 */
[C---:B-1----:R-:W-:Y:S08]  /*8bc40*/  HMMA.1688.F32.TF32 R96, R236.reuse, R58, R196 ;  /* 0x0000003aec60723c */ /* 0x042ff000000810c4 */
[C---:B--2---:R-:W-:Y:S03]  /*8bc50*/  HMMA.1688.F32.TF32 R92, R236.reuse, R54, R192 ;  /* 0x00000036ec5c723c */ /* 0x044fe600000810c0 */
        /* <DEDUP_REMOVED lines=35> */
[----:B-1----:R-:W-:Y:S01]  /*8be90*/  HMMA.1688.F32.TF32 R92, R236, R6, R144 ;  /* 0x00000006ec5c723c */ /* 0x002fe20000081090 */
[----:B------:R-:W-:Y:S04]  /*8bea0*/  LDS R236, [R109+UR7+0x4080] ;  /* 0x004080076dec7984 */ /* 0x000fe80008000800 */
        /* <DEDUP_REMOVED lines=11> */
[----:B------:R-:W1:Y:S04]  /*8bf60*/  LDS R239, [R108+UR7+0x6080] ;  /* 0x006080076cef7984 */ /* 0x000e680008000800 */
[----:B------:R-:W-:Y:S04]  /*8bf70*/  STL.64 [R1+0x4590], R100 ;  /* 0x0045906401007387 */ /* 0x000fe80000100a00 */
[----:B------:R2:W-:Y:S04]  /*8bf80*/  STL.64 [R1+0x4598], R102 ;  /* 0x0045986601007387 */ /* 0x0005e80000100a00 */
[----:B------:R-:W-:Y:S04]  /*8bf90*/  STL.64 [R1+0x4580], R96 ;  /* 0x0045806001007387 */ /* 0x000fe80000100a00 */
[----:B------:R3:W-:Y:S01]  /*8bfa0*/  STL.64 [R1+0x4588], R98 ;  /* 0x0045886201007387 */ /* 0x0007e20000100a00 */
[C---:B--2---:R-:W-:Y:S03]  /*8bfb0*/  HMMA.1688.F32.TF32 R100, R232.reuse, R118, R248 ;  /* 0x00000076e864723c */ /* 0x044fe600000810f8 */
[----:B------:R-:W-:Y:S04]  /*8bfc0*/  STL.64 [R1+0x4570], R92 ;  /* 0x0045705c01007387 */ /* 0x000fe80000100a00 */
[----:B------:R2:W-:Y:S01]  /*8bfd0*/  STL.64 [R1+0x4578], R94 ;  /* 0x0045785e01007387 */ /* 0x0005e20000100a00 */
[C---:B---3--:R-:W-:Y:S08]  /*8bfe0*/  HMMA.1688.F32.TF32 R96, R232.reuse, R114, R240 ;  /* 0x00000072e860723c */ /* 0x048ff000000810f0 */
[C---:B--2---:R-:W-:Y:S03]  /*8bff0*/  HMMA.1688.F32.TF32 R92, R232.reuse, R110, R244 ;  /* 0x0000006ee85c723c */ /* 0x044fe600000810f4 */
[----:B------:R-:W-:Y:S04]  /*8c000*/  STL.64 [R1+0x4560], R100 ;  /* 0x0045606401007387 */ /* 0x000fe80000100a00 */
[----:B------:R-:W-:Y:S04]  /*8c010*/  STL.64 [R1+0x4568], R102 ;  /* 0x0045686601007387 */ /* 0x000fe80000100a00 */
[----:B------:R-:W2:Y:S04]  /*8c020*/  LDL.LU R240, [R1+0x1810] ;  /* 0x0018100001f07983 */ /* 0x000ea80000300800 */
[----:B------:R3:W-:Y:S04]  /*8c030*/  STL.64 [R1+0x4550], R96 ;  /* 0x0045506001007387 */ /* 0x0007e80000100a00 */
[----:B------:R4:W-:Y:S04]  /*8c040*/  STL.64 [R1+0x4558], R98 ;  /* 0x0045586201007387 */ /* 0x0009e80000100a00 */
[----:B------:R1:W-:Y:S04]  /*8c050*/  STL.64 [R1+0x4540], R92 ;  /* 0x0045405c01007387 */ /* 0x0003e80000100a00 */
[----:B------:R1:W-:Y:S04]  /*8c060*/  STL.64 [R1+0x4548], R94 ;  /* 0x0045485e01007387 */ /* 0x0003e80000100a00 */
        /* <DEDUP_REMOVED lines=83> */
[----:B---3--:R-:W3:Y:S04]  /*8c5a0*/  LDL.LU R96, [R1+0x2470] ;  /* 0x0024700001607983 */ /* 0x008ee80000300800 */
[----:B------:R-:W3:Y:S04]  /*8c5b0*/  LDL.LU R97, [R1+0x2474] ;  /* 0x0024740001617983 */ /* 0x000ee80000300800 */
[----:B----4-:R-:W3:Y:S04]  /*8c5c0*/  LDL.LU R98, [R1+0x2478] ;  /* 0x0024780001627983 */ /* 0x010ee80000300800 */
[----:B------:R-:W3:Y:S04]  /*8c5d0*/  LDL.LU R99, [R1+0x247c] ;  /* 0x00247c0001637983 */ /* 0x000ee80000300800 */
[----:B------:R-:W4:Y:S04]  /*8c5e0*/  LDL.LU R100, [R1+0x2490] ;  /* 0x0024900001647983 */ /* 0x000f280000300800 */
[----:B------:R-:W4:Y:S04]  /*8c5f0*/  LDL.LU R101, [R1+0x2494] ;  /* 0x0024940001657983 */ /* 0x000f280000300800 */
[----:B------:R-:W4:Y:S04]  /*8c600*/  LDL.LU R102, [R1+0x2498] ;  /* 0x0024980001667983 */ /* 0x000f280000300800 */
[----:B------:R-:W4:Y:S04]  /*8c610*/  LDL.LU R103, [R1+0x249c] ;  /* 0x00249c0001677983 */ /* 0x000f280000300800 */
[----:B-1----:R-:W2:Y:S04]  /*8c620*/  LDL.LU R92, [R1+0x2450] ;  /* 0x00245000015c7983 */ /* 0x002ea80000300800 */
        /* <DEDUP_REMOVED lines=31> */
[----:B----4-:R-:W-:-:S15]  /*8c820*/  HMMA.1688.F32.TF32 R100, R232, R106, R100 ;  /* 0x0000006ae864723c */ /* 0x010fde0000081064 */
[----:B------:R-:W-:-:S04]  /*8c830*/  NOP ;  /* 0x0000000000007918 */ /* 0x000fc80000000000 */
[----:B------:R-:W-:Y:S04]  /*8c840*/  STL.64 [R1+0x4530], R100 ;  /* 0x0045306401007387 */ /* 0x000fe80000100a00 */
[----:B------:R1:W-:Y:S04]  /*8c850*/  STL.64 [R1+0x4538], R102 ;  /* 0x0045386601007387 */ /* 0x0003e80000100a00 */
[----:B-1----:R-:W3:Y:S04]  /*8c860*/  LDL.LU.64 R102, [R1+0x8e40] ;  /* 0x008e400001667983 */ /* 0x002ee80000300a00 */
[----:B------:R-:W4:Y:S01]  /*8c870*/  LDL.LU R101, [R1+0x8e38] ;  /* 0x008e380001657983 */ /* 0x000f220000300800 */
[----:B---3--:R-:W-:-:S15]  /*8c880*/  HMMA.1688.F32.TF32 R96, R232, R102, R96 ;  /* 0x00000066e860723c */ /* 0x008fde0000081060 */
[----:B------:R-:W-:-:S04]  /*8c890*/  NOP ;  /* 0x0000000000007918 */ /* 0x000fc80000000000 */
[----:B------:R-:W-:Y:S04]  /*8c8a0*/  STL.64 [R1+0x4520], R96 ;  /* 0x0045206001007387 */ /* 0x000fe80000100a00 */
[----:B------:R1:W-:Y:S04]  /*8c8b0*/  STL.64 [R1+0x4528], R98 ;  /* 0x0045286201007387 */ /* 0x0003e80000100a00 */
[----:B-1----:R-:W2:Y:S04]  /*8c8c0*/  LDL.LU.64 R98, [R1+0x8e30] ;  /* 0x008e300001627983 */ /* 0x002ea80000300a00 */
[----:B------:R-:W3:Y:S01]  /*8c8d0*/  LDL.LU.64 R96, [R1+0x8e28] ;  /* 0x008e280001607983 */ /* 0x000ee20000300a00 */
[----:B--2---:R-:W-:-:S15]  /*8c8e0*/  HMMA.1688.F32.TF32 R92, R232, R98, R92 ;  /* 0x00000062e85c723c */ /* 0x004fde000008105c */
[----:B------:R-:W-:-:S04]  /*8c8f0*/  NOP ;  /* 0x0000000000007918 */ /* 0x000fc80000000000 */
[----:B------:R-:W-:Y:S04]  /*8c900*/  STL.64 [R1+0x4510], R92 ;  /* 0x0045105c01007387 */ /* 0x000fe80000100a00 */
[----:B------:R1:W-:Y:S04]  /*8c910*/  STL.64 [R1+0x4518], R94 ;  /* 0x0045185e01007387 */ /* 0x0003e80000100a00 */
[----:B-1----:R-:W2:Y:S04]  /*8c920*/  LDL.LU.64 R94, [R1+0x8e20] ;  /* 0x008e2000015e7983 */ /* 0x002ea80000300a00 */
[----:B------:R-:W3:Y:S01]  /*8c930*/  LDL.LU.64 R92, [R1+0x8e18] ;  /* 0x008e1800015c7983 */ /* 0x000ee20000300a00 */
[C---:B------:R-:W-:Y:S08]  /*8c940*/  HMMA.1688.F32.TF32 R148, R232.reuse, R14, R148 ;  /* 0x0000000ee894723c */ /* 0x040ff00000081094 */
[C---:B------:R-:W-:Y:S08]  /*8c950*/  HMMA.1688.F32.TF32 R144, R232.reuse, R10, R144 ;  /* 0x0000000ae890723c */ /* 0x040ff00000081090 */
[----:B------:R-:W-:Y:S08]  /*8c960*/  HMMA.1688.F32.TF32 R140, R232, R6, R140 ;  /* 0x00000006e88c723c */ /* 0x000ff0000008108c */
[C---:B------:R-:W-:Y:S08]  /*8c970*/  HMMA.1688.F32.TF32 R136, R236.reuse, R130, R136 ;  /* 0x00000082ec88723c */ /* 0x040ff00000081088 */
[----:B------:R-:W-:Y:S08]  /*8c980*/  HMMA.1688.F32.TF32 R132, R236, R126, R132 ;  /* 0x0000007eec84723c */ /* 0x000ff00000081084 */
[----:B--2---:R-:W-:-:S15]  /*8c990*/  HMMA.1688.F32.TF32 R176, R232, R94, R176 ;  /* 0x0000005ee8b0723c */ /* 0x004fde00000810b0 */
[----:B------:R-:W-:-:S04]  /*8c9a0*/  NOP ;  /* 0x0000000000007918 */ /* 0x000fc80000000000 */
[----:B------:R-:W-:Y:S04]  /*8c9b0*/  STL.64 [R1+0x4500], R176 ;  /* 0x004500b001007387 */ /* 0x000fe80000100a00 */
[----:B------:R1:W-:Y:S02]  /*8c9c0*/  STL.64 [R1+0x4508], R178 ;  /* 0x004508b201007387 */ /* 0x0003e40000100a00 */
[C---:B-1----:R-:W-:Y:S08]  /*8c9d0*/  HMMA.1688.F32.TF32 R176, R232.reuse, R90, R180 ;  /* 0x0000005ae8b0723c */ /* 0x042ff000000810b4 */
[C---:B------:R-:W-:Y:S11]  /*8c9e0*/  HMMA.1688.F32.TF32 R180, R232.reuse, R86, R184 ;  /* 0x00000056e8b4723c */ /* 0x040ff600000810b8 */
[----:B------:R-:W-:Y:S04]  /*8c9f0*/  STL.64 [R1+0x44f0], R176 ;  /* 0x0044f0b001007387 */ /* 0x000fe80000100a00 */
[----:B------:R1:W-:Y:S02]  /*8ca00*/  STL.64 [R1+0x44f8], R178 ;  /* 0x0044f8b201007387 */ /* 0x0003e40000100a00 */
[C---:B-1----:R-:W-:Y:S02]  /*8ca10*/  HMMA.1688.F32.TF32 R176, R232.reuse, R82, R208 ;  /* 0x00000052e8b0723c */ /* 0x042fe400000810d0 */
[----:B------:R-:W-:Y:S04]  /*8ca20*/  STL.64 [R1+0x44e0], R180 ;  /* 0x0044e0b401007387 */ /* 0x000fe80000100a00 */
[----:B------:R1:W-:Y:S02]  /*8ca30*/  STL.64 [R1+0x44e8], R182 ;  /* 0x0044e8b601007387 */ /* 0x0003e40000100a00 */
[C---:B------:R-:W-:Y:S08]  /*8ca40*/  HMMA.1688.F32.TF32 R184, R232.reuse, R78, R204 ;  /* 0x0000004ee8b8723c */ /* 0x040ff000000810cc */
[C---:B-1----:R-:W-:Y:S03]  /*8ca50*/  HMMA.1688.F32.TF32 R180, R232.reuse, R74, R200 ;  /* 0x0000004ae8b4723c */ /* 0x042fe600000810c8 */
[----:B------:R-:W-:Y:S04]  /*8ca60*/  STL.64 [R1+0x44d0], R176 ;  /* 0x0044d0b001007387 */ /* 0x000fe80000100a00 */
[----:B------:R1:W-:Y:S02]  /*8ca70*/  STL.64 [R1+0x44d8], R178 ;  /* 0x0044d8b201007387 */ /* 0x0003e40000100a00 */
[C---:B-1----:R-:W-:Y:S08]  /*8ca80*/  HMMA.1688.F32.TF32 R176, R232.reuse, R70, R164 ;  /* 0x00000046e8b0723c */ /* 0x042ff000000810a4 */
[C---:B------:R-:W-:Y:S01]  /*8ca90*/  HMMA.1688.F32.TF32 R164, R232.reuse, R66, R172 ;  /* 0x00000042e8a4723c */ /* 0x040fe200000810ac */
[----:B------:R-:W-:Y:S04]  /*8caa0*/  STL.64 [R1+0x44c0], R184 ;  /* 0x0044c0b801007387 */ /* 0x000fe80000100a00 */
[----:B------:R-:W-:Y:S04]  /*8cab0*/  STL.64 [R1+0x44c8], R186 ;  /* 0x0044c8ba01007387 */ /* 0x000fe80000100a00 */
[----:B------:R-:W-:Y:S01]  /*8cac0*/  STL.64 [R1+0x44b0], R180 ;  /* 0x0044b0b401007387 */ /* 0x000fe20000100a00 */
[C---:B------:R-:W-:Y:S03]  /*8cad0*/  HMMA.1688.F32.TF32 R172, R232.reuse, R62, R196 ;  /* 0x0000003ee8ac723c */ /* 0x040fe600000810c4 */
[----:B------:R-:W-:Y:S04]  /*8cae0*/  STL.64 [R1+0x44b8], R182 ;  /* 0x0044b8b601007387 */ /* 0x000fe80000100a00 */
[----:B------:R-:W-:Y:S04]  /*8caf0*/  STL.64 [R1+0x44a0], R176 ;  /* 0x0044a0b001007387 */ /* 0x000fe80000100a00 */
[----:B------:R1:W-:Y:S04]  /*8cb00*/  STL.64 [R1+0x44a8], R178 ;  /* 0x0044a8b201007387 */ /* 0x0003e80000100a00 */
[----:B------:R-:W-:Y:S04]  /*8cb10*/  STL.64 [R1+0x4490], R164 ;  /* 0x004490a401007387 */ /* 0x000fe80000100a00 */
[----:B------:R2:W-:Y:S01]  /*8cb20*/  STL.64 [R1+0x4498], R166 ;  /* 0x004498a601007387 */ /* 0x0005e20000100a00 */
[C---:B-1----:R-:W-:Y:S08]  /*8cb30*/  HMMA.1688.F32.TF32 R176, R232.reuse, R58, R192 ;  /* 0x0000003ae8b0723c */ /* 0x042ff000000810c0 */
[C---:B--2---:R-:W-:Y:S01]  /*8cb40*/  HMMA.1688.F32.TF32 R164, R232.reuse, R54, R188 ;  /* 0x00000036e8a4723c */ /* 0x044fe200000810bc */
[----:B------:R-:W-:Y:S04]  /*8cb50*/  STL.64 [R1+0x4480], R172 ;  /* 0x004480ac01007387 */ /* 0x000fe80000100a00 */
[----:B------:R1:W-:Y:S06]  /*8cb60*/  STL.64 [R1+0x4488], R174 ;  /* 0x004488ae01007387 */ /* 0x0003ec0000100a00 */
[----:B------:R-:W-:Y:S04]  /*8cb70*/  STL.64 [R1+0x4470], R176 ;  /* 0x004470b001007387 */ /* 0x000fe80000100a00 */
[----:B------:R-:W-:Y:S01]  /*8cb80*/  STL.64 [R1+0x4478], R178 ;  /* 0x004478b201007387 */ /* 0x000fe20000100a00 */
[C---:B-1----:R-:W-:Y:S03]  /*8cb90*/  HMMA.1688.F32.TF32 R172, R232.reuse, R50, R168 ;  /* 0x00000032e8ac723c */ /* 0x042fe600000810a8 */
[----:B------:R-:W-:Y:S04]  /*8cba0*/  STL.64 [R1+0x4460], R164 ;  /* 0x004460a401007387 */ /* 0x000fe80000100a00 */
[----:B------:R1:W-:Y:S01]  /*8cbb0*/  STL.64 [R1+0x4468], R166 ;  /* 0x004468a601007387 */ /* 0x0003e20000100a00 */
[C---:B------:R-:W-:Y:S08]  /*8cbc0*/  HMMA.1688.F32.TF32 R168, R232.reuse, R46, R220 ;  /* 0x0000002ee8a8723c */ /* 0x040ff000000810dc */
        /* <DEDUP_REMOVED lines=9> */
[C---:B------:R-:W-:Y:S08]  /*8cc60*/  HMMA.1688.F32.TF32 R160, R232.reuse, R26, R152 ;  /* 0x0000001ae8a0723c */ /* 0x040ff00000081098 */
[C---:B-1----:R-:W-:Y:S08]  /*8cc70*/  HMMA.1688.F32.TF32 R164, R232.reuse, R30, R156 ;  /* 0x0000001ee8a4723c */ /* 0x042ff0000008109c */
[C---:B------:R-:W-:Y:S08]  /*8cc80*/  HMMA.1688.F32.TF32 R156, R232.reuse, R22, R224 ;  /* 0x00000016e89c723c */ /* 0x040ff000000810e0 */
[----:B------:R-:W-:Y:S01]  /*8cc90*/  HMMA.1688.F32.TF32 R152, R232, R18, R228 ;  /* 0x00000012e898723c */ /* 0x000fe200000810e4 */
        /* <DEDUP_REMOVED lines=27> */
[----:B----4-:R-:W-:Y:S04]  /*8ce50*/  LDS R233, [R101+UR7+0x4100] ;  /* 0x0041000765e97984 */ /* 0x010fe80008000800 */
[----:B------:R-:W-:Y:S04]  /*8ce60*/  STL.64 [R1+0x4360], R140 ;  /* 0x0043608c01007387 */ /* 0x000fe80000100a00 */
[----:B------:R-:W-:Y:S04]  /*8ce70*/  STL.64 [R1+0x4368], R142 ;  /* 0x0043688e01007387 */ /* 0x000fe80000100a00 */
[----:B------:R-:W2:Y:S04]  /*8ce80*/  LDL.LU R240, [R1+0x1640] ;  /* 0x0016400001f07983 */ /* 0x000ea80000300800 */
[----:B------:R-:W-:Y:S04]  /*8ce90*/  STL.64 [R1+0x4350], R136 ;  /* 0x0043508801007387 */ /* 0x000fe80000100a00 */
[----:B------:R-:W-:Y:S04]  /*8cea0*/  STL.64 [R1+0x4358], R138 ;  /* 0x0043588a01007387 */ /* 0x000fe80000100a00 */
        /* <DEDUP_REMOVED lines=9> */
[----:B-1----:R-:W2:Y:S04]  /*8cf40*/  LDL.LU R132, [R1+0x1660] ;  /* 0x0016600001847983 */ /* 0x002ea80000300800 */
[----:B------:R-:W2:Y:S04]  /*8cf50*/  LDL.LU R133, [R1+0x1664] ;  /* 0x0016640001857983 */ /* 0x000ea80000300800 */
[----:B----4-:R-:W2:Y:S04]  /*8cf60*/  LDL.LU R134, [R1+0x1668] ;  /* 0x0016680001867983 */ /* 0x010ea80000300800 */
        /* <DEDUP_REMOVED lines=97> */
[C---:B--2---:R-:W-:Y:S03]  /*8d580*/  HMMA.1688.F32.TF32 R152, R236.reuse, R46, R152 ;  /* 0x0000002eec98723c */ /* 0x044fe60000081098 */
[----:B------:R-:W1:Y:S05]  /*8d590*/  LDS R235, [R101+UR7+0x6100] ;  /* 0x0061000765eb7984 */ /* 0x000e6a0008000800 */
[C---:B---3--:R-:W-:Y:S08]  /*8d5a0*/  HMMA.1688.F32.TF32 R156, R236.reuse, R50, R156 ;  /* 0x00000032ec9c723c */ /* 0x048ff0000008109c */
[C---:B----4-:R-:W-:Y:S08]  /*8d5b0*/  HMMA.1688.F32.TF32 R176, R236.reuse, R110, R180 ;  /* 0x0000006eecb0723c */ /* 0x050ff000000810b4 */
[C---:B------:R-:W-:Y:S08]  /*8d5c0*/  HMMA.1688.F32.TF32 R184, R236.reuse, R106, R184 ;  /* 0x0000006aecb8723c */ /* 0x040ff000000810b8 */
[C---:B------:R-:W-:Y:S03]  /*8d5d0*/  HMMA.1688.F32.TF32 R180, R236.reuse, R102, R208 ;  /* 0x00000066ecb4723c */ /* 0x040fe600000810d0 */
[----:B------:R-:W-:Y:S04]  /*8d5e0*/  STL.64 [R1+0x4330], R176 ;  /* 0x004330b001007387 */ /* 0x000fe80000100a00 */
[----:B------:R2:W-:Y:S02]  /*8d5f0*/  STL.64 [R1+0x4338], R178 ;  /* 0x004338b201007387 */ /* 0x0005e40000100a00 */
[C---:B--2---:R-:W-:Y:S02]  /*8d600*/  HMMA.1688.F32.TF32 R176, R236.reuse, R98, R204 ;  /* 0x00000062ecb0723c */ /* 0x044fe400000810cc */
[----:B------:R-:W-:Y:S04]  /*8d610*/  STL.64 [R1+0x4320], R184 ;  /* 0x004320b801007387 */ /* 0x000fe80000100a00 */
[----:B------:R-:W-:Y:S04]  /*8d620*/  STL.64 [R1+0x4328], R186 ;  /* 0x004328ba01007387 */ /* 0x000fe80000100a00 */
[----:B------:R-:W-:Y:S04]  /*8d630*/  STL.64 [R1+0x4310], R180 ;  /* 0x004310b401007387 */ /* 0x000fe80000100a00 */
[----:B------:R-:W-:Y:S05]  /*8d640*/  STL.64 [R1+0x4318], R182 ;  /* 0x004318b601007387 */ /* 0x000fea0000100a00 */
[----:B------:R-:W-:Y:S04]  /*8d650*/  STL.64 [R1+0x4300], R176 ;  /* 0x004300b001007387 */ /* 0x000fe80000100a00 */
[----:B------:R2:W-:Y:S02]  /*8d660*/  STL.64 [R1+0x4308], R178 ;  /* 0x004308b201007387 */ /* 0x0005e40000100a00 */
[C---:B--2---:R-:W-:Y:S08]  /*8d670*/  HMMA.1688.F32.TF32 R176, R236.reuse, R94, R200 ;  /* 0x0000005eecb0723c */ /* 0x044ff000000810c8 */
[C---:B------:R-:W-:Y:S11]  /*8d680*/  HMMA.1688.F32.TF32 R180, R236.reuse, R90, R164 ;  /* 0x0000005aecb4723c */ /* 0x040ff600000810a4 */
[----:B------:R-:W-:Y:S01]  /*8d690*/  STL.64 [R1+0x42f0], R176 ;  /* 0x0042f0b001007387 */ /* 0x000fe20000100a00 */
[C---:B------:R-:W-:Y:S03]  /*8d6a0*/  HMMA.1688.F32.TF32 R164, R236.reuse, R82, R196 ;  /* 0x00000052eca4723c */ /* 0x040fe600000810c4 */
[----:B------:R2:W-:Y:S05]  /*8d6b0*/  STL.64 [R1+0x42f8], R178 ;  /* 0x0042f8b201007387 */ /* 0x0005ea0000100a00 */
[C---:B--2---:R-:W-:Y:S01]  /*8d6c0*/  HMMA.1688.F32.TF32 R176, R236.reuse, R86, R172 ;  /* 0x00000056ecb0723c */ /* 0x044fe200000810ac */
[----:B------:R-:W-:Y:S04]  /*8d6d0*/  STL.64 [R1+0x42e0], R180 ;  /* 0x0042e0b401007387 */ /* 0x000fe80000100a00 */
[----:B------:R-:W-:Y:S03]  /*8d6e0*/  STL.64 [R1+0x42e8], R182 ;  /* 0x0042e8b601007387 */ /* 0x000fe60000100a00 */
[C---:B------:R-:W-:Y:S11]  /*8d6f0*/  HMMA.1688.F32.TF32 R172, R236.reuse, R78, R192 ;  /* 0x0000004eecac723c */ /* 0x040ff600000810c0 */
[----:B------:R-:W-:Y:S04]  /*8d700*/  STL.64 [R1+0x42d0], R176 ;  /* 0x0042d0b001007387 */ /* 0x000fe80000100a00 */
[----:B------:R2:W-:Y:S04]  /*8d710*/  STL.64 [R1+0x42d8], R178 ;  /* 0x0042d8b201007387 */ /* 0x0005e80000100a00 */
[----:B------:R-:W-:Y:S04]  /*8d720*/  STL.64 [R1+0x42c0], R164 ;  /* 0x0042c0a401007387 */ /* 0x000fe80000100a00 */
[----:B------:R3:W-:Y:S01]  /*8d730*/  STL.64 [R1+0x42c8], R166 ;  /* 0x0042c8a601007387 */ /* 0x0007e20000100a00 */
[C---:B--2---:R-:W-:Y:S08]  /*8d740*/  HMMA.1688.F32.TF32 R176, R236.reuse, R74, R188 ;  /* 0x0000004aecb0723c */ /* 0x044ff000000810bc */
[C---:B---3--:R-:W-:Y:S01]  /*8d750*/  HMMA.1688.F32.TF32 R164, R236.reuse, R70, R168 ;  /* 0x00000046eca4723c */ /* 0x048fe200000810a8 */
[----:B------:R-:W-:Y:S04]  /*8d760*/  STL.64 [R1+0x42b0], R172 ;  /* 0x0042b0ac01007387 */ /* 0x000fe80000100a00 */
[----:B------:R2:W-:Y:S03]  /*8d770*/  STL.64 [R1+0x42b8], R174 ;  /* 0x0042b8ae01007387 */ /* 0x0005e60000100a00 */
[C---:B------:R-:W-:Y:S03]  /*8d780*/  HMMA.1688.F32.TF32 R168, R236.reuse, R62, R216 ;  /* 0x0000003eeca8723c */ /* 0x040fe600000810d8 */
[----:B------:R-:W-:Y:S04]  /*8d790*/  STL.64 [R1+0x42a0], R176 ;  /* 0x0042a0b001007387 */ /* 0x000fe80000100a00 */
[----:B------:R-:W-:Y:S01]  /*8d7a0*/  STL.64 [R1+0x42a8], R178 ;  /* 0x0042a8b201007387 */ /* 0x000fe20000100a00 */
[C---:B--2---:R-:W-:Y:S03]  /*8d7b0*/  HMMA.1688.F32.TF32 R172, R236.reuse, R66, R220 ;  /* 0x00000042ecac723c */ /* 0x044fe600000810dc */
[----:B------:R-:W-:Y:S04]  /*8d7c0*/  STL.64 [R1+0x4290], R164 ;  /* 0x004290a401007387 */ /* 0x000fe80000100a00 */
[----:B------:R2:W-:Y:S01]  /*8d7d0*/  STL.64 [R1+0x4298], R166 ;  /* 0x004298a601007387 */ /* 0x0005e20000100a00 */
[C---:B------:R-:W-:Y:S08]  /*8d7e0*/  HMMA.1688.F32.TF32 R160, R236.reuse, R54, R160 ;  /* 0x00000036eca0723c */ /* 0x040ff000000810a0 */
[C---:B--2---:R-:W-:Y:S03]  /*8d7f0*/  HMMA.1688.F32.TF32 R164, R236.reuse, R58, R212 ;  /* 0x0000003aeca4723c */ /* 0x044fe600000810d4 */
        /* <DEDUP_REMOVED lines=14> */
[C---:B--2---:R-:W-:Y:S08]  /*8d8e0*/  HMMA.1688.F32.TF32 R152, R236.reuse, R34, R148 ;  /* 0x00000022ec98723c */ /* 0x044ff00000081094 */
[C---:B------:R-:W-:Y:S08]  /*8d8f0*/  HMMA.1688.F32.TF32 R148, R236.reuse, R30, R144 ;  /* 0x0000001eec94723c */ /* 0x040ff00000081090 */
[C---:B------:R-:W-:Y:S08]  /*8d900*/  HMMA.1688.F32.TF32 R144, R236.reuse, R26, R140 ;  /* 0x0000001aec90723c */ /* 0x040ff0000008108c */
[C---:B------:R-:W-:Y:S01]  /*8d910*/  HMMA.1688.F32.TF32 R140, R236.reuse, R22, R136 ;  /* 0x00000016ec8c723c */ /* 0x040fe20000081088 */
[----:B------:R-:W-:Y:S07]  /*8d920*/  STL.64 [R1+0x4220], R160 ;  /* 0x004220a001007387 */ /* 0x000fee0000100a00 */
[C---:B------:R-:W-:Y:S01]  /*8d930*/  HMMA.1688.F32.TF32 R136, R236.reuse, R18, R132 ;  /* 0x00000012ec88723c */ /* 0x040fe20000081084 */
[----:B------:R-:W-:Y:S04]  /*8d940*/  STL.64 [R1+0x4228], R162 ;  /* 0x004228a201007387 */ /* 0x000fe80000100a00 */
        /* <DEDUP_REMOVED lines=13> */
[C---:B--2---:R-:W-:Y:S08]  /*8da20*/  HMMA.1688.F32.TF32 R140, R236.reuse, R10, R240 ;  /* 0x0000000aec8c723c */ /* 0x044ff000000810f0 */
[----:B---3--:R-:W-:Y:S01]  /*8da30*/  HMMA.1688.F32.TF32 R136, R236, R6, R244 ;  /* 0x00000006ec88723c */ /* 0x008fe200000810f4 */
[----:B------:R2:W-:Y:S04]  /*8da40*/  STL.64 [R1+0x41b0], R132 ;  /* 0x0041b08401007387 */ /* 0x0005e80000100a00 */
[----:B------:R3:W-:Y:S04]  /*8da50*/  STL.64 [R1+0x41b8], R134 ;  /* 0x0041b88601007387 */ /* 0x0007e80000100a00 */
[----:B------:R-:W-:Y:S04]  /*8da60*/  LDS R236, [R109+UR7+0x4100] ;  /* 0x004100076dec7984 */ /* 0x000fe80008000800 */
[----:B--2---:R-:W2:Y:S04]  /*8da70*/  LDL.LU R132, [R1+0xa0] ;  /* 0x0000a00001847983 */ /* 0x004ea80000300800 */
[----:B------:R4:W-:Y:S04]  /*8da80*/  STL.64 [R1+0x41a0], R140 ;  /* 0x0041a08c01007387 */ /* 0x0009e80000100a00 */
[----:B------:R1:W-:Y:S04]  /*8da90*/  STL.64 [R1+0x41a8], R142 ;  /* 0x0041a88e01007387 */ /* 0x0003e80000100a00 */
[----:B------:R1:W-:Y:S04]  /*8daa0*/  STL.64 [R1+0x4190], R136 ;  /* 0x0041908801007387 */ /* 0x0003e80000100a00 */
[----:B------:R1:W-:Y:S04]  /*8dab0*/  STL.64 [R1+0x4198], R138 ;  /* 0x0041988a01007387 */ /* 0x0003e80000100a00 */
[----:B------:R-:W2:Y:S04]  /*8dac0*/  LDL.LU R133, [R1+0xa4] ;  /* 0x0000a40001857983 */ /* 0x000ea80000300800 */
[----:B---3--:R-:W2:Y:S04]  /*8dad0*/  LDL.LU R134, [R1+0xa8] ;  /* 0x0000a80001867983 */ /* 0x008ea80000300800 */
[----:B------:R-:W2:Y:S04]  /*8dae0*/  LDL.LU R135, [R1+0xac] ;  /* 0x0000ac0001877983 */ /* 0x000ea80000300800 */
[----:B----4-:R-:W3:Y:S04]  /*8daf0*/  LDL.LU R140, [R1+0xc0] ;  /* 0x0000c000018c7983 */ /* 0x010ee80000300800 */
[----:B------:R-:W3:Y:S04]  /*8db00*/  LDL.LU R141, [R1+0xc4] ;  /* 0x0000c400018d7983 */ /* 0x000ee80000300800 */
[----:B-1----:R-:W3:Y:S04]  /*8db10*/  LDL.LU R142, [R1+0xc8] ;  /* 0x0000c800018e7983 */ /* 0x002ee80000300800 */
[----:B------:R-:W3:Y:S04]  /*8db20*/  LDL.LU R143, [R1+0xcc] ;  /* 0x0000cc00018f7983 */ /* 0x000ee80000300800 */
        /* <DEDUP_REMOVED lines=104> */
[----:B------:R-:W-:Y:S04]  /*8e1b0*/  LDS R238, [R109+UR7+0x6100] ;  /* 0x006100076dee7984 */ /* 0x000fe80008000800 */
[----:B------:R-:W-:Y:S04]  /*8e1c0*/  LDS R237, [R108+UR7+0x4100] ;  /* 0x004100076ced7984 */ /* 0x000fe80008000800 */
[----:B------:R-:W1:Y:S01]  /*8e1d0*/  LDS R239, [R108+UR7+0x6100] ;  /* 0x006100076cef7984 */ /* 0x000e620008000800 */
[C---:B--2---:R-:W-:Y:S08]  /*8e1e0*/  HMMA.1688.F32.TF32 R240, R232.reuse, R126, R240 ;  /* 0x0000007ee8f0723c */ /* 0x044ff000000810f0 */
[----:B---3--:R-:W-:-:S15]  /*8e1f0*/  HMMA.1688.F32.TF32 R248, R232, R130, R248 ;  /* 0x00000082e8f8723c */ /* 0x008fde00000810f8 */
[----:B------:R-:W-:-:S04]  /*8e200*/  NOP ;  /* 0x0000000000007918 */ /* 0x000fc80000000000 */
[----:B------:R-:W-:Y:S04]  /*8e210*/  STL.64 [R1+0x4180], R248 ;  /* 0x004180f801007387 */ /* 0x000fe80000100a00 */
[----:B------:R2:W-:Y:S04]  /*8e220*/  STL.64 [R1+0x4188], R250 ;  /* 0x004188fa01007387 */ /* 0x0005e80000100a00 */
[----:B--2---:R-:W2:Y:S04]  /*8e230*/  LDL.LU.64 R250, [R1+0x8e10] ;  /* 0x008e100001fa7983 */ /* 0x004ea80000300a00 */
[----:B------:R-:W3:Y:S04]  /*8e240*/  LDL.LU.64 R248, [R1+0x8e08] ;  /* 0x008e080001f87983 */ /* 0x000ee80000300a00 */
[----:B------:R-:W-:Y:S04]  /*8e250*/  STL.64 [R1+0x4170], R240 ;  /* 0x004170f001007387 */ /* 0x000fe80000100a00 */
[----:B------:R1:W-:Y:S04]  /*8e260*/  STL.64 [R1+0x4178], R242 ;  /* 0x004178f201007387 */ /* 0x0003e80000100a00 */
[----:B-1----:R-:W2:Y:S04]  /*8e270*/  LDL.LU.64 R242, [R1+0x8e00] ;  /* 0x008e000001f27983 */ /* 0x002ea80000300a00 */
[----:B------:R-:W2:Y:S01]  /*8e280*/  LDL.LU.64 R240, [R1+0x8df8] ;  /* 0x008df80001f07983 */ /* 0x000ea20000300a00 */
[C---:B----4-:R-:W-:Y:S08]  /*8e290*/  HMMA.1688.F32.TF32 R244, R232.reuse, R122, R244 ;  /* 0x0000007ae8f4723c */ /* 0x050ff000000810f4 */
[C---:B------:R-:W-:Y:S11]  /*8e2a0*/  HMMA.1688.F32.TF32 R176, R232.reuse, R118, R176 ;  /* 0x00000076e8b0723c */ /* 0x040ff600000810b0 */
[----:B------:R-:W-:Y:S04]  /*8e2b0*/  STL.64 [R1+0x4160], R244 ;  /* 0x004160f401007387 */ /* 0x000fe80000100a00 */
[----:B------:R1:W-:Y:S04]  /*8e2c0*/  STL.64 [R1+0x4168], R246 ;  /* 0x004168f601007387 */ /* 0x0003e80000100a00 */
[----:B-1----:R-:W4:Y:S04]  /*8e2d0*/  LDL.LU.64 R246, [R1+0x8df0] ;  /* 0x008df00001f67983 */ /* 0x002f280000300a00 */
[----:B------:R-:W2:Y:S04]  /*8e2e0*/  LDL.LU.64 R244, [R1+0x8de8] ;  /* 0x008de80001f47983 */ /* 0x000ea80000300a00 */
[----:B------:R-:W-:Y:S04]  /*8e2f0*/  STL.64 [R1+0x4150], R176 ;  /* 0x004150b001007387 */ /* 0x000fe80000100a00 */
[----:B------:R1:W-:Y:S02]  /*8e300*/  STL.64 [R1+0x4158], R178 ;  /* 0x004158b201007387 */ /* 0x0003e40000100a00 */
[C---:B-1----:R-:W-:Y:S08]  /*8e310*/  HMMA.1688.F32.TF32 R176, R232.reuse, R114, R180 ;  /* 0x00000072e8b0723c */ /* 0x042ff000000810b4 */
[C---:B------:R-:W-:Y:S08]  /*8e320*/  HMMA.1688.F32.TF32 R184, R232.reuse, R110, R184 ;  /* 0x0000006ee8b8723c */ /* 0x040ff000000810b8 */
[C---:B------:R-:W-:Y:S03]  /*8e330*/  HMMA.1688.F32.TF32 R180, R232.reuse, R106, R208 ;  /* 0x0000006ae8b4723c */ /* 0x040fe600000810d0 */
[----:B------:R-:W-:Y:S04]  /*8e340*/  STL.64 [R1+0x4140], R176 ;  /* 0x004140b001007387 */ /* 0x000fe80000100a00 */
[----:B------:R1:W-:Y:S02]  /*8e350*/  STL.64 [R1+0x4148], R178 ;  /* 0x004148b201007387 */ /* 0x0003e40000100a00 */
[C---:B-1----:R-:W-:Y:S02]  /*8e360*/  HMMA.1688.F32.TF32 R176, R232.reuse, R102, R204 ;  /* 0x00000066e8b0723c */ /* 0x042fe400000810cc */
[----:B------:R-:W-:Y:S04]  /*8e370*/  STL.64 [R1+0x4130], R184 ;  /* 0x004130b801007387 */ /* 0x000fe80000100a00 */
[----:B------:R1:W-:Y:S04]  /*8e380*/  STL.64 [R1+0x4138], R186 ;  /* 0x004138ba01007387 */ /* 0x0003e80000100a00 */
[----:B------:R-:W-:Y:S04]  /*8e390*/  STL.64 [R1+0x4120], R180 ;  /* 0x004120b401007387 */ /* 0x000fe80000100a00 */
[----:B------:R1:W-:Y:S02]  /*8e3a0*/  STL.64 [R1+0x4128], R182 ;  /* 0x004128b601007387 */ /* 0x0003e40000100a00 */
[C---:B-1----:R-:W-:Y:S03]  /*8e3b0*/  HMMA.1688.F32.TF32 R184, R232.reuse, R98, R200 ;  /* 0x00000062e8b8723c */ /* 0x042fe600000810c8 */
[----:B------:R-:W-:Y:S04]  /*8e3c0*/  STL.64 [R1+0x4110], R176 ;  /* 0x004110b001007387 */ /* 0x000fe80000100a00 */
[----:B------:R1:W-:Y:S01]  /*8e3d0*/  STL.64 [R1+0x4118], R178 ;  /* 0x004118b201007387 */ /* 0x0003e20000100a00 */
[C---:B------:R-:W-:Y:S08]  /*8e3e0*/  HMMA.1688.F32.TF32 R180, R232.reuse, R94, R164 ;  /* 0x0000005ee8b4723c */ /* 0x040ff000000810a4 */
[C---:B------:R-:W-:Y:S08]  /*8e3f0*/  HMMA.1688.F32.TF32 R164, R232.reuse, R86, R196 ;  /* 0x00000056e8a4723c */ /* 0x040ff000000810c4 */
[C---:B-1----:R-:W-:Y:S01]  /*8e400*/  HMMA.1688.F32.TF32 R176, R232.reuse, R90, R172 ;  /* 0x0000005ae8b0723c */ /* 0x042fe200000810ac */
[----:B------:R-:W-:Y:S04]  /*8e410*/  STL.64 [R1+0x4100], R184 ;  /* 0x004100b801007387 */ /* 0x000fe80000100a00 */
[----:B------:R-:W-:Y:S04]  /*8e420*/  STL.64 [R1+0x4108], R186 ;  /* 0x004108ba01007387 */ /* 0x000fe80000100a00 */
[----:B------:R-:W-:Y:S01]  /*8e430*/  STL.64 [R1+0x40f0], R180 ;  /* 0x0040f0b401007387 */ /* 0x000fe20000100a00 */
[C---:B------:R-:W-:Y:S03]  /*8e440*/  HMMA.1688.F32.TF32 R172, R232.reuse, R82, R192 ;  /* 0x00000052e8ac723c */ /* 0x040fe600000810c0 */
[----:B------:R-:W-:Y:S06]  /*8e450*/  STL.64 [R1+0x40f8], R182 ;  /* 0x0040f8b601007387 */ /* 0x000fec0000100a00 */
[----:B------:R-:W-:Y:S04]  /*8e460*/  STL.64 [R1+0x40e0], R176 ;  /* 0x0040e0b001007387 */ /* 0x000fe80000100a00 */
[----:B------:R1:W-:Y:S04]  /*8e470*/  STL.64 [R1+0x40e8], R178 ;  /* 0x0040e8b201007387 */ /* 0x0003e80000100a00 */
[----:B------:R-:W-:Y:S04]  /*8e480*/  STL.64 [R1+0x40d0], R164 ;  /* 0x0040d0a401007387 */ /* 0x000fe80000100a00 */
[----:B------:R1:W-:Y:S02]  /*8e490*/  STL.64 [R1+0x40d8], R166 ;  /* 0x0040d8a601007387 */ /* 0x0003e40000100a00 */
[C---:B-1----:R-:W-:Y:S08]  /*8e4a0*/  HMMA.1688.F32.TF32 R176, R232.reuse, R78, R188 ;  /* 0x0000004ee8b0723c */ /* 0x042ff000000810bc */
[C---:B------:R-:W-:Y:S01]  /*8e4b0*/  HMMA.1688.F32.TF32 R164, R232.reuse, R74, R168 ;  /* 0x0000004ae8a4723c */ /* 0x040fe200000810a8 */
[----:B------:R-:W-:Y:S04]  /*8e4c0*/  STL.64 [R1+0x40c0], R172 ;  /* 0x0040c0ac01007387 */ /* 0x000fe80000100a00 */
[----:B------:R1:W-:Y:S03]  /*8e4d0*/  STL.64 [R1+0x40c8], R174 ;  /* 0x0040c8ae01007387 */ /* 0x0003e60000100a00 */
[C---:B------:R-:W-:Y:S03]  /*8e4e0*/  HMMA.1688.F32.TF32 R168, R232.reuse, R66, R216 ;  /* 0x00000042e8a8723c */ /* 0x040fe600000810d8 */
[----:B------:R-:W-:Y:S04]  /*8e4f0*/  STL.64 [R1+0x40b0], R176 ;  /* 0x0040b0b001007387 */ /* 0x000fe80000100a00 */
[----:B------:R-:W-:Y:S01]  /*8e500*/  STL.64 [R1+0x40b8], R178 ;  /* 0x0040b8b201007387 */ /* 0x000fe20000100a00 */
[C---:B-1----:R-:W-:Y:S03]  /*8e510*/  HMMA.1688.F32.TF32 R172, R232.reuse, R70, R220 ;  /* 0x00000046e8ac723c */ /* 0x042fe600000810dc */
[----:B------:R-:W-:Y:S04]  /*8e520*/  STL.64 [R1+0x40a0], R164 ;  /* 0x0040a0a401007387 */ /* 0x000fe80000100a00 */
[----:B------:R1:W-:Y:S01]  /*8e530*/  STL.64 [R1+0x40a8], R166 ;  /* 0x0040a8a601007387 */ /* 0x0003e20000100a00 */
[C---:B------:R-:W-:Y:S08]  /*8e540*/  HMMA.1688.F32.TF32 R160, R232.reuse, R58, R160 ;  /* 0x0000003ae8a0723c */ /* 0x040ff000000810a0 */
[C---:B-1----:R-:W-:Y:S08]  /*8e550*/  HMMA.1688.F32.TF32 R164, R232.reuse, R62, R212 ;  /* 0x0000003ee8a4723c */ /* 0x042ff000000810d4 */
[C---:B------:R-:W-:Y:S08]  /*8e560*/  HMMA.1688.F32.TF32 R156, R232.reuse, R54, R156 ;  /* 0x00000036e89c723c */ /* 0x040ff0000008109c */
        /* <DEDUP_REMOVED lines=14> */
[C---:B---3--:R-:W-:Y:S08]  /*8e650*/  HMMA.1688.F32.TF32 R156, R232.reuse, R42, R228 ;  /* 0x0000002ae89c723c */ /* 0x048ff000000810e4 */
[C---:B-1----:R-:W-:Y:S08]  /*8e660*/  HMMA.1688.F32.TF32 R152, R232.reuse, R38, R148 ;  /* 0x00000026e898723c */ /* 0x042ff00000081094 */
[C---:B------:R-:W-:Y:S08]  /*8e670*/  HMMA.1688.F32.TF32 R148, R232.reuse, R34, R144 ;  /* 0x00000022e894723c */ /* 0x040ff00000081090 */
[C---:B------:R-:W-:Y:S08]  /*8e680*/  HMMA.1688.F32.TF32 R144, R232.reuse, R30, R140 ;  /* 0x0000001ee890723c */ /* 0x040ff0000008108c */
[C---:B------:R-:W-:Y:S01]  /*8e690*/  HMMA.1688.F32.TF32 R140, R232.reuse, R26, R136 ;  /* 0x0000001ae88c723c */ /* 0x040fe20000081088 */
[----:B------:R-:W-:Y:S07]  /*8e6a0*/  STL.64 [R1+0x4030], R160 ;  /* 0x004030a001007387 */ /* 0x000fee0000100a00 */
[----:B------:R-:W-:Y:S01]  /*8e6b0*/  HMMA.1688.F32.TF32 R132, R232, R22, R132 ;  /* 0x00000016e884723c */ /* 0x000fe20000081084 */
[----:B------:R-:W-:Y:S04]  /*8e6c0*/  STL.64 [R1+0x4038], R162 ;  /* 0x004038a201007387 */ /* 0x000fe80000100a00 */
[----:B------:R-:W-:Y:S04]  /*8e6d0*/  STL.64 [R1+0x4020], R156 ;  /* 0x0040209c01007387 */ /* 0x000fe80000100a00 */
[----:B------:R-:W-:Y:S04]  /*8e6e0*/  STL.64 [R1+0x4028], R158 ;  /* 0x0040289e01007387 */ /* 0x000fe80000100a00 */
[----:B------:R-:W-:Y:S04]  /*8e6f0*/  STL.64 [R1+0x4010], R152 ;  /* 0x0040109801007387 */ /* 0x000fe80000100a00 */
[----:B------:R-:W-:Y:S04]  /*8e700*/  STL.64 [R1+0x4018], R154 ;  /* 0x0040189a01007387 */ /* 0x000fe80000100a00 */
[----:B------:R-:W-:Y:S04]  /*8e710*/  STL.64 [R1+0x4000], R148 ;  /* 0x0040009401007387 */ /* 0x000fe80000100a00 */
[----:B------:R-:W-:Y:S01]  /*8e720*/  STL.64 [R1+0x4008], R150 ;  /* 0x0040089601007387 */ /* 0x000fe20000100a00 */
[----:B--2---:R-:W-:-:S03]  /*8e730*/  IMAD.MOV.U32 R136, RZ, RZ, R242 ;  /* 0x000000ffff887224 */ /* 0x004fc600078e00f2 */
[----:B------:R-:W-:Y:S04]  /*8e740*/  STL.64 [R1+0x3ff0], R144 ;  /* 0x003ff09001007387 */ /* 0x000fe80000100a00 */
[----:B------:R-:W-:Y:S04]  /*8e750*/  STL.64 [R1+0x3ff8], R146 ;  /* 0x003ff89201007387 */ /* 0x000fe80000100a00 */
[----:B------:R4:W-:Y:S01]  /*8e760*/  STL.64 [R1+0x3fe0], R140 ;  /* 0x003fe08c01007387 */ /* 0x0009e20000100a00 */
[----:B------:R-:W-:-:S03]  /*8e770*/  IMAD.MOV.U32 R137, RZ, RZ, R243 ;  /* 0x000000ffff897224 */ /* 0x000fc600078e00f3 */
[----:B------:R1:W-:Y:S01]  /*8e780*/  STL.64 [R1+0x3fe8], R142 ;  /* 0x003fe88e01007387 */ /* 0x0003e20000100a00 */
[----:B------:R-:W-:-:S03]  /*8e790*/  IMAD.MOV.U32 R138, RZ, RZ, R240 ;  /* 0x000000ffff8a7224 */ /* 0x000fc600078e00f0 */
[----:B------:R-:W2:Y:S01]  /*8e7a0*/  LDL.LU R242, [R1+0x8de4] ;  /* 0x008de40001f27983 */ /* 0x000ea20000300800 */
[----:B------:R-:W-:-:S03]  /*8e7b0*/  IMAD.MOV.U32 R139, RZ, RZ, R241 ;  /* 0x000000ffff8b7224 */ /* 0x000fc600078e00f1 */
[----:B------:R3:W-:Y:S04]  /*8e7c0*/  STL.64 [R1+0x3fd0], R132 ;  /* 0x003fd08401007387 */ /* 0x0007e80000100a00 */
[----:B------:R1:W-:Y:S04]  /*8e7d0*/  STL.64 [R1+0x3fd8], R134 ;  /* 0x003fd88601007387 */ /* 0x0003e80000100a00 */
[----:B------:R-:W3:Y:S04]  /*8e7e0*/  LDL.LU R243, [R1+0x8de0] ;  /* 0x008de00001f37983 */ /* 0x000ee80000300800 */
[----:B------:R-:W3:Y:S04]  /*8e7f0*/  LDL.LU R240, [R1+0x8ddc] ;  /* 0x008ddc0001f07983 */ /* 0x000ee80000300800 */
[----:B------:R-:W3:Y:S01]  /*8e800*/  LDL.LU R241, [R1+0x8dd8] ;  /* 0x008dd80001f17983 */ /* 0x000ee20000300800 */
[----:B----4-:R-:W-:-:S02]  /*8e810*/  IMAD.MOV.U32 R140, RZ, RZ, R247 ;  /* 0x000000ffff8c7224 */ /* 0x010fc400078e00f7 */
[----:B------:R-:W-:Y:S01]  /*8e820*/  IMAD.MOV.U32 R141, RZ, RZ, R246 ;  /* 0x000000ffff8d7224 */ /* 0x000fe200078e00f6 */
[----:B------:R-:W4:Y:S01]  /*8e830*/  LDL.LU R247, [R1+0x8dd4] ;  /* 0x008dd40001f77983 */ /* 0x000f220000300800 */
[----:B-1----:R-:W-:Y:S02]  /*8e840*/  IMAD.MOV.U32 R142, RZ, RZ, R245 ;  /* 0x000000ffff8e7224 */ /* 0x002fe400078e00f5 */
[----:B------:R-:W-:Y:S01]  /*8e850*/  IMAD.MOV.U32 R143, RZ, RZ, R244 ;  /* 0x000000ffff8f7224 */ /* 0x000fe200078e00f4 */
[----:B------:R-:W4:Y:S04]  /*8e860*/  LDL.LU R246, [R1+0x8dd0] ;  /* 0x008dd00001f67983 */ /* 0x000f280000300800 */
[----:B------:R-:W4:Y:S04]  /*8e870*/  LDL.LU R245, [R1+0x8dcc] ;  /* 0x008dcc0001f57983 */ /* 0x000f280000300800 */
[----:B------:R-:W4:Y:S01]  /*8e880*/  LDL.LU R244, [R1+0x8dc8] ;  /* 0x008dc80001f47983 */ /* 0x000f220000300800 */
[----:B--2---:R-:W-:-:S02]  /*8e890*/  IMAD.MOV.U32 R147, RZ, RZ, R242 ;  /* 0x000000ffff937224 */ /* 0x004fc400078e00f2 */
[----:B---3--:R-:W-:Y:S02]  /*8e8a0*/  IMAD.MOV.U32 R146, RZ, RZ, R243 ;  /* 0x000000ffff927224 */ /* 0x008fe400078e00f3 */
[----:B------:R-:W-:Y:S02]  /*8e8b0*/  IMAD.MOV.U32 R144, RZ, RZ, R240 ;  /* 0x000000ffff907224 */ /* 0x000fe400078e00f0 */
        /* <DEDUP_REMOVED lines=29> */
[----:B------:R-:W4:Y:S04]  /*8ea90*/  LDL.LU R188, [R1] ;  /* 0x0000000001bc7983 */ /* 0x000f280000300800 */
        /* <DEDUP_REMOVED lines=59> */
[----:B--2---:R-:W-:Y:S02]  /*8ee50*/  IMAD.MOV.U32 R159, RZ, RZ, R243 ;  /* 0x000000ffff9f7224 */ /* 0x004fe400078e00f3 */
[----:B---3--:R-:W-:Y:S02]  /*8ee60*/  IMAD.MOV.U32 R158, RZ, RZ, R242 ;  /* 0x000000ffff9e7224 */ /* 0x008fe400078e00f2 */
[----:B----4-:R-:W-:Y:S02]  /*8ee70*/  IMAD.MOV.U32 R157, RZ, RZ, R241 ;  /* 0x000000ffff9d7224 */ /* 0x010fe400078e00f1 */
[----:B------:R-:W-:Y:S02]  /*8ee80*/  IMAD.MOV.U32 R156, RZ, RZ, R240 ;  /* 0x000000ffff9c7224 */ /* 0x000fe400078e00f0 */
        /* <DEDUP_REMOVED lines=11> */
[----:B------:R-:W4:Y:S01]  /*8ef40*/  LDL.LU R251, [R1+0x8d78] ;  /* 0x008d780001fb7983 */ /* 0x000f220000300800 */
[C---:B------:R-:W-:Y:S08]  /*8ef50*/  HMMA.1688.F32.TF32 R180, R232.reuse, R18, R180 ;  /* 0x00000012e8b4723c */ /* 0x040ff000000810b4 */
[C---:B------:R-:W-:Y:S11]  /*8ef60*/  HMMA.1688.F32.TF32 R176, R232.reuse, R14, R184 ;  /* 0x0000000ee8b0723c */ /* 0x040ff600000810b8 */
[----:B------:R-:W-:Y:S04]  /*8ef70*/  STL.64 [R1+0x3fc0], R180 ;  /* 0x003fc0b401007387 */ /* 0x000fe80000100a00 */
[----:B------:R1:W-:Y:S02]  /*8ef80*/  STL.64 [R1+0x3fc8], R182 ;  /* 0x003fc8b601007387 */ /* 0x0003e40000100a00 */
[C---:B-1----:R-:W-:Y:S02]  /*8ef90*/  HMMA.1688.F32.TF32 R180, R232.reuse, R10, R208 ;  /* 0x0000000ae8b4723c */ /* 0x042fe400000810d0 */
[----:B------:R-:W-:Y:S04]  /*8efa0*/  STL.64 [R1+0x3fb0], R176 ;  /* 0x003fb0b001007387 */ /* 0x000fe80000100a00 */
[----:B------:R1:W-:Y:S02]  /*8efb0*/  STL.64 [R1+0x3fb8], R178 ;  /* 0x003fb8b201007387 */ /* 0x0003e40000100a00 */
[----:B------:R-:W-:Y:S02]  /*8efc0*/  HMMA.1688.F32.TF32 R184, R232, R6, R204 ;  /* 0x00000006e8b8723c */ /* 0x000fe400000810cc */
[----:B------:R-:W-:Y:S04]  /*8efd0*/  LDS R232, [R0+UR7+0x4180] ;  /* 0x0041800700e87984 */ /* 0x000fe80008000800 */
[----:B------:R-:W-:Y:S02]  /*8efe0*/  LDS R234, [R0+UR7+0x6180] ;  /* 0x0061800700ea7984 */ /* 0x000fe40008000800 */
[C---:B-1----:R-:W-:Y:S02]  /*8eff0*/  HMMA.1688.F32.TF32 R176, R236.reuse, R130, R200 ;  /* 0x00000082ecb0723c */ /* 0x042fe400000810c8 */
[----:B------:R-:W-:Y:S04]  /*8f000*/  LDS R233, [R101+UR7+0x4180] ;  /* 0x0041800765e97984 */ /* 0x000fe80008000800 */
[----:B------:R-:W-:Y:S04]  /*8f010*/  STL.64 [R1+0x3fa0], R180 ;  /* 0x003fa0b401007387 */ /* 0x000fe80000100a00 */
[----:B------:R1:W-:Y:S01]  /*8f020*/  STL.64 [R1+0x3fa8], R182 ;  /* 0x003fa8b601007387 */ /* 0x0003e20000100a00 */
[C---:B------:R-:W-:Y:S03]  /*8f030*/  HMMA.1688.F32.TF32 R160, R236.reuse, R78, R160 ;  /* 0x0000004eeca0723c */ /* 0x040fe600000810a0 */
[----:B------:R-:W2:Y:S05]  /*8f040*/  LDS R235, [R101+UR7+0x6180] ;  /* 0x0061800765eb7984 */ /* 0x000eaa0008000800 */
[C---:B-1----:R-:W-:Y:S08]  /*8f050*/  HMMA.1688.F32.TF32 R180, R236.reuse, R126, R164 ;  /* 0x0000007eecb4723c */ /* 0x042ff000000810a4 */
[C---:B------:R-:W-:Y:S01]  /*8f060*/  HMMA.1688.F32.TF32 R164, R236.reuse, R122, R172 ;  /* 0x0000007aeca4723c */ /* 0x040fe200000810ac */
[----:B------:R-:W-:Y:S04]  /*8f070*/  STL.64 [R1+0x3f90], R184 ;  /* 0x003f90b801007387 */ /* 0x000fe80000100a00 */
[----:B------:R-:W-:Y:S04]  /*8f080*/  STL.64 [R1+0x3f98], R186 ;  /* 0x003f98ba01007387 */ /* 0x000fe80000100a00 */
[----:B------:R-:W-:Y:S01]  /*8f090*/  STL.64 [R1+0x3f80], R176 ;  /* 0x003f80b001007387 */ /* 0x000fe20000100a00 */
[C---:B------:R-:W-:Y:S03]  /*8f0a0*/  HMMA.1688.F32.TF32 R172, R236.reuse, R114, R192 ;  /* 0x00000072ecac723c */ /* 0x040fe600000810c0 */
[----:B------:R1:W-:Y:S04]  /*8f0b0*/  STL.64 [R1+0x3f88], R178 ;  /* 0x003f88b201007387 */ /* 0x0003e80000100a00 */
[----:B------:R-:W-:Y:S04]  /*8f0c0*/  STL.64 [R1+0x3f70], R180 ;  /* 0x003f70b401007387 */ /* 0x000fe80000100a00 */
[----:B------:R-:W-:Y:S01]  /*8f0d0*/  STL.64 [R1+0x3f78], R182 ;  /* 0x003f78b601007387 */ /* 0x000fe20000100a00 */
[C---:B-1----:R-:W-:Y:S03]  /*8f0e0*/  HMMA.1688.F32.TF32 R176, R236.reuse, R118, R196 ;  /* 0x00000076ecb0723c */ /* 0x042fe600000810c4 */
[----:B------:R-:W-:Y:S04]  /*8f0f0*/  STL.64 [R1+0x3f60], R164 ;  /* 0x003f60a401007387 */ /* 0x000fe80000100a00 */
[----:B------:R1:W-:Y:S02]  /*8f100*/  STL.64 [R1+0x3f68], R166 ;  /* 0x003f68a601007387 */ /* 0x0003e40000100a00 */
[C---:B-1----:R-:W-:Y:S10]  /*8f110*/  HMMA.1688.F32.TF32 R164, R236.reuse, R110, R188 ;  /* 0x0000006eeca4723c */ /* 0x042ff400000810bc */
[----:B------:R-:W-:Y:S04]  /*8f120*/  STL.64 [R1+0x3f50], R176 ;  /* 0x003f50b001007387 */ /* 0x000fe80000100a00 */
[----:B------:R-:W-:Y:S04]  /*8f130*/  STL.64 [R1+0x3f58], R178 ;  /* 0x003f58b201007387 */ /* 0x000fe80000100a00 */
[----:B------:R-:W-:Y:S04]  /*8f140*/  STL.64 [R1+0x3f40], R172 ;  /* 0x003f40ac01007387 */ /* 0x000fe80000100a00 */
[----:B------:R3:W-:Y:S04]  /*8f150*/  STL.64 [R1+0x3f48], R174 ;  /* 0x003f48ae01007387 */ /* 0x0007e80000100a00 */
[----:B------:R-:W-:Y:S04]  /*8f160*/  STL.64 [R1+0x3f30], R164 ;  /* 0x003f30a401007387 */ /* 0x000fe80000100a00 */
[----:B------:R2:W-:Y:S01]  /*8f170*/  STL.64 [R1+0x3f38], R166 ;  /* 0x003f38a601007387 */ /* 0x0005e20000100a00 */
[C---:B---3--:R-:W-:Y:S08]  /*8f180*/  HMMA.1688.F32.TF32 R172, R236.reuse, R102, R244 ;  /* 0x00000066ecac723c */ /* 0x048ff000000810f4 */
[C---:B--2---:R-:W-:Y:S08]  /*8f190*/  HMMA.1688.F32.TF32 R164, R236.reuse, R98, R240 ;  /* 0x00000062eca4723c */ /* 0x044ff000000810f0 */
[----:B----4-:R-:W-:-:S15]  /*8f1a0*/  HMMA.1688.F32.TF32 R176, R236, R106, R248 ;  /* 0x0000006aecb0723c */ /* 0x010fde00000810f8 */
[----:B------:R-:W-:-:S04]  /*8f1b0*/  NOP ;  /* 0x0000000000007918 */ /* 0x000fc80000000000 */
[----:B------:R-:W-:Y:S04]  /*8f1c0*/  STL.64 [R1+0x3f20], R176 ;  /* 0x003f20b001007387 */ /* 0x000fe80000100a00 */
[----:B------:R-:W-:Y:S04]  /*8f1d0*/  STL.64 [R1+0x3f28], R178 ;  /* 0x003f28b201007387 */ /* 0x000fe80000100a00 */
[----:B------:R-:W-:Y:S04]  /*8f1e0*/  STL.64 [R1+0x3f10], R172 ;  /* 0x003f10ac01007387 */ /* 0x000fe80000100a00 */
[----:B------:R-:W-:Y:S04]  /*8f1f0*/  STL.64 [R1+0x3f18], R174 ;  /* 0x003f18ae01007387 */ /* 0x000fe80000100a00 */
[----:B------:R-:W-:Y:S04]  /*8f200*/  STL.64 [R1+0x3f00], R164 ;  /* 0x003f00a401007387 */ /* 0x000fe80000100a00 */
[----:B------:R1:W-:Y:S02]  /*8f210*/  STL.64 [R1+0x3f08], R166 ;  /* 0x003f08a601007387 */ /* 0x0003e40000100a00 */
[C---:B-1----:R-:W-:Y:S08]  /*8f220*/  HMMA.1688.F32.TF32 R164, R236.reuse, R94, R168 ;  /* 0x0000005eeca4723c */ /* 0x042ff000000810a8 */
[C---:B------:R-:W-:Y:S08]  /*8f230*/  HMMA.1688.F32.TF32 R172, R236.reuse, R90, R220 ;  /* 0x0000005aecac723c */ /* 0x040ff000000810dc */
[C---:B------:R-:W-:Y:S03]  /*8f240*/  HMMA.1688.F32.TF32 R168, R236.reuse, R86, R216 ;  /* 0x00000056eca8723c */ /* 0x040fe600000810d8 */
[----:B------:R-:W-:Y:S04]  /*8f250*/  STL.64 [R1+0x3ef0], R164 ;  /* 0x003ef0a401007387 */ /* 0x000fe80000100a00 */
[----:B------:R1:W-:Y:S01]  /*8f260*/  STL.64 [R1+0x3ef8], R166 ;  /* 0x003ef8a601007387 */ /* 0x0003e20000100a00 */
[C---:B------:R-:W-:Y:S08]  /*8f270*/  HMMA.1688.F32.TF32 R156, R236.reuse, R74, R156 ;  /* 0x0000004aec9c723c */ /* 0x040ff0000008109c */
[C---:B-1----:R-:W-:Y:S08]  /*8f280*/  HMMA.1688.F32.TF32 R164, R236.reuse, R82, R212 ;  /* 0x00000052eca4723c */ /* 0x042ff000000810d4 */
        /* <DEDUP_REMOVED lines=15> */
[C---:B-1----:R-:W-:Y:S08]  /*8f380*/  HMMA.1688.F32.TF32 R152, R236.reuse, R58, R148 ;  /* 0x0000003aec98723c */ /* 0x042ff00000081094 */
        /* <DEDUP_REMOVED lines=22> */
[----:B-1----:R-:W2:Y:S04]  /*8f4f0*/  LDL.LU R140, [R1+0x1300] ;  /* 0x00130000018c7983 */ /* 0x002ea80000300800 */
[----:B------:R-:W2:Y:S04]  /*8f500*/  LDL.LU R141, [R1+0x1304] ;  /* 0x00130400018d7983 */ /* 0x000ea80000300800 */
[----:B---3--:R-:W2:Y:S04]  /*8f510*/  LDL.LU R142, [R1+0x1308] ;  /* 0x00130800018e7983 */ /* 0x008ea80000300800 */
[----:B------:R-:W2:Y:S04]  /*8f520*/  LDL.LU R143, [R1+0x130c] ;  /* 0x00130c00018f7983 */ /* 0x000ea80000300800 */
[----:B------:R-:W3:Y:S04]  /*8f530*/  LDL.LU R144, [R1+0x1310] ;  /* 0x0013100001907983 */ /* 0x000ee80000300800 */
[----:B------:R-:W3:Y:S04]  /*8f540*/  LDL.LU R145, [R1+0x1314] ;  /* 0x0013140001917983 */ /* 0x000ee80000300800 */
[----:B------:R-:W3:Y:S04]  /*8f550*/  LDL.LU R146, [R1+0x1318] ;  /* 0x0013180001927983 */ /* 0x000ee80000300800 */
[----:B------:R-:W3:Y:S04]  /*8f560*/  LDL.LU R147, [R1+0x131c] ;  /* 0x00131c0001937983 */ /* 0x000ee80000300800 */
        /* <DEDUP_REMOVED lines=92> */
[----:B----4-:R-:W4:Y:S04]  /*8fb30*/  LDL.LU R132, [R1+0x12e0] ;  /* 0x0012e00001847983 */ /* 0x010f280000300800 */
[----:B------:R-:W4:Y:S04]  /*8fb40*/  LDL.LU R133, [R1+0x12e4] ;  /* 0x0012e40001857983 */ /* 0x000f280000300800 */
[----:B------:R-:W4:Y:S04]  /*8fb50*/  LDL.LU R134, [R1+0x12e8] ;  /* 0x0012e80001867983 */ /* 0x000f280000300800 */
[----:B------:R-:W4:Y:S01]  /*8fb60*/  LDL.LU R135, [R1+0x12ec] ;  /* 0x0012ec0001877983 */ /* 0x000f220000300800 */
[C---:B--2---:R-:W-:Y:S08]  /*8fb70*/  HMMA.1688.F32.TF32 R164, R236.reuse, R6, R164 ;  /* 0x00000006eca4723c */ /* 0x044ff000000810a4 */
[C---:B---3--:R-:W-:Y:S08]  /*8fb80*/  HMMA.1688.F32.TF32 R180, R236.reuse, R26, R180 ;  /* 0x0000001aecb4723c */ /* 0x048ff000000810b4 */
[C---:B------:R-:W-:Y:S08]  /*8fb90*/  HMMA.1688.F32.TF32 R240, R236.reuse, R38, R244 ;  /* 0x00000026ecf0723c */ /* 0x040ff000000810f4 */
[C---:B------:R-:W-:Y:S11]  /*8fba0*/  HMMA.1688.F32.TF32 R244, R236.reuse, R34, R248 ;  /* 0x00000022ecf4723c */ /* 0x040ff600000810f8 */
[----:B------:R-:W-:Y:S04]  /*8fbb0*/  STL.64 [R1+0x3e10], R240 ;  /* 0x003e10f001007387 */ /* 0x000fe80000100a00 */
[----:B------:R1:W-:Y:S02]  /*8fbc0*/  STL.64 [R1+0x3e18], R242 ;  /* 0x003e18f201007387 */ /* 0x0003e40000100a00 */
[C---:B-1----:R-:W-:Y:S08]  /*8fbd0*/  HMMA.1688.F32.TF32 R240, R236.reuse, R30, R176 ;  /* 0x0000001eecf0723c */ /* 0x042ff000000810b0 */
[C---:B------:R-:W-:Y:S01]  /*8fbe0*/  HMMA.1688.F32.TF32 R176, R236.reuse, R22, R184 ;  /* 0x00000016ecb0723c */ /* 0x040fe200000810b8 */
[----:B------:R-:W-:Y:S04]  /*8fbf0*/  STL.64 [R1+0x3e00], R244 ;  /* 0x003e00f401007387 */ /* 0x000fe80000100a00 */
[----:B------:R-:W-:Y:S03]  /*8fc00*/  STL.64 [R1+0x3e08], R246 ;  /* 0x003e08f601007387 */ /* 0x000fe60000100a00 */
[C---:B------:R-:W-:Y:S03]  /*8fc10*/  HMMA.1688.F32.TF32 R184, R236.reuse, R18, R208 ;  /* 0x00000012ecb8723c */ /* 0x040fe600000810d0 */
[----:B------:R-:W-:Y:S04]  /*8fc20*/  STL.64 [R1+0x3df0], R240 ;  /* 0x003df0f001007387 */ /* 0x000fe80000100a00 */
[----:B------:R-:W-:Y:S04]  /*8fc30*/  STL.64 [R1+0x3df8], R242 ;  /* 0x003df8f201007387 */ /* 0x000fe80000100a00 */
[----:B------:R-:W-:Y:S04]  /*8fc40*/  STL.64 [R1+0x3de0], R180 ;  /* 0x003de0b401007387 */ /* 0x000fe80000100a00 */
[----:B------:R1:W-:Y:S04]  /*8fc50*/  STL.64 [R1+0x3de8], R182 ;  /* 0x003de8b601007387 */ /* 0x0003e80000100a00 */
[----:B------:R-:W-:Y:S04]  /*8fc60*/  STL.64 [R1+0x3dd0], R176 ;  /* 0x003dd0b001007387 */ /* 0x000fe80000100a00 */
[----:B------:R2:W-:Y:S01]  /*8fc70*/  STL.64 [R1+0x3dd8], R178 ;  /* 0x003dd8b201007387 */ /* 0x0005e20000100a00 */
[C---:B-1----:R-:W-:Y:S08]  /*8fc80*/  HMMA.1688.F32.TF32 R180, R236.reuse, R14, R204 ;  /* 0x0000000eecb4723c */ /* 0x042ff000000810cc */
[----:B--2---:R-:W-:Y:S01]  /*8fc90*/  HMMA.1688.F32.TF32 R176, R236, R10, R200 ;  /* 0x0000000aecb0723c */ /* 0x004fe200000810c8 */
[----:B------:R-:W-:Y:S04]  /*8fca0*/  STL.64 [R1+0x3dc0], R184 ;  /* 0x003dc0b801007387 */ /* 0x000fe80000100a00 */
[----:B------:R-:W-:Y:S03]  /*8fcb0*/  STL.64 [R1+0x3dc8], R186 ;  /* 0x003dc8ba01007387 */ /* 0x000fe60000100a00 */
[C---:B------:R-:W-:Y:S01]  /*8fcc0*/  HMMA.1688.F32.TF32 R144, R232.reuse, R74, R144 ;  /* 0x0000004ae890723c */ /* 0x040fe20000081090 */
[----:B------:R-:W-:Y:S04]  /*8fcd0*/  LDS R236, [R109+UR7+0x4180] ;  /* 0x004180076dec7984 */ /* 0x000fe80008000800 */
[----:B------:R-:W-:Y:S04]  /*8fce0*/  STL.64 [R1+0x3db0], R180 ;  /* 0x003db0b401007387 */ /* 0x000fe80000100a00 */
[----:B------:R-:W-:Y:S04]  /*8fcf0*/  STL.64 [R1+0x3db8], R182 ;  /* 0x003db8b601007387 */ /* 0x000fe80000100a00 */
[----:B------:R-:W-:Y:S04]  /*8fd00*/  STL.64 [R1+0x3d90], R176 ;  /* 0x003d90b001007387 */ /* 0x000fe80000100a00 */
[----:B------:R-:W-:Y:S04]  /*8fd10*/  STL.64 [R1+0x3d98], R178 ;  /* 0x003d98b201007387 */ /* 0x000fe80000100a00 */
[----:B------:R-:W-:Y:S04]  /*8fd20*/  STL.64 [R1+0x3d60], R164 ;  /* 0x003d60a401007387 */ /* 0x000fe80000100a00 */
[----:B------:R1:W-:Y:S01]  /*8fd30*/  STL.64 [R1+0x3d68], R166 ;  /* 0x003d68a601007387 */ /* 0x0003e20000100a00 */
[C---:B------:R-:W-:Y:S03]  /*8fd40*/  HMMA.1688.F32.TF32 R148, R232.reuse, R78, R148 ;  /* 0x0000004ee894723c */ /* 0x040fe60000081094 */
[----:B------:R-:W-:Y:S04]  /*8fd50*/  LDS R238, [R109+UR7+0x6180] ;  /* 0x006180076dee7984 */ /* 0x000fe80008000800 */
[----:B------:R-:W-:Y:S01]  /*8fd60*/  LDS R237, [R108+UR7+0x4180] ;  /* 0x004180076ced7984 */ /* 0x000fe20008000800 */
[C---:B-1----:R-:W-:Y:S03]  /*8fd70*/  HMMA.1688.F32.TF32 R164, R232.reuse, R130, R172 ;  /* 0x00000082e8a4723c */ /* 0x042fe600000810ac */
[----:B------:R-:W1:Y:S05]  /*8fd80*/  LDS R239, [R108+UR7+0x6180] ;  /* 0x006180076cef7984 */ /* 0x000e6a0008000800 */
[C---:B------:R-:W-:Y:S08]  /*8fd90*/  HMMA.1688.F32.TF32 R172, R232.reuse, R126, R196 ;  /* 0x0000007ee8ac723c */ /* 0x040ff000000810c4 */
[C---:B------:R-:W-:Y:S03]  /*8fda0*/  HMMA.1688.F32.TF32 R176, R232.reuse, R122, R192 ;  /* 0x0000007ae8b0723c */ /* 0x040fe600000810c0 */
[----:B------:R-:W-:Y:S04]  /*8fdb0*/  STL.64 [R1+0x3d50], R164 ;  /* 0x003d50a401007387 */ /* 0x000fe80000100a00 */
[----:B------:R2:W-:Y:S02]  /*8fdc0*/  STL.64 [R1+0x3d58], R166 ;  /* 0x003d58a601007387 */ /* 0x0005e40000100a00 */
[C---:B--2---:R-:W-:Y:S02]  /*8fdd0*/  HMMA.1688.F32.TF32 R164, R232.reuse, R118, R188 ;  /* 0x00000076e8a4723c */ /* 0x044fe400000810bc */
[----:B------:R-:W-:Y:S04]  /*8fde0*/  STL.64 [R1+0x3d40], R172 ;  /* 0x003d40ac01007387 */ /* 0x000fe80000100a00 */
[----:B------:R2:W-:Y:S04]  /*8fdf0*/  STL.64 [R1+0x3d48], R174 ;  /* 0x003d48ae01007387 */ /* 0x0005e80000100a00 */
[----:B------:R-:W-:Y:S04]  /*8fe00*/  STL.64 [R1+0x3d30], R176 ;  /* 0x003d30b001007387 */ /* 0x000fe80000100a00 */
[----:B------:R-:W-:Y:S01]  /*8fe10*/  STL.64 [R1+0x3d38], R178 ;  /* 0x003d38b201007387 */ /* 0x000fe20000100a00 */
[C---:B--2---:R-:W-:Y:S04]  /*8fe20*/  HMMA.1688.F32.TF32 R172, R232.reuse, R114, R168 ;  /* 0x00000072e8ac723c */ /* 0x044fe800000810a8 */
[----:B------:R-:W-:Y:S04]  /*8fe30*/  STL.64 [R1+0x3d20], R164 ;  /* 0x003d20a401007387 */ /* 0x000fe80000100a00 */
[----:B------:R2:W-:Y:S01]  /*8fe40*/  STL.64 [R1+0x3d28], R166 ;  /* 0x003d28a601007387 */ /* 0x0005e20000100a00 */
[C---:B------:R-:W-:Y:S08]  /*8fe50*/  HMMA.1688.F32.TF32 R168, R232.reuse, R110, R220 ;  /* 0x0000006ee8a8723c */ /* 0x040ff000000810dc */
[C---:B--2---:R-:W-:Y:S02]  /*8fe60*/  HMMA.1688.F32.TF32 R164, R232.reuse, R106, R216 ;  /* 0x0000006ae8a4723c */ /* 0x044fe400000810d8 */
[----:B------:R-:W-:Y:S04]  /*8fe70*/  STL.64 [R1+0x3d10], R172 ;  /* 0x003d10ac01007387 */ /* 0x000fe80000100a00 */
[----:B------:R2:W-:Y:S05]  /*8fe80*/  STL.64 [R1+0x3d18], R174 ;  /* 0x003d18ae01007387 */ /* 0x0005ea0000100a00 */
[----:B------:R-:W-:Y:S04]  /*8fe90*/  STL.64 [R1+0x3d00], R168 ;  /* 0x003d00a801007387 */ /* 0x000fe80000100a00 */
[----:B------:R3:W-:Y:S01]  /*8fea0*/  STL.64 [R1+0x3d08], R170 ;  /* 0x003d08aa01007387 */ /* 0x0007e20000100a00 */
[C---:B--2---:R-:W-:Y:S03]  /*8feb0*/  HMMA.1688.F32.TF32 R172, R232.reuse, R102, R212 ;  /* 0x00000066e8ac723c */ /* 0x044fe600000810d4 */
[----:B------:R-:W-:Y:S04]  /*8fec0*/  STL.64 [R1+0x3cf0], R164 ;  /* 0x003cf0a401007387 */ /* 0x000fe80000100a00 */
[----:B------:R2:W-:Y:S01]  /*8fed0*/  STL.64 [R1+0x3cf8], R166 ;  /* 0x003cf8a601007387 */ /* 0x0005e20000100a00 */
[C---:B---3--:R-:W-:Y:S08]  /*8fee0*/  HMMA.1688.F32.TF32 R168, R232.reuse, R98, R160 ;  /* 0x00000062e8a8723c */ /* 0x048ff000000810a0 */
[C---:B------:R-:W-:Y:S08]  /*8fef0*/  HMMA.1688.F32.TF32 R160, R232.reuse, R90, R152 ;  /* 0x0000005ae8a0723c */ /* 0x040ff00000081098 */
[C---:B--2---:R-:W-:Y:S08]  /*8ff00*/  HMMA.1688.F32.TF32 R164, R232.reuse, R94, R156 ;  /* 0x0000005ee8a4723c */ /* 0x044ff0000008109c */
[C---:B------:R-:W-:Y:S08]  /*8ff10*/  HMMA.1688.F32.TF32 R156, R232.reuse, R86, R224 ;  /* 0x00000056e89c723c */ /* 0x040ff000000810e0 */
[C---:B------:R-:W-:Y:S01]  /*8ff20*/  HMMA.1688.F32.TF32 R152, R232.reuse, R82, R228 ;  /* 0x00000052e898723c */ /* 0x040fe200000810e4 */
[----:B------:R-:W-:Y:S07]  /*8ff30*/  STL.64 [R1+0x3ce0], R172 ;  /* 0x003ce0ac01007387 */ /* 0x000fee0000100a00 */
[C---:B------:R-:W-:Y:S01]  /*8ff40*/  HMMA.1688.F32.TF32 R140, R232.reuse, R70, R140 ;  /* 0x00000046e88c723c */ /* 0x040fe2000008108c */
[----:B------:R-:W-:Y:S04]  /*8ff50*/  STL.64 [R1+0x3ce8], R174 ;  /* 0x003ce8ae01007387 */ /* 0x000fe80000100a00 */
[----:B------:R-:W-:Y:S03]  /*8ff60*/  STL.64 [R1+0x3cd0], R168 ;  /* 0x003cd0a801007387 */ /* 0x000fe60000100a00 */
[C---:B------:R-:W-:Y:S01]  /*8ff70*/  HMMA.1688.F32.TF32 R136, R232.reuse, R66, R136 ;  /* 0x00000042e888723c */ /* 0x040fe20000081088 */
[----:B------:R-:W-:Y:S04]  /*8ff80*/  STL.64 [R1+0x3cd8], R170 ;  /* 0x003cd8aa01007387 */ /* 0x000fe80000100a00 */
[----:B------:R-:W-:Y:S03]  /*8ff90*/  STL.64 [R1+0x3cc0], R164 ;  /* 0x003cc0a401007387 */ /* 0x000fe60000100a00 */
[C---:B----4-:R-:W-:Y:S01]  /*8ffa0*/  HMMA.1688.F32.TF32 R132, R232.reuse, R62, R132 ;  /* 0x0000003ee884723c */ /* 0x050fe20000081084 */
        /* <DEDUP_REMOVED lines=11> */
[----:B------:R-:W-:Y:S04]  /*90060*/  STL.64 [R1+0x3c60], R140 ;  /* 0x003c608c01007387 */ /* 0x000fe80000100a00 */
[----:B------:R-:W-:Y:S04]  /*90070*/  STL.64 [R1+0x3c68], R142 ;  /* 0x003c688e01007387 */ /* 0x000fe80000100a00 */
        /* <DEDUP_REMOVED lines=56> */
[----:B----4-:R-:W4:Y:S04]  /*90400*/  LDL.LU R136, [R1+0x12c0] ;  /* 0x0012c00001887983 */ /* 0x010f280000300800 */
[----:B------:R-:W4:Y:S04]  /*90410*/  LDL.LU R137, [R1+0x12c4] ;  /* 0x0012c40001897983 */ /* 0x000f280000300800 */
[----:B-1----:R-:W4:Y:S04]  /*90420*/  LDL.LU R138, [R1+0x12c8] ;  /* 0x0012c800018a7983 */ /* 0x002f280000300800 */
[----:B------:R-:W4:Y:S04]  /*90430*/  LDL.LU R139, [R1+0x12cc] ;  /* 0x0012cc00018b7983 */ /* 0x000f280000300800 */
        /* <DEDUP_REMOVED lines=36> */
[C---:B----4-:R-:W-:Y:S03]  /*90680*/  HMMA.1688.F32.TF32 R176, R232.reuse, R54, R136 ;  /* 0x00000036e8b0723c */ /* 0x050fe60000081088 */
[----:B------:R-:W4:Y:S05]  /*90690*/  LDL.LU R136, [R1+0x1200] ;  /* 0x0012000001887983 */ /* 0x000f2a0000300800 */
[----:B--2---:R-:W-:-:S15]  /*906a0*/  HMMA.1688.F32.TF32 R180, R232, R58, R184 ;  /* 0x0000003ae8b4723c */ /* 0x004fde00000810b8 */
[----:B------:R-:W-:-:S04]  /*906b0*/  NOP ;  /* 0x0000000000007918 */ /* 0x000fc80000000000 */
[----:B------:R-:W-:Y:S04]  /*906c0*/  STL.64 [R1+0x3c30], R180 ;  /* 0x003c30b401007387 */ /* 0x000fe80000100a00 */
[----:B------:R3:W-:Y:S04]  /*906d0*/  STL.64 [R1+0x3c38], R182 ;  /* 0x003c38b601007387 */ /* 0x0007e80000100a00 */
[----:B------:R-:W-:Y:S04]  /*906e0*/  STL.64 [R1+0x3c20], R176 ;  /* 0x003c20b001007387 */ /* 0x000fe80000100a00 */
[----:B------:R1:W-:Y:S01]  /*906f0*/  STL.64 [R1+0x3c28], R178 ;  /* 0x003c28b201007387 */ /* 0x0003e20000100a00 */
[C---:B---3--:R-:W-:Y:S03]  /*90700*/  HMMA.1688.F32.TF32 R180, R232.reuse, R50, R208 ;  /* 0x00000032e8b4723c */ /* 0x048fe600000810d0 */
[----:B------:R-:W4:Y:S04]  /*90710*/  LDL.LU R137, [R1+0x1204] ;  /* 0x0012040001897983 */ /* 0x000f280000300800 */
[----:B------:R-:W4:Y:S01]  /*90720*/  LDL.LU R138, [R1+0x1208] ;  /* 0x00120800018a7983 */ /* 0x000f220000300800 */
[C---:B-1----:R-:W-:Y:S03]  /*90730*/  HMMA.1688.F32.TF32 R176, R232.reuse, R46, R132 ;  /* 0x0000002ee8b0723c */ /* 0x042fe60000081084 */
[----:B------:R-:W4:Y:S04]  /*90740*/  LDL.LU R139, [R1+0x120c] ;  /* 0x00120c00018b7983 */ /* 0x000f280000300800 */
[----:B------:R-:W2:Y:S04]  /*90750*/  LDL.LU R132, [R1+0x11f0] ;  /* 0x0011f00001847983 */ /* 0x000ea80000300800 */
[----:B------:R-:W-:Y:S04]  /*90760*/  STL.64 [R1+0x3c10], R180 ;  /* 0x003c10b401007387 */ /* 0x000fe80000100a00 */
[----:B------:R1:W-:Y:S04]  /*90770*/  STL.64 [R1+0x3c18], R182 ;  /* 0x003c18b601007387 */ /* 0x0003e80000100a00 */
[----:B------:R-:W-:Y:S04]  /*90780*/  STL.64 [R1+0x3c00], R176 ;  /* 0x003c00b001007387 */ /* 0x000fe80000100a00 */
[----:B------:R3:W-:Y:S04]  /*90790*/  STL.64 [R1+0x3c08], R178 ;  /* 0x003c08b201007387 */ /* 0x0007e80000100a00 */
[----:B------:R-:W2:Y:S04]  /*907a0*/  LDL.LU R133, [R1+0x11f4] ;  /* 0x0011f40001857983 */ /* 0x000ea80000300800 */
[----:B------:R-:W2:Y:S04]  /*907b0*/  LDL.LU R134, [R1+0x11f8] ;  /* 0x0011f80001867983 */ /* 0x000ea80000300800 */
[----:B------:R-:W2:Y:S01]  /*907c0*/  LDL.LU R135, [R1+0x11fc] ;  /* 0x0011fc0001877983 */ /* 0x000ea20000300800 */
[C---:B------:R-:W-:Y:S08]  /*907d0*/  HMMA.1688.F32.TF32 R184, R232.reuse, R42, R204 ;  /* 0x0000002ae8b8723c */ /* 0x040ff000000810cc */
[C---:B-1----:R-:W-:Y:S08]  /*907e0*/  HMMA.1688.F32.TF32 R180, R232.reuse, R38, R200 ;  /* 0x00000026e8b4723c */ /* 0x042ff000000810c8 */
[C---:B---3--:R-:W-:Y:S08]  /*907f0*/  HMMA.1688.F32.TF32 R176, R232.reuse, R34, R164 ;  /* 0x00000022e8b0723c */ /* 0x048ff000000810a4 */
        /* <DEDUP_REMOVED lines=11> */
[C---:B---3--:R-:W-:Y:S01]  /*908b0*/  HMMA.1688.F32.TF32 R164, R232.reuse, R18, R188 ;  /* 0x00000012e8a4723c */ /* 0x048fe200000810bc */
        /* <DEDUP_REMOVED lines=8> */
[----:B-1----:R-:W-:Y:S03]  /*90940*/  HMMA.1688.F32.TF32 R164, R232, R6, R216 ;  /* 0x00000006e8a4723c */ /* 0x002fe600000810d8 */
[----:B------:R-:W-:Y:S04]  /*90950*/  STL.64 [R1+0x3b80], R172 ;  /* 0x003b80ac01007387 */ /* 0x000fe80000100a00 */
[----:B------:R1:W-:Y:S04]  /*90960*/  STL.64 [R1+0x3b88], R174 ;  /* 0x003b88ae01007387 */ /* 0x0003e80000100a00 */
[----:B------:R-:W-:Y:S04]  /*90970*/  STL.64 [R1+0x3b70], R168 ;  /* 0x003b70a801007387 */ /* 0x000fe80000100a00 */
[----:B------:R3:W-:Y:S01]  /*90980*/  STL.64 [R1+0x3b78], R170 ;  /* 0x003b78aa01007387 */ /* 0x0007e20000100a00 */
[C---:B-1----:R-:W-:Y:S03]  /*90990*/  HMMA.1688.F32.TF32 R172, R236.reuse, R130, R212 ;  /* 0x00000082ecac723c */ /* 0x042fe600000810d4 */
[----:B------:R-:W-:Y:S04]  /*909a0*/  LDS R233, [R101+UR7+0x4200] ;  /* 0x0042000765e97984 */ /* 0x000fe80008000800 */
[----:B------:R-:W-:Y:S01]  /*909b0*/  STL.64 [R1+0x3b40], R164 ;  /* 0x003b40a401007387 */ /* 0x000fe20000100a00 */
[C---:B---3--:R-:W-:Y:S03]  /*909c0*/  HMMA.1688.F32.TF32 R168, R236.reuse, R126, R160 ;  /* 0x0000007eeca8723c */ /* 0x048fe600000810a0 */
[----:B------:R1:W-:Y:S04]  /*909d0*/  STL.64 [R1+0x3b48], R166 ;  /* 0x003b48a601007387 */ /* 0x0003e80000100a00 */
[----:B------:R-:W-:Y:S01]  /*909e0*/  LDS R235, [R101+UR7+0x6200] ;  /* 0x0062000765eb7984 */ /* 0x000fe20008000800 */
[C---:B------:R-:W-:Y:S03]  /*909f0*/  HMMA.1688.F32.TF32 R160, R236.reuse, R118, R152 ;  /* 0x00000076eca0723c */ /* 0x040fe60000081098 */
[----:B------:R-:W-:Y:S04]  /*90a00*/  LDS R232, [R0+UR7+0x4200] ;  /* 0x0042000700e87984 */ /* 0x000fe80008000800 */
[----:B------:R-:W3:Y:S01]  /*90a10*/  LDS R234, [R0+UR7+0x6200] ;  /* 0x0062000700ea7984 */ /* 0x000ee20008000800 */
[C---:B-1----:R-:W-:Y:S08]  /*90a20*/  HMMA.1688.F32.TF32 R164, R236.reuse, R122, R156 ;  /* 0x0000007aeca4723c */ /* 0x042ff0000008109c */
[C---:B------:R-:W-:Y:S08]  /*90a30*/  HMMA.1688.F32.TF32 R156, R236.reuse, R114, R224 ;  /* 0x00000072ec9c723c */ /* 0x040ff000000810e0 */
[C---:B------:R-:W-:Y:S01]  /*90a40*/  HMMA.1688.F32.TF32 R152, R236.reuse, R110, R228 ;  /* 0x0000006eec98723c */ /* 0x040fe200000810e4 */
[----:B------:R-:W-:Y:S07]  /*90a50*/  STL.64 [R1+0x3b30], R172 ;  /* 0x003b30ac01007387 */ /* 0x000fee0000100a00 */
[C---:B------:R-:W-:Y:S01]  /*90a60*/  HMMA.1688.F32.TF32 R148, R236.reuse, R106, R148 ;  /* 0x0000006aec94723c */ /* 0x040fe20000081094 */
[----:B------:R-:W-:Y:S07]  /*90a70*/  STL.64 [R1+0x3b38], R174 ;  /* 0x003b38ae01007387 */ /* 0x000fee0000100a00 */
[C---:B------:R-:W-:Y:S01]  /*90a80*/  HMMA.1688.F32.TF32 R144, R236.reuse, R102, R144 ;  /* 0x00000066ec90723c */ /* 0x040fe20000081090 */
[----:B------:R-:W-:Y:S04]  /*90a90*/  STL.64 [R1+0x3b20], R168 ;  /* 0x003b20a801007387 */ /* 0x000fe80000100a00 */
[----:B------:R-:W-:Y:S03]  /*90aa0*/  STL.64 [R1+0x3b28], R170 ;  /* 0x003b28aa01007387 */ /* 0x000fe60000100a00 */
        /* <DEDUP_REMOVED lines=18> */
[----:B------:R2:W-:Y:S01]  /*90bd0*/  STL.64 [R1+0x8d48], R92 ;  /* 0x008d485c01007387 */ /* 0x0005e20000100a00 */
[----:B----4-:R-:W-:-:S15]  /*90be0*/  HMMA.1688.F32.TF32 R96, R236, R94, R136 ;  /* 0x0000005eec60723c */ /* 0x010fde0000081088 */
[----:B------:R-:W-:-:S04]  /*90bf0*/  NOP ;  /* 0x0000000000007918 */ /* 0x000fc80000000000 */
[----:B------:R-:W-:Y:S01]  /*90c00*/  STL.64 [R1+0x3a70], R96 ;  /* 0x003a706001007387 */ /* 0x000fe20000100a00 */
[C---:B--2---:R-:W-:Y:S03]  /*90c10*/  HMMA.1688.F32.TF32 R92, R236.reuse, R90, R132 ;  /* 0x0000005aec5c723c */ /* 0x044fe60000081084 */
        /* <DEDUP_REMOVED lines=73> */
[----:B------:R-:W1:Y:S04]  /*910b0*/  LDL.LU R248, [R1+0x11d0] ;  /* 0x0011d00001f87983 */ /* 0x000e680000300800 */
[----:B------:R-:W1:Y:S04]  /*910c0*/  LDL.LU R249, [R1+0x11d4] ;  /* 0x0011d40001f97983 */ /* 0x000e680000300800 */
[----:B------:R-:W1:Y:S04]  /*910d0*/  LDL.LU R250, [R1+0x11d8] ;  /* 0x0011d80001fa7983 */ /* 0x000e680000300800 */
[----:B------:R-:W1:Y:S04]  /*910e0*/  LDL.LU R251, [R1+0x11dc] ;  /* 0x0011dc0001fb7983 */ /* 0x000e680000300800 */
        /* <DEDUP_REMOVED lines=36> */
[C---:B-1----:R-:W-:Y:S08]  /*91330*/  HMMA.1688.F32.TF32 R96, R236.reuse, R82, R248 ;  /* 0x00000052ec60723c */ /* 0x042ff000000810f8 */
[C---:B--2---:R-:W-:Y:S08]  /*91340*/  HMMA.1688.F32.TF32 R100, R236.reuse, R86, R244 ;  /* 0x00000056ec64723c */ /* 0x044ff000000810f4 */
[C---:B---3--:R-:W-:Y:S11]  /*91350*/  HMMA.1688.F32.TF32 R92, R236.reuse, R78, R176 ;  /* 0x0000004eec5c723c */ /* 0x048ff600000810b0 */
        /* <DEDUP_REMOVED lines=226> */
[C---:B------:R-:W-:Y:S08]  /*92180*/  HMMA.1688.F32.TF32 R156, R232.reuse, R18, R156 ;  /* 0x00000012e89c723c */ /* 0x040ff0000008109c */
[----:B------:R-:W-:Y:S08]  /*92190*/  HMMA.1688.F32.TF32 R152, R232, R14, R152 ;  /* 0x0000000ee898723c */ /* 0x000ff00000081098 */
        /* <DEDUP_REMOVED lines=17> */
[----:B------:R1:W-:Y:S02]  /*922b0*/  STL.64 [R1+0x3808], R178 ;  /* 0x003808b201007387 */ /* 0x0003e40000100a00 */
[C---:B-1----:R-:W-:Y:S02]  /*922c0*/  HMMA.1688.F32.TF32 R176, R232.reuse, R66, R204 ;  /* 0x00000042e8b0723c */ /* 0x042fe400000810cc */
[----:B------:R-:W-:Y:S04]  /*922d0*/  STL.64 [R1+0x37f0], R184 ;  /* 0x0037f0b801007387 */ /* 0x000fe80000100a00 */
[----:B------:R1:W-:Y:S04]  /*922e0*/  STL.64 [R1+0x37f8], R186 ;  /* 0x0037f8ba01007387 */ /* 0x0003e80000100a00 */
[----:B------:R-:W-:Y:S04]  /*922f0*/  STL.64 [R1+0x37e0], R180 ;  /* 0x0037e0b401007387 */ /* 0x000fe80000100a00 */
[----:B------:R2:W-:Y:S01]  /*92300*/  STL.64 [R1+0x37e8], R182 ;  /* 0x0037e8b601007387 */ /* 0x0005e20000100a00 */
[C---:B-1----:R-:W-:Y:S04]  /*92310*/  HMMA.1688.F32.TF32 R184, R232.reuse, R62, R200 ;  /* 0x0000003ee8b8723c */ /* 0x042fe800000810c8 */
[----:B------:R-:W-:Y:S04]  /*92320*/  STL.64 [R1+0x37d0], R176 ;  /* 0x0037d0b001007387 */ /* 0x000fe80000100a00 */
[----:B------:R1:W-:Y:S01]  /*92330*/  STL.64 [R1+0x37d8], R178 ;  /* 0x0037d8b201007387 */ /* 0x0003e20000100a00 */
[C---:B--2---:R-:W-:Y:S08]  /*92340*/  HMMA.1688.F32.TF32 R180, R232.reuse, R58, R164 ;  /* 0x0000003ae8b4723c */ /* 0x044ff000000810a4 */
        /* <DEDUP_REMOVED lines=10> */
[----:B------:R2:W-:Y:S01]  /*923f0*/  STL.64 [R1+0x3798], R166 ;  /* 0x003798a601007387 */ /* 0x0005e20000100a00 */
[C---:B-1----:R-:W-:Y:S08]  /*92400*/  HMMA.1688.F32.TF32 R176, R232.reuse, R42, R188 ;  /* 0x0000002ae8b0723c */ /* 0x042ff000000810bc */
[C---:B--2---:R-:W-:Y:S01]  /*92410*/  HMMA.1688.F32.TF32 R164, R232.reuse, R38, R168 ;  /* 0x00000026e8a4723c */ /* 0x044fe200000810a8 */
        /* <DEDUP_REMOVED lines=22> */
[----:B--2---:R-:W-:Y:S08]  /*92580*/  HMMA.1688.F32.TF32 R156, R232, R6, R228 ;  /* 0x00000006e89c723c */ /* 0x004ff000000810e4 */
        /* <DEDUP_REMOVED lines=127> */
[C---:B------:R-:W-:Y:S08]  /*92d80*/  HMMA.1688.F32.TF32 R152, R236.reuse, R34, R152 ;  /* 0x00000022ec98723c */ /* 0x040ff00000081098 */
[C---:B---3--:R-:W-:Y:S08]  /*92d90*/  HMMA.1688.F32.TF32 R232, R236.reuse, R106, R248 ;  /* 0x0000006aece8723c */ /* 0x048ff000000810f8 */
[C---:B----4-:R-:W-:Y:S08]  /*92da0*/  HMMA.1688.F32.TF32 R244, R236.reuse, R110, R244 ;  /* 0x0000006eecf4723c */ /* 0x050ff000000810f4 */
[C---:B------:R-:W-:Y:S08]  /*92db0*/  HMMA.1688.F32.TF32 R240, R236.reuse, R102, R176 ;  /* 0x00000066ecf0723c */ /* 0x040ff000000810b0 */
[C---:B------:R-:W-:Y:S03]  /*92dc0*/  HMMA.1688.F32.TF32 R176, R236.reuse, R98, R180 ;  /* 0x00000062ecb0723c */ /* 0x040fe600000810b4 */
[----:B------:R-:W-:Y:S04]  /*92dd0*/  STL.64 [R1+0x3680], R244 ;  /* 0x003680f401007387 */ /* 0x000fe80000100a00 */
[----:B------:R-:W-:Y:S04]  /*92de0*/  STL.64 [R1+0x3688], R246 ;  /* 0x003688f601007387 */ /* 0x000fe80000100a00 */
        /* <DEDUP_REMOVED lines=9> */
[----:B-1----:R-:W-:Y:S03]  /*92e80*/  HMMA.1688.F32.TF32 R176, R236, R94, R184 ;  /* 0x0000005eecb0723c */ /* 0x002fe600000810b8 */
[----:B------:R-:W-:Y:S04]  /*92e90*/  LDS R233, [R101+UR7+0x4280] ;  /* 0x0042800765e97984 */ /* 0x000fe80008000800 */
[----:B------:R-:W1:-:S12]  /*92ea0*/  LDS R235, [R101+UR7+0x6280] ;  /* 0x0062800765eb7984 */ /* 0x000e580008000800 */
[----:B------:R-:W-:Y:S04]  /*92eb0*/  STL.64 [R1+0x3640], R176 ;  /* 0x003640b001007387 */ /* 0x000fe80000100a00 */
[----:B------:R2:W-:Y:S02]  /*92ec0*/  STL.64 [R1+0x3648], R178 ;  /* 0x003648b201007387 */ /* 0x0005e40000100a00 */
[C---:B--2---:R-:W-:Y:S02]  /*92ed0*/  HMMA.1688.F32.TF32 R176, R236.reuse, R86, R204 ;  /* 0x00000056ecb0723c */ /* 0x044fe400000810cc */
[----:B------:R-:W-:Y:S04]  /*92ee0*/  STL.64 [R1+0x3630], R180 ;  /* 0x003630b401007387 */ /* 0x000fe80000100a00 */
[----:B------:R2:W-:Y:S02]  /*92ef0*/  STL.64 [R1+0x3638], R182 ;  /* 0x003638b601007387 */ /* 0x0005e40000100a00 */
[C---:B------:R-:W-:Y:S08]  /*92f00*/  HMMA.1688.F32.TF32 R184, R236.reuse, R82, R200 ;  /* 0x00000052ecb8723c */ /* 0x040ff000000810c8 */
[C---:B--2---:R-:W-:Y:S03]  /*92f10*/  HMMA.1688.F32.TF32 R180, R236.reuse, R78, R164 ;  /* 0x0000004eecb4723c */ /* 0x044fe600000810a4 */
[----:B------:R-:W-:Y:S04]  /*92f20*/  STL.64 [R1+0x3620], R176 ;  /* 0x003620b001007387 */ /* 0x000fe80000100a00 */
[----:B------:R2:W-:Y:S01]  /*92f30*/  STL.64 [R1+0x3628], R178 ;  /* 0x003628b201007387 */ /* 0x0005e20000100a00 */
[C---:B------:R-:W-:Y:S08]  /*92f40*/  HMMA.1688.F32.TF32 R164, R236.reuse, R70, R196 ;  /* 0x00000046eca4723c */ /* 0x040ff000000810c4 */
[C---:B--2---:R-:W-:Y:S01]  /*92f50*/  HMMA.1688.F32.TF32 R176, R236.reuse, R74, R172 ;  /* 0x0000004aecb0723c */ /* 0x044fe200000810ac */
        /* <DEDUP_REMOVED lines=163> */
[----:B------:R-:W4:Y:S04]  /*93990*/  LDL.LU R137, [R1+0xbb4] ;  /* 0x000bb40001897983 */ /* 0x000f280000300800 */
[----:B------:R-:W4:Y:S04]  /*939a0*/  LDL.LU R138, [R1+0xbb8] ;  /* 0x000bb800018a7983 */ /* 0x000f280000300800 */
[----:B------:R-:W4:Y:S01]  /*939b0*/  LDL.LU R139, [R1+0xbbc] ;  /* 0x000bbc00018b7983 */ /* 0x000f220000300800 */
[C---:B--2---:R-:W-:Y:S03]  /*939c0*/  HMMA.1688.F32.TF32 R156, R232.reuse, R54, R156 ;  /* 0x00000036e89c723c */ /* 0x044fe6000008109c */
[----:B------:R-:W-:Y:S04]  /*939d0*/  LDS R236, [R109+UR7+0x4280] ;  /* 0x004280076dec7984 */ /* 0x000fe80008000800 */
[----:B------:R-:W-:Y:S01]  /*939e0*/  LDS R238, [R109+UR7+0x6280] ;  /* 0x006280076dee7984 */ /* 0x000fe20008000800 */
[C---:B------:R-:W-:Y:S03]  /*939f0*/  HMMA.1688.F32.TF32 R152, R232.reuse, R50, R152 ;  /* 0x00000032e898723c */ /* 0x040fe60000081098 */
[----:B------:R-:W-:Y:S04]  /*93a00*/  LDS R237, [R108+UR7+0x4280] ;  /* 0x004280076ced7984 */ /* 0x000fe80008000800 */
[----:B------:R-:W1:Y:S01]  /*93a10*/  LDS R239, [R108+UR7+0x6280] ;  /* 0x006280076cef7984 */ /* 0x000e620008000800 */
[C---:B------:R-:W-:Y:S08]  /*93a20*/  HMMA.1688.F32.TF32 R132, R232.reuse, R22, R132 ;  /* 0x00000016e884723c */ /* 0x040ff00000081084 */
[C---:B---3--:R-:W-:Y:S08]  /*93a30*/  HMMA.1688.F32.TF32 R184, R232.reuse, R110, R184 ;  /* 0x0000006ee8b8723c */ /* 0x048ff000000810b8 */
[----:B----4-:R-:W-:-:S15]  /*93a40*/  HMMA.1688.F32.TF32 R240, R232, R130, R240 ;  /* 0x00000082e8f0723c */ /* 0x010fde00000810f0 */
[----:B------:R-:W-:-:S04]  /*93a50*/  NOP ;  /* 0x0000000000007918 */ /* 0x000fc80000000000 */
[----:B------:R-:W-:Y:S04]  /*93a60*/  STL.64 [R1+0x3430], R240 ;  /* 0x003430f001007387 */ /* 0x000fe80000100a00 */
[----:B------:R2:W-:Y:S02]  /*93a70*/  STL.64 [R1+0x3438], R242 ;  /* 0x003438f201007387 */ /* 0x0005e40000100a00 */
[C---:B--2---:R-:W-:Y:S08]  /*93a80*/  HMMA.1688.F32.TF32 R240, R232.reuse, R126, R244 ;  /* 0x0000007ee8f0723c */ /* 0x044ff000000810f4 */
[C---:B------:R-:W-:Y:S11]  /*93a90*/  HMMA.1688.F32.TF32 R244, R232.reuse, R122, R248 ;  /* 0x0000007ae8f4723c */ /* 0x040ff600000810f8 */
[----:B------:R-:W-:Y:S04]  /*93aa0*/  STL.64 [R1+0x3410], R240 ;  /* 0x003410f001007387 */ /* 0x000fe80000100a00 */
[----:B------:R2:W-:Y:S02]  /*93ab0*/  STL.64 [R1+0x3418], R242 ;  /* 0x003418f201007387 */ /* 0x0005e40000100a00 */
[C---:B--2---:R-:W-:Y:S08]  /*93ac0*/  HMMA.1688.F32.TF32 R240, R232.reuse, R118, R176 ;  /* 0x00000076e8f0723c */ /* 0x044ff000000810b0 */
        /* <DEDUP_REMOVED lines=8> */
[C---:B--2---:R-:W-:Y:S02]  /*93b50*/  HMMA.1688.F32.TF32 R176, R232.reuse, R102, R204 ;  /* 0x00000066e8b0723c */ /* 0x044fe400000810cc */
[----:B------:R-:W-:Y:S04]  /*93b60*/  STL.64 [R1+0x33b0], R184 ;  /* 0x0033b0b801007387 */ /* 0x000fe80000100a00 */
[----:B------:R2:W-:Y:S04]  /*93b70*/  STL.64 [R1+0x33b8], R186 ;  /* 0x0033b8ba01007387 */ /* 0x0005e80000100a00 */
[----:B------:R-:W-:Y:S04]  /*93b80*/  STL.64 [R1+0x33a0], R180 ;  /* 0x0033a0b401007387 */ /* 0x000fe80000100a00 */
[----:B------:R3:W-:Y:S01]  /*93b90*/  STL.64 [R1+0x33a8], R182 ;  /* 0x0033a8b601007387 */ /* 0x0007e20000100a00 */
[C---:B--2---:R-:W-:Y:S04]  /*93ba0*/  HMMA.1688.F32.TF32 R184, R232.reuse, R98, R200 ;  /* 0x00000062e8b8723c */ /* 0x044fe800000810c8 */
[----:B------:R-:W-:Y:S04]  /*93bb0*/  STL.64 [R1+0x3380], R176 ;  /* 0x003380b001007387 */ /* 0x000fe80000100a00 */
[----:B------:R2:W-:Y:S01]  /*93bc0*/  STL.64 [R1+0x3388], R178 ;  /* 0x003388b201007387 */ /* 0x0005e20000100a00 */
[C---:B---3--:R-:W-:Y:S08]  /*93bd0*/  HMMA.1688.F32.TF32 R180, R232.reuse, R94, R164 ;  /* 0x0000005ee8b4723c */ /* 0x048ff000000810a4 */
        /* <DEDUP_REMOVED lines=163> */
[C---:B--2---:R-:W-:Y:S08]  /*94610*/  HMMA.1688.F32.TF32 R160, R236.reuse, R78, R160 ;  /* 0x0000004eeca0723c */ /* 0x044ff000000810a0 */
[----:B------:R-:W-:Y:S08]  /*94620*/  HMMA.1688.F32.TF32 R152, R236, R70, R152 ;  /* 0x00000046ec98723c */ /* 0x000ff00000081098 */
[C---:B---3--:R-:W-:Y:S08]  /*94630*/  HMMA.1688.F32.TF32 R240, R232.reuse, R18, R244 ;  /* 0x00000012e8f0723c */ /* 0x048ff000000810f4 */
[C---:B------:R-:W-:Y:S11]  /*94640*/  HMMA.1688.F32.TF32 R244, R232.reuse, R14, R248 ;  /* 0x0000000ee8f4723c */ /* 0x040ff600000810f8 */
[----:B------:R-:W-:Y:S04]  /*94650*/  STL.64 [R1+0x3020], R240 ;  /* 0x003020f001007387 */ /* 0x000fe80000100a00 */
[----:B------:R4:W-:Y:S02]  /*94660*/  STL.64 [R1+0x3028], R242 ;  /* 0x003028f201007387 */ /* 0x0009e40000100a00 */
[C---:B----4-:R-:W-:Y:S08]  /*94670*/  HMMA.1688.F32.TF32 R240, R232.reuse, R10, R176 ;  /* 0x0000000ae8f0723c */ /* 0x050ff000000810b0 */
[----:B------:R-:W-:Y:S08]  /*94680*/  HMMA.1688.F32.TF32 R232, R232, R6, R180 ;  /* 0x00000006e8e8723c */ /* 0x000ff000000810b4 */
[C---:B------:R-:W-:Y:S08]  /*94690*/  HMMA.1688.F32.TF32 R176, R236.reuse, R130, R184 ;  /* 0x00000082ecb0723c */ /* 0x040ff000000810b8 */
[C---:B------:R-:W-:Y:S01]  /*946a0*/  HMMA.1688.F32.TF32 R180, R236.reuse, R126, R208 ;  /* 0x0000007eecb4723c */ /* 0x040fe200000810d0 */
        /* <DEDUP_REMOVED lines=12> */
[----:B------:R-:W-:Y:S04]  /*94770*/  LDS R232, [R0+UR7+0x4300] ;  /* 0x0043000700e87984 */ /* 0x000fe80008000800 */
[----:B------:R-:W-:Y:S01]  /*94780*/  LDS R234, [R0+UR7+0x6300] ;  /* 0x0063000700ea7984 */ /* 0x000fe20008000800 */
[C---:B--2---:R-:W-:Y:S03]  /*94790*/  HMMA.1688.F32.TF32 R180, R236.reuse, R114, R164 ;  /* 0x00000072ecb4723c */ /* 0x044fe600000810a4 */
[----:B------:R-:W-:Y:S04]  /*947a0*/  LDS R233, [R101+UR7+0x4300] ;  /* 0x0043000765e97984 */ /* 0x000fe80008000800 */
[----:B------:R-:W1:Y:S01]  /*947b0*/  LDS R235, [R101+UR7+0x6300] ;  /* 0x0063000765eb7984 */ /* 0x000e620008000800 */
[C---:B------:R-:W-:Y:S03]  /*947c0*/  HMMA.1688.F32.TF32 R164, R236.reuse, R110, R172 ;  /* 0x0000006eeca4723c */ /* 0x040fe600000810ac */
[----:B------:R-:W-:Y:S04]  /*947d0*/  STL.64 [R1+0x2f90], R184 ;  /* 0x002f90b801007387 */ /* 0x000fe80000100a00 */
[----:B------:R-:W-:Y:S04]  /*947e0*/  STL.64 [R1+0x2f98], R186 ;  /* 0x002f98ba01007387 */ /* 0x000fe80000100a00 */
[----:B------:R-:W-:Y:S01]  /*947f0*/  STL.64 [R1+0x2f80], R176 ;  /* 0x002f80b001007387 */ /* 0x000fe20000100a00 */
[C---:B------:R-:W-:Y:S03]  /*94800*/  HMMA.1688.F32.TF32 R172, R236.reuse, R102, R192 ;  /* 0x00000066ecac723c */ /* 0x040fe600000810c0 */
        /* <DEDUP_REMOVED lines=8> */
[----:B------:R-:W-:Y:S04]  /*94890*/  STL.64 [R1+0x2f38], R178 ;  /* 0x002f38b201007387 */ /* 0x000fe80000100a00 */
[----:B------:R-:W-:Y:S04]  /*948a0*/  STL.64 [R1+0x2f10], R172 ;  /* 0x002f10ac01007387 */ /* 0x000fe80000100a00 */
[----:B------:R-:W-:Y:S04]  /*948b0*/  STL.64 [R1+0x2f18], R174 ;  /* 0x002f18ae01007387 */ /* 0x000fe80000100a00 */
[----:B------:R-:W-:Y:S04]  /*948c0*/  STL.64 [R1+0x2ef0], R164 ;  /* 0x002ef0a401007387 */ /* 0x000fe80000100a00 */
[----:B------:R2:W-:Y:S02]  /*948d0*/  STL.64 [R1+0x2ef8], R166 ;  /* 0x002ef8a601007387 */ /* 0x0005e40000100a00 */
[C---:B--2---:R-:W-:Y:S08]  /*948e0*/  HMMA.1688.F32.TF32 R164, R236.reuse, R94, R168 ;  /* 0x0000005eeca4723c */ /* 0x044ff000000810a8 */
[C---:B------:R-:W-:Y:S08]  /*948f0*/  HMMA.1688.F32.TF32 R172, R236.reuse, R90, R220 ;  /* 0x0000005aecac723c */ /* 0x040ff000000810dc */
[C---:B------:R-:W-:Y:S03]  /*94900*/  HMMA.1688.F32.TF32 R168, R236.reuse, R86, R216 ;  /* 0x00000056eca8723c */ /* 0x040fe600000810d8 */
[----:B------:R-:W-:Y:S04]  /*94910*/  STL.64 [R1+0x2ee0], R164 ;  /* 0x002ee0a401007387 */ /* 0x000fe80000100a00 */
[----:B------:R2:W-:Y:S01]  /*94920*/  STL.64 [R1+0x2ee8], R166 ;  /* 0x002ee8a601007387 */ /* 0x0005e20000100a00 */
[C---:B------:R-:W-:Y:S08]  /*94930*/  HMMA.1688.F32.TF32 R156, R236.reuse, R74, R156 ;  /* 0x0000004aec9c723c */ /* 0x040ff0000008109c */
[C---:B--2---:R-:W-:Y:S01]  /*94940*/  HMMA.1688.F32.TF32 R164, R236.reuse, R82, R212 ;  /* 0x00000052eca4723c */ /* 0x044fe200000810d4 */
[----:B------:R-:W-:Y:S04]  /*94950*/  STL.64 [R1+0x2ed0], R172 ;  /* 0x002ed0ac01007387 */ /* 0x000fe80000100a00 */
[----:B------:R-:W-:Y:S04]  /*94960*/  STL.64 [R1+0x2ed8], R174 ;  /* 0x002ed8ae01007387 */ /* 0x000fe80000100a00 */
[----:B------:R-:W-:Y:S04]  /*94970*/  STL.64 [R1+0x2ec0], R168 ;  /* 0x002ec0a801007387 */ /* 0x000fe80000100a00 */
[----:B------:R-:W-:Y:S06]  /*94980*/  STL.64 [R1+0x2ec8], R170 ;  /* 0x002ec8aa01007387 */ /* 0x000fec0000100a00 */
        /* <DEDUP_REMOVED lines=138> */
[C---:B---3--:R-:W-:Y:S08]  /*95230*/  HMMA.1688.F32.TF32 R180, R236.reuse, R26, R180 ;  /* 0x0000001aecb4723c */ /* 0x048ff000000810b4 */
[C---:B----4-:R-:W-:Y:S08]  /*95240*/  HMMA.1688.F32.TF32 R240, R236.reuse, R38, R244 ;  /* 0x00000026ecf0723c */ /* 0x050ff000000810f4 */
        /* <DEDUP_REMOVED lines=79> */
[----:B------:R-:W-:Y:S04]  /*95740*/  STL.64 [R1+0x29c0], R136 ;  /* 0x0029c08801007387 */ /* 0x000fe80000100a00 */
[----:B------:R-:W-:Y:S04]  /*95750*/  STL.64 [R1+0x29c8], R138 ;  /* 0x0029c88a01007387 */ /* 0x000fe80000100a00 */
        /* <DEDUP_REMOVED lines=93> */
[C---:B----4-:R-:W-:Y:S08]  /*95d30*/  HMMA.1688.F32.TF32 R132, R232.reuse, R54, R132 ;  /* 0x00000036e884723c */ /* 0x050ff00000081084 */
[----:B--2---:R-:W-:Y:S01]  /*95d40*/  HMMA.1688.F32.TF32 R176, R232, R58, R136 ;  /* 0x0000003ae8b0723c */ /* 0x004fe20000081088 */
[----:B------:R-:W2:-:S15]  /*95d50*/  LDL.LU R136, [R1+0x810] ;  /* 0x0008100001887983 */ /* 0x000e9e0000300800 */
[----:B------:R-:W-:-:S03]  /*95d60*/  NOP ;  /* 0x0000000000007918 */ /* 0x000fc60000000000 */
[----:B------:R-:W-:Y:S04]  /*95d70*/  STL.64 [R1+0x2990], R176 ;  /* 0x002990b001007387 */ /* 0x000fe80000100a00 */
[----:B------:R-:W-:Y:S04]  /*95d80*/  STL.64 [R1+0x2998], R178 ;  /* 0x002998b201007387 */ /* 0x000fe80000100a00 */
[----:B------:R1:W-:Y:S04]  /*95d90*/  STL.64 [R1+0x2970], R132 ;  /* 0x0029708401007387 */ /* 0x0003e80000100a00 */
[----:B------:R4:W-:Y:S04]  /*95da0*/  STL.64 [R1+0x2978], R134 ;  /* 0x0029788601007387 */ /* 0x0009e80000100a00 */
[----:B------:R-:W2:Y:S04]  /*95db0*/  LDL.LU R137, [R1+0x814] ;  /* 0x0008140001897983 */ /* 0x000ea80000300800 */
[----:B------:R-:W2:Y:S04]  /*95dc0*/  LDL.LU R138, [R1+0x818] ;  /* 0x00081800018a7983 */ /* 0x000ea80000300800 */
[----:B------:R-:W2:Y:S04]  /*95dd0*/  LDL.LU R139, [R1+0x81c] ;  /* 0x00081c00018b7983 */ /* 0x000ea80000300800 */
[----:B-1----:R-:W2:Y:S04]  /*95de0*/  LDL.LU R132, [R1+0x800] ;  /* 0x0008000001847983 */ /* 0x002ea80000300800 */
[----:B------:R-:W2:Y:S04]  /*95df0*/  LDL.LU R133, [R1+0x804] ;  /* 0x0008040001857983 */ /* 0x000ea80000300800 */
[----:B----4-:R-:W4:Y:S04]  /*95e00*/  LDL.LU R134, [R1+0x808] ;  /* 0x0008080001867983 */ /* 0x010f280000300800 */
[----:B------:R-:W4:Y:S01]  /*95e10*/  LDL.LU R135, [R1+0x80c] ;  /* 0x00080c0001877983 */ /* 0x000f220000300800 */
[C---:B---3--:R-:W-:Y:S08]  /*95e20*/  HMMA.1688.F32.TF32 R180, R232.reuse, R50, R184 ;  /* 0x00000032e8b4723c */ /* 0x048ff000000810b8 */
[C---:B------:R-:W-:Y:S08]  /*95e30*/  HMMA.1688.F32.TF32 R176, R232.reuse, R46, R208 ;  /* 0x0000002ee8b0723c */ /* 0x040ff000000810d0 */
[C---:B------:R-:W-:Y:S03]  /*95e40*/  HMMA.1688.F32.TF32 R184, R232.reuse, R42, R204 ;  /* 0x0000002ae8b8723c */ /* 0x040fe600000810cc */
[----:B------:R-:W-:Y:S04]  /*95e50*/  STL.64 [R1+0x2950], R180 ;  /* 0x002950b401007387 */ /* 0x000fe80000100a00 */
[----:B------:R1:W-:Y:S04]  /*95e60*/  STL.64 [R1+0x2958], R182 ;  /* 0x002958b601007387 */ /* 0x0003e80000100a00 */
[----:B------:R-:W-:Y:S04]  /*95e70*/  STL.64 [R1+0x2940], R176 ;  /* 0x002940b001007387 */ /* 0x000fe80000100a00 */
[----:B------:R3:W-:Y:S01]  /*95e80*/  STL.64 [R1+0x2948], R178 ;  /* 0x002948b201007387 */ /* 0x0007e20000100a00 */
        /* <DEDUP_REMOVED lines=64> */
[C---:B--2---:R-:W-:Y:S08]  /*96290*/  HMMA.1688.F32.TF32 R96, R236.reuse, R94, R136 ;  /* 0x0000005eec60723c */ /* 0x044ff00000081088 */
[C---:B----4-:R-:W-:Y:S11]  /*962a0*/  HMMA.1688.F32.TF32 R92, R236.reuse, R90, R132 ;  /* 0x0000005aec5c723c */ /* 0x050ff60000081084 */
[----:B------:R-:W-:Y:S04]  /*962b0*/  STL.64 [R1+0x2750], R96 ;  /* 0x0027506001007387 */ /* 0x000fe80000100a00 */
[----:B------:R1:W-:Y:S04]  /*962c0*/  STL.64 [R1+0x2758], R98 ;  /* 0x0027586201007387 */ /* 0x0003e80000100a00 */
[----:B------:R-:W2:Y:S04]  /*962d0*/  LDL.LU R136, [R1+0x670] ;  /* 0x0006700001887983 */ /* 0x000ea80000300800 */
[----:B------:R-:W-:Y:S04]  /*962e0*/  STL.64 [R1+0x2740], R92 ;  /* 0x0027405c01007387 */ /* 0x000fe80000100a00 */
        /* <DEDUP_REMOVED lines=76> */
[----:B------:R-:W4:Y:S04]  /*967b0*/  LDL.LU R176, [R1+0x7d0] ;  /* 0x0007d00001b07983 */ /* 0x000f280000300800 */
[----:B------:R-:W4:Y:S04]  /*967c0*/  LDL.LU R177, [R1+0x7d4] ;  /* 0x0007d40001b17983 */ /* 0x000f280000300800 */
[----:B------:R-:W4:Y:S04]  /*967d0*/  LDL.LU R178, [R1+0x7d8] ;  /* 0x0007d80001b27983 */ /* 0x000f280000300800 */
[----:B------:R-:W4:Y:S04]  /*967e0*/  LDL.LU R179, [R1+0x7dc] ;  /* 0x0007dc0001b37983 */ /* 0x000f280000300800 */
        /* <DEDUP_REMOVED lines=28> */
[C---:B-1----:R-:W-:Y:S08]  /*969b0*/  HMMA.1688.F32.TF32 R96, R236.reuse, R82, R248 ;  /* 0x00000052ec60723c */ /* 0x042ff000000810f8 */
[C---:B--2---:R-:W-:Y:S08]  /*969c0*/  HMMA.1688.F32.TF32 R240, R236.reuse, R86, R244 ;  /* 0x00000056ecf0723c */ /* 0x044ff000000810f4 */
[C---:B----4-:R-:W-:Y:S11]  /*969d0*/  HMMA.1688.F32.TF32 R92, R236.reuse, R78, R176 ;  /* 0x0000004eec5c723c */ /* 0x050ff600000810b0 */
[----:B------:R-:W-:Y:S04]  /*969e0*/  STL.64 [R1+0x2510], R240 ;  /* 0x002510f001007387 */ /* 0x000fe80000100a00 */
[----:B------:R-:W-:Y:S01]  /*969f0*/  STL.64 [R1+0x2518], R242 ;  /* 0x002518f201007387 */ /* 0x000fe20000100a00 */
[C---:B------:R-:W-:Y:S03]  /*96a00*/  HMMA.1688.F32.TF32 R176, R236.reuse, R74, R180 ;  /* 0x0000004aecb0723c */ /* 0x040fe600000810b4 */
        /* <DEDUP_REMOVED lines=9> */
[----:B------:R1:W-:Y:S01]  /*96aa0*/  STL.64 [R1+0x2498], R98 ;  /* 0x0024986201007387 */ /* 0x0003e20000100a00 */
[C---:B---3--:R-:W-:Y:S03]  /*96ab0*/  HMMA.1688.F32.TF32 R176, R236.reuse, R62, R204 ;  /* 0x0000003eecb0723c */ /* 0x048fe600000810cc */
[----:B------:R-:W-:Y:S04]  /*96ac0*/  STL.64 [R1+0x2470], R92 ;  /* 0x0024705c01007387 */ /* 0x000fe80000100a00 */
[----:B------:R2:W-:Y:S01]  /*96ad0*/  STL.64 [R1+0x2478], R94 ;  /* 0x0024785e01007387 */ /* 0x0005e20000100a00 */
[C---:B-1----:R-:W-:Y:S08]  /*96ae0*/  HMMA.1688.F32.TF32 R96, R236.reuse, R58, R200 ;  /* 0x0000003aec60723c */ /* 0x042ff000000810c8 */
[C---:B--2---:R-:W-:Y:S03]  /*96af0*/  HMMA.1688.F32.TF32 R92, R236.reuse, R54, R164 ;  /* 0x00000036ec5c723c */ /* 0x044fe600000810a4 */
        /* <DEDUP_REMOVED lines=48> */
[----:B------:R-:W-:Y:S04]  /*96e00*/  STL.64 [R1+0x22b0], R152 ;  /* 0x0022b09801007387 */ /* 0x000fe80000100a00 */
[----:B------:R-:W-:Y:S01]  /*96e10*/  STL.64 [R1+0x22b8], R154 ;  /* 0x0022b89a01007387 */ /* 0x000fe20000100a00 */
[C---:B------:R-:W-:Y:S03]  /*96e20*/  HMMA.1688.F32.TF32 R140, R232.reuse, R118, R140 ;  /* 0x00000076e88c723c */ /* 0x040fe6000008108c */
[----:B------:R-:W1:Y:S04]  /*96e30*/  LDS R239, [R108+UR7+0x6380] ;  /* 0x006380076cef7984 */ /* 0x000e680008000800 */
[----:B------:R-:W-:Y:S04]  /*96e40*/  STL.64 [R1+0x22a0], R96 ;  /* 0x0022a06001007387 */ /* 0x000fe80000100a00 */
[----:B------:R2:W-:Y:S04]  /*96e50*/  STL.64 [R1+0x22a8], R98 ;  /* 0x0022a86201007387 */ /* 0x0005e80000100a00 */
[----:B------:R-:W-:Y:S04]  /*96e60*/  STL.64 [R1+0x2280], R92 ;  /* 0x0022805c01007387 */ /* 0x000fe80000100a00 */
[----:B------:R3:W-:Y:S01]  /*96e70*/  STL.64 [R1+0x2288], R94 ;  /* 0x0022885e01007387 */ /* 0x0007e20000100a00 */
[C---:B--2---:R-:W-:Y:S08]  /*96e80*/  HMMA.1688.F32.TF32 R96, R232.reuse, R114, R136 ;  /* 0x00000072e860723c */ /* 0x044ff00000081088 */
[C---:B---3--:R-:W-:Y:S01]  /*96e90*/  HMMA.1688.F32.TF32 R92, R232.reuse, R110, R132 ;  /* 0x0000006ee85c723c */ /* 0x048fe20000081084 */
[----:B------:R2:W-:Y:S04]  /*96ea0*/  STL.64 [R1+0x2260], R140 ;  /* 0x0022608c01007387 */ /* 0x0005e80000100a00 */
[----:B------:R3:W-:Y:S04]  /*96eb0*/  STL.64 [R1+0x2268], R142 ;  /* 0x0022688e01007387 */ /* 0x0007e80000100a00 */
[----:B------:R-:W4:Y:S04]  /*96ec0*/  LDL.LU R244, [R1+0x170] ;  /* 0x0001700001f47983 */ /* 0x000f280000300800 */
[----:B------:R1:W-:Y:S04]  /*96ed0*/  STL.64 [R1+0x2250], R96 ;  /* 0x0022506001007387 */ /* 0x0003e80000100a00 */
[----:B------:R1:W-:Y:S04]  /*96ee0*/  STL.64 [R1+0x2258], R98 ;  /* 0x0022586201007387 */ /* 0x0003e80000100a00 */
[----:B------:R1:W-:Y:S04]  /*96ef0*/  STL.64 [R1+0x2230], R92 ;  /* 0x0022305c01007387 */ /* 0x0003e80000100a00 */
[----:B------:R1:W-:Y:S04]  /*96f00*/  STL.64 [R1+0x2238], R94 ;  /* 0x0022385e01007387 */ /* 0x0003e80000100a00 */
        /* <DEDUP_REMOVED lines=11> */
[----:B--2---:R-:W2:Y:S04]  /*96fc0*/  LDL.LU R140, [R1+0x4d0] ;  /* 0x0004d000018c7983 */ /* 0x004ea80000300800 */
        /* <DEDUP_REMOVED lines=108> */
[----:B---3--:R-:W-:-:S15]  /*97690*/  HMMA.1688.F32.TF32 R92, R232, R106, R92 ;  /* 0x0000006ae85c723c */ /* 0x008fde000008105c */
[----:B------:R-:W-:-:S04]  /*976a0*/  NOP ;  /* 0x0000000000007918 */ /* 0x000fc80000000000 */
[----:B------:R-:W-:Y:S04]  /*976b0*/  STL.64 [R1+0x2210], R92 ;  /* 0x0022105c01007387 */ /* 0x000fe80000100a00 */
[----:B------:R1:W-:Y:S04]  /*976c0*/  STL.64 [R1+0x2218], R94 ;  /* 0x0022185e01007387 */ /* 0x0003e80000100a00 */
[----:B-1----:R-:W2:Y:S04]  /*976d0*/  LDL.LU.64 R94, [R1+0x8d40] ;  /* 0x008d4000015e7983 */ /* 0x002ea80000300a00 */
[----:B------:R-:W3:Y:S04]  /*976e0*/  LDL.LU.64 R92, [R1+0x8d38] ;  /* 0x008d3800015c7983 */ /* 0x000ee80000300a00 */
[----:B------:R-:W-:Y:S04]  /*976f0*/  STL.64 [R1+0x2200], R96 ;  /* 0x0022006001007387 */ /* 0x000fe80000100a00 */
[----:B------:R1:W-:Y:S04]  /*97700*/  STL.64 [R1+0x2208], R98 ;  /* 0x0022086201007387 */ /* 0x0003e80000100a00 */
[----:B-1----:R-:W3:Y:S01]  /*97710*/  LDL.LU.64 R98, [R1+0x8d30] ;  /* 0x008d300001627983 */ /* 0x002ee20000300a00 */
[C---:B------:R-:W-:Y:S03]  /*97720*/  HMMA.1688.F32.TF32 R176, R232.reuse, R90, R176 ;  /* 0x0000005ae8b0723c */ /* 0x040fe600000810b0 */
[----:B------:R-:W3:Y:S05]  /*97730*/  LDL.LU.64 R96, [R1+0x8d28] ;  /* 0x008d280001607983 */ /* 0x000eea0000300a00 */
[C---:B------:R-:W-:Y:S08]  /*97740*/  HMMA.1688.F32.TF32 R208, R232.reuse, R86, R208 ;  /* 0x00000056e8d0723c */ /* 0x040ff000000810d0 */
[C---:B----4-:R-:W-:Y:S08]  /*97750*/  HMMA.1688.F32.TF32 R204, R232.reuse, R82, R204 ;  /* 0x00000052e8cc723c */ /* 0x050ff000000810cc */
[C---:B------:R-:W-:Y:S08]  /*97760*/  HMMA.1688.F32.TF32 R200, R232.reuse, R78, R200 ;  /* 0x0000004ee8c8723c */ /* 0x040ff000000810c8 */
        /* <DEDUP_REMOVED lines=26> */
[----:B-1----:R-:W4:Y:S04]  /*97910*/  LDL.LU.64 R182, [R1+0x8d10] ;  /* 0x008d100001b67983 */ /* 0x002f280000300a00 */
[----:B------:R-:W2:Y:S04]  /*97920*/  LDL.LU.64 R180, [R1+0x8d08] ;  /* 0x008d080001b47983 */ /* 0x000ea80000300a00 */
[----:B------:R-:W-:Y:S04]  /*97930*/  STL.64 [R1+0x21b0], R176 ;  /* 0x0021b0b001007387 */ /* 0x000fe80000100a00 */
[----:B------:R1:W-:Y:S04]  /*97940*/  STL.64 [R1+0x21b8], R178 ;  /* 0x0021b8b201007387 */ /* 0x0003e80000100a00 */
[----:B-1----:R-:W2:Y:S04]  /*97950*/  LDL.LU.64 R178, [R1+0x8d00] ;  /* 0x008d000001b27983 */ /* 0x002ea80000300a00 */
        /* <DEDUP_REMOVED lines=54> */
[----:B------:R1:W-:Y:S01]  /*97cc0*/  STL.64 [R1+0x1e18], R158 ;  /* 0x001e189e01007387 */ /* 0x0003e20000100a00 */
[----:B------:R-:W-:Y:S03]  /*97cd0*/  HMMA.1688.F32.TF32 R232, R232, R6, R136 ;  /* 0x00000006e8e8723c */ /* 0x000fe60000081088 */
        /* <DEDUP_REMOVED lines=26> */
[----:B------:R-:W2:Y:S04]  /*97e80*/  LDL.LU.64 R138, [R1+0x8bb0] ;  /* 0x008bb000018a7983 */ /* 0x000ea80000300a00 */
[----:B------:R-:W2:Y:S04]  /*97e90*/  LDL.LU.64 R136, [R1+0x8ba8] ;  /* 0x008ba80001887983 */ /* 0x000ea80000300a00 */
[----:B------:R1:W-:Y:S04]  /*97ea0*/  STL.64 [R1+0x1d40], R232 ;  /* 0x001d40e801007387 */ /* 0x0003e80000100a00 */
[----:B------:R3:W-:Y:S04]  /*97eb0*/  STL.64 [R1+0x1d48], R234 ;  /* 0x001d48ea01007387 */ /* 0x0007e80000100a00 */
[----:B-1----:R-:W2:Y:S04]  /*97ec0*/  LDL.LU R232, [R1+0x190] ;  /* 0x0001900001e87983 */ /* 0x002ea80000300800 */
[----:B------:R-:W2:Y:S04]  /*97ed0*/  LDL.LU R233, [R1+0x194] ;  /* 0x0001940001e97983 */ /* 0x000ea80000300800 */
[----:B---3--:R-:W2:Y:S04]  /*97ee0*/  LDL.LU R234, [R1+0x198] ;  /* 0x0001980001ea7983 */ /* 0x008ea80000300800 */
[----:B------:R-:W2:Y:S01]  /*97ef0*/  LDL.LU R235, [R1+0x19c] ;  /* 0x00019c0001eb7983 */ /* 0x000ea20000300800 */
[----:B------:R-:W-:-:S15]  /*97f00*/  HMMA.1688.F32.TF32 R132, R236, R130, R132 ;  /* 0x00000082ec84723c */ /* 0x000fde0000081084 */
[----:B------:R-:W-:-:S04]  /*97f10*/  NOP ;  /* 0x0000000000007918 */ /* 0x000fc80000000000 */
[----:B------:R-:W-:Y:S04]  /*97f20*/  STL.64 [R1+0x1d20], R132 ;  /* 0x001d208401007387 */ /* 0x000fe80000100a00 */
[----:B------:R1:W-:Y:S04]  /*97f30*/  STL.64 [R1+0x1d28], R134 ;  /* 0x001d288601007387 */ /* 0x0003e80000100a00 */
[----:B-1----:R-:W3:Y:S04]  /*97f40*/  LDL.LU.64 R134, [R1+0x8ba0] ;  /* 0x008ba00001867983 */ /* 0x002ee80000300a00 */
[----:B------:R-:W3:Y:S01]  /*97f50*/  LDL.LU.64 R132, [R1+0x8b98] ;  /* 0x008b980001847983 */ /* 0x000ee20000300a00 */
[----:B--2---:R-:W-:-:S15]  /*97f60*/  HMMA.1688.F32.TF32 R232, R236, R126, R232 ;  /* 0x0000007eece8723c */ /* 0x004fde00000810e8 */
[----:B------:R-:W-:-:S04]  /*97f70*/  NOP ;  /* 0x0000000000007918 */ /* 0x000fc80000000000 */
[----:B------:R-:W-:Y:S04]  /*97f80*/  STL.64 [R1+0x1d00], R232 ;  /* 0x001d00e801007387 */ /* 0x000fe80000100a00 */
[----:B------:R1:W-:Y:S02]  /*97f90*/  STL.64 [R1+0x1d08], R234 ;  /* 0x001d08ea01007387 */ /* 0x0003e40000100a00 */
[C---:B-1----:R-:W-:Y:S08]  /*97fa0*/  HMMA.1688.F32.TF32 R232, R236.reuse, R122, R240 ;  /* 0x0000007aece8723c */ /* 0x042ff000000810f0 */
[C---:B------:R-:W-:Y:S11]  /*97fb0*/  HMMA.1688.F32.TF32 R240, R236.reuse, R118, R244 ;  /* 0x00000076ecf0723c */ /* 0x040ff600000810f4 */
[----:B------:R-:W-:Y:S01]  /*97fc0*/  STL.64 [R1+0x1ce0], R232 ;  /* 0x001ce0e801007387 */ /* 0x000fe20000100a00 */
[C---:B---3--:R-:W-:Y:S03]  /*97fd0*/  HMMA.1688.F32.TF32 R132, R236.reuse, R110, R132 ;  /* 0x0000006eec84723c */ /* 0x048fe60000081084 */
[----:B------:R1:W-:Y:S05]  /*97fe0*/  STL.64 [R1+0x1ce8], R234 ;  /* 0x001ce8ea01007387 */ /* 0x0003ea0000100a00 */
[C---:B-1----:R-:W-:Y:S01]  /*97ff0*/  HMMA.1688.F32.TF32 R232, R236.reuse, R114, R248 ;  /* 0x00000072ece8723c */ /* 0x042fe200000810f8 */
[----:B------:R-:W-:Y:S04]  /*98000*/  STL.64 [R1+0x1cd0], R240 ;  /* 0x001cd0f001007387 */ /* 0x000fe80000100a00 */
[----:B------:R-:W-:Y:S03]  /*98010*/  STL.64 [R1+0x1cd8], R242 ;  /* 0x001cd8f201007387 */ /* 0x000fe60000100a00 */
[C---:B------:R-:W-:Y:S08]  /*98020*/  HMMA.1688.F32.TF32 R136, R236.reuse, R106, R136 ;  /* 0x0000006aec88723c */ /* 0x040ff00000081088 */
[C---:B------:R-:W-:Y:S03]  /*98030*/  HMMA.1688.F32.TF32 R140, R236.reuse, R102, R140 ;  /* 0x00000066ec8c723c */ /* 0x040fe6000008108c */
[----:B------:R-:W-:Y:S04]  /*98040*/  STL.64 [R1+0x1cc0], R232 ;  /* 0x001cc0e801007387 */ /* 0x000fe80000100a00 */
[----:B------:R-:W-:Y:S04]  /*98050*/  STL.64 [R1+0x1cc8], R234 ;  /* 0x001cc8ea01007387 */ /* 0x000fe80000100a00 */
[----:B------:R-:W-:Y:S04]  /*98060*/  STL.64 [R1+0x1ca0], R132 ;  /* 0x001ca08401007387 */ /* 0x000fe80000100a00 */
[----:B------:R1:W-:Y:S02]  /*98070*/  STL.64 [R1+0x1ca8], R134 ;  /* 0x001ca88601007387 */ /* 0x0003e40000100a00 */
[C---:B-1----:R-:W-:Y:S02]  /*98080*/  HMMA.1688.F32.TF32 R132, R236.reuse, R98, R144 ;  /* 0x00000062ec84723c */ /* 0x042fe40000081090 */
[----:B------:R-:W-:Y:S04]  /*98090*/  STL.64 [R1+0x1c80], R136 ;  /* 0x001c808801007387 */ /* 0x000fe80000100a00 */
[----:B------:R-:W-:Y:S04]  /*980a0*/  STL.64 [R1+0x1c88], R138 ;  /* 0x001c888a01007387 */ /* 0x000fe80000100a00 */
[----:B------:R-:W-:Y:S04]  /*980b0*/  STL.64 [R1+0x1c60], R140 ;  /* 0x001c608c01007387 */ /* 0x000fe80000100a00 */
[----:B------:R-:W-:Y:S01]  /*980c0*/  STL.64 [R1+0x1c68], R142 ;  /* 0x001c688e01007387 */ /* 0x000fe20000100a00 */
[----:B------:R-:W-:Y:S01]  /*980d0*/  HMMA.1688.F32.TF32 R144, R236, R82, R152 ;  /* 0x00000052ec90723c */ /* 0x000fe20000081098 */
[----:B------:R-:W-:-:S02]  /*980e0*/  IMAD.MOV.U32 R244, RZ, RZ, R208 ;  /* 0x000000fffff47224 */ /* 0x000fc400078e00d0 */
[----:B------:R-:W-:Y:S01]  /*980f0*/  IMAD.MOV.U32 R245, RZ, RZ, R209 ;  /* 0x000000fffff57224 */ /* 0x000fe200078e00d1 */
[----:B------:R-:W-:Y:S04]  /*98100*/  LDS R136, [R0+UR7+0x4400] ;  /* 0x0044000700887984 */ /* 0x000fe80008000800 */
[----:B------:R-:W-:Y:S04]  /*98110*/  STL.64 [R1+0x1c40], R132 ;  /* 0x001c408401007387 */ /* 0x000fe80000100a00 */
[----:B------:R1:W-:Y:S01]  /*98120*/  STL.64 [R1+0x1c48], R134 ;  /* 0x001c488601007387 */ /* 0x0003e20000100a00 */
[----:B------:R-:W-:-:S02]  /*98130*/  IMAD.MOV.U32 R246, RZ, RZ, R210 ;  /* 0x000000fffff67224 */ /* 0x000fc400078e00d2 */
[----:B------:R-:W-:Y:S01]  /*98140*/  IMAD.MOV.U32 R247, RZ, RZ, R211 ;  /* 0x000000fffff77224 */ /* 0x000fe200078e00d3 */
[----:B------:R-:W-:Y:S01]  /*98150*/  LDS R138, [R0+UR7+0x6400] ;  /* 0x00640007008a7984 */ /* 0x000fe20008000800 */
[----:B------:R-:W-:Y:S02]  /*98160*/  IMAD.MOV.U32 R240, RZ, RZ, R204 ;  /* 0x000000fffff07224 */ /* 0x000fe400078e00cc */
[----:B------:R-:W-:Y:S01]  /*98170*/  IMAD.MOV.U32 R241, RZ, RZ, R205 ;  /* 0x000000fffff17224 */ /* 0x000fe200078e00cd */
[----:B------:R-:W-:Y:S01]  /*98180*/  LDS R137, [R101+UR7+0x4400] ;  /* 0x0044000765897984 */ /* 0x000fe20008000800 */
[C---:B-1----:R-:W-:Y:S01]  /*98190*/  HMMA.1688.F32.TF32 R132, R236.reuse, R94, R148 ;  /* 0x0000005eec84723c */ /* 0x042fe20000081094 */
[----:B------:R-:W-:Y:S02]  /*981a0*/  IMAD.MOV.U32 R242, RZ, RZ, R206 ;  /* 0x000000fffff27224 */ /* 0x000fe400078e00ce */
[----:B------:R-:W1:Y:S05]  /*981b0*/  LDS R139, [R101+UR7+0x6400] ;  /* 0x00640007658b7984 */ /* 0x000e6a0008000800 */
[C---:B------:R-:W-:Y:S11]  /*981c0*/  HMMA.1688.F32.TF32 R140, R236.reuse, R90, R228 ;  /* 0x0000005aec8c723c */ /* 0x040ff600000810e4 */
[----:B------:R-:W-:Y:S04]  /*981d0*/  STL.64 [R1+0x1c30], R132 ;  /* 0x001c308401007387 */ /* 0x000fe80000100a00 */
[----:B------:R2:W-:Y:S02]  /*981e0*/  STL.64 [R1+0x1c38], R134 ;  /* 0x001c388601007387 */ /* 0x0005e40000100a00 */
[C---:B--2---:R-:W-:Y:S02]  /*981f0*/  HMMA.1688.F32.TF32 R132, R236.reuse, R86, R224 ;  /* 0x00000056ec84723c */ /* 0x044fe400000810e0 */
[----:B------:R-:W-:Y:S04]  /*98200*/  STL.64 [R1+0x1c20], R140 ;  /* 0x001c208c01007387 */ /* 0x000fe80000100a00 */
[----:B------:R2:W-:Y:S02]  /*98210*/  STL.64 [R1+0x1c28], R142 ;  /* 0x001c288e01007387 */ /* 0x0005e40000100a00 */
[C---:B--2---:R-:W-:Y:S11]  /*98220*/  HMMA.1688.F32.TF32 R140, R236.reuse, R78, R156 ;  /* 0x0000004eec8c723c */ /* 0x044ff6000008109c */
[----:B------:R-:W-:Y:S04]  /*98230*/  STL.64 [R1+0x1c00], R132 ;  /* 0x001c008401007387 */ /* 0x000fe80000100a00 */
[----:B------:R2:W-:Y:S02]  /*98240*/  STL.64 [R1+0x1c08], R134 ;  /* 0x001c088601007387 */ /* 0x0005e40000100a00 */
[----:B--2---:R-:W-:Y:S02]  /*98250*/  HMMA.1688.F32.TF32 R132, R236, R74, R160 ;  /* 0x0000004aec84723c */ /* 0x004fe400000810a0 */
[----:B------:R2:W-:Y:S04]  /*98260*/  STL.64 [R1+0x1bf0], R144 ;  /* 0x001bf09001007387 */ /* 0x0005e80000100a00 */
[----:B------:R3:W-:Y:S04]  /*98270*/  STL.64 [R1+0x1bf8], R146 ;  /* 0x001bf89201007387 */ /* 0x0007e80000100a00 */
[----:B------:R-:W-:Y:S04]  /*98280*/  STL.64 [R1+0x1be0], R140 ;  /* 0x001be08c01007387 */ /* 0x000fe80000100a00 */
[----:B------:R-:W-:Y:S04]  /*98290*/  STL.64 [R1+0x1be8], R142 ;  /* 0x001be88e01007387 */ /* 0x000fe80000100a00 */
[----:B------:R-:W4:Y:S04]  /*982a0*/  LDL.LU R208, [R1+0x8b94] ;  /* 0x008b940001d07983 */ /* 0x000f280000300800 */
[----:B------:R1:W-:Y:S04]  /*982b0*/  STL.64 [R1+0x1bc0], R132 ;  /* 0x001bc08401007387 */ /* 0x0003e80000100a00 */
[----:B------:R1:W-:Y:S04]  /*982c0*/  STL.64 [R1+0x1bc8], R134 ;  /* 0x001bc88601007387 */ /* 0x0003e80000100a00 */
[----:B------:R-:W4:Y:S04]  /*982d0*/  LDL.LU R209, [R1+0x8b90] ;  /* 0x008b900001d17983 */ /* 0x000f280000300800 */
[----:B------:R-:W4:Y:S01]  /*982e0*/  LDL.LU R210, [R1+0x8b8c] ;  /* 0x008b8c0001d27983 */ /* 0x000f220000300800 */
[----:B------:R-:W-:-:S03]  /*982f0*/  IMAD.MOV.U32 R243, RZ, RZ, R207 ;  /* 0x000000fffff37224 */ /* 0x000fc600078e00cf */
        /* <DEDUP_REMOVED lines=9> */
[----:B--2---:R-:W-:-:S03]  /*98390*/  IMAD.MOV.U32 R144, RZ, RZ, R196 ;  /* 0x000000ffff907224 */ /* 0x004fc600078e00c4 */
[----:B------:R-:W2:Y:S01]  /*983a0*/  LDL.LU R200, [R1+0x8b74] ;  /* 0x008b740001c87983 */ /* 0x000ea20000300800 */
[----:B------:R-:W-:-:S03]  /*983b0*/  IMAD.MOV.U32 R145, RZ, RZ, R197 ;  /* 0x000000ffff917224 */ /* 0x000fc600078e00c5 */
[----:B------:R-:W2:Y:S01]  /*983c0*/  LDL.LU R201, [R1+0x8b70] ;  /* 0x008b700001c97983 */ /* 0x000ea20000300800 */
[----:B---3--:R-:W-:-:S03]  /*983d0*/  IMAD.MOV.U32 R146, RZ, RZ, R198 ;  /* 0x000000ffff927224 */ /* 0x008fc600078e00c6 */
[----:B------:R-:W2:Y:S01]  /*983e0*/  LDL.LU R202, [R1+0x8b6c] ;  /* 0x008b6c0001ca7983 */ /* 0x000ea20000300800 */
[----:B------:R-:W-:-:S03]  /*983f0*/  IMAD.MOV.U32 R147, RZ, RZ, R199 ;  /* 0x000000ffff937224 */ /* 0x000fc600078e00c7 */
[----:B------:R-:W2:Y:S01]  /*98400*/  LDL.LU R203, [R1+0x8b68] ;  /* 0x008b680001cb7983 */ /* 0x000ea20000300800 */
[----:B------:R-:W-:-:S03]  /*98410*/  IMAD.MOV.U32 R148, RZ, RZ, R192 ;  /* 0x000000ffff947224 */ /* 0x000fc600078e00c0 */
        /* <DEDUP_REMOVED lines=8> */
[----:B------:R-:W2:Y:S01]  /*984a0*/  LDL.LU R192, [R1+0x8b54] ;  /* 0x008b540001c07983 */ /* 0x000ea20000300800 */
[----:B------:R-:W-:-:S03]  /*984b0*/  IMAD.MOV.U32 R229, RZ, RZ, R189 ;  /* 0x000000ffffe57224 */ /* 0x000fc600078e00bd */
[----:B------:R-:W2:Y:S01]  /*984c0*/  LDL.LU R193, [R1+0x8b50] ;  /* 0x008b500001c17983 */ /* 0x000ea20000300800 */
        /* <DEDUP_REMOVED lines=44> */
[----:B------:R-:W2:Y:S04]  /*98790*/  LDL.LU R166, [R1+0x8af0] ;  /* 0x008af00001a67983 */ /* 0x000ea80000300800 */
[----:B------:R-:W2:Y:S01]  /*987a0*/  LDL.LU R167, [R1+0x8aec] ;  /* 0x008aec0001a77983 */ /* 0x000ea20000300800 */
[----:B------:R-:W-:-:S02]  /*987b0*/  IMAD.MOV.U32 R143, RZ, RZ, R175 ;  /* 0x000000ffff8f7224 */ /* 0x000fc400078e00af */
[----:B------:R-:W-:Y:S01]  /*987c0*/  IMAD.MOV.U32 R248, RZ, RZ, R179 ;  /* 0x000000fffff87224 */ /* 0x000fe200078e00b3 */
[----:B------:R-:W3:Y:S04]  /*987d0*/  LDL.LU R175, [R1+0x8ae8] ;  /* 0x008ae80001af7983 */ /* 0x000ee80000300800 */
[----:B------:R-:W3:Y:S01]  /*987e0*/  LDL.LU R179, [R1+0x8ae4] ;  /* 0x008ae40001b37983 */ /* 0x000ee20000300800 */
[----:B----4-:R-:W-:Y:S02]  /*987f0*/  IMAD.MOV.U32 R249, RZ, RZ, R182 ;  /* 0x000000fffff97224 */ /* 0x010fe400078e00b6 */
[----:B------:R-:W-:Y:S01]  /*98800*/  IMAD.MOV.U32 R250, RZ, RZ, R183 ;  /* 0x000000fffffa7224 */ /* 0x000fe200078e00b7 */
[----:B------:R-:W4:Y:S01]  /*98810*/  LDL.LU R182, [R1+0x8ae0] ;  /* 0x008ae00001b67983 */ /* 0x000f220000300800 */
[----:B------:R-:W-:-:S03]  /*98820*/  IMAD.MOV.U32 R251, RZ, RZ, R187 ;  /* 0x000000fffffb7224 */ /* 0x000fc600078e00bb */
[----:B------:R-:W4:Y:S04]  /*98830*/  LDL.LU R183, [R1+0x8adc] ;  /* 0x008adc0001b77983 */ /* 0x000f280000300800 */
[----:B------:R-:W4:Y:S01]  /*98840*/  LDL.LU R187, [R1+0x8ad8] ;  /* 0x008ad80001bb7983 */ /* 0x000f220000300800 */
[----:B------:R-:W-:Y:S08]  /*98850*/  HMMA.1688.F32.TF32 R152, R136, R130, R152 ;  /* 0x000000828898723c */ /* 0x000ff00000081098 */
[C---:B--2---:R-:W-:Y:S08]  /*98860*/  HMMA.1688.F32.TF32 R160, R236.reuse, R70, R164 ;  /* 0x00000046eca0723c */ /* 0x044ff000000810a4 */
[C---:B------:R-:W-:Y:S08]  /*98870*/  HMMA.1688.F32.TF32 R168, R236.reuse, R66, R168 ;  /* 0x00000042eca8723c */ /* 0x040ff000000810a8 */
[C---:B---3--:R-:W-:Y:S03]  /*98880*/  HMMA.1688.F32.TF32 R164, R236.reuse, R62, R172 ;  /* 0x0000003eeca4723c */ /* 0x048fe600000810ac */
[----:B------:R-:W-:Y:S04]  /*98890*/  STL.64 [R1+0x1ba0], R160 ;  /* 0x001ba0a001007387 */ /* 0x000fe80000100a00 */
[----:B------:R1:W-:Y:S02]  /*988a0*/  STL.64 [R1+0x1ba8], R162 ;  /* 0x001ba8a201007387 */ /* 0x0003e40000100a00 */
[C---:B-1----:R-:W-:Y:S02]  /*988b0*/  HMMA.1688.F32.TF32 R160, R236.reuse, R58, R176 ;  /* 0x0000003aeca0723c */ /* 0x042fe400000810b0 */
[----:B------:R-:W-:Y:S04]  /*988c0*/  STL.64 [R1+0x1b90], R168 ;  /* 0x001b90a801007387 */ /* 0x000fe80000100a00 */
[----:B------:R4:W-:Y:S04]  /*988d0*/  STL.64 [R1+0x1b98], R170 ;  /* 0x001b98aa01007387 */ /* 0x0009e80000100a00 */
[----:B------:R-:W-:Y:S04]  /*988e0*/  STL.64 [R1+0x1b80], R164 ;  /* 0x001b80a401007387 */ /* 0x000fe80000100a00 */
[----:B------:R1:W-:Y:S01]  /*988f0*/  STL.64 [R1+0x1b88], R166 ;  /* 0x001b88a601007387 */ /* 0x0003e20000100a00 */
[C---:B----4-:R-:W-:Y:S04]  /*98900*/  HMMA.1688.F32.TF32 R168, R236.reuse, R54, R180 ;  /* 0x00000036eca8723c */ /* 0x050fe800000810b4 */
[----:B------:R-:W-:Y:S04]  /*98910*/  STL.64 [R1+0x1b60], R160 ;  /* 0x001b60a001007387 */ /* 0x000fe80000100a00 */
[----:B------:R2:W-:Y:S01]  /*98920*/  STL.64 [R1+0x1b68], R162 ;  /* 0x001b68a201007387 */ /* 0x0005e20000100a00 */
[C---:B-1----:R-:W-:Y:S08]  /*98930*/  HMMA.1688.F32.TF32 R164, R236.reuse, R50, R184 ;  /* 0x00000032eca4723c */ /* 0x042ff000000810b8 */
[C---:B--2---:R-:W-:Y:S02]  /*98940*/  HMMA.1688.F32.TF32 R160, R236.reuse, R46, R188 ;  /* 0x0000002eeca0723c */ /* 0x044fe400000810bc */
[----:B------:R-:W-:Y:S04]  /*98950*/  STL.64 [R1+0x1860], R168 ;  /* 0x001860a801007387 */ /* 0x000fe80000100a00 */
[----:B------:R1:W-:Y:S05]  /*98960*/  STL.64 [R1+0x1868], R170 ;  /* 0x001868aa01007387 */ /* 0x0003ea0000100a00 */
        /* <DEDUP_REMOVED lines=25> */
[----:B------:R-:W-:Y:S01]  /*98b00*/  HMMA.1688.F32.TF32 R156, R236, R6, R132 ;  /* 0x00000006ec9c723c */ /* 0x000fe20000081084 */
        /* <DEDUP_REMOVED lines=15> */
[----:B------:R-:W-:Y:S04]  /*98c00*/  LDS R133, [R108+UR7+0x4400] ;  /* 0x004400076c857984 */ /* 0x000fe80008000800 */
[----:B------:R-:W1:Y:S01]  /*98c10*/  LDS R135, [R108+UR7+0x6400] ;  /* 0x006400076c877984 */ /* 0x000e620008000800 */
        /* <DEDUP_REMOVED lines=132> */
[C---:B----4-:R-:W-:Y:S08]  /*99460*/  HMMA.1688.F32.TF32 R148, R136.reuse, R10, R148 ;  /* 0x0000000a8894723c */ /* 0x050ff00000081094 */
[C---:B---3--:R-:W-:Y:S08]  /*99470*/  HMMA.1688.F32.TF32 R144, R136.reuse, R6, R144 ;  /* 0x000000068890723c */ /* 0x048ff00000081090 */
[C---:B--2---:R-:W-:Y:S08]  /*99480*/  HMMA.1688.F32.TF32 R220, R136.reuse, R90, R220 ;  /* 0x0000005a88dc723c */ /* 0x044ff000000810dc */
[C---:B------:R-:W-:Y:S11]  /*99490*/  HMMA.1688.F32.TF32 R236, R136.reuse, R86, R216 ;  /* 0x0000005688ec723c */ /* 0x040ff600000810d8 */
[----:B------:R-:W-:Y:S01]  /*994a0*/  STL.64 [R1+0x1690], R220 ;  /* 0x001690dc01007387 */ /* 0x000fe20000100a00 */
[C---:B------:R-:W-:Y:S03]  /*994b0*/  HMMA.1688.F32.TF32 R216, R136.reuse, R78, R208 ;  /* 0x0000004e88d8723c */ /* 0x040fe600000810d0 */
[----:B------:R1:W-:Y:S05]  /*994c0*/  STL.64 [R1+0x1698], R222 ;  /* 0x001698de01007387 */ /* 0x0003ea0000100a00 */
[C---:B------:R-:W-:Y:S08]  /*994d0*/  HMMA.1688.F32.TF32 R208, R136.reuse, R70, R200 ;  /* 0x0000004688d0723c */ /* 0x040ff000000810c8 */
        /* <DEDUP_REMOVED lines=36> */
[----:B------:R-:W-:Y:S01]  /*99720*/  HMMA.1688.F32.TF32 R152, R136, R14, R228 ;  /* 0x0000000e8898723c */ /* 0x000fe200000810e4 */
        /* <DEDUP_REMOVED lines=31> */
[----:B------:R1:W-:Y:S05]  /*99920*/  STL.64 [R1+0x8ab8], R120 ;  /* 0x008ab87801007387 */ /* 0x0003ea0000100a00 */
[----:B------:R-:W-:Y:S04]  /*99930*/  STL.64 [R1+0x240], R124 ;  /* 0x0002407c01007387 */ /* 0x000fe80000100a00 */
[----:B------:R2:W-:Y:S01]  /*99940*/  STL.64 [R1+0x248], R126 ;  /* 0x0002487e01007387 */ /* 0x0005e20000100a00 */
[C---:B-1----:R-:W-:Y:S08]  /*99950*/  HMMA.1688.F32.TF32 R120, R132.reuse, R114, R248 ;  /* 0x000000728478723c */ /* 0x042ff000000810f8 */
[----:B--2---:R-:W-:Y:S01]  /*99960*/  HMMA.1688.F32.TF32 R124, R132, R118, R244 ;  /* 0x00000076847c723c */ /* 0x004fe200000810f4 */
[----:B------:R-:W2:-:S15]  /*99970*/  LDL.LU R244, [R1+0x1d60] ;  /* 0x001d600001f47983 */ /* 0x000e9e0000300800 */
[----:B------:R-:W-:-:S03]  /*99980*/  NOP ;  /* 0x0000000000007918 */ /* 0x000fc60000000000 */
[----:B------:R-:W-:Y:S04]  /*99990*/  STL.64 [R1+0x230], R124 ;  /* 0x0002307c01007387 */ /* 0x000fe80000100a00 */
[----:B------:R-:W-:Y:S04]  /*999a0*/  STL.64 [R1+0x238], R126 ;  /* 0x0002387e01007387 */ /* 0x000fe80000100a00 */
[----:B------:R-:W-:Y:S04]  /*999b0*/  STL.64 [R1+0x220], R120 ;  /* 0x0002207801007387 */ /* 0x000fe80000100a00 */
[----:B------:R1:W-:Y:S04]  /*999c0*/  STL.64 [R1+0x228], R122 ;  /* 0x0002287a01007387 */ /* 0x0003e80000100a00 */
        /* <DEDUP_REMOVED lines=109> */
[C---:B----4-:R-:W-:Y:S08]  /*9a0a0*/  HMMA.1688.F32.TF32 R184, R132.reuse, R74, R184 ;  /* 0x0000004a84b8723c */ /* 0x050ff000000810b8 */
[C---:B-1----:R-:W-:Y:S08]  /*9a0b0*/  HMMA.1688.F32.TF32 R120, R132.reuse, R110, R220 ;  /* 0x0000006e8478723c */ /* 0x042ff000000810dc */
[C---:B------:R-:W-:Y:S08]  /*9a0c0*/  HMMA.1688.F32.TF32 R136, R132.reuse, R106, R216 ;  /* 0x0000006a8488723c */ /* 0x040ff000000810d8 */
[C---:B------:R-:W-:Y:S03]  /*9a0d0*/  HMMA.1688.F32.TF32 R124, R132.reuse, R102, R212 ;  /* 0x00000066847c723c */ /* 0x040fe600000810d4 */
[----:B------:R-:W-:Y:S04]  /*9a0e0*/  STL.64 [R1+0x210], R120 ;  /* 0x0002107801007387 */ /* 0x000fe80000100a00 */
[----:B------:R1:W-:Y:S02]  /*9a0f0*/  STL.64 [R1+0x218], R122 ;  /* 0x0002187a01007387 */ /* 0x0003e40000100a00 */
[C---:B-1----:R-:W-:Y:S02]  /*9a100*/  HMMA.1688.F32.TF32 R120, R132.reuse, R98, R208 ;  /* 0x000000628478723c */ /* 0x042fe400000810d0 */
[----:B------:R-:W-:Y:S04]  /*9a110*/  STL.64 [R1+0x200], R136 ;  /* 0x0002008801007387 */ /* 0x000fe80000100a00 */
[----:B------:R-:W-:Y:S04]  /*9a120*/  STL.64 [R1+0x208], R138 ;  /* 0x0002088a01007387 */ /* 0x000fe80000100a00 */
[----:B------:R-:W-:Y:S04]  /*9a130*/  STL.64 [R1+0x1f0], R124 ;  /* 0x0001f07c01007387 */ /* 0x000fe80000100a00 */
[----:B------:R1:W-:Y:S01]  /*9a140*/  STL.64 [R1+0x1f8], R126 ;  /* 0x0001f87e01007387 */ /* 0x0003e20000100a00 */
[C---:B------:R-:W-:Y:S03]  /*9a150*/  HMMA.1688.F32.TF32 R196, R132.reuse, R86, R196 ;  /* 0x0000005684c4723c */ /* 0x040fe600000810c4 */
[----:B------:R-:W-:Y:S04]  /*9a160*/  LDS R136, [R0+UR7+0x4480] ;  /* 0x0044800700887984 */ /* 0x000fe80008000800 */
[----:B------:R-:W-:Y:S01]  /*9a170*/  STL.64 [R1+0x1e0], R120 ;  /* 0x0001e07801007387 */ /* 0x000fe20000100a00 */
[C---:B-1----:R-:W-:Y:S03]  /*9a180*/  HMMA.1688.F32.TF32 R124, R132.reuse, R94, R204 ;  /* 0x0000005e847c723c */ /* 0x042fe600000810cc */
[----:B------:R1:W-:Y:S04]  /*9a190*/  STL.64 [R1+0x1e8], R122 ;  /* 0x0001e87a01007387 */ /* 0x0003e80000100a00 */
[----:B------:R-:W-:Y:S01]  /*9a1a0*/  LDS R138, [R0+UR7+0x6480] ;  /* 0x00648007008a7984 */ /* 0x000fe20008000800 */
[C---:B------:R-:W-:Y:S03]  /*9a1b0*/  HMMA.1688.F32.TF32 R144, R132.reuse, R26, R144 ;  /* 0x0000001a8490723c */ /* 0x040fe60000081090 */
[----:B------:R-:W-:Y:S04]  /*9a1c0*/  LDS R137, [R101+UR7+0x4480] ;  /* 0x0044800765897984 */ /* 0x000fe80008000800 */
[----:B------:R-:W2:Y:S01]  /*9a1d0*/  LDS R139, [R101+UR7+0x6480] ;  /* 0x00648007658b7984 */ /* 0x000ea20008000800 */
[C---:B-1----:R-:W-:Y:S03]  /*9a1e0*/  HMMA.1688.F32.TF32 R120, R132.reuse, R90, R200 ;  /* 0x0000005a8478723c */ /* 0x042fe600000810c8 */
[----:B------:R-:W-:Y:S04]  /*9a1f0*/  STL.64 [R1+0x1560], R124 ;  /* 0x0015607c01007387 */ /* 0x000fe80000100a00 */
[----:B------:R1:W-:Y:S02]  /*9a200*/  STL.64 [R1+0x1568], R126 ;  /* 0x0015687e01007387 */ /* 0x0003e40000100a00 */
[C---:B-1----:R-:W-:Y:S10]  /*9a210*/  HMMA.1688.F32.TF32 R124, R132.reuse, R82, R192 ;  /* 0x00000052847c723c */ /* 0x042ff400000810c0 */
        /* <DEDUP_REMOVED lines=10> */
[C---:B---3--:R-:W-:Y:S01]  /*9a2c0*/  HMMA.1688.F32.TF32 R120, R132.reuse, R66, R176 ;  /* 0x000000428478723c */ /* 0x048fe200000810b0 */
[----:B------:R-:W-:Y:S04]  /*9a2d0*/  STL.64 [R1+0x1510], R184 ;  /* 0x001510b801007387 */ /* 0x000fe80000100a00 */
[----:B------:R-:W-:Y:S06]  /*9a2e0*/  STL.64 [R1+0x1518], R186 ;  /* 0x001518ba01007387 */ /* 0x000fec0000100a00 */
[----:B------:R-:W-:Y:S04]  /*9a2f0*/  STL.64 [R1+0x1500], R124 ;  /* 0x0015007c01007387 */ /* 0x000fe80000100a00 */
[----:B------:R1:W-:Y:S04]  /*9a300*/  STL.64 [R1+0x1508], R126 ;  /* 0x0015087e01007387 */ /* 0x0003e80000100a00 */
        /* <DEDUP_REMOVED lines=13> */
[----:B------:R-:W-:Y:S03]  /*9a3e0*/  STL.64 [R1+0x358], R162 ;  /* 0x000358a201007387 */ /* 0x000fe60000100a00 */
[C---:B------:R-:W-:Y:S03]  /*9a3f0*/  HMMA.1688.F32.TF32 R152, R132.reuse, R38, R224 ;  /* 0x000000268498723c */ /* 0x040fe600000810e0 */
        /* <DEDUP_REMOVED lines=22> */
[----:B---3--:R-:W-:Y:S01]  /*9a560*/  HMMA.1688.F32.TF32 R120, R132, R6, R248 ;  /* 0x000000068478723c */ /* 0x008fe200000810f8 */
[----:B------:R1:W-:Y:S04]  /*9a570*/  STL.64 [R1+0x2c0], R140 ;  /* 0x0002c08c01007387 */ /* 0x0003e80000100a00 */
[----:B------:R3:W-:Y:S04]  /*9a580*/  STL.64 [R1+0x2c8], R142 ;  /* 0x0002c88e01007387 */ /* 0x0007e80000100a00 */
[----:B------:R-:W4:Y:S04]  /*9a590*/  LDL.LU R248, [R1+0x2030] ;  /* 0x0020300001f87983 */ /* 0x000f280000300800 */
[----:B------:R-:W-:Y:S04]  /*9a5a0*/  STL.64 [R1+0x2b0], R124 ;  /* 0x0002b07c01007387 */ /* 0x000fe80000100a00 */
[----:B------:R-:W-:Y:S04]  /*9a5b0*/  STL.64 [R1+0x2b8], R126 ;  /* 0x0002b87e01007387 */ /* 0x000fe80000100a00 */
[----:B------:R1:W-:Y:S04]  /*9a5c0*/  STL.64 [R1+0x2a0], R120 ;  /* 0x0002a07801007387 */ /* 0x0003e80000100a00 */
        /* <DEDUP_REMOVED lines=14> */
[----:B---3--:R-:W3:Y:S04]  /*9a6b0*/  LDL.LU R142, [R1+0x1ff8] ;  /* 0x001ff800018e7983 */ /* 0x008ee80000300800 */
        /* <DEDUP_REMOVED lines=105> */
[----:B------:R-:W-:Y:S04]  /*9ad50*/  LDS R132, [R109+UR7+0x4480] ;  /* 0x004480076d847984 */ /* 0x000fe80008000800 */
[----:B------:R-:W-:Y:S04]  /*9ad60*/  LDS R134, [R109+UR7+0x6480] ;  /* 0x006480076d867984 */ /* 0x000fe80008000800 */
[----:B------:R-:W-:Y:S04]  /*9ad70*/  LDS R133, [R108+UR7+0x4480] ;  /* 0x004480076c857984 */ /* 0x000fe80008000800 */
[----:B------:R-:W1:Y:S01]  /*9ad80*/  LDS R135, [R108+UR7+0x6480] ;  /* 0x006480076c877984 */ /* 0x000e620008000800 */
[----:B--2---:R-:W-:-:S15]  /*9ad90*/  HMMA.1688.F32.TF32 R124, R136, R130, R124 ;  /* 0x00000082887c723c */ /* 0x004fde000008107c */
[----:B------:R-:W-:-:S04]  /*9ada0*/  NOP ;  /* 0x0000000000007918 */ /* 0x000fc80000000000 */
[----:B------:R-:W-:Y:S04]  /*9adb0*/  STL.64 [R1+0x14c0], R124 ;  /* 0x0014c07c01007387 */ /* 0x000fe80000100a00 */
[----:B------:R2:W-:Y:S04]  /*9adc0*/  STL.64 [R1+0x14c8], R126 ;  /* 0x0014c87e01007387 */ /* 0x0005e80000100a00 */
[----:B--2---:R-:W2:Y:S04]  /*9add0*/  LDL.LU.64 R126, [R1+0x8ad0] ;  /* 0x008ad000017e7983 */ /* 0x004ea80000300a00 */
[----:B------:R-:W3:Y:S01]  /*9ade0*/  LDL.LU.64 R124, [R1+0x8ac8] ;  /* 0x008ac800017c7983 */ /* 0x000ee20000300a00 */
[----:B--2---:R-:W-:-:S15]  /*9adf0*/  HMMA.1688.F32.TF32 R120, R136, R126, R120 ;  /* 0x0000007e8878723c */ /* 0x004fde0000081078 */
[----:B------:R-:W-:-:S04]  /*9ae00*/  NOP ;  /* 0x0000000000007918 */ /* 0x000fc80000000000 */
[----:B------:R-:W-:Y:S04]  /*9ae10*/  STL.64 [R1+0x14b0], R120 ;  /* 0x0014b07801007387 */ /* 0x000fe80000100a00 */
[----:B------:R2:W-:Y:S04]  /*9ae20*/  STL.64 [R1+0x14b8], R122 ;  /* 0x0014b87a01007387 */ /* 0x0005e80000100a00 */
[----:B--2---:R-:W2:Y:S01]  /*9ae30*/  LDL.LU.64 R122, [R1+0x8ac0] ;  /* 0x008ac000017a7983 */ /* 0x004ea20000300a00 */
[C---:B------:R-:W-:Y:S03]  /*9ae40*/  HMMA.1688.F32.TF32 R220, R136.reuse, R118, R220 ;  /* 0x0000007688dc723c */ /* 0x040fe600000810dc */
[----:B------:R-:W4:Y:S05]  /*9ae50*/  LDL.LU.64 R120, [R1+0x8ab8] ;  /* 0x008ab80001787983 */ /* 0x000f2a0000300a00 */
[C---:B------:R-:W-:Y:S08]  /*9ae60*/  HMMA.1688.F32.TF32 R216, R136.reuse, R114, R216 ;  /* 0x0000007288d8723c */ /* 0x040ff000000810d8 */
[C---:B------:R-:W-:Y:S08]  /*9ae70*/  HMMA.1688.F32.TF32 R212, R136.reuse, R110, R212 ;  /* 0x0000006e88d4723c */ /* 0x040ff000000810d4 */
[C---:B---3--:R-:W-:Y:S08]  /*9ae80*/  HMMA.1688.F32.TF32 R208, R136.reuse, R106, R208 ;  /* 0x0000006a88d0723c */ /* 0x048ff000000810d0 */
        /* <DEDUP_REMOVED lines=14> */
[----:B--2---:R-:W-:-:S15]  /*9af70*/  HMMA.1688.F32.TF32 R236, R136, R122, R236 ;  /* 0x0000007a88ec723c */ /* 0x004fde00000810ec */
[----:B------:R-:W-:-:S04]  /*9af80*/  NOP ;  /* 0x0000000000007918 */ /* 0x000fc80000000000 */
        /* <DEDUP_REMOVED lines=58> */
[----:B----4-:R-:W-:Y:S03]  /*9b330*/  HMMA.1688.F32.TF32 R140, R136, R14, R248 ;  /* 0x0000000e888c723c */ /* 0x010fe600000810f8 */
        /* <DEDUP_REMOVED lines=116> */
[C---:B------:R-:W-:Y:S08]  /*9ba80*/  HMMA.1688.F32.TF32 R152, R132.reuse, R70, R152 ;  /* 0x000000468498723c */ /* 0x040ff00000081098 */
[C---:B----4-:R-:W-:Y:S08]  /*9ba90*/  HMMA.1688.F32.TF32 R168, R132.reuse, R86, R168 ;  /* 0x0000005684a8723c */ /* 0x050ff000000810a8 */
[C---:B------:R-:W-:Y:S08]  /*9baa0*/  HMMA.1688.F32.TF32 R172, R132.reuse, R90, R172 ;  /* 0x0000005a84ac723c */ /* 0x040ff000000810ac */
[C---:B------:R-:W-:Y:S08]  /*9bab0*/  HMMA.1688.F32.TF32 R184, R132.reuse, R102, R184 ;  /* 0x0000006684b8723c */ /* 0x040ff000000810b8 */
[C---:B------:R-:W-:Y:S08]  /*9bac0*/  HMMA.1688.F32.TF32 R192, R132.reuse, R110, R192 ;  /* 0x0000006e84c0723c */ /* 0x040ff000000810c0 */
[----:B------:R-:W-:Y:S08]  /*9bad0*/  HMMA.1688.F32.TF32 R204, R132, R122, R204 ;  /* 0x0000007a84cc723c */ /* 0x000ff000000810cc */
[C---:B------:R-:W-:Y:S08]  /*9bae0*/  HMMA.1688.F32.TF32 R216, R136.reuse, R6, R216 ;  /* 0x0000000688d8723c */ /* 0x040ff000000810d8 */
[----:B------:R-:W-:Y:S08]  /*9baf0*/  HMMA.1688.F32.TF32 R220, R136, R10, R220 ;  /* 0x0000000a88dc723c */ /* 0x000ff000000810dc */
[C---:B------:R-:W-:Y:S11]  /*9bb00*/  HMMA.1688.F32.TF32 R136, R132.reuse, R130, R212 ;  /* 0x000000828488723c */ /* 0x040ff600000810d4 */
[----:B------:R-:W-:Y:S04]  /*9bb10*/  STL.64 [R1+0x12e0], R220 ;  /* 0x0012e0dc01007387 */ /* 0x000fe80000100a00 */
[----:B------:R-:W-:Y:S01]  /*9bb20*/  STL.64 [R1+0x12e8], R222 ;  /* 0x0012e8de01007387 */ /* 0x000fe20000100a00 */
[C---:B------:R-:W-:Y:S03]  /*9bb30*/  HMMA.1688.F32.TF32 R208, R132.reuse, R126, R208 ;  /* 0x0000007e84d0723c */ /* 0x040fe600000810d0 */
[----:B------:R-:W-:Y:S04]  /*9bb40*/  STL.64 [R1+0x460], R216 ;  /* 0x000460d801007387 */ /* 0x000fe80000100a00 */
[----:B------:R-:W-:Y:S04]  /*9bb50*/  STL.64 [R1+0x468], R218 ;  /* 0x000468da01007387 */ /* 0x000fe80000100a00 */
[----:B------:R-:W-:Y:S04]  /*9bb60*/  STL.64 [R1+0x450], R136 ;  /* 0x0004508801007387 */ /* 0x000fe80000100a00 */
[----:B------:R1:W-:Y:S02]  /*9bb70*/  STL.64 [R1+0x458], R138 ;  /* 0x0004588a01007387 */ /* 0x0003e40000100a00 */
[C---:B-1----:R-:W-:Y:S02]  /*9bb80*/  HMMA.1688.F32.TF32 R136, R132.reuse, R118, R200 ;  /* 0x000000768488723c */ /* 0x042fe400000810c8 */
[----:B------:R-:W-:Y:S04]  /*9bb90*/  STL.64 [R1+0x440], R208 ;  /* 0x000440d001007387 */ /* 0x000fe80000100a00 */
[----:B------:R-:W-:Y:S02]  /*9bba0*/  STL.64 [R1+0x448], R210 ;  /* 0x000448d201007387 */ /* 0x000fe40000100a00 */
[C---:B------:R-:W-:Y:S02]  /*9bbb0*/  HMMA.1688.F32.TF32 R196, R132.reuse, R114, R196 ;  /* 0x0000007284c4723c */ /* 0x040fe400000810c4 */
[----:B------:R-:W-:Y:S04]  /*9bbc0*/  STL.64 [R1+0x430], R204 ;  /* 0x000430cc01007387 */ /* 0x000fe80000100a00 */
[----:B------:R-:W-:Y:S05]  /*9bbd0*/  STL.64 [R1+0x438], R206 ;  /* 0x000438ce01007387 */ /* 0x000fea0000100a00 */
[----:B------:R-:W-:Y:S04]  /*9bbe0*/  STL.64 [R1+0x420], R136 ;  /* 0x0004208801007387 */ /* 0x000fe80000100a00 */
[----:B------:R1:W-:Y:S01]  /*9bbf0*/  STL.64 [R1+0x428], R138 ;  /* 0x0004288a01007387 */ /* 0x0003e20000100a00 */
[C---:B------:R-:W-:Y:S08]  /*9bc00*/  HMMA.1688.F32.TF32 R180, R132.reuse, R98, R180 ;  /* 0x0000006284b4723c */ /* 0x040ff000000810b4 */
[C---:B-1----:R-:W-:Y:S08]  /*9bc10*/  HMMA.1688.F32.TF32 R136, R132.reuse, R106, R188 ;  /* 0x0000006a8488723c */ /* 0x042ff000000810bc */
        /* <DEDUP_REMOVED lines=50> */
[----:B--2---:R-:W-:Y:S03]  /*9bf40*/  HMMA.1688.F32.TF32 R140, R132, R34, R248 ;  /* 0x00000022848c723c */ /* 0x004fe600000810f8 */
        /* <DEDUP_REMOVED lines=123> */
[C---:B------:R-:W-:Y:S08]  /*9c700*/  HMMA.1688.F32.TF32 R204, R132.reuse, R14, R204 ;  /* 0x0000000e84cc723c */ /* 0x040ff000000810cc */
[C---:B------:R-:W-:Y:S08]  /*9c710*/  HMMA.1688.F32.TF32 R208, R132.reuse, R18, R208 ;  /* 0x0000001284d0723c */ /* 0x040ff000000810d0 */
[C---:B------:R-:W-:Y:S08]  /*9c720*/  HMMA.1688.F32.TF32 R216, R132.reuse, R26, R216 ;  /* 0x0000001a84d8723c */ /* 0x040ff000000810d8 */
[C---:B------:R-:W-:Y:S08]  /*9c730*/  HMMA.1688.F32.TF32 R220, R132.reuse, R30, R220 ;  /* 0x0000001e84dc723c */ /* 0x040ff000000810dc */
[C---:B------:R-:W-:Y:S11]  /*9c740*/  HMMA.1688.F32.TF32 R212, R132.reuse, R22, R212 ;  /* 0x0000001684d4723c */ /* 0x040ff600000810d4 */
[----:B------:R-:W-:Y:S04]  /*9c750*/  STL.64 [R1+0x11d0], R220 ;  /* 0x0011d0dc01007387 */ /* 0x000fe80000100a00 */
[----:B------:R-:W-:Y:S01]  /*9c760*/  STL.64 [R1+0x11d8], R222 ;  /* 0x0011d8de01007387 */ /* 0x000fe20000100a00 */
[----:B------:R-:W-:Y:S03]  /*9c770*/  HMMA.1688.F32.TF32 R196, R132, R6, R196 ;  /* 0x0000000684c4723c */ /* 0x000fe600000810c4 */
[----:B------:R-:W-:Y:S04]  /*9c780*/  STL.64 [R1+0x11c0], R216 ;  /* 0x0011c0d801007387 */ /* 0x000fe80000100a00 */
[----:B------:R-:W-:Y:S01]  /*9c790*/  STL.64 [R1+0x11c8], R218 ;  /* 0x0011c8da01007387 */ /* 0x000fe20000100a00 */
[C---:B------:R-:W-:Y:S03]  /*9c7a0*/  HMMA.1688.F32.TF32 R192, R136.reuse, R130, R192 ;  /* 0x0000008288c0723c */ /* 0x040fe600000810c0 */
[----:B------:R-:W-:Y:S04]  /*9c7b0*/  STL.64 [R1+0x11b0], R212 ;  /* 0x0011b0d401007387 */ /* 0x000fe80000100a00 */
[----:B------:R-:W-:Y:S04]  /*9c7c0*/  STL.64 [R1+0x11b8], R214 ;  /* 0x0011b8d601007387 */ /* 0x000fe80000100a00 */
[----:B------:R-:W-:Y:S01]  /*9c7d0*/  STL.64 [R1+0x11a0], R208 ;  /* 0x0011a0d001007387 */ /* 0x000fe20000100a00 */
[C---:B------:R-:W-:Y:S03]  /*9c7e0*/  HMMA.1688.F32.TF32 R180, R136.reuse, R118, R180 ;  /* 0x0000007688b4723c */ /* 0x040fe600000810b4 */
        /* <DEDUP_REMOVED lines=169> */
[----:B--2---:R-:W-:Y:S08]  /*9d280*/  HMMA.1688.F32.TF32 R168, R132, R126, R168 ;  /* 0x0000007e84a8723c */ /* 0x004ff000000810a8 */
[C---:B---3--:R-:W-:Y:S08]  /*9d290*/  HMMA.1688.F32.TF32 R176, R136.reuse, R6, R176 ;  /* 0x0000000688b0723c */ /* 0x048ff000000810b0 */
        /* <DEDUP_REMOVED lines=11> */
[C---:B------:R-:W-:Y:S03]  /*9d350*/  HMMA.1688.F32.TF32 R196, R136.reuse, R26, R196 ;  /* 0x0000001a88c4723c */ /* 0x040fe600000810c4 */
[----:B------:R-:W-:Y:S04]  /*9d360*/  STL.64 [R1+0x1020], R216 ;  /* 0x001020d801007387 */ /* 0x000fe80000100a00 */
        /* <DEDUP_REMOVED lines=31> */
[----:B------:R-:W-:Y:S02]  /*9d560*/  STL.64 [R1+0x388], R166 ;  /* 0x000388a601007387 */ /* 0x000fe40000100a00 */
        /* <DEDUP_REMOVED lines=16> */
[----:B------:R-:W-:Y:S04]  /*9d670*/  LDS R136, [R0+UR7+0x4580] ;  /* 0x0045800700887984 */ /* 0x000fe80008000800 */
[----:B------:R-:W-:Y:S01]  /*9d680*/  LDS R138, [R0+UR7+0x6580] ;  /* 0x00658007008a7984 */ /* 0x000fe20008000800 */
[C---:B-1----:R-:W-:Y:S03]  /*9d690*/  HMMA.1688.F32.TF32 R148, R132.reuse, R94, R144 ;  /* 0x0000005e8494723c */ /* 0x042fe60000081090 */
[----:B------:R-:W-:Y:S04]  /*9d6a0*/  LDS R137, [R101+UR7+0x4580] ;  /* 0x0045800765897984 */ /* 0x000fe80008000800 */
[----:B------:R-:W1:Y:S01]  /*9d6b0*/  LDS R139, [R101+UR7+0x6580] ;  /* 0x00658007658b7984 */ /* 0x000e620008000800 */
[C---:B------:R-:W-:Y:S08]  /*9d6c0*/  HMMA.1688.F32.TF32 R144, R132.reuse, R90, R140 ;  /* 0x0000005a8490723c */ /* 0x040ff0000008108c */
[C---:B------:R-:W-:Y:S03]  /*9d6d0*/  HMMA.1688.F32.TF32 R140, R132.reuse, R86, R232 ;  /* 0x00000056848c723c */ /* 0x040fe600000810e8 */
        /* <DEDUP_REMOVED lines=148> */
[----:B------:R-:W-:Y:S03]  /*9e020*/  HMMA.1688.F32.TF32 R164, R132, R14, R164 ;  /* 0x0000000e84a4723c */ /* 0x000fe600000810a4 */
        /* <DEDUP_REMOVED lines=641> */
[C---:B---3--:R-:W-:Y:S03]  /*a0840*/  HMMA.1688.F32.TF32 R156, R136.reuse, R42, R228 ;  /* 0x0000002a889c723c */ /* 0x048fe600000810e4 */
[----:B------:R-:W-:Y:S04]  /*a0850*/  LDS R236, [R0+UR7+0x4700] ;  /* 0x0047000700ec7984 */ /* 0x000fe80008000800 */
[----:B------:R-:W-:Y:S01]  /*a0860*/  LDS R238, [R0+UR7+0x6700] ;  /* 0x0067000700ee7984 */ /* 0x000fe20008000800 */
[C---:B--2---:R-:W-:Y:S03]  /*a0870*/  HMMA.1688.F32.TF32 R152, R136.reuse, R38, R148 ;  /* 0x000000268898723c */ /* 0x044fe60000081094 */
[----:B------:R-:W-:Y:S04]  /*a0880*/  LDS R237, [R101+UR7+0x4700] ;  /* 0x0047000765ed7984 */ /* 0x000fe80008000800 */
[----:B------:R-:W-:Y:S01]  /*a0890*/  LDS R239, [R101+UR7+0x6700] ;  /* 0x0067000765ef7984 */ /* 0x000fe20008000800 */
        /* <DEDUP_REMOVED lines=135> */
[----:B------:R-:W-:Y:S08]  /*a1110*/  HMMA.1688.F32.TF32 R208, R132, R126, R208 ;  /* 0x0000007e84d0723c */ /* 0x000ff000000810d0 */
[C---:B------:R-:W-:Y:S08]  /*a1120*/  HMMA.1688.F32.TF32 R220, R136.reuse, R10, R220 ;  /* 0x0000000a88dc723c */ /* 0x040ff000000810dc */
[----:B------:R-:W-:Y:S08]  /*a1130*/  HMMA.1688.F32.TF32 R136, R136, R6, R216 ;  /* 0x000000068888723c */ /* 0x000ff000000810d8 */
        /* <DEDUP_REMOVED lines=8> */
[----:B------:R-:W-:Y:S01]  /*a11c0*/  STL.64 [R1+0xa0], R208 ;  /* 0x0000a0d001007387 */ /* 0x000fe20000100a00 */
[C---:B------:R-:W-:Y:S03]  /*a11d0*/  HMMA.1688.F32.TF32 R196, R132.reuse, R114, R196 ;  /* 0x0000007284c4723c */ /* 0x040fe600000810c4 */
[----:B------:R-:W-:Y:S05]  /*a11e0*/  STL.64 [R1+0xa8], R210 ;  /* 0x0000a8d201007387 */ /* 0x000fea0000100a00 */
[----:B------:R-:W-:Y:S04]  /*a11f0*/  STL.64 [R1+0x90], R136 ;  /* 0x0000908801007387 */ /* 0x000fe80000100a00 */
[----:B------:R1:W-:Y:S02]  /*a1200*/  STL.64 [R1+0x98], R138 ;  /* 0x0000988a01007387 */ /* 0x0003e40000100a00 */
[C---:B-1----:R-:W-:Y:S02]  /*a1210*/  HMMA.1688.F32.TF32 R136, R132.reuse, R110, R192 ;  /* 0x0000006e8488723c */ /* 0x042fe400000810c0 */
[----:B------:R-:W-:Y:S04]  /*a1220*/  STL.64 [R1+0x80], R200 ;  /* 0x000080c801007387 */ /* 0x000fe80000100a00 */
[----:B------:R-:W-:Y:S04]  /*a1230*/  STL.64 [R1+0x88], R202 ;  /* 0x000088ca01007387 */ /* 0x000fe80000100a00 */
[----:B------:R-:W-:Y:S04]  /*a1240*/  STL.64 [R1+0x70], R196 ;  /* 0x000070c401007387 */ /* 0x000fe80000100a00 */
[----:B------:R-:W-:Y:S05]  /*a1250*/  STL.64 [R1+0x78], R198 ;  /* 0x000078c601007387 */ /* 0x000fea0000100a00 */
[----:B------:R-:W-:Y:S04]  /*a1260*/  STL.64 [R1+0x60], R136 ;  /* 0x0000608801007387 */ /* 0x000fe80000100a00 */
[----:B------:R1:W-:Y:S02]  /*a1270*/  STL.64 [R1+0x68], R138 ;  /* 0x0000688a01007387 */ /* 0x0003e40000100a00 */
[C---:B-1----:R-:W-:Y:S02]  /*a1280*/  HMMA.1688.F32.TF32 R136, R132.reuse, R98, R160 ;  /* 0x000000628488723c */ /* 0x042fe400000810a0 */
[----:B------:R-:W-:Y:S04]  /*a1290*/  STL.64 [R1+0x50], R188 ;  /* 0x000050bc01007387 */ /* 0x000fe80000100a00 */
[----:B------:R-:W-:Y:S04]  /*a12a0*/  STL.64 [R1+0x58], R190 ;  /* 0x000058be01007387 */ /* 0x000fe80000100a00 */
[----:B------:R-:W-:Y:S04]  /*a12b0*/  STL.64 [R1+0x40], R184 ;  /* 0x000040b801007387 */ /* 0x000fe80000100a00 */
[----:B------:R-:W-:Y:S01]  /*a12c0*/  STL.64 [R1+0x48], R186 ;  /* 0x000048ba01007387 */ /* 0x000fe20000100a00 */
[C---:B------:R-:W-:Y:S03]  /*a12d0*/  HMMA.1688.F32.TF32 R176, R132.reuse, R90, R176 ;  /* 0x0000005a84b0723c */ /* 0x040fe600000810b0 */
[----:B------:R-:W-:Y:S04]  /*a12e0*/  LDS R160, [R0+UR7+0x4680] ;  /* 0x0046800700a07984 */ /* 0x000fe80008000800 */
[----:B------:R-:W-:Y:S04]  /*a12f0*/  STL.64 [R1+0x30], R136 ;  /* 0x0000308801007387 */ /* 0x000fe80000100a00 */
[----:B------:R1:W-:Y:S01]  /*a1300*/  STL.64 [R1+0x38], R138 ;  /* 0x0000388a01007387 */ /* 0x0003e20000100a00 */
[C---:B------:R-:W-:Y:S03]  /*a1310*/  HMMA.1688.F32.TF32 R172, R132.reuse, R86, R172 ;  /* 0x0000005684ac723c */ /* 0x040fe600000810ac */
[----:B------:R-:W-:Y:S04]  /*a1320*/  LDS R162, [R0+UR7+0x6680] ;  /* 0x0066800700a27984 */ /* 0x000fe80008000800 */
[----:B------:R-:W-:Y:S01]  /*a1330*/  LDS R161, [R101+UR7+0x4680] ;  /* 0x0046800765a17984 */ /* 0x000fe20008000800 */
[----:B-1----:R-:W-:Y:S03]  /*a1340*/  HMMA.1688.F32.TF32 R136, R132, R94, R180 ;  /* 0x0000005e8488723c */ /* 0x002fe600000810b4 */
[----:B------:R-:W1:-:S15]  /*a1350*/  LDS R163, [R101+UR7+0x6680] ;  /* 0x0066800765a37984 */ /* 0x000e5e0008000800 */
[----:B------:R-:W-:Y:S01]  /*a1360*/  NOP ;  /* 0x0000000000007918 */ /* 0x000fe20000000000 */
[----:B------:R-:W-:Y:S04]  /*a1370*/  STL.64 [R1+0x8e0], R136 ;  /* 0x0008e08801007387 */ /* 0x000fe80000100a00 */
[----:B------:R2:W-:Y:S02]  /*a1380*/  STL.64 [R1+0x8e8], R138 ;  /* 0x0008e88a01007387 */ /* 0x0005e40000100a00 */
[C---:B--2---:R-:W-:Y:S02]  /*a1390*/  HMMA.1688.F32.TF32 R136, R132.reuse, R82, R168 ;  /* 0x000000528488723c */ /* 0x044fe400000810a8 */
[----:B------:R-:W-:Y:S04]  /*a13a0*/  STL.64 [R1+0x8d0], R176 ;  /* 0x0008d0b001007387 */ /* 0x000fe80000100a00 */
[----:B------:R-:W-:Y:S02]  /*a13b0*/  STL.64 [R1+0x8d8], R178 ;  /* 0x0008d8b201007387 */ /* 0x000fe40000100a00 */
[C---:B------:R-:W-:Y:S02]  /*a13c0*/  HMMA.1688.F32.TF32 R168, R132.reuse, R78, R164 ;  /* 0x0000004e84a8723c */ /* 0x040fe400000810a4 */
[----:B------:R-:W-:Y:S04]  /*a13d0*/  STL.64 [R1+0x8c0], R172 ;  /* 0x0008c0ac01007387 */ /* 0x000fe80000100a00 */
[----:B------:R-:W-:Y:S02]  /*a13e0*/  STL.64 [R1+0x8c8], R174 ;  /* 0x0008c8ae01007387 */ /* 0x000fe40000100a00 */
[C---:B------:R-:W-:Y:S03]  /*a13f0*/  HMMA.1688.F32.TF32 R164, R132.reuse, R74, R156 ;  /* 0x0000004a84a4723c */ /* 0x040fe6000008109c */
        /* <DEDUP_REMOVED lines=29> */
[----:B--2---:R-:W-:Y:S02]  /*a15d0*/  HMMA.1688.F32.TF32 R136, R132, R34, R248 ;  /* 0x000000228488723c */ /* 0x004fe400000810f8 */
[----:B------:R-:W-:Y:S04]  /*a15e0*/  STL.64 [R1+0x810], R144 ;  /* 0x0008109001007387 */ /* 0x000fe80000100a00 */
[----:B------:R-:W-:Y:S04]  /*a15f0*/  STL.64 [R1+0x818], R146 ;  /* 0x0008189201007387 */ /* 0x000fe80000100a00 */
[----:B------:R-:W2:Y:S04]  /*a1600*/  LDL.LU R244, [R1+0x5200] ;  /* 0x0052000001f47983 */ /* 0x000ea80000300800 */
[----:B------:R3:W-:Y:S04]  /*a1610*/  STL.64 [R1+0x800], R140 ;  /* 0x0008008c01007387 */ /* 0x0007e80000100a00 */
[----:B------:R4:W-:Y:S04]  /*a1620*/  STL.64 [R1+0x808], R142 ;  /* 0x0008088e01007387 */ /* 0x0009e80000100a00 */
        /* <DEDUP_REMOVED lines=105> */
[----:B-1----:R-:W-:Y:S08]  /*a1cc0*/  HMMA.1688.F32.TF32 R168, R160, R102, R168 ;  /* 0x00000066a0a8723c */ /* 0x002ff000000810a8 */
[C---:B--2---:R-:W-:Y:S08]  /*a1cd0*/  HMMA.1688.F32.TF32 R204, R132.reuse, R14, R204 ;  /* 0x0000000e84cc723c */ /* 0x044ff000000810cc */
[C---:B---3--:R-:W-:Y:S08]  /*a1ce0*/  HMMA.1688.F32.TF32 R216, R132.reuse, R26, R216 ;  /* 0x0000001a84d8723c */ /* 0x048ff000000810d8 */
[C---:B----4-:R-:W-:Y:S08]  /*a1cf0*/  HMMA.1688.F32.TF32 R220, R132.reuse, R30, R220 ;  /* 0x0000001e84dc723c */ /* 0x050ff000000810dc */
        /* <DEDUP_REMOVED lines=8> */
[C---:B-1----:R-:W-:Y:S08]  /*a1d80*/  HMMA.1688.F32.TF32 R136, R132.reuse, R10, R200 ;  /* 0x0000000a8488723c */ /* 0x042ff000000810c8 */
[----:B------:R-:W-:Y:S01]  /*a1d90*/  HMMA.1688.F32.TF32 R132, R132, R6, R232 ;  /* 0x000000068484723c */ /* 0x000fe200000810e8 */
        /* <DEDUP_REMOVED lines=9> */
[C---:B-1----:R-:W-:Y:S03]  /*a1e30*/  HMMA.1688.F32.TF32 R136, R160.reuse, R126, R192 ;  /* 0x0000007ea088723c */ /* 0x042fe600000810c0 */
[----:B------:R-:W-:Y:S04]  /*a1e40*/  LDS R233, [R108+UR7+0x4680] ;  /* 0x004680076ce97984 */ /* 0x000fe80008000800 */
[----:B------:R1:W-:Y:S01]  /*a1e50*/  LDS R235, [R108+UR7+0x6680] ;  /* 0x006680076ceb7984 */ /* 0x0003e20008000800 */
[C---:B--2---:R-:W-:Y:S03]  /*a1e60*/  HMMA.1688.F32.TF32 R132, R160.reuse, R122, R188 ;  /* 0x0000007aa084723c */ /* 0x044fe600000810bc */
[----:B------:R-:W-:Y:S04]  /*a1e70*/  STL.64 [R1+0x780], R196 ;  /* 0x000780c401007387 */ /* 0x000fe80000100a00 */
[----:B------:R-:W-:Y:S01]  /*a1e80*/  STL.64 [R1+0x788], R198 ;  /* 0x000788c601007387 */ /* 0x000fe20000100a00 */
[----:B------:R-:W-:Y:S03]  /*a1e90*/  HMMA.1688.F32.TF32 R180, R160, R114, R180 ;  /* 0x00000072a0b4723c */ /* 0x000fe600000810b4 */
[----:B------:R-:W-:Y:S04]  /*a1ea0*/  LDS R232, [R109+UR7+0x4680] ;  /* 0x004680076de87984 */ /* 0x000fe80008000800 */
[----:B------:R-:W2:Y:S04]  /*a1eb0*/  LDS R234, [R109+UR7+0x6680] ;  /* 0x006680076dea7984 */ /* 0x000ea80008000800 */
[----:B------:R-:W-:Y:S01]  /*a1ec0*/  STL.64 [R1+0x760], R132 ;  /* 0x0007608401007387 */ /* 0x000fe20000100a00 */
[----:B-1----:R-:W-:-:S03]  /*a1ed0*/  IMAD.MOV.U32 R108, RZ, RZ, R135 ;  /* 0x000000ffff6c7224 */ /* 0x002fc600078e0087 */
[----:B------:R-:W-:Y:S04]  /*a1ee0*/  STL.64 [R1+0x770], R136 ;  /* 0x0007708801007387 */ /* 0x000fe80000100a00 */
[----:B------:R-:W-:Y:S04]  /*a1ef0*/  STL.64 [R1+0x778], R138 ;  /* 0x0007788a01007387 */ /* 0x000fe80000100a00 */
[----:B------:R1:W-:Y:S02]  /*a1f00*/  STL [R1+0x768], R134 ;  /* 0x0007688601007387 */ /* 0x0003e40000100800 */
[C---:B-1----:R-:W-:Y:S08]  /*a1f10*/  HMMA.1688.F32.TF32 R132, R160.reuse, R118, R184 ;  /* 0x00000076a084723c */ /* 0x042ff000000810b8 */
[C---:B------:R-:W-:Y:S11]  /*a1f20*/  HMMA.1688.F32.TF32 R136, R160.reuse, R110, R176 ;  /* 0x0000006ea088723c */ /* 0x040ff600000810b0 */
        /* <DEDUP_REMOVED lines=38> */
[----:B------:R1:W-:Y:S04]  /*a2190*/  STL.64 [R1+0x680], R140 ;  /* 0x0006808c01007387 */ /* 0x0003e80000100a00 */
[----:B------:R3:W-:Y:S04]  /*a21a0*/  STL.64 [R1+0x688], R142 ;  /* 0x0006888e01007387 */ /* 0x0007e80000100a00 */
[----:B-1----:R-:W4:Y:S04]  /*a21b0*/  LDL.LU R140, [R1+0x5320] ;  /* 0x00532000018c7983 */ /* 0x002f280000300800 */
[----:B------:R-:W-:Y:S04]  /*a21c0*/  STL.64 [R1+0x10], R136 ;  /* 0x0000108801007387 */ /* 0x000fe80000100a00 */
[----:B------:R-:W-:Y:S04]  /*a21d0*/  STL.64 [R1+0x18], R138 ;  /* 0x0000188a01007387 */ /* 0x000fe80000100a00 */
[----:B------:R-:W-:Y:S04]  /*a21e0*/  STL.64 [R1], R132 ;  /* 0x0000008401007387 */ /* 0x000fe80000100a00 */
[----:B------:R1:W-:Y:S04]  /*a21f0*/  STL.64 [R1+0x8], R134 ;  /* 0x0000088601007387 */ /* 0x0003e80000100a00 */
[----:B------:R-:W4:Y:S04]  /*a2200*/  LDL.LU R141, [R1+0x5324] ;  /* 0x00532400018d7983 */ /* 0x000f280000300800 */
[----:B---3--:R-:W4:Y:S04]  /*a2210*/  LDL.LU R142, [R1+0x5328] ;  /* 0x00532800018e7983 */ /* 0x008f280000300800 */
[----:B------:R-:W4:Y:S04]  /*a2220*/  LDL.LU R143, [R1+0x532c] ;  /* 0x00532c00018f7983 */ /* 0x000f280000300800 */
        /* <DEDUP_REMOVED lines=43> */
[C---:B------:R-:W-:Y:S08]  /*a24e0*/  HMMA.1688.F32.TF32 R244, R160.reuse, R50, R244 ;  /* 0x00000032a0f4723c */ /* 0x040ff000000810f4 */
[C---:B------:R-:W-:Y:S03]  /*a24f0*/  HMMA.1688.F32.TF32 R240, R160.reuse, R46, R240 ;  /* 0x0000002ea0f0723c */ /* 0x040fe600000810f0 */
[----:B------:R-:W-:Y:S05]  /*a2500*/  STL.64 [R1+0x85d8], R250 ;  /* 0x0085d8fa01007387 */ /* 0x000fea0000100a00 */
[C---:B-1----:R-:W-:Y:S01]  /*a2510*/  HMMA.1688.F32.TF32 R132, R160.reuse, R38, R164 ;  /* 0x00000026a084723c */ /* 0x042fe200000810a4 */
[----:B------:R-:W-:Y:S04]  /*a2520*/  STL.64 [R1+0x85d0], R248 ;  /* 0x0085d0f801007387 */ /* 0x000fe80000100a00 */
[----:B------:R-:W-:Y:S03]  /*a2530*/  STL.64 [R1+0x85c8], R246 ;  /* 0x0085c8f601007387 */ /* 0x000fe60000100a00 */
[C---:B------:R-:W-:Y:S01]  /*a2540*/  HMMA.1688.F32.TF32 R224, R160.reuse, R34, R224 ;  /* 0x00000022a0e0723c */ /* 0x040fe200000810e0 */
[----:B------:R-:W-:Y:S04]  /*a2550*/  STL.64 [R1+0x85c0], R244 ;  /* 0x0085c0f401007387 */ /* 0x000fe80000100a00 */
[----:B------:R-:W-:Y:S03]  /*a2560*/  STL.64 [R1+0x85e8], R242 ;  /* 0x0085e8f201007387 */ /* 0x000fe60000100a00 */
[C---:B------:R-:W-:Y:S01]  /*a2570*/  HMMA.1688.F32.TF32 R136, R160.reuse, R30, R156 ;  /* 0x0000001ea088723c */ /* 0x040fe2000008109c */
[----:B------:R1:W-:Y:S04]  /*a2580*/  STL.64 [R1+0x85e0], R240 ;  /* 0x0085e0f001007387 */ /* 0x0003e80000100a00 */
[----:B------:R-:W-:Y:S03]  /*a2590*/  STL.64 [R1+0x85f8], R230 ;  /* 0x0085f8e601007387 */ /* 0x000fe60000100a00 */
[C---:B------:R-:W-:Y:S01]  /*a25a0*/  HMMA.1688.F32.TF32 R144, R160.reuse, R22, R144 ;  /* 0x00000016a090723c */ /* 0x040fe20000081090 */
[----:B------:R-:W-:Y:S04]  /*a25b0*/  STL.64 [R1+0x85f0], R228 ;  /* 0x0085f0e401007387 */ /* 0x000fe80000100a00 */
[----:B------:R-:W-:Y:S03]  /*a25c0*/  STL.64 [R1+0x8598], R134 ;  /* 0x0085988601007387 */ /* 0x000fe60000100a00 */
[C---:B------:R-:W-:Y:S01]  /*a25d0*/  HMMA.1688.F32.TF32 R148, R160.reuse, R18, R148 ;  /* 0x00000012a094723c */ /* 0x040fe20000081094 */
        /* <DEDUP_REMOVED lines=51> */
[----:B------:R-:W-:Y:S03]  /*a2910*/  HMMA.1688.F32.TF32 R152, R160, R14, R152 ;  /* 0x0000000ea098723c */ /* 0x000fe60000081098 */
[----:B------:R-:W2:Y:S04]  /*a2920*/  LDL.LU R196, [R1+0x5460] ;  /* 0x0054600001c47983 */ /* 0x000ea80000300800 */
[----:B------:R-:W2:Y:S04]  /*a2930*/  LDL.LU R197, [R1+0x5464] ;  /* 0x0054640001c57983 */ /* 0x000ea80000300800 */
[----:B------:R-:W2:Y:S04]  /*a2940*/  LDL.LU R198, [R1+0x5468] ;  /* 0x0054680001c67983 */ /* 0x000ea80000300800 */
[----:B------:R-:W2:Y:S04]  /*a2950*/  LDL.LU R199, [R1+0x546c] ;  /* 0x00546c0001c77983 */ /* 0x000ea80000300800 */
[----:B------:R-:W-:Y:S04]  /*a2960*/  STL.64 [R1+0x8538], R154 ;  /* 0x0085389a01007387 */ /* 0x000fe80000100a00 */
[----:B------:R-:W-:Y:S01]  /*a2970*/  STL.64 [R1+0x8530], R152 ;  /* 0x0085309801007387 */ /* 0x000fe20000100a00 */
[C---:B---3--:R-:W-:Y:S08]  /*a2980*/  HMMA.1688.F32.TF32 R192, R232.reuse, R102, R192 ;  /* 0x00000066e8c0723c */ /* 0x048ff000000810c0 */
[----:B----4-:R-:W-:Y:S08]  /*a2990*/  HMMA.1688.F32.TF32 R176, R232, R118, R176 ;  /* 0x00000076e8b0723c */ /* 0x010ff000000810b0 */
[C---:B--2---:R-:W-:Y:S08]  /*a29a0*/  HMMA.1688.F32.TF32 R156, R160.reuse, R10, R156 ;  /* 0x0000000aa09c723c */ /* 0x044ff0000008109c */
[----:B------:R-:W-:Y:S08]  /*a29b0*/  HMMA.1688.F32.TF32 R160, R160, R6, R200 ;  /* 0x00000006a0a0723c */ /* 0x000ff000000810c8 */
[C---:B------:R-:W-:Y:S03]  /*a29c0*/  HMMA.1688.F32.TF32 R164, R232.reuse, R130, R164 ;  /* 0x00000082e8a4723c */ /* 0x040fe600000810a4 */
[----:B------:R-:W-:Y:S05]  /*a29d0*/  STL.64 [R1+0x8528], R158 ;  /* 0x0085289e01007387 */ /* 0x000fea0000100a00 */
[C---:B------:R-:W-:Y:S01]  /*a29e0*/  HMMA.1688.F32.TF32 R168, R232.reuse, R126, R168 ;  /* 0x0000007ee8a8723c */ /* 0x040fe200000810a8 */
[----:B------:R2:W-:Y:S07]  /*a29f0*/  STL.64 [R1+0x8520], R156 ;  /* 0x0085209c01007387 */ /* 0x0005ee0000100a00 */
        /* <DEDUP_REMOVED lines=57> */
[----:B------:R-:W-:Y:S01]  /*a2d90*/  HMMA.1688.F32.TF32 R196, R232, R98, R196 ;  /* 0x00000062e8c4723c */ /* 0x000fe200000810c4 */
[----:B------:R-:W-:-:S15]  /*a2da0*/  IMAD.MOV.U32 R251, RZ, RZ, R252 ;  /* 0x000000fffffb7224 */ /* 0x000fde00078e00fc */
[----:B------:R-:W-:-:S03]  /*a2db0*/  NOP ;  /* 0x0000000000007918 */ /* 0x000fc60000000000 */
[----:B------:R-:W-:Y:S04]  /*a2dc0*/  STL.64 [R1+0x8678], R198 ;  /* 0x008678c601007387 */ /* 0x000fe80000100a00 */
[----:B------:R-:W-:Y:S01]  /*a2dd0*/  STL.64 [R1+0x8670], R196 ;  /* 0x008670c401007387 */ /* 0x000fe20000100a00 */
[C---:B---3--:R-:W-:Y:S08]  /*a2de0*/  HMMA.1688.F32.TF32 R220, R232.reuse, R74, R220 ;  /* 0x0000004ae8dc723c */ /* 0x048ff000000810dc */
[C---:B----4-:R-:W-:Y:S08]  /*a2df0*/  HMMA.1688.F32.TF32 R200, R232.reuse, R94, R200 ;  /* 0x0000005ee8c8723c */ /* 0x050ff000000810c8 */
[C---:B--2---:R-:W-:Y:S08]  /*a2e00*/  HMMA.1688.F32.TF32 R204, R232.reuse, R90, R204 ;  /* 0x0000005ae8cc723c */ /* 0x044ff000000810cc */
[C---:B------:R-:W-:Y:S03]  /*a2e10*/  HMMA.1688.F32.TF32 R208, R232.reuse, R86, R208 ;  /* 0x00000056e8d0723c */ /* 0x040fe600000810d0 */
[----:B------:R-:W-:Y:S05]  /*a2e20*/  STL.64 [R1+0x8688], R202 ;  /* 0x008688ca01007387 */ /* 0x000fea0000100a00 */
[C---:B------:R-:W-:Y:S01]  /*a2e30*/  HMMA.1688.F32.TF32 R212, R232.reuse, R82, R212 ;  /* 0x00000052e8d4723c */ /* 0x040fe200000810d4 */
[----:B------:R-:W-:Y:S07]  /*a2e40*/  STL.64 [R1+0x8680], R200 ;  /* 0x008680c801007387 */ /* 0x000fee0000100a00 */
[C---:B------:R-:W-:Y:S08]  /*a2e50*/  HMMA.1688.F32.TF32 R132, R232.reuse, R70, R240 ;  /* 0x00000046e884723c */ /* 0x040ff000000810f0 */
[----:B------:R-:W-:Y:S11]  /*a2e60*/  HMMA.1688.F32.TF32 R216, R232, R78, R216 ;  /* 0x0000004ee8d8723c */ /* 0x000ff600000810d8 */
[----:B------:R-:W-:-:S02]  /*a2e70*/  IMAD.MOV.U32 R104, RZ, RZ, R132 ;  /* 0x000000ffff687224 */ /* 0x000fc400078e0084 */
[----:B------:R-:W-:Y:S02]  /*a2e80*/  IMAD.MOV.U32 R105, RZ, RZ, R133 ;  /* 0x000000ffff697224 */ /* 0x000fe400078e0085 */
[----:B------:R-:W-:Y:S02]  /*a2e90*/  IMAD.MOV.U32 R252, RZ, RZ, R134 ;  /* 0x000000fffffc7224 */ /* 0x000fe400078e0086 */
[----:B------:R-:W-:Y:S02]  /*a2ea0*/  IMAD.MOV.U32 R100, RZ, RZ, R135 ;  /* 0x000000ffff647224 */ /* 0x000fe400078e0087 */
[----:B------:R-:W-:Y:S01]  /*a2eb0*/  HMMA.1688.F32.TF32 R132, R232, R66, R244 ;  /* 0x00000042e884723c */ /* 0x000fe200000810f4 */
[----:B------:R-:W-:Y:S04]  /*a2ec0*/  STL.64 [R1+0x8698], R206 ;  /* 0x008698ce01007387 */ /* 0x000fe80000100a00 */
[----:B------:R-:W-:Y:S04]  /*a2ed0*/  STL.64 [R1+0x8690], R204 ;  /* 0x008690cc01007387 */ /* 0x000fe80000100a00 */
[----:B------:R-:W-:Y:S04]  /*a2ee0*/  STL.64 [R1+0x86a8], R210 ;  /* 0x0086a8d201007387 */ /* 0x000fe80000100a00 */
[----:B------:R-:W-:Y:S04]  /*a2ef0*/  STL.64 [R1+0x86a0], R208 ;  /* 0x0086a0d001007387 */ /* 0x000fe80000100a00 */
[----:B------:R-:W-:Y:S04]  /*a2f00*/  STL.64 [R1+0x86b8], R214 ;  /* 0x0086b8d601007387 */ /* 0x000fe80000100a00 */
[----:B------:R-:W-:Y:S01]  /*a2f10*/  STL.64 [R1+0x86b0], R212 ;  /* 0x0086b0d401007387 */ /* 0x000fe20000100a00 */
[----:B------:R-:W-:-:S03]  /*a2f20*/  IMAD.MOV.U32 R69, RZ, RZ, R132 ;  /* 0x000000ffff457224 */ /* 0x000fc600078e0084 */
[----:B------:R-:W-:Y:S01]  /*a2f30*/  STL.64 [R1+0x86c8], R218 ;  /* 0x0086c8da01007387 */ /* 0x000fe20000100a00 */
[----:B------:R-:W-:Y:S02]  /*a2f40*/  IMAD.MOV.U32 R68, RZ, RZ, R133 ;  /* 0x000000ffff447224 */ /* 0x000fe400078e0085 */
[----:B------:R-:W-:Y:S01]  /*a2f50*/  IMAD.MOV.U32 R65, RZ, RZ, R134 ;  /* 0x000000ffff417224 */ /* 0x000fe200078e0086 */
[----:B------:R-:W-:Y:S01]  /*a2f60*/  STL.64 [R1+0x86c0], R216 ;  /* 0x0086c0d801007387 */ /* 0x000fe20000100a00 */
[----:B------:R-:W-:Y:S02]  /*a2f70*/  IMAD.MOV.U32 R64, RZ, RZ, R135 ;  /* 0x000000ffff407224 */ /* 0x000fe400078e0087 */
[----:B------:R-:W-:Y:S01]  /*a2f80*/  HMMA.1688.F32.TF32 R132, R232, R62, R248 ;  /* 0x0000003ee884723c */ /* 0x000fe200000810f8 */
[----:B------:R-:W-:Y:S04]  /*a2f90*/  STL.64 [R1+0x86d8], R222 ;  /* 0x0086d8de01007387 */ /* 0x000fe80000100a00 */
[----:B------:R-:W-:Y:S04]  /*a2fa0*/  STL.64 [R1+0x86d0], R220 ;  /* 0x0086d0dc01007387 */ /* 0x000fe80000100a00 */
[----:B------:R-:W2:Y:S04]  /*a2fb0*/  LDL.LU R248, [R1+0x5730] ;  /* 0x0057300001f87983 */ /* 0x000ea80000300800 */
[----:B------:R-:W2:Y:S01]  /*a2fc0*/  LDL.LU R249, [R1+0x5734] ;  /* 0x0057340001f97983 */ /* 0x000ea20000300800 */
[----:B------:R-:W-:-:S03]  /*a2fd0*/  IMAD.MOV.U32 R246, RZ, RZ, R2 ;  /* 0x000000fffff67224 */ /* 0x000fc600078e0002 */
[----:B------:R-:W2:Y:S01]  /*a2fe0*/  LDL.LU R250, [R1+0x5738] ;  /* 0x0057380001fa7983 */ /* 0x000ea20000300800 */
[----:B------:R-:W-:-:S03]  /*a2ff0*/  IMAD.MOV.U32 R247, RZ, RZ, R3 ;  /* 0x000000fffff77224 */ /* 0x000fc600078e0003 */
[----:B------:R-:W2:Y:S04]  /*a3000*/  LDL.LU R251, [R1+0x573c] ;  /* 0x00573c0001fb7983 */ /* 0x000ea80000300800 */
[----:B------:R-:W3:Y:S04]  /*a3010*/  LDL.LU R244, [R1+0x5740] ;  /* 0x0057400001f47983 */ /* 0x000ee80000300800 */
[----:B------:R-:W3:Y:S04]  /*a3020*/  LDL.LU R245, [R1+0x5744] ;  /* 0x0057440001f57983 */ /* 0x000ee80000300800 */
[----:B------:R-:W4:Y:S04]  /*a3030*/  LDL.LU R2, [R1+0x8a94] ;  /* 0x008a940001027983 */ /* 0x000f280000300800 */
        /* <DEDUP_REMOVED lines=43> */
[----:B----4-:R-:W-:-:S02]  /*a32f0*/  IMAD.MOV.U32 R231, RZ, RZ, R2 ;  /* 0x000000ffffe77224 */ /* 0x010fc400078e0002 */
[----:B--2---:R-:W-:Y:S01]  /*a3300*/  IMAD.MOV.U32 R230, RZ, RZ, R3 ;  /* 0x000000ffffe67224 */ /* 0x004fe200078e0003 */
[C---:B---3--:R-:W-:Y:S08]  /*a3310*/  HMMA.1688.F32.TF32 R156, R232.reuse, R58, R156 ;  /* 0x0000003ae89c723c */ /* 0x048ff0000008109c */
[C---:B------:R-:W-:Y:S08]  /*a3320*/  HMMA.1688.F32.TF32 R140, R232.reuse, R42, R140 ;  /* 0x0000002ae88c723c */ /* 0x040ff0000008108c */
[----:B------:R-:W-:Y:S11]  /*a3330*/  HMMA.1688.F32.TF32 R136, R232, R38, R136 ;  /* 0x00000026e888723c */ /* 0x000ff60000081088 */
[----:B------:R-:W-:Y:S01]  /*a3340*/  IMAD.MOV.U32 R3, RZ, RZ, R142 ;  /* 0x000000ffff037224 */ /* 0x000fe200078e008e */
[----:B------:R1:W-:Y:S01]  /*a3350*/  STL.64 [R1+0x1980], R140 ;  /* 0x0019808c01007387 */ /* 0x0003e20000100a00 */
[----:B------:R-:W-:-:S02]  /*a3360*/  IMAD.MOV.U32 R2, RZ, RZ, R143 ;  /* 0x000000ffff027224 */ /* 0x000fc400078e008f */
[----:B-1----:R-:W-:Y:S04]  /*a3370*/  HMMA.1688.F32.TF32 R140, R232, R34, R224 ;  /* 0x00000022e88c723c */ /* 0x002fe800000810e0 */
[----:B------:R-:W-:Y:S02]  /*a3380*/  IMAD.MOV.U32 R21, RZ, RZ, R136 ;  /* 0x000000ffff157224 */ /* 0x000fe400078e0088 */
[----:B------:R-:W-:Y:S02]  /*a3390*/  IMAD.MOV.U32 R20, RZ, RZ, R137 ;  /* 0x000000ffff147224 */ /* 0x000fe400078e0089 */
[----:B------:R-:W-:Y:S02]  /*a33a0*/  IMAD.MOV.U32 R17, RZ, RZ, R138 ;  /* 0x000000ffff117224 */ /* 0x000fe400078e008a */
[----:B------:R-:W-:-:S02]  /*a33b0*/  IMAD.MOV.U32 R16, RZ, RZ, R139 ;  /* 0x000000ffff107224 */ /* 0x000fc400078e008b */
[C---:B------:R-:W-:Y:S08]  /*a33c0*/  HMMA.1688.F32.TF32 R136, R232.reuse, R30, R132 ;  /* 0x0000001ee888723c */ /* 0x040ff00000081084 */
[C---:B------:R-:W-:Y:S01]  /*a33d0*/  HMMA.1688.F32.TF32 R132, R232.reuse, R26, R228 ;  /* 0x0000001ae884723c */ /* 0x040fe200000810e4 */
        /* <DEDUP_REMOVED lines=10> */
[----:B------:R-:W-:Y:S04]  /*a3480*/  STL.64 [R1+0x1a68], R142 ;  /* 0x001a688e01007387 */ /* 0x000fe80000100a00 */
[----:B------:R-:W2:Y:S04]  /*a3490*/  LDL.LU R244, [R1+0x5480] ;  /* 0x0054800001f47983 */ /* 0x000ea80000300800 */
[----:B------:R1:W-:Y:S04]  /*a34a0*/  STL.64 [R1+0x1a50], R136 ;  /* 0x001a508801007387 */ /* 0x0003e80000100a00 */
[----:B------:R3:W-:Y:S04]  /*a34b0*/  STL.64 [R1+0x1a58], R138 ;  /* 0x001a588a01007387 */ /* 0x0007e80000100a00 */
[----:B------:R4:W-:Y:S04]  /*a34c0*/  STL.64 [R1+0x1a40], R132 ;  /* 0x001a408401007387 */ /* 0x0009e80000100a00 */
[----:B------:R1:W-:Y:S01]  /*a34d0*/  STL.64 [R1+0x1a48], R134 ;  /* 0x001a488601007387 */ /* 0x0003e20000100a00 */
[C---:B------:R-:W-:Y:S03]  /*a34e0*/  HMMA.1688.F32.TF32 R148, R232.reuse, R50, R148 ;  /* 0x00000032e894723c */ /* 0x040fe60000081094 */
        /* <DEDUP_REMOVED lines=18> */
[----:B---3--:R-:W2:Y:S04]  /*a3610*/  LDL.LU R138, [R1+0x5508] ;  /* 0x00550800018a7983 */ /* 0x008ea80000300800 */
        /* <DEDUP_REMOVED lines=74> */
[----:B------:R-:W-:Y:S03]  /*a3ac0*/  HMMA.1688.F32.TF32 R144, R232, R46, R144 ;  /* 0x0000002ee890723c */ /* 0x000fe60000081090 */
        /* <DEDUP_REMOVED lines=11> */
[----:B------:R-:W-:-:S02]  /*a3b80*/  IMAD.MOV.U32 R29, RZ, RZ, R144 ;  /* 0x000000ffff1d7224 */ /* 0x000fc400078e0090 */
[----:B------:R-:W-:Y:S01]  /*a3b90*/  IMAD.MOV.U32 R28, RZ, RZ, R145 ;  /* 0x000000ffff1c7224 */ /* 0x000fe200078e0091 */
[----:B------:R-:W3:Y:S01]  /*a3ba0*/  LDL.LU R144, [R1+0x5540] ;  /* 0x0055400001907983 */ /* 0x000ee20000300800 */
[----:B------:R-:W-:Y:S02]  /*a3bb0*/  IMAD.MOV.U32 R25, RZ, RZ, R146 ;  /* 0x000000ffff197224 */ /* 0x000fe400078e0092 */
[----:B------:R-:W-:Y:S01]  /*a3bc0*/  IMAD.MOV.U32 R24, RZ, RZ, R147 ;  /* 0x000000ffff187224 */ /* 0x000fe200078e0093 */
[----:B------:R-:W3:Y:S04]  /*a3bd0*/  LDL.LU R145, [R1+0x5544] ;  /* 0x0055440001917983 */ /* 0x000ee80000300800 */
[----:B------:R-:W3:Y:S04]  /*a3be0*/  LDL.LU R146, [R1+0x5548] ;  /* 0x0055480001927983 */ /* 0x000ee80000300800 */
[----:B------:R-:W3:Y:S04]  /*a3bf0*/  LDL.LU R147, [R1+0x554c] ;  /* 0x00554c0001937983 */ /* 0x000ee80000300800 */
[----:B----4-:R-:W4:Y:S04]  /*a3c00*/  LDL.LU R132, [R1+0x54e0] ;  /* 0x0054e00001847983 */ /* 0x010f280000300800 */
        /* <DEDUP_REMOVED lines=18> */
[----:B------:R-:W-:Y:S08]  /*a3d30*/  HMMA.1688.F32.TF32 R204, R236, R126, R204 ;  /* 0x0000007eeccc723c */ /* 0x000ff000000810cc */
[C---:B------:R-:W-:Y:S08]  /*a3d40*/  HMMA.1688.F32.TF32 R216, R232.reuse, R10, R188 ;  /* 0x0000000ae8d8723c */ /* 0x040ff000000810bc */
[----:B------:R-:W-:Y:S08]  /*a3d50*/  HMMA.1688.F32.TF32 R212, R232, R6, R212 ;  /* 0x00000006e8d4723c */ /* 0x000ff000000810d4 */
[C---:B------:R-:W-:Y:S03]  /*a3d60*/  HMMA.1688.F32.TF32 R208, R236.reuse, R130, R208 ;  /* 0x00000082ecd0723c */ /* 0x040fe600000810d0 */
        /* <DEDUP_REMOVED lines=16> */
[----:B------:R-:W-:Y:S01]  /*a3e70*/  STL.64 [R1+0x2f08], R194 ;  /* 0x002f08c201007387 */ /* 0x000fe20000100a00 */
[C---:B------:R-:W-:Y:S03]  /*a3e80*/  HMMA.1688.F32.TF32 R144, R236.reuse, R70, R144 ;  /* 0x00000046ec90723c */ /* 0x040fe60000081090 */
        /* <DEDUP_REMOVED lines=28> */
[----:B----4-:R-:W-:Y:S01]  /*a4050*/  HMMA.1688.F32.TF32 R140, R236, R54, R132 ;  /* 0x00000036ec8c723c */ /* 0x010fe20000081084 */
[----:B------:R-:W-:-:S02]  /*a4060*/  LOP3.LUT R191, R0, 0x60, RZ, 0x3c, !PT ;  /* 0x0000006000bf7812 */ /* 0x000fc400078e3cff */
[----:B------:R-:W-:Y:S04]  /*a4070*/  LDS R232, [R109+UR7+0x4700] ;  /* 0x004700076de87984 */ /* 0x000fe80008000800 */
[----:B------:R-:W-:Y:S01]  /*a4080*/  LDS R234, [R109+UR7+0x6700] ;  /* 0x006700076dea7984 */ /* 0x000fe20008000800 */
[C---:B-1----:R-:W-:Y:S03]  /*a4090*/  HMMA.1688.F32.TF32 R136, R236.reuse, R50, R228 ;  /* 0x00000032ec88723c */ /* 0x042fe600000810e4 */
[----:B------:R-:W-:Y:S04]  /*a40a0*/  LDS R233, [R191+UR7+0x4700] ;  /* 0x00470007bfe97984 */ /* 0x000fe80008000800 */
        /* <DEDUP_REMOVED lines=8> */
[----:B------:R-:W1:Y:S05]  /*a4130*/  LDS R235, [R191+UR7+0x6700] ;  /* 0x00670007bfeb7984 */ /* 0x000e6a0008000800 */
[----:B--2---:R-:W-:Y:S01]  /*a4140*/  HMMA.1688.F32.TF32 R136, R236, R38, R248 ;  /* 0x00000026ec88723c */ /* 0x004fe200000810f8 */
[----:B------:R2:W-:Y:S04]  /*a4150*/  STL.64 [R1+0x2cf0], R132 ;  /* 0x002cf08401007387 */ /* 0x0005e80000100a00 */
[----:B------:R3:W-:Y:S04]  /*a4160*/  STL.64 [R1+0x2cf8], R134 ;  /* 0x002cf88601007387 */ /* 0x0007e80000100a00 */
[----:B--2---:R-:W1:Y:S04]  /*a4170*/  LDL.LU R132, [R1+0x51e0] ;  /* 0x0051e00001847983 */ /* 0x004e680000300800 */
[----:B------:R2:W-:Y:S04]  /*a4180*/  STL.64 [R1+0x2ce0], R140 ;  /* 0x002ce08c01007387 */ /* 0x0005e80000100a00 */
[----:B------:R4:W-:Y:S04]  /*a4190*/  STL.64 [R1+0x2ce8], R142 ;  /* 0x002ce88e01007387 */ /* 0x0009e80000100a00 */
[----:B------:R2:W-:Y:S04]  /*a41a0*/  STL.64 [R1+0x2cd0], R136 ;  /* 0x002cd08801007387 */ /* 0x0005e80000100a00 */
[----:B------:R2:W-:Y:S04]  /*a41b0*/  STL.64 [R1+0x2cd8], R138 ;  /* 0x002cd88a01007387 */ /* 0x0005e80000100a00 */
[----:B------:R-:W1:Y:S04]  /*a41c0*/  LDL.LU R133, [R1+0x51e4] ;  /* 0x0051e40001857983 */ /* 0x000e680000300800 */
[----:B---3--:R-:W1:Y:S04]  /*a41d0*/  LDL.LU R134, [R1+0x51e8] ;  /* 0x0051e80001867983 */ /* 0x008e680000300800 */
[----:B------:R-:W1:Y:S04]  /*a41e0*/  LDL.LU R135, [R1+0x51ec] ;  /* 0x0051ec0001877983 */ /* 0x000e680000300800 */
[----:B------:R-:W3:Y:S04]  /*a41f0*/  LDL.LU R224, [R1+0x51f0] ;  /* 0x0051f00001e07983 */ /* 0x000ee80000300800 */
[----:B------:R-:W3:Y:S04]  /*a4200*/  LDL.LU R225, [R1+0x51f4] ;  /* 0x0051f40001e17983 */ /* 0x000ee80000300800 */
[----:B------:R-:W3:Y:S04]  /*a4210*/  LDL.LU R226, [R1+0x51f8] ;  /* 0x0051f80001e27983 */ /* 0x000ee80000300800 */
[----:B------:R-:W3:Y:S04]  /*a4220*/  LDL.LU R227, [R1+0x51fc] ;  /* 0x0051fc0001e37983 */ /* 0x000ee80000300800 */
[----:B--2---:R-:W2:Y:S04]  /*a4230*/  LDL.LU R140, [R1+0x5230] ;  /* 0x00523000018c7983 */ /* 0x004ea80000300800 */
        /* <DEDUP_REMOVED lines=77> */
[C---:B------:R-:W-:Y:S08]  /*a4710*/  HMMA.1688.F32.TF32 R196, R236.reuse, R30, R192 ;  /* 0x0000001eecc4723c */ /* 0x040ff000000810c0 */
[C---:B---3--:R-:W-:Y:S08]  /*a4720*/  HMMA.1688.F32.TF32 R192, R236.reuse, R26, R184 ;  /* 0x0000001aecc0723c */ /* 0x048ff000000810b8 */
[C---:B------:R-:W-:Y:S08]  /*a4730*/  HMMA.1688.F32.TF32 R184, R236.reuse, R22, R180 ;  /* 0x00000016ecb8723c */ /* 0x040ff000000810b4 */
[C---:B------:R-:W-:Y:S08]  /*a4740*/  HMMA.1688.F32.TF32 R180, R236.reuse, R18, R176 ;  /* 0x00000012ecb4723c */ /* 0x040ff000000810b0 */
[C---:B------:R-:W-:Y:S01]  /*a4750*/  HMMA.1688.F32.TF32 R176, R236.reuse, R14, R172 ;  /* 0x0000000eecb0723c */ /* 0x040fe200000810ac */
[----:B------:R-:W-:Y:S07]  /*a4760*/  STL.64 [R1+0x2cc0], R200 ;  /* 0x002cc0c801007387 */ /* 0x000fee0000100a00 */
[C---:B----4-:R-:W-:Y:S01]  /*a4770*/  HMMA.1688.F32.TF32 R172, R236.reuse, R10, R168 ;  /* 0x0000000aecac723c */ /* 0x050fe200000810a8 */
[----:B------:R-:W-:Y:S07]  /*a4780*/  STL.64 [R1+0x2cc8], R202 ;  /* 0x002cc8ca01007387 */ /* 0x000fee0000100a00 */
[----:B------:R-:W-:Y:S01]  /*a4790*/  HMMA.1688.F32.TF32 R168, R236, R6, R164 ;  /* 0x00000006eca8723c */ /* 0x000fe200000810a4 */
[----:B------:R-:W-:Y:S04]  /*a47a0*/  STL.64 [R1+0x2cb0], R196 ;  /* 0x002cb0c401007387 */ /* 0x000fe80000100a00 */
[----:B------:R-:W-:Y:S03]  /*a47b0*/  LDS R236, [R0+UR7+0x4780] ;  /* 0x0047800700ec7984 */ /* 0x000fe60008000800 */
[C---:B------:R-:W-:Y:S01]  /*a47c0*/  HMMA.1688.F32.TF32 R164, R232.reuse, R130, R160 ;  /* 0x00000082e8a4723c */ /* 0x040fe200000810a0 */
[----:B------:R-:W-:Y:S04]  /*a47d0*/  STL.64 [R1+0x2cb8], R198 ;  /* 0x002cb8c601007387 */ /* 0x000fe80000100a00 */
[----:B------:R-:W-:Y:S03]  /*a47e0*/  LDS R238, [R0+UR7+0x6780] ;  /* 0x0067800700ee7984 */ /* 0x000fe60008000800 */
[C---:B------:R-:W-:Y:S01]  /*a47f0*/  HMMA.1688.F32.TF32 R160, R232.reuse, R126, R156 ;  /* 0x0000007ee8a0723c */ /* 0x040fe2000008109c */
[----:B------:R-:W-:Y:S04]  /*a4800*/  STL.64 [R1+0x2ca0], R192 ;  /* 0x002ca0c001007387 */ /* 0x000fe80000100a00 */
[----:B------:R-:W-:Y:S03]  /*a4810*/  LDS R237, [R101+UR7+0x4780] ;  /* 0x0047800765ed7984 */ /* 0x000fe60008000800 */
        /* <DEDUP_REMOVED lines=38> */
[----:B------:R-:W1:Y:S05]  /*a4a80*/  LDS R239, [R101+UR7+0x6780] ;  /* 0x0067800765ef7984 */ /* 0x000e6a0008000800 */
[C---:B--2---:R-:W-:Y:S11]  /*a4a90*/  HMMA.1688.F32.TF32 R92, R232.reuse, R90, R240 ;  /* 0x0000005ae85c723c */ /* 0x044ff600000810f0 */
        /* <DEDUP_REMOVED lines=12> */
[----:B------:R-:W2:Y:S04]  /*a4b60*/  LDL.LU R248, [R1+0x4e80] ;  /* 0x004e800001f87983 */ /* 0x000ea80000300800 */
[----:B------:R-:W-:Y:S04]  /*a4b70*/  STL.64 [R1+0x5f10], R84 ;  /* 0x005f105401007387 */ /* 0x000fe80000100a00 */
[----:B------:R3:W-:Y:S04]  /*a4b80*/  STL.64 [R1+0x5f18], R86 ;  /* 0x005f185601007387 */ /* 0x0007e80000100a00 */
        /* <DEDUP_REMOVED lines=107> */
[----:B------:R-:W-:Y:S04]  /*a5240*/  STL.64 [R1+0x8a58], R82 ;  /* 0x008a585201007387 */ /* 0x000fe80000100a00 */
[----:B------:R2:W-:Y:S01]  /*a5250*/  STL.64 [R1+0x8a50], R80 ;  /* 0x008a505001007387 */ /* 0x0005e20000100a00 */
[C---:B---3--:R-:W-:Y:S08]  /*a5260*/  HMMA.1688.F32.TF32 R84, R232.reuse, R70, R212 ;  /* 0x00000046e854723c */ /* 0x048ff000000810d4 */
[C---:B--2---:R-:W-:Y:S08]  /*a5270*/  HMMA.1688.F32.TF32 R80, R232.reuse, R78, R220 ;  /* 0x0000004ee850723c */ /* 0x044ff000000810dc */
[C---:B------:R-:W-:Y:S11]  /*a5280*/  HMMA.1688.F32.TF32 R88, R232.reuse, R74, R216 ;  /* 0x0000004ae858723c */ /* 0x040ff600000810d8 */
[----:B------:R-:W-:Y:S04]  /*a5290*/  STL.64 [R1+0x5f00], R80 ;  /* 0x005f005001007387 */ /* 0x000fe80000100a00 */
[----:B------:R2:W-:Y:S02]  /*a52a0*/  STL.64 [R1+0x5f08], R82 ;  /* 0x005f085201007387 */ /* 0x0005e40000100a00 */
[C---:B--2---:R-:W-:Y:S02]  /*a52b0*/  HMMA.1688.F32.TF32 R80, R232.reuse, R66, R208 ;  /* 0x00000042e850723c */ /* 0x044fe400000810d0 */
[----:B------:R-:W-:Y:S04]  /*a52c0*/  STL.64 [R1+0x5ef0], R88 ;  /* 0x005ef05801007387 */ /* 0x000fe80000100a00 */
[----:B------:R4:W-:Y:S04]  /*a52d0*/  STL.64 [R1+0x5ef8], R90 ;  /* 0x005ef85a01007387 */ /* 0x0009e80000100a00 */
[----:B------:R-:W-:Y:S04]  /*a52e0*/  STL.64 [R1+0x5ee0], R84 ;  /* 0x005ee05401007387 */ /* 0x000fe80000100a00 */
[----:B------:R2:W-:Y:S01]  /*a52f0*/  STL.64 [R1+0x5ee8], R86 ;  /* 0x005ee85601007387 */ /* 0x0005e20000100a00 */
[C---:B----4-:R-:W-:Y:S04]  /*a5300*/  HMMA.1688.F32.TF32 R88, R232.reuse, R62, R204 ;  /* 0x0000003ee858723c */ /* 0x050fe800000810cc */
[----:B------:R-:W-:Y:S04]  /*a5310*/  STL.64 [R1+0x5ed0], R80 ;  /* 0x005ed05001007387 */ /* 0x000fe80000100a00 */
[----:B------:R3:W-:Y:S01]  /*a5320*/  STL.64 [R1+0x5ed8], R82 ;  /* 0x005ed85201007387 */ /* 0x0007e20000100a00 */
[C---:B--2---:R-:W-:Y:S08]  /*a5330*/  HMMA.1688.F32.TF32 R84, R232.reuse, R58, R200 ;  /* 0x0000003ae854723c */ /* 0x044ff000000810c8 */
[C---:B---3--:R-:W-:Y:S02]  /*a5340*/  HMMA.1688.F32.TF32 R80, R232.reuse, R54, R196 ;  /* 0x00000036e850723c */ /* 0x048fe400000810c4 */
        /* <DEDUP_REMOVED lines=38> */
[----:B------:R-:W-:Y:S04]  /*a55b0*/  STL.64 [R1+0x5df0], R84 ;  /* 0x005df05401007387 */ /* 0x000fe80000100a00 */
[----:B------:R1:W-:Y:S04]  /*a55c0*/  STL.64 [R1+0x5df8], R86 ;  /* 0x005df85601007387 */ /* 0x0003e80000100a00 */
[----:B------:R-:W-:Y:S04]  /*a55d0*/  LDS R232, [R109+UR7+0x4780] ;  /* 0x004780076de87984 */ /* 0x000fe80008000800 */
[----:B------:R-:W-:Y:S01]  /*a55e0*/  STL.64 [R1+0x5d50], R80 ;  /* 0x005d505001007387 */ /* 0x000fe20000100a00 */
[C---:B-1----:R-:W-:Y:S03]  /*a55f0*/  HMMA.1688.F32.TF32 R84, R236.reuse, R130, R140 ;  /* 0x00000082ec54723c */ /* 0x042fe6000008108c */
[----:B------:R1:W-:Y:S04]  /*a5600*/  STL.64 [R1+0x5d58], R82 ;  /* 0x005d585201007387 */ /* 0x0003e80000100a00 */
[----:B------:R-:W-:Y:S04]  /*a5610*/  LDS R234, [R109+UR7+0x6780] ;  /* 0x006780076dea7984 */ /* 0x000fe80008000800 */
[----:B------:R-:W-:Y:S01]  /*a5620*/  LDS R233, [R191+UR7+0x4780] ;  /* 0x00478007bfe97984 */ /* 0x000fe20008000800 */
[C---:B-1----:R-:W-:Y:S03]  /*a5630*/  HMMA.1688.F32.TF32 R80, R236.reuse, R126, R136 ;  /* 0x0000007eec50723c */ /* 0x042fe60000081088 */
[----:B------:R-:W1:Y:S04]  /*a5640*/  LDS R235, [R191+UR7+0x6780] ;  /* 0x00678007bfeb7984 */ /* 0x000e680008000800 */
[----:B------:R-:W-:Y:S01]  /*a5650*/  STL.64 [R1+0x3350], R84 ;  /* 0x0033505401007387 */ /* 0x000fe20000100a00 */
[C---:B------:R-:W-:Y:S03]  /*a5660*/  HMMA.1688.F32.TF32 R88, R236.reuse, R122, R224 ;  /* 0x0000007aec58723c */ /* 0x040fe600000810e0 */
[----:B------:R2:W-:Y:S08]  /*a5670*/  STL.64 [R1+0x3358], R86 ;  /* 0x0033585601007387 */ /* 0x0005f00000100a00 */
[----:B------:R-:W-:Y:S01]  /*a5680*/  STL.64 [R1+0x3340], R80 ;  /* 0x0033405001007387 */ /* 0x000fe20000100a00 */
[C---:B--2---:R-:W-:Y:S03]  /*a5690*/  HMMA.1688.F32.TF32 R84, R236.reuse, R118, R132 ;  /* 0x00000076ec54723c */ /* 0x044fe60000081084 */
[----:B------:R2:W-:Y:S05]  /*a56a0*/  STL.64 [R1+0x3348], R82 ;  /* 0x0033485201007387 */ /* 0x0005ea0000100a00 */
[C---:B--2---:R-:W-:Y:S01]  /*a56b0*/  HMMA.1688.F32.TF32 R80, R236.reuse, R114, R228 ;  /* 0x00000072ec50723c */ /* 0x044fe200000810e4 */
[----:B------:R-:W-:Y:S04]  /*a56c0*/  STL.64 [R1+0x3330], R88 ;  /* 0x0033305801007387 */ /* 0x000fe80000100a00 */
[----:B------:R2:W-:Y:S06]  /*a56d0*/  STL.64 [R1+0x3338], R90 ;  /* 0x0033385a01007387 */ /* 0x0005ec0000100a00 */
        /* <DEDUP_REMOVED lines=137> */
[----:B--2---:R-:W-:-:S15]  /*a5f70*/  HMMA.1688.F32.TF32 R92, R236, R98, R92 ;  /* 0x00000062ec5c723c */ /* 0x004fde000008105c */
[----:B------:R-:W-:-:S04]  /*a5f80*/  NOP ;  /* 0x0000000000007918 */ /* 0x000fc80000000000 */
[----:B------:R-:W-:Y:S04]  /*a5f90*/  STL.64 [R1+0x3290], R92 ;  /* 0x0032905c01007387 */ /* 0x000fe80000100a00 */
[----:B------:R2:W-:Y:S04]  /*a5fa0*/  STL.64 [R1+0x3298], R94 ;  /* 0x0032985e01007387 */ /* 0x0005e80000100a00 */
[----:B--2---:R-:W4:Y:S04]  /*a5fb0*/  LDL.LU.64 R94, [R1+0x8a88] ;  /* 0x008a8800015e7983 */ /* 0x004f280000300a00 */
[----:B------:R-:W2:Y:S01]  /*a5fc0*/  LDL.LU.64 R92, [R1+0x8a80] ;  /* 0x008a8000015c7983 */ /* 0x000ea20000300a00 */
[----:B----4-:R-:W-:-:S15]  /*a5fd0*/  HMMA.1688.F32.TF32 R88, R236, R94, R88 ;  /* 0x0000005eec58723c */ /* 0x010fde0000081058 */
[----:B------:R-:W-:-:S04]  /*a5fe0*/  NOP ;  /* 0x0000000000007918 */ /* 0x000fc80000000000 */
[----:B------:R-:W-:Y:S04]  /*a5ff0*/  STL.64 [R1+0x3280], R88 ;  /* 0x0032805801007387 */ /* 0x000fe80000100a00 */
[----:B------:R4:W-:Y:S04]  /*a6000*/  STL.64 [R1+0x3288], R90 ;  /* 0x0032885a01007387 */ /* 0x0009e80000100a00 */
[----:B----4-:R-:W3:Y:S04]  /*a6010*/  LDL.LU.64 R90, [R1+0x8a78] ;  /* 0x008a7800015a7983 */ /* 0x010ee80000300a00 */
[----:B------:R-:W4:Y:S01]  /*a6020*/  LDL.LU.64 R88, [R1+0x8a70] ;  /* 0x008a700001587983 */ /* 0x000f220000300a00 */
[----:B---3--:R-:W-:-:S15]  /*a6030*/  HMMA.1688.F32.TF32 R84, R236, R90, R84 ;  /* 0x0000005aec54723c */ /* 0x008fde0000081054 */
[----:B------:R-:W-:-:S04]  /*a6040*/  NOP ;  /* 0x0000000000007918 */ /* 0x000fc80000000000 */
[----:B------:R-:W-:Y:S04]  /*a6050*/  STL.64 [R1+0x3270], R84 ;  /* 0x0032705401007387 */ /* 0x000fe80000100a00 */
[----:B------:R3:W-:Y:S04]  /*a6060*/  STL.64 [R1+0x3278], R86 ;  /* 0x0032785601007387 */ /* 0x0007e80000100a00 */
[----:B---3--:R-:W3:Y:S04]  /*a6070*/  LDL.LU.64 R86, [R1+0x8a68] ;  /* 0x008a680001567983 */ /* 0x008ee80000300a00 */
[----:B------:R-:W2:Y:S01]  /*a6080*/  LDL.LU.64 R84, [R1+0x8a60] ;  /* 0x008a600001547983 */ /* 0x000ea20000300a00 */
[----:B---3--:R-:W-:-:S15]  /*a6090*/  HMMA.1688.F32.TF32 R80, R236, R86, R80 ;  /* 0x00000056ec50723c */ /* 0x008fde0000081050 */
[----:B------:R-:W-:-:S04]  /*a60a0*/  NOP ;  /* 0x0000000000007918 */ /* 0x000fc80000000000 */
[----:B------:R-:W-:Y:S04]  /*a60b0*/  STL.64 [R1+0x3260], R80 ;  /* 0x0032605001007387 */ /* 0x000fe80000100a00 */
[----:B------:R3:W-:Y:S04]  /*a60c0*/  STL.64 [R1+0x3268], R82 ;  /* 0x0032685201007387 */ /* 0x0007e80000100a00 */
[----:B---3--:R-:W3:Y:S04]  /*a60d0*/  LDL.LU.64 R82, [R1+0x8a58] ;  /* 0x008a580001527983 */ /* 0x008ee80000300a00 */
[----:B------:R-:W2:Y:S01]  /*a60e0*/  LDL.LU.64 R80, [R1+0x8a50] ;  /* 0x008a500001507983 */ /* 0x000ea20000300a00 */
[C---:B------:R-:W-:Y:S08]  /*a60f0*/  HMMA.1688.F32.TF32 R216, R236.reuse, R78, R216 ;  /* 0x0000004eecd8723c */ /* 0x040ff000000810d8 */
[----:B---3--:R-:W-:-:S15]  /*a6100*/  HMMA.1688.F32.TF32 R220, R236, R82, R220 ;  /* 0x00000052ecdc723c */ /* 0x008fde00000810dc */
[----:B------:R-:W-:-:S04]  /*a6110*/  NOP ;  /* 0x0000000000007918 */ /* 0x000fc80000000000 */
[----:B------:R-:W-:Y:S04]  /*a6120*/  STL.64 [R1+0x3250], R220 ;  /* 0x003250dc01007387 */ /* 0x000fe80000100a00 */
[----:B------:R3:W-:Y:S04]  /*a6130*/  STL.64 [R1+0x3258], R222 ;  /* 0x003258de01007387 */ /* 0x0007e80000100a00 */
[----:B------:R-:W-:Y:S04]  /*a6140*/  STL.64 [R1+0x3240], R216 ;  /* 0x003240d801007387 */ /* 0x000fe80000100a00 */
[----:B------:R1:W-:Y:S01]  /*a6150*/  STL.64 [R1+0x3248], R218 ;  /* 0x003248da01007387 */ /* 0x0003e20000100a00 */
[C---:B---3--:R-:W-:Y:S08]  /*a6160*/  HMMA.1688.F32.TF32 R220, R236.reuse, R74, R212 ;  /* 0x0000004aecdc723c */ /* 0x048ff000000810d4 */
[C---:B-1----:R-:W-:Y:S08]  /*a6170*/  HMMA.1688.F32.TF32 R216, R236.reuse, R70, R208 ;  /* 0x00000046ecd8723c */ /* 0x042ff000000810d0 */
[C---:B------:R-:W-:Y:S08]  /*a6180*/  HMMA.1688.F32.TF32 R212, R236.reuse, R66, R204 ;  /* 0x00000042ecd4723c */ /* 0x040ff000000810cc */
[C---:B------:R-:W-:Y:S08]  /*a6190*/  HMMA.1688.F32.TF32 R208, R236.reuse, R62, R200 ;  /* 0x0000003eecd0723c */ /* 0x040ff000000810c8 */
        /* <DEDUP_REMOVED lines=64> */
[----:B-1----:R-:W-:Y:S03]  /*a65a0*/  HMMA.1688.F32.TF32 R132, R232, R106, R248 ;  /* 0x0000006ae884723c */ /* 0x002fe600000810f8 */
[----:B------:R-:W-:Y:S01]  /*a65b0*/  STL.64 [R1+0x6100], R140 ;  /* 0x0061008c01007387 */ /* 0x000fe20000100a00 */
[----:B--2---:R-:W-:-:S03]  /*a65c0*/  IMAD.MOV.U32 R248, RZ, RZ, R80 ;  /* 0x000000fffff87224 */ /* 0x004fc600078e0050 */
[----:B------:R-:W-:Y:S04]  /*a65d0*/  STL.64 [R1+0x6108], R142 ;  /* 0x0061088e01007387 */ /* 0x000fe80000100a00 */
[----:B------:R1:W-:Y:S01]  /*a65e0*/  STL.64 [R1+0x60f0], R136 ;  /* 0x0060f08801007387 */ /* 0x0003e20000100a00 */
[----:B------:R-:W-:-:S03]  /*a65f0*/  IMAD.MOV.U32 R249, RZ, RZ, R81 ;  /* 0x000000fffff97224 */ /* 0x000fc600078e0051 */
[----:B------:R2:W-:Y:S01]  /*a6600*/  STL.64 [R1+0x60f8], R138 ;  /* 0x0060f88a01007387 */ /* 0x0005e20000100a00 */
[----:B------:R-:W-:-:S03]  /*a6610*/  IMAD.MOV.U32 R250, RZ, RZ, R113 ;  /* 0x000000fffffa7224 */ /* 0x000fc600078e0071 */
[----:B------:R-:W3:Y:S01]  /*a6620*/  LDL.LU R80, [R1+0x8a4c] ;  /* 0x008a4c0001507983 */ /* 0x000ee20000300800 */
[----:B------:R-:W-:-:S03]  /*a6630*/  IMAD.MOV.U32 R251, RZ, RZ, R112 ;  /* 0x000000fffffb7224 */ /* 0x000fc600078e0070 */
[----:B------:R1:W-:Y:S01]  /*a6640*/  STL.64 [R1+0x60e0], R132 ;  /* 0x0060e08401007387 */ /* 0x0003e20000100a00 */
[----:B----4-:R-:W-:-:S03]  /*a6650*/  IMAD.MOV.U32 R240, RZ, RZ, R89 ;  /* 0x000000fffff07224 */ /* 0x010fc600078e0059 */
[----:B------:R4:W-:Y:S01]  /*a6660*/  STL.64 [R1+0x60e8], R134 ;  /* 0x0060e88601007387 */ /* 0x0009e20000100a00 */
[----:B------:R-:W-:-:S03]  /*a6670*/  IMAD.MOV.U32 R241, RZ, RZ, R88 ;  /* 0x000000fffff17224 */ /* 0x000fc600078e0058 */
[----:B------:R-:W2:Y:S04]  /*a6680*/  LDL.LU R81, [R1+0x8a48] ;  /* 0x008a480001517983 */ /* 0x000ea80000300800 */
[----:B------:R-:W2:Y:S04]  /*a6690*/  LDL.LU R113, [R1+0x8a44] ;  /* 0x008a440001717983 */ /* 0x000ea80000300800 */
[----:B------:R-:W3:Y:S04]  /*a66a0*/  LDL.LU R112, [R1+0x8a40] ;  /* 0x008a400001707983 */ /* 0x000ee80000300800 */
[----:B------:R-:W4:Y:S04]  /*a66b0*/  LDL.LU R89, [R1+0x8a3c] ;  /* 0x008a3c0001597983 */ /* 0x000f280000300800 */
[----:B------:R-:W4:Y:S01]  /*a66c0*/  LDL.LU R88, [R1+0x8a38] ;  /* 0x008a380001587983 */ /* 0x000f220000300800 */
[----:B------:R-:W-:-:S02]  /*a66d0*/  IMAD.MOV.U32 R242, RZ, RZ, R97 ;  /* 0x000000fffff27224 */ /* 0x000fc400078e0061 */
[----:B------:R-:W-:Y:S01]  /*a66e0*/  IMAD.MOV.U32 R243, RZ, RZ, R96 ;  /* 0x000000fffff37224 */ /* 0x000fe200078e0060 */
[----:B------:R-:W4:Y:S01]  /*a66f0*/  LDL.LU R97, [R1+0x8a34] ;  /* 0x008a340001617983 */ /* 0x000f220000300800 */
[----:B------:R-:W-:Y:S02]  /*a6700*/  IMAD.MOV.U32 R228, RZ, RZ, R93 ;  /* 0x000000ffffe47224 */ /* 0x000fe400078e005d */
[----:B------:R-:W-:Y:S01]  /*a6710*/  IMAD.MOV.U32 R229, RZ, RZ, R92 ;  /* 0x000000ffffe57224 */ /* 0x000fe200078e005c */
[----:B------:R-:W4:Y:S01]  /*a6720*/  LDL.LU R96, [R1+0x8a30] ;  /* 0x008a300001607983 */ /* 0x000f220000300800 */
[----:B------:R-:W-:-:S03]  /*a6730*/  IMAD.MOV.U32 R230, RZ, RZ, R84 ;  /* 0x000000ffffe67224 */ /* 0x000fc600078e0054 */
[----:B------:R-:W1:Y:S01]  /*a6740*/  LDL.LU R93, [R1+0x8a2c] ;  /* 0x008a2c00015d7983 */ /* 0x000e620000300800 */
[----:B------:R-:W-:-:S03]  /*a6750*/  IMAD.MOV.U32 R231, RZ, RZ, R85 ;  /* 0x000000ffffe77224 */ /* 0x000fc600078e0055 */
[----:B------:R-:W4:Y:S04]  /*a6760*/  LDL.LU R92, [R1+0x8a28] ;  /* 0x008a2800015c7983 */ /* 0x000f280000300800 */
[----:B------:R-:W4:Y:S04]  /*a6770*/  LDL.LU R84, [R1+0x8a24] ;  /* 0x008a240001547983 */ /* 0x000f280000300800 */
[----:B------:R-:W4:Y:S01]  /*a6780*/  LDL.LU R85, [R1+0x8a20] ;  /* 0x008a200001557983 */ /* 0x000f220000300800 */
[----:B--2---:R-:W-:Y:S02]  /*a6790*/  IMAD.MOV.U32 R227, RZ, RZ, R113 ;  /* 0x000000ffffe37224 */ /* 0x004fe400078e0071 */
[----:B---3--:R-:W-:-:S02]  /*a67a0*/  IMAD.MOV.U32 R226, RZ, RZ, R112 ;  /* 0x000000ffffe27224 */ /* 0x008fc400078e0070 */
[----:B----4-:R-:W-:Y:S02]  /*a67b0*/  IMAD.MOV.U32 R225, RZ, RZ, R89 ;  /* 0x000000ffffe17224 */ /* 0x010fe400078e0059 */
[----:B------:R-:W-:Y:S02]  /*a67c0*/  IMAD.MOV.U32 R224, RZ, RZ, R88 ;  /* 0x000000ffffe07224 */ /* 0x000fe400078e0058 */
[----:B------:R-:W2:Y:S04]  /*a67d0*/  LDL.LU R88, [R1+0x8a1c] ;  /* 0x008a1c0001587983 */ /* 0x000ea80000300800 */
[----:B------:R-:W3:Y:S04]  /*a67e0*/  LDL.LU R89, [R1+0x8a18] ;  /* 0x008a180001597983 */ /* 0x000ee80000300800 */
[----:B------:R-:W4:Y:S04]  /*a67f0*/  LDL.LU R112, [R1+0x8a14] ;  /* 0x008a140001707983 */ /* 0x000f280000300800 */
[----:B------:R-:W2:Y:S01]  /*a6800*/  LDL.LU R113, [R1+0x8a10] ;  /* 0x008a100001717983 */ /* 0x000ea20000300800 */
[----:B-1----:R-:W-:-:S02]  /*a6810*/  IMAD.MOV.U32 R137, RZ, RZ, R93 ;  /* 0x000000ffff897224 */ /* 0x002fc400078e005d */
[----:B------:R-:W-:Y:S02]  /*a6820*/  IMAD.MOV.U32 R136, RZ, RZ, R92 ;  /* 0x000000ffff887224 */ /* 0x000fe400078e005c */
[----:B------:R-:W3:Y:S01]  /*a6830*/  LDL.LU R92, [R1+0x8a0c] ;  /* 0x008a0c00015c7983 */ /* 0x000ee20000300800 */
[----:B------:R-:W-:Y:S02]  /*a6840*/  IMAD.MOV.U32 R138, RZ, RZ, R96 ;  /* 0x000000ffff8a7224 */ /* 0x000fe400078e0060 */
[----:B------:R-:W-:Y:S01]  /*a6850*/  IMAD.MOV.U32 R139, RZ, RZ, R97 ;  /* 0x000000ffff8b7224 */ /* 0x000fe200078e0061 */
[----:B------:R-:W3:Y:S04]  /*a6860*/  LDL.LU R93, [R1+0x8a08] ;  /* 0x008a0800015d7983 */ /* 0x000ee80000300800 */
[----:B------:R-:W3:Y:S04]  /*a6870*/  LDL.LU R96, [R1+0x8a04] ;  /* 0x008a040001607983 */ /* 0x000ee80000300800 */
[----:B------:R-:W3:Y:S01]  /*a6880*/  LDL.LU R97, [R1+0x8a00] ;  /* 0x008a000001617983 */ /* 0x000ee20000300800 */
[----:B----4-:R-:W-:-:S03]  /*a6890*/  IMAD.MOV.U32 R144, RZ, RZ, R112 ;  /* 0x000000ffff907224 */ /* 0x010fc600078e0070 */
[----:B------:R-:W4:Y:S01]  /*a68a0*/  LDL.LU R112, [R1+0x89fc] ;  /* 0x0089fc0001707983 */ /* 0x000f220000300800 */
[----:B--2---:R-:W-:-:S03]  /*a68b0*/  IMAD.MOV.U32 R145, RZ, RZ, R113 ;  /* 0x000000ffff917224 */ /* 0x004fc600078e0071 */
[----:B------:R-:W2:Y:S04]  /*a68c0*/  LDL.LU R113, [R1+0x89f8] ;  /* 0x0089f80001717983 */ /* 0x000ea80000300800 */
[----:B------:R-:W3:Y:S04]  /*a68d0*/  LDL.LU R146, [R1+0x46e8] ;  /* 0x0046e80001927983 */ /* 0x000ee80000300800 */
[----:B------:R-:W3:Y:S04]  /*a68e0*/  LDL.LU R147, [R1+0x46ec] ;  /* 0x0046ec0001937983 */ /* 0x000ee80000300800 */
[----:B------:R-:W3:Y:S04]  /*a68f0*/  LDL.LU R152, [R1+0x4720] ;  /* 0x0047200001987983 */ /* 0x000ee80000300800 */
[----:B------:R-:W3:Y:S01]  /*a6900*/  LDL.LU R153, [R1+0x4724] ;  /* 0x0047240001997983 */ /* 0x000ee20000300800 */
[----:B----4-:R-:W-:-:S03]  /*a6910*/  IMAD.MOV.U32 R154, RZ, RZ, R112 ;  /* 0x000000ffff9a7224 */ /* 0x010fc600078e0070 */
[----:B------:R-:W4:Y:S01]  /*a6920*/  LDL.LU R112, [R1+0x89f4] ;  /* 0x0089f40001707983 */ /* 0x000f220000300800 */
[----:B--2---:R-:W-:-:S03]  /*a6930*/  IMAD.MOV.U32 R155, RZ, RZ, R113 ;  /* 0x000000ffff9b7224 */ /* 0x004fc600078e0071 */
        /* <DEDUP_REMOVED lines=55> */
[----:B---3--:R-:W-:-:S03]  /*a6cb0*/  IMAD.MOV.U32 R148, RZ, RZ, R97 ;  /* 0x000000ffff947224 */ /* 0x008fc600078e0061 */
[----:B------:R1:W-:Y:S01]  /*a6cc0*/  STL.64 [R1+0x86e0], R104 ;  /* 0x0086e06801007387 */ /* 0x0003e20000100a00 */
        /* <DEDUP_REMOVED lines=13> */
[----:B----4-:R-:W-:Y:S02]  /*a6da0*/  IMAD.MOV.U32 R163, RZ, RZ, R112 ;  /* 0x000000ffffa37224 */ /* 0x010fe400078e0070 */
[----:B--2---:R-:W-:Y:S02]  /*a6db0*/  IMAD.MOV.U32 R162, RZ, RZ, R113 ;  /* 0x000000ffffa27224 */ /* 0x004fe400078e0071 */
[C---:B------:R-:W-:Y:S08]  /*a6dc0*/  HMMA.1688.F32.TF32 R112, R232.reuse, R102, R212 ;  /* 0x00000066e870723c */ /* 0x040ff000000810d4 */
        /* <DEDUP_REMOVED lines=33> */
[----:B------:R-:W-:Y:S01]  /*a6fe0*/  STL.64 [R1+0x6038], R78 ;  /* 0x0060384e01007387 */ /* 0x000fe20000100a00 */
[C---:B--2---:R-:W-:Y:S03]  /*a6ff0*/  HMMA.1688.F32.TF32 R68, R232.reuse, R54, R160 ;  /* 0x00000036e844723c */ /* 0x044fe600000810a0 */
[----:B------:R1:W-:Y:S05]  /*a7000*/  STL.64 [R1+0x86f0], R52 ;  /* 0x0086f03401007387 */ /* 0x0003ea0000100a00 */
[C---:B-1----:R-:W-:Y:S03]  /*a7010*/  HMMA.1688.F32.TF32 R52, R232.reuse, R50, R156 ;  /* 0x00000032e834723c */ /* 0x042fe6000008109c */
[----:B------:R-:W-:Y:S04]  /*a7020*/  STL.64 [R1+0x6020], R72 ;  /* 0x0060204801007387 */ /* 0x000fe80000100a00 */
[----:B------:R-:W-:Y:S04]  /*a7030*/  STL.64 [R1+0x6028], R74 ;  /* 0x0060284a01007387 */ /* 0x000fe80000100a00 */
[----:B------:R-:W-:Y:S04]  /*a7040*/  STL.64 [R1+0x6010], R68 ;  /* 0x0060104401007387 */ /* 0x000fe80000100a00 */
[----:B------:R1:W-:Y:S04]  /*a7050*/  STL.64 [R1+0x6018], R70 ;  /* 0x0060184601007387 */ /* 0x0003e80000100a00 */
[----:B------:R2:W-:Y:S04]  /*a7060*/  STL.64 [R1+0x86f8], R44 ;  /* 0x0086f82c01007387 */ /* 0x0005e80000100a00 */
[----:B------:R-:W-:Y:S01]  /*a7070*/  STL.64 [R1+0x6000], R52 ;  /* 0x0060003401007387 */ /* 0x000fe20000100a00 */
[C---:B-1----:R-:W-:Y:S03]  /*a7080*/  HMMA.1688.F32.TF32 R68, R232.reuse, R46, R152 ;  /* 0x0000002ee844723c */ /* 0x042fe60000081098 */
[----:B------:R1:W-:Y:S05]  /*a7090*/  STL.64 [R1+0x6008], R54 ;  /* 0x0060083601007387 */ /* 0x0003ea0000100a00 */
[C---:B--2---:R-:W-:Y:S08]  /*a70a0*/  HMMA.1688.F32.TF32 R44, R232.reuse, R38, R144 ;  /* 0x00000026e82c723c */ /* 0x044ff00000081090 */
[C---:B-1----:R-:W-:Y:S03]  /*a70b0*/  HMMA.1688.F32.TF32 R52, R232.reuse, R42, R148 ;  /* 0x0000002ae834723c */ /* 0x042fe60000081094 */
[----:B------:R-:W-:Y:S04]  /*a70c0*/  STL.64 [R1+0x5ff0], R68 ;  /* 0x005ff04401007387 */ /* 0x000fe80000100a00 */
[----:B------:R-:W-:Y:S04]  /*a70d0*/  STL.64 [R1+0x5ff8], R70 ;  /* 0x005ff84601007387 */ /* 0x000fe80000100a00 */
[----:B------:R1:W-:Y:S08]  /*a70e0*/  STL.64 [R1+0x8700], R36 ;  /* 0x0087002401007387 */ /* 0x0003f00000100a00 */
[----:B------:R-:W-:Y:S04]  /*a70f0*/  STL.64 [R1+0x5fe0], R52 ;  /* 0x005fe03401007387 */ /* 0x000fe80000100a00 */
[----:B------:R-:W-:Y:S01]  /*a7100*/  STL.64 [R1+0x5fe8], R54 ;  /* 0x005fe83601007387 */ /* 0x000fe20000100a00 */
[C---:B-1----:R-:W-:Y:S03]  /*a7110*/  HMMA.1688.F32.TF32 R36, R232.reuse, R34, R140 ;  /* 0x00000022e824723c */ /* 0x042fe6000008108c */
[----:B------:R-:W-:Y:S04]  /*a7120*/  STL.64 [R1+0x5fd0], R44 ;  /* 0x005fd02c01007387 */ /* 0x000fe80000100a00 */
[----:B------:R1:W-:Y:S02]  /*a7130*/  STL.64 [R1+0x5fd8], R46 ;  /* 0x005fd82e01007387 */ /* 0x0003e40000100a00 */
[C---:B-1----:R-:W-:Y:S02]  /*a7140*/  HMMA.1688.F32.TF32 R44, R232.reuse, R30, R136 ;  /* 0x0000001ee82c723c */ /* 0x042fe40000081088 */
[----:B------:R-:W-:Y:S08]  /*a7150*/  STL.64 [R1+0x8708], R28 ;  /* 0x0087081c01007387 */ /* 0x000ff00000100a00 */
[----:B------:R-:W-:Y:S04]  /*a7160*/  STL.64 [R1+0x5fc0], R36 ;  /* 0x005fc02401007387 */ /* 0x000fe80000100a00 */
[----:B------:R1:W-:Y:S05]  /*a7170*/  STL.64 [R1+0x5fc8], R38 ;  /* 0x005fc82601007387 */ /* 0x0003ea0000100a00 */
[----:B------:R-:W-:Y:S04]  /*a7180*/  STL.64 [R1+0x5fb0], R44 ;  /* 0x005fb02c01007387 */ /* 0x000fe80000100a00 */
[----:B------:R2:W-:Y:S04]  /*a7190*/  STL.64 [R1+0x5fb8], R46 ;  /* 0x005fb82e01007387 */ /* 0x0005e80000100a00 */
[----:B------:R-:W3:Y:S01]  /*a71a0*/  LDL R110, [R1+0x8170] ;  /* 0x00817000016e7983 */ /* 0x000ee20000100800 */
[C---:B-1----:R-:W-:Y:S08]  /*a71b0*/  HMMA.1688.F32.TF32 R36, R232.reuse, R26, R224 ;  /* 0x0000001ae824723c */ /* 0x042ff000000810e0 */
[----:B------:R-:W-:Y:S01]  /*a71c0*/  HMMA.1688.F32.TF32 R28, R232, R22, R132 ;  /* 0x00000016e81c723c */ /* 0x000fe20000081084 */
[----:B------:R-:W-:-:S02]  /*a71d0*/  IMAD.MOV.U32 R246, RZ, RZ, R13 ;  /* 0x000000fffff67224 */ /* 0x000fc400078e000d */
[----:B------:R-:W-:-:S05]  /*a71e0*/  IMAD.MOV.U32 R247, RZ, RZ, R12 ;  /* 0x000000fffff77224 */ /* 0x000fca00078e000c */
[C---:B--2---:R-:W-:Y:S03]  /*a71f0*/  HMMA.1688.F32.TF32 R44, R232.reuse, R18, R228 ;  /* 0x00000012e82c723c */ /* 0x044fe600000810e4 */
[----:B------:R-:W-:Y:S04]  /*a7200*/  STL.64 [R1+0x5fa0], R36 ;  /* 0x005fa02401007387 */ /* 0x000fe80000100a00 */
[----:B------:R1:W-:Y:S04]  /*a7210*/  STL.64 [R1+0x5fa8], R38 ;  /* 0x005fa82601007387 */ /* 0x0003e80000100a00 */
[----:B------:R-:W-:Y:S04]  /*a7220*/  STL.64 [R1+0x5f90], R28 ;  /* 0x005f901c01007387 */ /* 0x000fe80000100a00 */
[----:B------:R2:W-:Y:S01]  /*a7230*/  STL.64 [R1+0x5f98], R30 ;  /* 0x005f981e01007387 */ /* 0x0005e20000100a00 */
[C---:B-1----:R-:W-:Y:S08]  /*a7240*/  HMMA.1688.F32.TF32 R36, R232.reuse, R14, R240 ;  /* 0x0000000ee824723c */ /* 0x042ff000000810f0 */
[C---:B--2---:R-:W-:Y:S01]  /*a7250*/  HMMA.1688.F32.TF32 R28, R232.reuse, R10, R244 ;  /* 0x0000000ae81c723c */ /* 0x044fe200000810f4 */
[----:B------:R-:W-:Y:S04]  /*a7260*/  STL.64 [R1+0x5f80], R44 ;  /* 0x005f802c01007387 */ /* 0x000fe80000100a00 */
[----:B------:R-:W-:Y:S03]  /*a7270*/  STL.64 [R1+0x5f88], R46 ;  /* 0x005f882e01007387 */ /* 0x000fe60000100a00 */
[----:B------:R-:W-:Y:S01]  /*a7280*/  HMMA.1688.F32.TF32 R12, R232, R6, R248 ;  /* 0x00000006e80c723c */ /* 0x000fe200000810f8 */
[----:B------:R-:W-:Y:S01]  /*a7290*/  IMAD.MOV.U32 R168, RZ, RZ, R120 ;  /* 0x000000ffffa87224 */ /* 0x000fe200078e0078 */
[----:B------:R-:W-:Y:S04]  /*a72a0*/  LDS R6, [R0+UR7+0xa000] ;  /* 0x00a0000700067984 */ /* 0x000fe80008000800 */
[----:B------:R-:W-:Y:S04]  /*a72b0*/  STL.64 [R1+0x5f70], R36 ;  /* 0x005f702401007387 */ /* 0x000fe80000100a00 */
[----:B------:R-:W-:Y:S04]  /*a72c0*/  STL.64 [R1+0x5f78], R38 ;  /* 0x005f782601007387 */ /* 0x000fe80000100a00 */
[----:B------:R-:W-:Y:S04]  /*a72d0*/  STL.64 [R1+0x5f60], R28 ;  /* 0x005f601c01007387 */ /* 0x000fe80000100a00 */
[----:B------:R-:W-:Y:S04]  /*a72e0*/  STL.64 [R1+0x5f68], R30 ;  /* 0x005f681e01007387 */ /* 0x000fe80000100a00 */
[----:B------:R-:W-:Y:S04]  /*a72f0*/  STL.64 [R1+0x5f50], R12 ;  /* 0x005f500c01007387 */ /* 0x000fe80000100a00 */
[----:B------:R-:W-:Y:S01]  /*a7300*/  STL.64 [R1+0x5f58], R14 ;  /* 0x005f580e01007387 */ /* 0x000fe20000100a00 */
[----:B------:R-:W-:-:S02]  /*a7310*/  IMAD.MOV.U32 R169, RZ, RZ, R128 ;  /* 0x000000ffffa97224 */ /* 0x000fc400078e0080 */
[----:B------:R-:W-:Y:S01]  /*a7320*/  IMAD.MOV.U32 R170, RZ, RZ, R121 ;  /* 0x000000ffffaa7224 */ /* 0x000fe200078e0079 */
[----:B------:R-:W-:Y:S01]  /*a7330*/  LDS R7, [R101+UR7+0xa000] ;  /* 0x00a0000765077984 */ /* 0x000fe20008000800 */
[----:B------:R-:W-:Y:S02]  /*a7340*/  IMAD.MOV.U32 R171, RZ, RZ, R129 ;  /* 0x000000ffffab7224 */ /* 0x000fe400078e0081 */
[----:B------:R-:W-:Y:S01]  /*a7350*/  IMAD.MOV.U32 R180, RZ, RZ, R125 ;  /* 0x000000ffffb47224 */ /* 0x000fe200078e007d */
[----:B------:R-:W-:Y:S01]  /*a7360*/  LDS R10, [R109+UR7+0xa000] ;  /* 0x00a000076d0a7984 */ /* 0x000fe20008000800 */
[----:B------:R-:W-:Y:S02]  /*a7370*/  IMAD.MOV.U32 R181, RZ, RZ, R124 ;  /* 0x000000ffffb57224 */ /* 0x000fe400078e007c */
[----:B------:R-:W-:Y:S01]  /*a7380*/  IMAD.MOV.U32 R182, RZ, RZ, R116 ;  /* 0x000000ffffb67224 */ /* 0x000fe200078e0074 */
[----:B------:R-:W-:Y:S01]  /*a7390*/  LDS R11, [R191+UR7+0xa000] ;  /* 0x00a00007bf0b7984 */ /* 0x000fe20008000800 */
[----:B------:R-:W-:-:S03]  /*a73a0*/  IMAD.MOV.U32 R183, RZ, RZ, R117 ;  /* 0x000000ffffb77224 */ /* 0x000fc600078e0075 */
[----:B---3--:R-:W1:Y:S04]  /*a73b0*/  LDSM.16.M88.4 R104, [R110+UR7+0x40000] ;  /* 0x040000076e68783b */ /* 0x008e680008000200 */
[----:B------:R-:W2:Y:S04]  /*a73c0*/  LDSM.16.M88.4 R52, [R110+UR7+0x41000] ;  /* 0x041000076e34783b */ /* 0x000ea80008000200 */
[----:B------:R-:W-:Y:S04]  /*a73d0*/  LDSM.16.M88.4 R36, [R110+UR7+0x42000] ;  /* 0x042000076e24783b */ /* 0x000fe80008000200 */
[----:B------:R-:W-:Y:S04]  /*a73e0*/  LDSM.16.M88.4 R28, [R110+UR7+0x43000] ;  /* 0x043000076e1c783b */ /* 0x000fe80008000200 */
[----:B------:R-:W3:Y:S04]  /*a73f0*/  LDSM.16.M88.4 R220, [R110+UR7+0x46000] ;  /* 0x046000076edc783b */ /* 0x000ee80008000200 */
[----:B------:R-:W4:Y:S04]  /*a7400*/  LDSM.16.M88.4 R44, [R110+UR7+0x44000] ;  /* 0x044000076e2c783b */ /* 0x000f280008000200 */
[----:B------:R-:W1:Y:S04]  /*a7410*/  LDSM.16.M88.4 R68, [R110+UR7+0x45000] ;  /* 0x045000076e44783b */ /* 0x000e680008000200 */
[----:B------:R-:W1:Y:S04]  /*a7420*/  LDSM.16.M88.4 R96, [R110+UR7+0x47000] ;  /* 0x047000076e60783b */ /* 0x000e680008000200 */
[----:B------:R-:W1:Y:S04]  /*a7430*/  LDSM.16.M88.4 R92, [R110+UR7+0x48000] ;  /* 0x048000076e5c783b */ /* 0x000e680008000200 */
[----:B------:R-:W-:Y:S04]  /*a7440*/  LDSM.16.M88.4 R88, [R110+UR7+0x49000] ;  /* 0x049000076e58783b */ /* 0x000fe80008000200 */
[----:B------:R-:W-:Y:S04]  /*a7450*/  LDSM.16.M88.4 R84, [R110+UR7+0x4a000] ;  /* 0x04a000076e54783b */ /* 0x000fe80008000200 */
[----:B------:R-:W2:Y:S04]  /*a7460*/  LDSM.16.M88.4 R176, [R110+UR7+0x4f000] ;  /* 0x04f000076eb0783b */ /* 0x000ea80008000200 */
[----:B------:R-:W3:Y:S04]  /*a7470*/  LDSM.16.M88.4 R184, [R110+UR7+0x4e000] ;  /* 0x04e000076eb8783b */ /* 0x000ee80008000200 */
[----:B------:R-:W-:Y:S04]  /*a7480*/  LDSM.16.M88.4 R80, [R110+UR7+0x4b000] ;  /* 0x04b000076e50783b */ /* 0x000fe80008000200 */
[----:B------:R-:W4:Y:S04]  /*a7490*/  LDSM.16.M88.4 R172, [R110+UR7+0x50000] ;  /* 0x050000076eac783b */ /* 0x000f280008000200 */
[----:B------:R-:W-:Y:S04]  /*a74a0*/  LDSM.16.M88.4 R76, [R110+UR7+0x4c000] ;  /* 0x04c000076e4c783b */ /* 0x000fe80008000200 */
[----:B------:R-:W4:Y:S04]  /*a74b0*/  LDSM.16.M88.4 R228, [R110+UR7+0x51000] ;  /* 0x051000076ee4783b */ /* 0x000f280008000200 */
[----:B------:R-:W-:Y:S04]  /*a74c0*/  LDSM.16.M88.4 R72, [R110+UR7+0x4d000] ;  /* 0x04d000076e48783b */ /* 0x000fe80008000200 */
[----:B------:R-:W4:Y:S04]  /*a74d0*/  LDSM.16.M88.4 R248, [R110+UR7+0x52000] ;  /* 0x052000076ef8783b */ /* 0x000f280008000200 */
[----:B-1----:R-:W-:Y:S04]  /*a74e0*/  STL.64 [R1+0x480], R104 ;  /* 0x0004806801007387 */ /* 0x002fe80000100a00 */
[----:B------:R-:W-:Y:S04]  /*a74f0*/  STL.64 [R1+0x488], R106 ;  /* 0x0004886a01007387 */ /* 0x000fe80000100a00 */
[----:B--2---:R-:W-:Y:S04]  /*a7500*/  STL.64 [R1+0x490], R52 ;  /* 0x0004903401007387 */ /* 0x004fe80000100a00 */
[----:B------:R-:W-:Y:S04]  /*a7510*/  STL.64 [R1+0x498], R54 ;  /* 0x0004983601007387 */ /* 0x000fe80000100a00 */
[----:B------:R-:W1:Y:S01]  /*a7520*/  LDSM.16.M88.4 R244, [R110+UR7+0x53000] ;  /* 0x053000076ef4783b */ /* 0x000e620008000200 */
[----:B---3--:R-:W-:-:S03]  /*a7530*/  IMAD.MOV.U32 R23, RZ, RZ, R222 ;  /* 0x000000ffff177224 */ /* 0x008fc600078e00de */
[----:B------:R-:W-:Y:S01]  /*a7540*/  STL.64 [R1+0x4a0], R36 ;  /* 0x0004a02401007387 */ /* 0x000fe20000100a00 */
[----:B------:R-:W-:-:S03]  /*a7550*/  IMAD.MOV.U32 R22, RZ, RZ, R223 ;  /* 0x000000ffff167224 */ /* 0x000fc600078e00df */
[----:B------:R-:W-:Y:S04]  /*a7560*/  STL.64 [R1+0x4a8], R38 ;  /* 0x0004a82601007387 */ /* 0x000fe80000100a00 */
[----:B------:R-:W-:Y:S04]  /*a7570*/  STL.64 [R1+0x4b0], R28 ;  /* 0x0004b01c01007387 */ /* 0x000fe80000100a00 */
[----:B------:R-:W2:Y:S04]  /*a7580*/  LDSM.16.M88.4 R164, [R110+UR7+0x54000] ;  /* 0x054000076ea4783b */ /* 0x000ea80008000200 */
[----:B------:R-:W-:Y:S04]  /*a7590*/  STL.64 [R1+0x4b8], R30 ;  /* 0x0004b81e01007387 */ /* 0x000fe80000100a00 */
[----:B----4-:R-:W-:Y:S04]  /*a75a0*/  STL.64 [R1+0x4c0], R44 ;  /* 0x0004c02c01007387 */ /* 0x010fe80000100a00 */
[----:B------:R-:W-:Y:S04]  /*a75b0*/  STL.64 [R1+0x4c8], R46 ;  /* 0x0004c82e01007387 */ /* 0x000fe80000100a00 */
[----:B------:R-:W-:Y:S04]  /*a75c0*/  STL.64 [R1+0x4d0], R68 ;  /* 0x0004d04401007387 */ /* 0x000fe80000100a00 */
[----:B------:R-:W3:Y:S04]  /*a75d0*/  LDSM.16.M88.4 R160, [R110+UR7+0x55000] ;  /* 0x055000076ea0783b */ /* 0x000ee80008000200 */
[----:B------:R-:W-:Y:S04]  /*a75e0*/  STL.64 [R1+0x4d8], R70 ;  /* 0x0004d84601007387 */ /* 0x000fe80000100a00 */
[----:B------:R-:W-:Y:S04]  /*a75f0*/  STL.64 [R1+0x8718], R22 ;  /* 0x0087181601007387 */ /* 0x000fe80000100a00 */
[----:B------:R-:W-:Y:S04]  /*a7600*/  STL.64 [R1+0x8710], R20 ;  /* 0x0087101401007387 */ /* 0x000fe80000100a00 */
[----:B------:R-:W-:Y:S04]  /*a7610*/  STL.64 [R1+0x4e0], R220 ;  /* 0x0004e0dc01007387 */ /* 0x000fe80000100a00 */
[----:B------:R-:W4:Y:S04]  /*a7620*/  LDSM.16.M88.4 R132, [R110+UR7+0x56000] ;  /* 0x056000076e84783b */ /* 0x000f280008000200 */
[----:B------:R-:W-:Y:S04]  /*a7630*/  STL.64 [R1+0x4e8], R222 ;  /* 0x0004e8de01007387 */ /* 0x000fe80000100a00 */
[----:B------:R-:W-:Y:S04]  /*a7640*/  STL.64 [R1+0x4f0], R96 ;  /* 0x0004f06001007387 */ /* 0x000fe80000100a00 */
[----:B------:R-:W-:Y:S04]  /*a7650*/  STL.64 [R1+0x4f8], R98 ;  /* 0x0004f86201007387 */ /* 0x000fe80000100a00 */
[----:B------:R-:W-:Y:S04]  /*a7660*/  STL.64 [R1+0x500], R92 ;  /* 0x0005005c01007387 */ /* 0x000fe80000100a00 */
[----:B------:R-:W1:Y:S04]  /*a7670*/  LDSM.16.M88.4 R224, [R110+UR7+0x57000] ;  /* 0x057000076ee0783b */ /* 0x000e680008000200 */
[----:B------:R-:W-:Y:S01]  /*a7680*/  STL.64 [R1+0x508], R94 ;  /* 0x0005085e01007387 */ /* 0x000fe20000100a00 */
[----:B------:R-:W-:-:S03]  /*a7690*/  IMAD.MOV.U32 R67, RZ, RZ, R178 ;  /* 0x000000ffff437224 */ /* 0x000fc600078e00b2 */
[----:B------:R-:W-:Y:S01]  /*a76a0*/  STL.64 [R1+0x510], R88 ;  /* 0x0005105801007387 */ /* 0x000fe20000100a00 */
[----:B------:R-:W-:-:S03]  /*a76b0*/  IMAD.MOV.U32 R66, RZ, RZ, R179 ;  /* 0x000000ffff427224 */ /* 0x000fc600078e00b3 */
[----:B------:R-:W-:Y:S04]  /*a76c0*/  STL.64 [R1+0x518], R90 ;  /* 0x0005185a01007387 */ /* 0x000fe80000100a00 */
[----:B------:R-:W-:Y:S04]  /*a76d0*/  STL.64 [R1+0x520], R84 ;  /* 0x0005205401007387 */ /* 0x000fe80000100a00 */
[----:B------:R-:W-:Y:S04]  /*a76e0*/  STL.64 [R1+0x528], R86 ;  /* 0x0005285601007387 */ /* 0x000fe80000100a00 */
[----:B------:R-:W-:Y:S04]  /*a76f0*/  STL.64 [R1+0x560], R184 ;  /* 0x000560b801007387 */ /* 0x000fe80000100a00 */
[----:B------:R-:W-:Y:S01]  /*a7700*/  STL.64 [R1+0x568], R186 ;  /* 0x000568ba01007387 */ /* 0x000fe20000100a00 */
[----:B------:R-:W-:-:S03]  /*a7710*/  IMAD.MOV.U32 R63, RZ, RZ, R174 ;  /* 0x000000ffff3f7224 */ /* 0x000fc600078e00ae */
[----:B------:R-:W-:Y:S01]  /*a7720*/  STL.64 [R1+0x530], R80 ;  /* 0x0005305001007387 */ /* 0x000fe20000100a00 */
[----:B------:R-:W-:-:S03]  /*a7730*/  IMAD.MOV.U32 R62, RZ, RZ, R175 ;  /* 0x000000ffff3e7224 */ /* 0x000fc600078e00af */
[----:B------:R-:W-:Y:S04]  /*a7740*/  STL.64 [R1+0x538], R82 ;  /* 0x0005385201007387 */ /* 0x000fe80000100a00 */
[----:B------:R-:W1:Y:S04]  /*a7750*/  LDSM.16.M88.4 R136, [R110+UR7+0x58000] ;  /* 0x058000076e88783b */ /* 0x000e680008000200 */
[----:B------:R-:W-:Y:S04]  /*a7760*/  STL.64 [R1+0x8728], R66 ;  /* 0x0087284201007387 */ /* 0x000fe80000100a00 */
[----:B------:R-:W-:Y:S04]  /*a7770*/  STL.64 [R1+0x8720], R64 ;  /* 0x0087204001007387 */ /* 0x000fe80000100a00 */
[----:B------:R-:W1:Y:S04]  /*a7780*/  LDSM.16.M88.4 R140, [R110+UR7+0x59000] ;  /* 0x059000076e8c783b */ /* 0x000e680008000200 */
[----:B------:R-:W-:Y:S04]  /*a7790*/  STL.64 [R1+0x570], R176 ;  /* 0x000570b001007387 */ /* 0x000fe80000100a00 */
[----:B------:R-:W-:Y:S04]  /*a77a0*/  STL.64 [R1+0x578], R178 ;  /* 0x000578b201007387 */ /* 0x000fe80000100a00 */
[----:B------:R-:W1:Y:S01]  /*a77b0*/  LDSM.16.M88.4 R144, [R110+UR7+0x5a000] ;  /* 0x05a000076e90783b */ /* 0x000e620008000200 */
[----:B------:R-:W-:-:S03]  /*a77c0*/  IMAD.MOV.U32 R59, RZ, RZ, R230 ;  /* 0x000000ffff3b7224 */ /* 0x000fc600078e00e6 */
[----:B------:R-:W-:Y:S01]  /*a77d0*/  STL.64 [R1+0x540], R76 ;  /* 0x0005404c01007387 */ /* 0x000fe20000100a00 */
[----:B------:R-:W-:-:S03]  /*a77e0*/  IMAD.MOV.U32 R58, RZ, RZ, R231 ;  /* 0x000000ffff3a7224 */ /* 0x000fc600078e00e7 */
[----:B------:R-:W-:Y:S04]  /*a77f0*/  STL.64 [R1+0x548], R78 ;  /* 0x0005484e01007387 */ /* 0x000fe80000100a00 */
[----:B------:R-:W2:Y:S04]  /*a7800*/  LDSM.16.M88.4 R148, [R110+UR7+0x5b000] ;  /* 0x05b000076e94783b */ /* 0x000ea80008000200 */
[----:B------:R-:W-:Y:S04]  /*a7810*/  STL.64 [R1+0x8738], R62 ;  /* 0x0087383e01007387 */ /* 0x000fe80000100a00 */
[----:B------:R-:W-:Y:S04]  /*a7820*/  STL.64 [R1+0x8730], R60 ;  /* 0x0087303c01007387 */ /* 0x000fe80000100a00 */
[----:B------:R-:W2:Y:S01]  /*a7830*/  LDSM.16.M88.4 R196, [R110+UR7+0x5e000] ;  /* 0x05e000076ec4783b */ /* 0x000ea20008000200 */
[----:B------:R-:W-:-:S03]  /*a7840*/  IMAD.MOV.U32 R51, RZ, RZ, R250 ;  /* 0x000000ffff337224 */ /* 0x000fc600078e00fa */
[----:B------:R-:W-:Y:S01]  /*a7850*/  STL.64 [R1+0x580], R172 ;  /* 0x000580ac01007387 */ /* 0x000fe20000100a00 */
[----:B------:R-:W-:-:S03]  /*a7860*/  IMAD.MOV.U32 R50, RZ, RZ, R251 ;  /* 0x000000ffff327224 */ /* 0x000fc600078e00fb */
[----:B------:R-:W-:Y:S04]  /*a7870*/  STL.64 [R1+0x588], R174 ;  /* 0x000588ae01007387 */ /* 0x000fe80000100a00 */
[----:B------:R-:W3:Y:S04]  /*a7880*/  LDSM.16.M88.4 R152, [R110+UR7+0x5c000] ;  /* 0x05c000076e98783b */ /* 0x000ee80008000200 */
[----:B------:R-:W-:Y:S04]  /*a7890*/  STL.64 [R1+0x550], R72 ;  /* 0x0005504801007387 */ /* 0x000fe80000100a00 */
[----:B------:R-:W-:Y:S04]  /*a78a0*/  STL.64 [R1+0x558], R74 ;  /* 0x0005584a01007387 */ /* 0x000fe80000100a00 */
[----:B------:R-:W4:Y:S01]  /*a78b0*/  LDSM.16.M88.4 R20, [R110+UR7+0x5f000] ;  /* 0x05f000076e14783b */ /* 0x000f220008000200 */
[----:B-1----:R-:W-:-:S03]  /*a78c0*/  IMAD.MOV.U32 R13, RZ, RZ, R246 ;  /* 0x000000ffff0d7224 */ /* 0x002fc600078e00f6 */
[----:B------:R-:W-:Y:S01]  /*a78d0*/  STL.64 [R1+0x8748], R58 ;  /* 0x0087483a01007387 */ /* 0x000fe20000100a00 */
[----:B------:R-:W-:-:S03]  /*a78e0*/  IMAD.MOV.U32 R12, RZ, RZ, R247 ;  /* 0x000000ffff0c7224 */ /* 0x000fc600078e00f7 */
[----:B------:R-:W-:Y:S04]  /*a78f0*/  STL.64 [R1+0x8740], R56 ;  /* 0x0087403801007387 */ /* 0x000fe80000100a00 */
[----:B------:R-:W1:Y:S04]  /*a7900*/  LDSM.16.M88.4 R156, [R110+UR7+0x5d000] ;  /* 0x05d000076e9c783b */ /* 0x000e680008000200 */
[----:B------:R-:W-:Y:S01]  /*a7910*/  STL.64 [R1+0x590], R228 ;  /* 0x000590e401007387 */ /* 0x000fe20000100a00 */
[----:B--2---:R-:W-:-:S03]  /*a7920*/  IMAD.MOV.U32 R43, RZ, RZ, R166 ;  /* 0x000000ffff2b7224 */ /* 0x004fc600078e00a6 */
[----:B------:R-:W-:Y:S01]  /*a7930*/  STL.64 [R1+0x598], R230 ;  /* 0x000598e601007387 */ /* 0x000fe20000100a00 */
[----:B------:R-:W-:-:S03]  /*a7940*/  IMAD.MOV.U32 R42, RZ, RZ, R167 ;  /* 0x000000ffff2a7224 */ /* 0x000fc600078e00a7 */
[----:B------:R-:W-:Y:S04]  /*a7950*/  STL.64 [R1+0x8758], R50 ;  /* 0x0087583201007387 */ /* 0x000fe80000100a00 */
[----:B------:R-:W-:Y:S04]  /*a7960*/  STL.64 [R1+0x8750], R48 ;  /* 0x0087503001007387 */ /* 0x000fe80000100a00 */
[----:B------:R-:W-:Y:S01]  /*a7970*/  STL.64 [R1+0x5a0], R248 ;  /* 0x0005a0f801007387 */ /* 0x000fe20000100a00 */
[----:B---3--:R-:W-:-:S03]  /*a7980*/  IMAD.MOV.U32 R35, RZ, RZ, R162 ;  /* 0x000000ffff237224 */ /* 0x008fc600078e00a2 */
[----:B------:R-:W-:Y:S01]  /*a7990*/  STL.64 [R1+0x5a8], R250 ;  /* 0x0005a8fa01007387 */ /* 0x000fe20000100a00 */
[----:B------:R-:W-:-:S03]  /*a79a0*/  IMAD.MOV.U32 R34, RZ, RZ, R163 ;  /* 0x000000ffff227224 */ /* 0x000fc600078e00a3 */
[----:B------:R-:W-:Y:S04]  /*a79b0*/  STL.64 [R1+0x8760], R12 ;  /* 0x0087600c01007387 */ /* 0x000fe80000100a00 */
[----:B------:R-:W-:Y:S04]  /*a79c0*/  STL.64 [R1+0x5b0], R244 ;  /* 0x0005b0f401007387 */ /* 0x000fe80000100a00 */
[----:B------:R-:W-:Y:S01]  /*a79d0*/  STL.64 [R1+0x5b8], R246 ;  /* 0x0005b8f601007387 */ /* 0x000fe20000100a00 */
[----:B----4-:R-:W-:-:S03]  /*a79e0*/  IMAD.MOV.U32 R27, RZ, RZ, R134 ;  /* 0x000000ffff1b7224 */ /* 0x010fc600078e0086 */
[----:B------:R-:W-:Y:S01]  /*a79f0*/  STL.64 [R1+0x8770], R42 ;  /* 0x0087702a01007387 */ /* 0x000fe20000100a00 */
[----:B------:R-:W-:-:S03]  /*a7a00*/  IMAD.MOV.U32 R26, RZ, RZ, R135 ;  /* 0x000000ffff1a7224 */ /* 0x000fc600078e0087 */
[----:B------:R-:W-:Y:S04]  /*a7a10*/  STL.64 [R1+0x8768], R40 ;  /* 0x0087682801007387 */ /* 0x000fe80000100a00 */
[----:B------:R-:W-:Y:S04]  /*a7a20*/  STL.64 [R1+0x5c0], R164 ;  /* 0x0005c0a401007387 */ /* 0x000fe80000100a00 */
        /* <DEDUP_REMOVED lines=29> */
[----:B-1----:R-:W-:Y:S04]  /*a7c00*/  STL.64 [R1+0x650], R156 ;  /* 0x0006509c01007387 */ /* 0x002fe80000100a00 */
[----:B------:R-:W-:Y:S04]  /*a7c10*/  STL.64 [R1+0x658], R158 ;  /* 0x0006589e01007387 */ /* 0x000fe80000100a00 */
[----:B------:R-:W2:Y:S04]  /*a7c20*/  LDL.LU R120, [R1+0x89ec] ;  /* 0x0089ec0001787983 */ /* 0x000ea80000300800 */
        /* <DEDUP_REMOVED lines=13> */
[----:B------:R-:W4:Y:S01]  /*a7d00*/  LDL.LU R128, [R1+0x89c4] ;  /* 0x0089c40001807983 */ /* 0x000f220000300800 */
[----:B------:R-:W-:-:S03]  /*a7d10*/  IMAD.MOV.U32 R207, RZ, RZ, R125 ;  /* 0x000000ffffcf7224 */ /* 0x000fc600078e007d */
[----:B------:R-:W4:Y:S01]  /*a7d20*/  LDL.LU R120, [R1+0x89c0] ;  /* 0x0089c00001787983 */ /* 0x000f220000300800 */
[----:B------:R-:W-:-:S03]  /*a7d30*/  IMAD.MOV.U32 R204, RZ, RZ, R116 ;  /* 0x000000ffffcc7224 */ /* 0x000fc600078e0074 */
[----:B------:R-:W4:Y:S01]  /*a7d40*/  LDL.LU R116, [R1+0x89bc] ;  /* 0x0089bc0001747983 */ /* 0x000f220000300800 */
[----:B------:R-:W-:Y:S02]  /*a7d50*/  IMAD.MOV.U32 R206, RZ, RZ, R124 ;  /* 0x000000ffffce7224 */ /* 0x000fe400078e007c */
[----:B------:R-:W-:Y:S02]  /*a7d60*/  IMAD.MOV.U32 R205, RZ, RZ, R117 ;  /* 0x000000ffffcd7224 */ /* 0x000fe400078e0075 */
        /* <DEDUP_REMOVED lines=12> */
[----:B------:R-:W-:Y:S02]  /*a7e30*/  IMAD.MOV.U32 R214, RZ, RZ, R117 ;  /* 0x000000ffffd67224 */ /* 0x000fe400078e0075 */
[----:B------:R-:W-:Y:S02]  /*a7e40*/  IMAD.MOV.U32 R212, RZ, RZ, R124 ;  /* 0x000000ffffd47224 */ /* 0x000fe400078e007c */
[----:B------:R-:W4:Y:S01]  /*a7e50*/  LDL.LU R124, [R1+0x899c] ;  /* 0x00899c00017c7983 */ /* 0x000f220000300800 */
[----:B------:R-:W-:-:S03]  /*a7e60*/  IMAD.MOV.U32 R213, RZ, RZ, R125 ;  /* 0x000000ffffd57224 */ /* 0x000fc600078e007d */
[----:B------:R-:W4:Y:S04]  /*a7e70*/  LDL.LU R125, [R1+0x8998] ;  /* 0x00899800017d7983 */ /* 0x000f280000300800 */
[----:B------:R-:W4:Y:S04]  /*a7e80*/  LDL.LU R117, [R1+0x8994] ;  /* 0x0089940001757983 */ /* 0x000f280000300800 */
[----:B------:R-:W4:Y:S01]  /*a7e90*/  LDL.LU R116, [R1+0x8990] ;  /* 0x0089900001747983 */ /* 0x000f220000300800 */
[----:B------:R-:W-:Y:S02]  /*a7ea0*/  IMAD.MOV.U32 R242, RZ, RZ, R5 ;  /* 0x000000fffff27224 */ /* 0x000fe400078e0005 */
[----:B------:R-:W-:Y:S01]  /*a7eb0*/  IMAD.MOV.U32 R243, RZ, RZ, R4 ;  /* 0x000000fffff37224 */ /* 0x000fe200078e0004 */
[----:B------:R-:W-:Y:S04]  /*a7ec0*/  LDS R5, [R101+UR7+0x8000] ;  /* 0x0080000765057984 */ /* 0x000fe80008000800 */
[----:B------:R-:W1:Y:S01]  /*a7ed0*/  LDS R4, [R0+UR7+0x8000] ;  /* 0x0080000700047984 */ /* 0x000e620008000800 */
[----:B------:R-:W-:-:S02]  /*a7ee0*/  IMAD.MOV.U32 R240, RZ, RZ, R9 ;  /* 0x000000fffff07224 */ /* 0x000fc400078e0009 */
[----:B------:R-:W-:Y:S01]  /*a7ef0*/  IMAD.MOV.U32 R241, RZ, RZ, R8 ;  /* 0x000000fffff17224 */ /* 0x000fe200078e0008 */
[----:B------:R-:W-:Y:S04]  /*a7f00*/  LDS R9, [R191+UR7+0x8000] ;  /* 0x00800007bf097984 */ /* 0x000fe80008000800 */
[----:B------:R-:W2:Y:S02]  /*a7f10*/  LDS R8, [R109+UR7+0x8000] ;  /* 0x008000076d087984 */ /* 0x000ea40008000800 */
[----:B-1----:R-:W-:Y:S01]  /*a7f20*/  HMMA.1688.F32.TF32 R112, R4, R104, R240 ;  /* 0x000000680470723c */ /* 0x002fe200000810f0 */
[----:B--2---:R-:W-:Y:S02]  /*a7f30*/  IMAD.MOV.U32 R67, RZ, RZ, R128 ;  /* 0x000000ffff437224 */ /* 0x004fe400078e0080 */
[----:B---3--:R-:W-:-:S02]  /*a7f40*/  IMAD.MOV.U32 R66, RZ, RZ, R120 ;  /* 0x000000ffff427224 */ /* 0x008fc400078e0078 */
[----:B----4-:R-:W-:Y:S02]  /*a7f50*/  IMAD.MOV.U32 R64, RZ, RZ, R129 ;  /* 0x000000ffff407224 */ /* 0x010fe400078e0081 */
[----:B------:R-:W2:Y:S01]  /*a7f60*/  LDL.LU R129, [R1+0x898c] ;  /* 0x00898c0001817983 */ /* 0x000ea20000300800 */
[----:B------:R-:W-:-:S03]  /*a7f70*/  IMAD.MOV.U32 R65, RZ, RZ, R121 ;  /* 0x000000ffff417224 */ /* 0x000fc600078e0079 */
[----:B------:R-:W3:Y:S04]  /*a7f80*/  LDL.LU R121, [R1+0x8988] ;  /* 0x0089880001797983 */ /* 0x000ee80000300800 */
[----:B------:R-:W3:Y:S01]  /*a7f90*/  LDL.LU R120, [R1+0x8984] ;  /* 0x0089840001787983 */ /* 0x000ee20000300800 */
[----:B------:R-:W-:-:S03]  /*a7fa0*/  IMAD.MOV.U32 R239, RZ, RZ, R124 ;  /* 0x000000ffffef7224 */ /* 0x000fc600078e007c */
[----:B------:R-:W2:Y:S01]  /*a7fb0*/  LDL.LU R128, [R1+0x8980] ;  /* 0x0089800001807983 */ /* 0x000ea20000300800 */
[----:B------:R-:W-:Y:S02]  /*a7fc0*/  IMAD.MOV.U32 R238, RZ, RZ, R125 ;  /* 0x000000ffffee7224 */ /* 0x000fe400078e007d */
[----:B------:R-:W-:Y:S02]  /*a7fd0*/  IMAD.MOV.U32 R236, RZ, RZ, R117 ;  /* 0x000000ffffec7224 */ /* 0x000fe400078e0075 */
[----:B------:R-:W4:Y:S01]  /*a7fe0*/  LDL.LU R117, [R1+0x897c] ;  /* 0x00897c0001757983 */ /* 0x000f220000300800 */
[----:B------:R-:W-:-:S03]  /*a7ff0*/  IMAD.MOV.U32 R237, RZ, RZ, R116 ;  /* 0x000000ffffed7224 */ /* 0x000fc600078e0074 */
[----:B------:R-:W4:Y:S04]  /*a8000*/  LDL.LU R116, [R1+0x8978] ;  /* 0x0089780001747983 */ /* 0x000f280000300800 */
        /* <DEDUP_REMOVED lines=30> */
[C---:B------:R-:W-:Y:S03]  /*a81f0*/  HMMA.1688.F32.TF32 R236, R4.reuse, R220, R236 ;  /* 0x000000dc04ec723c */ /* 0x040fe600000810ec */
[----:B------:R-:W-:Y:S05]  /*a8200*/  STL.64 [R1+0x87b0], R114 ;  /* 0x0087b07201007387 */ /* 0x000fea0000100a00 */
[C---:B------:R-:W-:Y:S01]  /*a8210*/  HMMA.1688.F32.TF32 R12, R4.reuse, R92, R64 ;  /* 0x0000005c040c723c */ /* 0x040fe20000081040 */
[----:B------:R-:W-:Y:S07]  /*a8220*/  STL.64 [R1+0x87a8], R112 ;  /* 0x0087a87001007387 */ /* 0x000fee0000100a00 */
[C---:B---3--:R-:W-:Y:S08]  /*a8230*/  HMMA.1688.F32.TF32 R120, R4.reuse, R36, R120 ;  /* 0x000000240478723c */ /* 0x048ff00000081078 */
[C---:B----4-:R-:W-:Y:S08]  /*a8240*/  HMMA.1688.F32.TF32 R116, R4.reuse, R52, R116 ;  /* 0x000000340474723c */ /* 0x050ff00000081074 */
[C---:B--2---:R-:W-:Y:S08]  /*a8250*/  HMMA.1688.F32.TF32 R124, R4.reuse, R28, R124 ;  /* 0x0000001c047c723c */ /* 0x044ff0000008107c */
[C---:B------:R-:W-:Y:S03]  /*a8260*/  HMMA.1688.F32.TF32 R128, R4.reuse, R44, R128 ;  /* 0x0000002c0480723c */ /* 0x040fe60000081080 */
[----:B------:R-:W-:Y:S05]  /*a8270*/  STL.64 [R1+0x87c0], R118 ;  /* 0x0087c07601007387 */ /* 0x000fea0000100a00 */
        /* <DEDUP_REMOVED lines=38> */
[----:B------:R1:W-:Y:S04]  /*a84e0*/  STL.64 [R1+0x18e0], R24 ;  /* 0x0018e01801007387 */ /* 0x0003e80000100a00 */
[----:B------:R2:W-:Y:S04]  /*a84f0*/  STL.64 [R1+0x18e8], R26 ;  /* 0x0018e81a01007387 */ /* 0x0005e80000100a00 */
[----:B------:R-:W3:Y:S04]  /*a8500*/  LDL.LU R180, [R1+0x48e0] ;  /* 0x0048e00001b47983 */ /* 0x000ee80000300800 */
[----:B------:R4:W-:Y:S04]  /*a8510*/  STL.64 [R1+0x18f0], R16 ;  /* 0x0018f01001007387 */ /* 0x0009e80000100a00 */
[----:B------:R1:W-:Y:S04]  /*a8520*/  STL.64 [R1+0x18f8], R18 ;  /* 0x0018f81201007387 */ /* 0x0003e80000100a00 */
[----:B------:R1:W-:Y:S04]  /*a8530*/  STL.64 [R1+0x1910], R12 ;  /* 0x0019100c01007387 */ /* 0x0003e80000100a00 */
[----:B------:R1:W-:Y:S04]  /*a8540*/  STL.64 [R1+0x1918], R14 ;  /* 0x0019180e01007387 */ /* 0x0003e80000100a00 */
        /* <DEDUP_REMOVED lines=39> */
[----:B-1----:R-:W3:Y:S04]  /*a87c0*/  LDL.LU R24, [R1+0x4a40] ;  /* 0x004a400001187983 */ /* 0x002ee80000300800 */
[----:B------:R-:W3:Y:S04]  /*a87d0*/  LDL.LU R25, [R1+0x4a44] ;  /* 0x004a440001197983 */ /* 0x000ee80000300800 */
[----:B--2---:R-:W2:Y:S04]  /*a87e0*/  LDL.LU R26, [R1+0x4a48] ;  /* 0x004a4800011a7983 */ /* 0x004ea80000300800 */
        /* <DEDUP_REMOVED lines=53> */
[C---:B---3--:R-:W-:Y:S08]  /*a8b40*/  HMMA.1688.F32.TF32 R32, R4.reuse, R144, R32 ;  /* 0x000000900420723c */ /* 0x048ff00000081020 */
[C---:B--2---:R-:W-:Y:S08]  /*a8b50*/  HMMA.1688.F32.TF32 R24, R4.reuse, R140, R24 ;  /* 0x0000008c0418723c */ /* 0x044ff00000081018 */
        /* <DEDUP_REMOVED lines=8> */
[C---:B----4-:R-:W-:Y:S03]  /*a8be0*/  HMMA.1688.F32.TF32 R16, R4.reuse, R136, R16 ;  /* 0x000000880410723c */ /* 0x050fe60000081010 */
        /* <DEDUP_REMOVED lines=15> */
[C---:B--2---:R-:W-:Y:S08]  /*a8ce0*/  HMMA.1688.F32.TF32 R24, R4.reuse, R152, R12 ;  /* 0x000000980418723c */ /* 0x044ff0000008100c */
[C---:B------:R-:W-:Y:S01]  /*a8cf0*/  HMMA.1688.F32.TF32 R12, R4.reuse, R156, R48 ;  /* 0x0000009c040c723c */ /* 0x040fe20000081030 */
[----:B------:R-:W-:Y:S04]  /*a8d00*/  STL.64 [R1+0x19b0], R32 ;  /* 0x0019b02001007387 */ /* 0x000fe80000100a00 */
[----:B------:R-:W-:Y:S04]  /*a8d10*/  STL.64 [R1+0x19b8], R34 ;  /* 0x0019b82201007387 */ /* 0x000fe80000100a00 */
[----:B------:R-:W-:Y:S04]  /*a8d20*/  STL.64 [R1+0x19c0], R16 ;  /* 0x0019c01001007387 */ /* 0x000fe80000100a00 */
[----:B------:R1:W-:Y:S04]  /*a8d30*/  STL.64 [R1+0x19c8], R18 ;  /* 0x0019c81201007387 */ /* 0x0003e80000100a00 */
[----:B------:R-:W-:Y:S04]  /*a8d40*/  STL.64 [R1+0x19d0], R24 ;  /* 0x0019d01801007387 */ /* 0x000fe80000100a00 */
[----:B------:R-:W-:Y:S01]  /*a8d50*/  STL.64 [R1+0x19d8], R26 ;  /* 0x0019d81a01007387 */ /* 0x000fe20000100a00 */
[C---:B-1----:R-:W-:Y:S03]  /*a8d60*/  HMMA.1688.F32.TF32 R16, R4.reuse, R196, R56 ;  /* 0x000000c40410723c */ /* 0x042fe60000081038 */
[----:B------:R-:W-:Y:S04]  /*a8d70*/  STL.64 [R1+0x19e0], R12 ;  /* 0x0019e00c01007387 */ /* 0x000fe80000100a00 */
[----:B------:R1:W-:Y:S01]  /*a8d80*/  STL.64 [R1+0x19e8], R14 ;  /* 0x0019e80e01007387 */ /* 0x0003e20000100a00 */
[----:B------:R-:W-:Y:S08]  /*a8d90*/  HMMA.1688.F32.TF32 R4, R4, R20, R60 ;  /* 0x000000140404723c */ /* 0x000ff0000008103c */
        /* <DEDUP_REMOVED lines=19> */
[----:B------:R-:W-:Y:S10]  /*a8ed0*/  STL.64 [R1+0x8960], R44 ;  /* 0x0089602c01007387 */ /* 0x000ff40000100a00 */
[----:B------:R-:W-:Y:S01]  /*a8ee0*/  STL.64 [R1+0x3da0], R4 ;  /* 0x003da00401007387 */ /* 0x000fe20000100a00 */
[C---:B------:R-:W-:Y:S03]  /*a8ef0*/  HMMA.1688.F32.TF32 R16, R8.reuse, R96, R180 ;  /* 0x000000600810723c */ /* 0x040fe600000810b4 */
[----:B------:R1:W-:Y:S04]  /*a8f00*/  STL.64 [R1+0x3da8], R6 ;  /* 0x003da80601007387 */ /* 0x0003e80000100a00 */
[----:B------:R-:W-:Y:S04]  /*a8f10*/  STL.64 [R1+0x8958], R68 ;  /* 0x0089584401007387 */ /* 0x000fe80000100a00 */
[----:B------:R-:W-:Y:S01]  /*a8f20*/  STL.64 [R1+0x3d80], R12 ;  /* 0x003d800c01007387 */ /* 0x000fe20000100a00 */
[C---:B-1----:R-:W-:Y:S03]  /*a8f30*/  HMMA.1688.F32.TF32 R4, R8.reuse, R220, R192 ;  /* 0x000000dc0804723c */ /* 0x042fe600000810c0 */
[----:B------:R1:W-:Y:S05]  /*a8f40*/  STL.64 [R1+0x3d88], R14 ;  /* 0x003d880e01007387 */ /* 0x0003ea0000100a00 */
[----:B-1----:R-:W-:Y:S01]  /*a8f50*/  HMMA.1688.F32.TF32 R12, R8, R92, R168 ;  /* 0x0000005c080c723c */ /* 0x002fe200000810a8 */
[----:B------:R-:W-:Y:S10]  /*a8f60*/  STL.64 [R1+0x8950], R220 ;  /* 0x008950dc01007387 */ /* 0x000ff40000100a00 */
[----:B------:R-:W-:Y:S04]  /*a8f70*/  STL.64 [R1+0x3d70], R4 ;  /* 0x003d700401007387 */ /* 0x000fe80000100a00 */
[----:B------:R-:W-:Y:S04]  /*a8f80*/  STL.64 [R1+0x3d78], R6 ;  /* 0x003d780601007387 */ /* 0x000fe80000100a00 */
[----:B------:R-:W-:Y:S04]  /*a8f90*/  STL.64 [R1+0x3b60], R16 ;  /* 0x003b601001007387 */ /* 0x000fe80000100a00 */
[----:B------:R-:W-:Y:S04]  /*a8fa0*/  STL.64 [R1+0x3b68], R18 ;  /* 0x003b681201007387 */ /* 0x000fe80000100a00 */
[----:B------:R-:W-:Y:S04]  /*a8fb0*/  STL.64 [R1+0x3b50], R12 ;  /* 0x003b500c01007387 */ /* 0x000fe80000100a00 */
[----:B------:R1:W-:Y:S04]  /*a8fc0*/  STL.64 [R1+0x3b58], R14 ;  /* 0x003b580e01007387 */ /* 0x0003e80000100a00 */
[----:B------:R-:W2:Y:S01]  /*a8fd0*/  LDL.LU R192, [R1+0x45d0] ;  /* 0x0045d00001c07983 */ /* 0x000ea20000300800 */
[----:B------:R-:W-:-:S02]  /*a8fe0*/  IMAD.MOV.U32 R103, RZ, RZ, R70 ;  /* 0x000000ffff677224 */ /* 0x000fc400078e0046 */
[----:B------:R-:W-:Y:S01]  /*a8ff0*/  IMAD.MOV.U32 R102, RZ, RZ, R71 ;  /* 0x000000ffff667224 */ /* 0x000fe200078e0047 */
[----:B------:R-:W-:Y:S01]  /*a9000*/  LDS R4, [R0+UR7+0x8080] ;  /* 0x0080800700047984 */ /* 0x000fe20008000800 */
[C---:B-1----:R-:W-:Y:S03]  /*a9010*/  HMMA.1688.F32.TF32 R12, R8.reuse, R88, R240 ;  /* 0x00000058080c723c */ /* 0x042fe600000810f0 */
[----:B------:R-:W-:Y:S04]  /*a9020*/  LDS R6, [R0+UR7+0xa080] ;  /* 0x00a0800700067984 */ /* 0x000fe80008000800 */
[----:B------:R-:W-:Y:S04]  /*a9030*/  LDS R5, [R101+UR7+0x8080] ;  /* 0x0080800765057984 */ /* 0x000fe80008000800 */
[----:B------:R-:W1:Y:S08]  /*a9040*/  LDS R7, [R101+UR7+0xa080] ;  /* 0x00a0800765077984 */ /* 0x000e700008000800 */
        /* <DEDUP_REMOVED lines=96> */
[----:B------:R-:W4:Y:S01]  /*a9650*/  LDL.LU R243, [R1+0x458c] ;  /* 0x00458c0001f37983 */ /* 0x000f220000300800 */
[C---:B--2---:R-:W-:Y:S08]  /*a9660*/  HMMA.1688.F32.TF32 R24, R8.reuse, R228, R24 ;  /* 0x000000e40818723c */ /* 0x044ff00000081018 */
[C---:B---3--:R-:W-:Y:S08]  /*a9670*/  HMMA.1688.F32.TF32 R28, R8.reuse, R84, R232 ;  /* 0x00000054081c723c */ /* 0x048ff000000810e8 */
[C---:B------:R-:W-:Y:S08]  /*a9680*/  HMMA.1688.F32.TF32 R44, R8.reuse, R76, R124 ;  /* 0x0000004c082c723c */ /* 0x040ff0000008107c */
[C---:B----4-:R-:W-:Y:S03]  /*a9690*/  HMMA.1688.F32.TF32 R68, R8.reuse, R80, R128 ;  /* 0x000000500844723c */ /* 0x050fe60000081080 */
[----:B------:R-:W-:Y:S04]  /*a96a0*/  STL.64 [R1+0x3ae0], R28 ;  /* 0x003ae01c01007387 */ /* 0x000fe80000100a00 */
[----:B------:R2:W-:Y:S02]  /*a96b0*/  STL.64 [R1+0x3ae8], R30 ;  /* 0x003ae81e01007387 */ /* 0x0005e40000100a00 */
[C---:B--2---:R-:W-:Y:S10]  /*a96c0*/  HMMA.1688.F32.TF32 R28, R8.reuse, R72, R120 ;  /* 0x00000048081c723c */ /* 0x044ff40000081078 */
        /* <DEDUP_REMOVED lines=8> */
[C---:B--2---:R-:W-:Y:S08]  /*a9750*/  HMMA.1688.F32.TF32 R28, R8.reuse, R172, R16 ;  /* 0x000000ac081c723c */ /* 0x044ff00000081010 */
[C---:B------:R-:W-:Y:S01]  /*a9760*/  HMMA.1688.F32.TF32 R16, R8.reuse, R248, R32 ;  /* 0x000000f80810723c */ /* 0x040fe20000081020 */
[----:B------:R-:W-:Y:S04]  /*a9770*/  STL.64 [R1+0x38f0], R68 ;  /* 0x0038f04401007387 */ /* 0x000fe80000100a00 */
[----:B------:R-:W-:Y:S04]  /*a9780*/  STL.64 [R1+0x38f8], R70 ;  /* 0x0038f84601007387 */ /* 0x000fe80000100a00 */
[----:B------:R-:W-:Y:S04]  /*a9790*/  STL.64 [R1+0x35d0], R44 ;  /* 0x0035d02c01007387 */ /* 0x000fe80000100a00 */
[----:B------:R-:W-:Y:S04]  /*a97a0*/  STL.64 [R1+0x35d8], R46 ;  /* 0x0035d82e01007387 */ /* 0x000fe80000100a00 */
[----:B------:R-:W-:Y:S04]  /*a97b0*/  STL.64 [R1+0x35a0], R28 ;  /* 0x0035a01c01007387 */ /* 0x000fe80000100a00 */
[----:B------:R2:W-:Y:S04]  /*a97c0*/  STL.64 [R1+0x35a8], R30 ;  /* 0x0035a81e01007387 */ /* 0x0005e80000100a00 */
[----:B------:R-:W-:Y:S04]  /*a97d0*/  STL.64 [R1+0x3580], R24 ;  /* 0x0035801801007387 */ /* 0x000fe80000100a00 */
[----:B------:R3:W-:Y:S04]  /*a97e0*/  STL.64 [R1+0x3588], R26 ;  /* 0x0035881a01007387 */ /* 0x0007e80000100a00 */
[----:B------:R-:W-:Y:S04]  /*a97f0*/  STL.64 [R1+0x3550], R16 ;  /* 0x0035501001007387 */ /* 0x000fe80000100a00 */
[----:B------:R4:W-:Y:S01]  /*a9800*/  STL.64 [R1+0x3558], R18 ;  /* 0x0035581201007387 */ /* 0x0009e20000100a00 */
[C---:B--2---:R-:W-:Y:S08]  /*a9810*/  HMMA.1688.F32.TF32 R28, R8.reuse, R244, R40 ;  /* 0x000000f4081c723c */ /* 0x044ff00000081028 */
[C---:B---3--:R-:W-:Y:S08]  /*a9820*/  HMMA.1688.F32.TF32 R24, R8.reuse, R164, R12 ;  /* 0x000000a40818723c */ /* 0x048ff0000008100c */
[C---:B----4-:R-:W-:Y:S08]  /*a9830*/  HMMA.1688.F32.TF32 R16, R8.reuse, R160, R48 ;  /* 0x000000a00810723c */ /* 0x050ff00000081030 */
[C---:B------:R-:W-:Y:S01]  /*a9840*/  HMMA.1688.F32.TF32 R12, R8.reuse, R132, R56 ;  /* 0x00000084080c723c */ /* 0x040fe20000081038 */
        /* <DEDUP_REMOVED lines=10> */
[C---:B----4-:R-:W-:Y:S03]  /*a98f0*/  HMMA.1688.F32.TF32 R12, R8.reuse, R140, R216 ;  /* 0x0000008c080c723c */ /* 0x050fe600000810d8 */
        /* <DEDUP_REMOVED lines=17> */
[----:B----4-:R-:W-:Y:S01]  /*a9a10*/  HMMA.1688.F32.TF32 R12, R8, R20, R180 ;  /* 0x00000014080c723c */ /* 0x010fe200000810b4 */
[----:B------:R-:W-:Y:S04]  /*a9a20*/  LDS R8, [R109+UR7+0x8080] ;  /* 0x008080076d087984 */ /* 0x000fe80008000800 */
[----:B------:R-:W-:Y:S04]  /*a9a30*/  LDS R10, [R109+UR7+0xa080] ;  /* 0x00a080076d0a7984 */ /* 0x000fe80008000800 */
[----:B------:R-:W-:Y:S04]  /*a9a40*/  LDS R9, [R191+UR7+0x8080] ;  /* 0x00808007bf097984 */ /* 0x000fe80008000800 */
[----:B------:R-:W2:Y:S04]  /*a9a50*/  LDS R11, [R191+UR7+0xa080] ;  /* 0x00a08007bf0b7984 */ /* 0x000ea80008000800 */
[----:B------:R-:W-:Y:S04]  /*a9a60*/  STL.64 [R1+0x3370], R24 ;  /* 0x0033701801007387 */ /* 0x000fe80000100a00 */
        /* <DEDUP_REMOVED lines=8> */
[----:B------:R-:W-:Y:S04]  /*a9af0*/  STL [R1+0x8948], R191 ;  /* 0x008948bf01007387 */ /* 0x000fe80000100800 */
[----:B------:R-:W3:Y:S04]  /*a9b00*/  LDL.LU R168, [R1+0x4390] ;  /* 0x0043900001a87983 */ /* 0x000ee80000300800 */
[----:B------:R-:W-:Y:S04]  /*a9b10*/  STL.64 [R1+0x1aa0], R16 ;  /* 0x001aa01001007387 */ /* 0x000fe80000100a00 */
[----:B------:R-:W-:Y:S04]  /*a9b20*/  STL.64 [R1+0x1aa8], R18 ;  /* 0x001aa81201007387 */ /* 0x000fe80000100a00 */
[----:B------:R1:W-:Y:S04]  /*a9b30*/  STL.64 [R1+0x1ab0], R12 ;  /* 0x001ab00c01007387 */ /* 0x0003e80000100a00 */
[----:B------:R4:W-:Y:S04]  /*a9b40*/  STL.64 [R1+0x1ab8], R14 ;  /* 0x001ab80e01007387 */ /* 0x0009e80000100a00 */
        /* <DEDUP_REMOVED lines=125> */
[----:B------:R1:W-:Y:S04]  /*aa320*/  STL.64 [R1+0x1ac0], R28 ;  /* 0x001ac01c01007387 */ /* 0x0003e80000100a00 */
[----:B------:R-:W-:Y:S04]  /*aa330*/  STL.64 [R1+0x1ac8], R30 ;  /* 0x001ac81e01007387 */ /* 0x000fe80000100a00 */
[----:B-1----:R-:W2:Y:S02]  /*aa340*/  LDL.LU.64 R28, [R1+0x8968] ;  /* 0x00896800011c7983 */ /* 0x002ea40000300a00 */
[----:B--2---:R-:W-:-:S15]  /*aa350*/  HMMA.1688.F32.TF32 R44, R4, R28, R44 ;  /* 0x0000001c042c723c */ /* 0x004fde000008102c */
[----:B------:R-:W-:-:S04]  /*aa360*/  NOP ;  /* 0x0000000000007918 */ /* 0x000fc80000000000 */
[----:B------:R1:W-:Y:S04]  /*aa370*/  STL.64 [R1+0x1ad0], R44 ;  /* 0x001ad02c01007387 */ /* 0x0003e80000100a00 */
[----:B------:R-:W-:Y:S04]  /*aa380*/  STL.64 [R1+0x1ad8], R46 ;  /* 0x001ad82e01007387 */ /* 0x000fe80000100a00 */
[----:B-1----:R-:W3:Y:S02]  /*aa390*/  LDL.LU.64 R44, [R1+0x8960] ;  /* 0x00896000012c7983 */ /* 0x002ee40000300a00 */
[----:B---3--:R-:W-:-:S15]  /*aa3a0*/  HMMA.1688.F32.TF32 R68, R4, R44, R68 ;  /* 0x0000002c0444723c */ /* 0x008fde0000081044 */
        /* <DEDUP_REMOVED lines=8> */
[----:B-1----:R-:W2:Y:S01]  /*aa430*/  LDL.LU.64 R220, [R1+0x8950] ;  /* 0x0089500001dc7983 */ /* 0x002ea20000300a00 */
        /* <DEDUP_REMOVED lines=10> */
[----:B------:R1:W-:Y:S04]  /*aa4e0*/  STL.64 [R1+0x1b08], R190 ;  /* 0x001b08be01007387 */ /* 0x0003e80000100a00 */
[----:B------:R-:W-:Y:S04]  /*aa4f0*/  STL.64 [R1+0x1b10], R108 ;  /* 0x001b106c01007387 */ /* 0x000fe80000100a00 */
[----:B------:R2:W-:Y:S01]  /*aa500*/  STL.64 [R1+0x1b18], R110 ;  /* 0x001b186e01007387 */ /* 0x0005e20000100a00 */
[C---:B-1----:R-:W-:Y:S08]  /*aa510*/  HMMA.1688.F32.TF32 R188, R4.reuse, R88, R232 ;  /* 0x0000005804bc723c */ /* 0x042ff000000810e8 */
[C---:B--2---:R-:W-:Y:S01]  /*aa520*/  HMMA.1688.F32.TF32 R108, R4.reuse, R84, R128 ;  /* 0x00000054046c723c */ /* 0x044fe20000081080 */
[----:B------:R-:W-:Y:S04]  /*aa530*/  STL.64 [R1+0x1b20], R236 ;  /* 0x001b20ec01007387 */ /* 0x000fe80000100a00 */
[----:B------:R-:W-:Y:S06]  /*aa540*/  STL.64 [R1+0x1b28], R238 ;  /* 0x001b28ee01007387 */ /* 0x000fec0000100a00 */
        /* <DEDUP_REMOVED lines=10> */
[----:B------:R1:W-:Y:S04]  /*aa5f0*/  STL.64 [R1+0x1bb8], R110 ;  /* 0x001bb86e01007387 */ /* 0x0003e80000100a00 */
[----:B------:R-:W-:Y:S04]  /*aa600*/  STL.64 [R1+0x1bd0], R112 ;  /* 0x001bd07001007387 */ /* 0x000fe80000100a00 */
[----:B------:R-:W-:Y:S04]  /*aa610*/  STL.64 [R1+0x1bd8], R114 ;  /* 0x001bd87201007387 */ /* 0x000fe80000100a00 */
[----:B------:R-:W-:Y:S04]  /*aa620*/  STL.64 [R1+0x1c10], R16 ;  /* 0x001c101001007387 */ /* 0x000fe80000100a00 */
[----:B------:R4:W-:Y:S01]  /*aa630*/  STL.64 [R1+0x1c18], R18 ;  /* 0x001c181201007387 */ /* 0x0009e20000100a00 */
[C---:B-1----:R-:W-:Y:S08]  /*aa640*/  HMMA.1688.F32.TF32 R108, R4.reuse, R172, R24 ;  /* 0x000000ac046c723c */ /* 0x042ff00000081018 */
[C---:B------:R-:W-:Y:S08]  /*aa650*/  HMMA.1688.F32.TF32 R24, R4.reuse, R228, R32 ;  /* 0x000000e40418723c */ /* 0x040ff00000081020 */
[C---:B----4-:R-:W-:Y:S03]  /*aa660*/  HMMA.1688.F32.TF32 R16, R4.reuse, R248, R40 ;  /* 0x000000f80410723c */ /* 0x050fe60000081028 */
        /* <DEDUP_REMOVED lines=8> */
[C---:B-1----:R-:W-:Y:S08]  /*aa6f0*/  HMMA.1688.F32.TF32 R24, R4.reuse, R164, R48 ;  /* 0x000000a40418723c */ /* 0x042ff00000081030 */
[C---:B--2---:R-:W-:Y:S08]  /*aa700*/  HMMA.1688.F32.TF32 R16, R4.reuse, R160, R56 ;  /* 0x000000a00410723c */ /* 0x044ff00000081038 */
[C---:B---3--:R-:W-:Y:S03]  /*aa710*/  HMMA.1688.F32.TF32 R12, R4.reuse, R132, R60 ;  /* 0x00000084040c723c */ /* 0x048fe6000008103c */
        /* <DEDUP_REMOVED lines=26> */
[----:B---3--:R-:W-:Y:S08]  /*aa8c0*/  HMMA.1688.F32.TF32 R12, R4, R20, R168 ;  /* 0x00000014040c723c */ /* 0x008ff000000810a8 */
[C---:B------:R-:W-:Y:S01]  /*aa8d0*/  HMMA.1688.F32.TF32 R4, R8.reuse, R104, R240 ;  /* 0x000000680804723c */ /* 0x040fe200000810f0 */
[----:B------:R-:W-:Y:S04]  /*aa8e0*/  STL.64 [R1+0x1e20], R24 ;  /* 0x001e201801007387 */ /* 0x000fe80000100a00 */
[----:B------:R-:W-:Y:S04]  /*aa8f0*/  STL.64 [R1+0x1e28], R26 ;  /* 0x001e281a01007387 */ /* 0x000fe80000100a00 */
        /* <DEDUP_REMOVED lines=116> */
[C---:B----4-:R-:W-:Y:S11]  /*ab040*/  HMMA.1688.F32.TF32 R4, R8.reuse, R28, R236 ;  /* 0x0000001c0804723c */ /* 0x050ff600000810ec */
        /* <DEDUP_REMOVED lines=8> */
[C---:B------:R-:W-:Y:S08]  /*ab0d0*/  HMMA.1688.F32.TF32 R120, R8.reuse, R96, R120 ;  /* 0x000000600878723c */ /* 0x040ff00000081078 */
[C---:B-1----:R-:W-:Y:S01]  /*ab0e0*/  HMMA.1688.F32.TF32 R4, R8.reuse, R220, R124 ;  /* 0x000000dc0804723c */ /* 0x042fe2000008107c */
[----:B------:R-:W-:Y:S04]  /*ab0f0*/  STL.64 [R1+0x4340], R188 ;  /* 0x004340bc01007387 */ /* 0x000fe80000100a00 */
[----:B------:R-:W-:Y:S04]  /*ab100*/  STL.64 [R1+0x4348], R190 ;  /* 0x004348be01007387 */ /* 0x000fe80000100a00 */
[----:B------:R-:W-:Y:S04]  /*ab110*/  STL.64 [R1+0x4330], R108 ;  /* 0x0043306c01007387 */ /* 0x000fe80000100a00 */
[----:B------:R1:W-:Y:S02]  /*ab120*/  STL.64 [R1+0x4338], R110 ;  /* 0x0043386e01007387 */ /* 0x0003e40000100a00 */
[C---:B-1----:R-:W-:Y:S04]  /*ab130*/  HMMA.1688.F32.TF32 R108, R8.reuse, R92, R116 ;  /* 0x0000005c086c723c */ /* 0x042fe80000081074 */
[----:B------:R-:W-:Y:S04]  /*ab140*/  STL.64 [R1+0x4320], R4 ;  /* 0x0043200401007387 */ /* 0x000fe80000100a00 */
[----:B------:R-:W-:Y:S04]  /*ab150*/  STL.64 [R1+0x4328], R6 ;  /* 0x0043280601007387 */ /* 0x000fe80000100a00 */
[----:B------:R-:W-:Y:S04]  /*ab160*/  STL.64 [R1+0x4310], R120 ;  /* 0x0043107801007387 */ /* 0x000fe80000100a00 */
[----:B------:R-:W-:Y:S01]  /*ab170*/  STL.64 [R1+0x4318], R122 ;  /* 0x0043187a01007387 */ /* 0x000fe20000100a00 */
[C---:B------:R-:W-:Y:S08]  /*ab180*/  HMMA.1688.F32.TF32 R112, R8.reuse, R88, R112 ;  /* 0x000000580870723c */ /* 0x040ff00000081070 */
[C---:B------:R-:W-:Y:S01]  /*ab190*/  HMMA.1688.F32.TF32 R32, R8.reuse, R76, R32 ;  /* 0x0000004c0820723c */ /* 0x040fe20000081020 */
[----:B------:R-:W-:Y:S04]  /*ab1a0*/  LDS R4, [R0+UR7+0x8100] ;  /* 0x0081000700047984 */ /* 0x000fe80008000800 */
[----:B------:R-:W-:Y:S04]  /*ab1b0*/  LDS R6, [R0+UR7+0xa100] ;  /* 0x00a1000700067984 */ /* 0x000fe80008000800 */
[----:B------:R-:W-:Y:S04]  /*ab1c0*/  LDS R5, [R101+UR7+0x8100] ;  /* 0x0081000765057984 */ /* 0x000fe80008000800 */
[----:B------:R-:W1:Y:S04]  /*ab1d0*/  LDS R7, [R101+UR7+0xa100] ;  /* 0x00a1000765077984 */ /* 0x000e680008000800 */
        /* <DEDUP_REMOVED lines=11> */
[C---:B--2---:R-:W-:Y:S08]  /*ab290*/  HMMA.1688.F32.TF32 R16, R8.reuse, R184, R12 ;  /* 0x000000b80810723c */ /* 0x044ff0000008100c */
[C---:B------:R-:W-:Y:S01]  /*ab2a0*/  HMMA.1688.F32.TF32 R12, R8.reuse, R176, R48 ;  /* 0x000000b0080c723c */ /* 0x040fe20000081030 */
        /* <DEDUP_REMOVED lines=13> */
[C---:B--2---:R-:W-:Y:S03]  /*ab380*/  HMMA.1688.F32.TF32 R24, R8.reuse, R244, R216 ;  /* 0x000000f40818723c */ /* 0x044fe600000810d8 */
        /* <DEDUP_REMOVED lines=141> */
[----:B------:R-:W-:Y:S03]  /*abc60*/  HMMA.1688.F32.TF32 R232, R8, R20, R232 ;  /* 0x0000001408e8723c */ /* 0x000fe600000810e8 */
[----:B------:R-:W-:Y:S04]  /*abc70*/  STL.64 [R1+0x41c0], R188 ;  /* 0x0041c0bc01007387 */ /* 0x000fe80000100a00 */
[----:B------:R2:W-:Y:S04]  /*abc80*/  STL.64 [R1+0x41c8], R190 ;  /* 0x0041c8be01007387 */ /* 0x0005e80000100a00 */
[----:B--2---:R-:W2:Y:S04]  /*abc90*/  LDL.LU R191, [R1+0x8948] ;  /* 0x0089480001bf7983 */ /* 0x004ea80000300800 */
[----:B------:R3:W-:Y:S04]  /*abca0*/  STL.64 [R1+0x41b0], R108 ;  /* 0x0041b06c01007387 */ /* 0x0007e80000100a00 */
[----:B------:R-:W-:Y:S04]  /*abcb0*/  STL.64 [R1+0x41b8], R110 ;  /* 0x0041b86e01007387 */ /* 0x000fe80000100a00 */
[----:B---3--:R-:W3:Y:S04]  /*abcc0*/  LDL.LU.64 R108, [R1+0x8940] ;  /* 0x00894000016c7983 */ /* 0x008ee80000300a00 */
[----:B------:R-:W-:Y:S04]  /*abcd0*/  STL.64 [R1+0x41a0], R236 ;  /* 0x0041a0ec01007387 */ /* 0x000fe80000100a00 */
[----:B------:R-:W-:Y:S04]  /*abce0*/  STL.64 [R1+0x41a8], R238 ;  /* 0x0041a8ee01007387 */ /* 0x000fe80000100a00 */
[----:B------:R-:W-:Y:S04]  /*abcf0*/  STL.64 [R1+0x4190], R232 ;  /* 0x004190e801007387 */ /* 0x000fe80000100a00 */
[----:B------:R1:W-:Y:S02]  /*abd00*/  STL.64 [R1+0x4198], R234 ;  /* 0x004198ea01007387 */ /* 0x0003e40000100a00 */
[C---:B-1----:R-:W-:Y:S08]  /*abd10*/  HMMA.1688.F32.TF32 R232, R4.reuse, R104, R128 ;  /* 0x0000006804e8723c */ /* 0x042ff00000081080 */
[C---:B------:R-:W-:Y:S08]  /*abd20*/  HMMA.1688.F32.TF32 R128, R4.reuse, R52, R124 ;  /* 0x000000340480723c */ /* 0x040ff0000008107c */
[C---:B------:R-:W-:Y:S08]  /*abd30*/  HMMA.1688.F32.TF32 R124, R4.reuse, R36, R120 ;  /* 0x00000024047c723c */ /* 0x040ff00000081078 */
[C---:B------:R-:W-:Y:S08]  /*abd40*/  HMMA.1688.F32.TF32 R120, R4.reuse, R28, R116 ;  /* 0x0000001c0478723c */ /* 0x040ff00000081074 */
[C---:B------:R-:W-:Y:S08]  /*abd50*/  HMMA.1688.F32.TF32 R116, R4.reuse, R44, R112 ;  /* 0x0000002c0474723c */ /* 0x040ff00000081070 */
[C---:B------:R-:W-:Y:S08]  /*abd60*/  HMMA.1688.F32.TF32 R112, R4.reuse, R68, R16 ;  /* 0x000000440470723c */ /* 0x040ff00000081010 */
        /* <DEDUP_REMOVED lines=16> */
[----:B------:R1:W-:Y:S02]  /*abe70*/  STL.64 [R1+0x1f38], R18 ;  /* 0x001f381201007387 */ /* 0x0003e40000100a00 */
[C---:B-1----:R-:W-:Y:S08]  /*abe80*/  HMMA.1688.F32.TF32 R16, R4.reuse, R88, R12 ;  /* 0x000000580410723c */ /* 0x042ff0000008100c */
[C---:B------:R-:W-:Y:S01]  /*abe90*/  HMMA.1688.F32.TF32 R12, R4.reuse, R84, R48 ;  /* 0x00000054040c723c */ /* 0x040fe20000081030 */
        /* <DEDUP_REMOVED lines=9> */
[C---:B-1----:R-:W-:Y:S08]  /*abf30*/  HMMA.1688.F32.TF32 R16, R4.reuse, R76, R60 ;  /* 0x0000004c0410723c */ /* 0x042ff0000008103c */
[C---:B----4-:R-:W-:Y:S01]  /*abf40*/  HMMA.1688.F32.TF32 R12, R4.reuse, R72, R64 ;  /* 0x00000048040c723c */ /* 0x050fe20000081040 */
[----:B------:R-:W-:Y:S04]  /*abf50*/  STL.64 [R1+0x1f80], R24 ;  /* 0x001f801801007387 */ /* 0x000fe80000100a00 */
[----:B------:R1:W-:Y:S03]  /*abf60*/  STL.64 [R1+0x1f88], R26 ;  /* 0x001f881a01007387 */ /* 0x0003e60000100a00 */
[C---:B-1----:R-:W-:Y:S03]  /*abf70*/  HMMA.1688.F32.TF32 R24, R4.reuse, R184, R216 ;  /* 0x000000b80418723c */ /* 0x042fe600000810d8 */
        /* <DEDUP_REMOVED lines=25> */
[----:B------:R-:W-:Y:S04]  /*ac110*/  STL.64 [R1+0x2018], R26 ;  /* 0x0020181a01007387 */ /* 0x000fe80000100a00 */
        /* <DEDUP_REMOVED lines=92> */
[----:B--2---:R-:W-:Y:S04]  /*ac6e0*/  LDS R9, [R191+UR7+0x8100] ;  /* 0x00810007bf097984 */ /* 0x004fe80008000800 */
[----:B---3--:R-:W-:Y:S04]  /*ac6f0*/  LDS R8, [R109+UR7+0x8100] ;  /* 0x008100076d087984 */ /* 0x008fe80008000800 */
[----:B------:R-:W-:Y:S04]  /*ac700*/  LDS R10, [R109+UR7+0xa100] ;  /* 0x00a100076d0a7984 */ /* 0x000fe80008000800 */
[----:B------:R-:W1:Y:S01]  /*ac710*/  LDS R11, [R191+UR7+0xa100] ;  /* 0x00a10007bf0b7984 */ /* 0x000e620008000800 */
[C---:B----4-:R-:W-:Y:S08]  /*ac720*/  HMMA.1688.F32.TF32 R16, R4.reuse, R148, R16 ;  /* 0x000000940410723c */ /* 0x050ff00000081010 */
        /* <DEDUP_REMOVED lines=17> */
[----:B--2---:R-:W-:Y:S02]  /*ac840*/  HMMA.1688.F32.TF32 R16, R4, R196, R40 ;  /* 0x000000c40410723c */ /* 0x004fe40000081028 */
[----:B------:R-:W-:Y:S04]  /*ac850*/  STL.64 [R1+0x2090], R112 ;  /* 0x0020907001007387 */ /* 0x000fe80000100a00 */
[----:B------:R-:W-:Y:S04]  /*ac860*/  STL.64 [R1+0x2098], R114 ;  /* 0x0020987201007387 */ /* 0x000fe80000100a00 */
[----:B------:R-:W-:Y:S04]  /*ac870*/  STL.64 [R1+0x20a0], R24 ;  /* 0x0020a01801007387 */ /* 0x000fe80000100a00 */
[----:B------:R-:W-:Y:S01]  /*ac880*/  STL.64 [R1+0x20a8], R26 ;  /* 0x0020a81a01007387 */ /* 0x000fe20000100a00 */
[C---:B-1----:R-:W-:Y:S04]  /*ac890*/  HMMA.1688.F32.TF32 R4, R8.reuse, R104, R48 ;  /* 0x000000680804723c */ /* 0x042fe80000081030 */
        /* <DEDUP_REMOVED lines=25> */
[----:B------:R-:W-:Y:S04]  /*aca30*/  STL.64 [R1+0x3f28], R6 ;  /* 0x003f280601007387 */ /* 0x000fe80000100a00 */
[----:B------:R-:W-:Y:S04]  /*aca40*/  LDS R5, [R101+UR7+0x8180] ;  /* 0x0081800765057984 */ /* 0x000fe80008000800 */
[----:B------:R-:W-:Y:S04]  /*aca50*/  LDS R7, [R101+UR7+0xa180] ;  /* 0x00a1800765077984 */ /* 0x000fe80008000800 */
[----:B------:R-:W-:Y:S04]  /*aca60*/  LDS R4, [R0+UR7+0x8180] ;  /* 0x0081800700047984 */ /* 0x000fe80008000800 */
[----:B------:R-:W1:Y:S04]  /*aca70*/  LDS R6, [R0+UR7+0xa180] ;  /* 0x00a1800700067984 */ /* 0x000e680008000800 */
[----:B------:R-:W-:Y:S04]  /*aca80*/  STL.64 [R1+0x3f10], R16 ;  /* 0x003f101001007387 */ /* 0x000fe80000100a00 */
[----:B------:R-:W-:Y:S04]  /*aca90*/  STL.64 [R1+0x3f18], R18 ;  /* 0x003f181201007387 */ /* 0x000fe80000100a00 */
[----:B------:R-:W-:Y:S04]  /*acaa0*/  STL.64 [R1+0x3f00], R12 ;  /* 0x003f000c01007387 */ /* 0x000fe80000100a00 */
[----:B------:R2:W-:Y:S02]  /*acab0*/  STL.64 [R1+0x3f08], R14 ;  /* 0x003f080e01007387 */ /* 0x0005e40000100a00 */
[----:B--2---:R-:W-:Y:S02]  /*acac0*/  HMMA.1688.F32.TF32 R12, R8, R88, R192 ;  /* 0x00000058080c723c */ /* 0x004fe400000810c0 */
[----:B------:R-:W-:-:S15]  /*acad0*/  STL.64 [R1+0x8938], R88 ;  /* 0x0089385801007387 */ /* 0x000fde0000100a00 */
[----:B------:R-:W-:Y:S02]  /*acae0*/  NOP ;  /* 0x0000000000007918 */ /* 0x000fe40000000000 */
[----:B------:R-:W-:Y:S04]  /*acaf0*/  STL.64 [R1+0x3ef0], R12 ;  /* 0x003ef00c01007387 */ /* 0x000fe80000100a00 */
[----:B------:R2:W-:Y:S02]  /*acb00*/  STL.64 [R1+0x3ef8], R14 ;  /* 0x003ef80e01007387 */ /* 0x0005e40000100a00 */
[C---:B--2---:R-:W-:Y:S02]  /*acb10*/  HMMA.1688.F32.TF32 R12, R8.reuse, R84, R180 ;  /* 0x00000054080c723c */ /* 0x044fe400000810b4 */
[----:B------:R-:W-:Y:S04]  /*acb20*/  STL.64 [R1+0x8920], R102 ;  /* 0x0089206601007387 */ /* 0x000fe80000100a00 */
[----:B------:R-:W-:Y:S04]  /*acb30*/  STL.64 [R1+0x8918], R100 ;  /* 0x0089186401007387 */ /* 0x000fe80000100a00 */
[----:B------:R-:W-:Y:S01]  /*acb40*/  STL.64 [R1+0x8930], R84 ;  /* 0x0089305401007387 */ /* 0x000fe20000100a00 */
[C---:B------:R-:W-:Y:S08]  /*acb50*/  HMMA.1688.F32.TF32 R16, R8.reuse, R80, R168 ;  /* 0x000000500810723c */ /* 0x040ff000000810a8 */
[----:B------:R-:W-:Y:S04]  /*acb60*/  STL.64 [R1+0x3ee0], R12 ;  /* 0x003ee00c01007387 */ /* 0x000fe80000100a00 */
[----:B------:R2:W-:Y:S02]  /*acb70*/  STL.64 [R1+0x3ee8], R14 ;  /* 0x003ee80e01007387 */ /* 0x0005e40000100a00 */
[C---:B--2---:R-:W-:Y:S02]  /*acb80*/  HMMA.1688.F32.TF32 R12, R8.reuse, R76, R240 ;  /* 0x0000004c080c723c */ /* 0x044fe400000810f0 */
[----:B------:R-:W-:Y:S04]  /*acb90*/  STL.64 [R1+0x8928], R80 ;  /* 0x0089285001007387 */ /* 0x000fe80000100a00 */
[----:B------:R-:W-:Y:S04]  /*acba0*/  STL.64 [R1+0x3ed0], R16 ;  /* 0x003ed01001007387 */ /* 0x000fe80000100a00 */
[----:B------:R-:W-:Y:S04]  /*acbb0*/  STL.64 [R1+0x3ed8], R18 ;  /* 0x003ed81201007387 */ /* 0x000fe80000100a00 */
[----:B------:R-:W2:Y:S05]  /*acbc0*/  LDL.LU R168, [R1+0x3cf0] ;  /* 0x003cf00001a87983 */ /* 0x000eaa0000300800 */
        /* <DEDUP_REMOVED lines=111> */
[C---:B---3--:R-:W-:Y:S03]  /*ad2c0*/  HMMA.1688.F32.TF32 R84, R8.reuse, R176, R236 ;  /* 0x000000b00854723c */ /* 0x048fe600000810ec */
        /* <DEDUP_REMOVED lines=11> */
[C---:B----4-:R-:W-:Y:S03]  /*ad380*/  HMMA.1688.F32.TF32 R80, R8.reuse, R244, R120 ;  /* 0x000000f40850723c */ /* 0x050fe60000081078 */
[----:B------:R-:W-:Y:S04]  /*ad390*/  STL.64 [R1+0x3e70], R88 ;  /* 0x003e705801007387 */ /* 0x000fe80000100a00 */
[----:B------:R2:W-:Y:S04]  /*ad3a0*/  STL.64 [R1+0x3e78], R90 ;  /* 0x003e785a01007387 */ /* 0x0005e80000100a00 */
[----:B------:R-:W-:Y:S04]  /*ad3b0*/  STL.64 [R1+0x3e60], R84 ;  /* 0x003e605401007387 */ /* 0x000fe80000100a00 */
[----:B------:R3:W-:Y:S01]  /*ad3c0*/  STL.64 [R1+0x3e68], R86 ;  /* 0x003e685601007387 */ /* 0x0007e20000100a00 */
[C---:B------:R-:W-:Y:S08]  /*ad3d0*/  HMMA.1688.F32.TF32 R24, R8.reuse, R224, R24 ;  /* 0x000000e00818723c */ /* 0x040ff00000081018 */
        /* <DEDUP_REMOVED lines=14> */
[----:B------:R2:W-:Y:S04]  /*ad4c0*/  STL.64 [R1+0x3e18], R26 ;  /* 0x003e181a01007387 */ /* 0x0005e80000100a00 */
[----:B------:R-:W-:Y:S04]  /*ad4d0*/  STL.64 [R1+0x3e00], R16 ;  /* 0x003e001001007387 */ /* 0x000fe80000100a00 */
[----:B------:R3:W-:Y:S01]  /*ad4e0*/  STL.64 [R1+0x3e08], R18 ;  /* 0x003e081201007387 */ /* 0x0007e20000100a00 */
[C---:B--2---:R-:W-:Y:S08]  /*ad4f0*/  HMMA.1688.F32.TF32 R24, R8.reuse, R144, R12 ;  /* 0x000000900818723c */ /* 0x044ff0000008100c */
[C---:B---3--:R-:W-:Y:S08]  /*ad500*/  HMMA.1688.F32.TF32 R16, R8.reuse, R148, R48 ;  /* 0x000000940810723c */ /* 0x048ff00000081030 */
        /* <DEDUP_REMOVED lines=23> */
[C---:B---3--:R-:W-:Y:S08]  /*ad680*/  HMMA.1688.F32.TF32 R12, R4.reuse, R52, R208 ;  /* 0x00000034040c723c */ /* 0x048ff000000810d0 */
        /* <DEDUP_REMOVED lines=15> */
[C---:B---3--:R-:W-:Y:S01]  /*ad780*/  HMMA.1688.F32.TF32 R12, R4.reuse, R96, R240 ;  /* 0x00000060040c723c */ /* 0x048fe200000810f0 */
[----:B------:R-:W-:Y:S04]  /*ad790*/  STL.64 [R1+0x2120], R24 ;  /* 0x0021201801007387 */ /* 0x000fe80000100a00 */
[----:B------:R-:W-:Y:S04]  /*ad7a0*/  STL.64 [R1+0x2128], R26 ;  /* 0x0021281a01007387 */ /* 0x000fe80000100a00 */
        /* <DEDUP_REMOVED lines=144> */
[C---:B----4-:R-:W-:Y:S08]  /*ae0b0*/  HMMA.1688.F32.TF32 R32, R4.reuse, R160, R32 ;  /* 0x000000a00420723c */ /* 0x050ff00000081020 */
[----:B--2---:R-:W-:-:S15]  /*ae0c0*/  HMMA.1688.F32.TF32 R100, R4, R80, R100 ;  /* 0x000000500464723c */ /* 0x004fde0000081064 */
[----:B------:R-:W-:-:S04]  /*ae0d0*/  NOP ;  /* 0x0000000000007918 */ /* 0x000fc80000000000 */
[----:B------:R-:W-:Y:S04]  /*ae0e0*/  STL.64 [R1+0x2220], R100 ;  /* 0x0022206401007387 */ /* 0x000fe80000100a00 */
[----:B------:R1:W-:Y:S04]  /*ae0f0*/  STL.64 [R1+0x2228], R102 ;  /* 0x0022286601007387 */ /* 0x0003e80000100a00 */
[----:B-1----:R-:W2:Y:S04]  /*ae100*/  LDL.LU.64 R102, [R1+0x8920] ;  /* 0x0089200001667983 */ /* 0x002ea80000300a00 */
[----:B------:R-:W3:Y:S04]  /*ae110*/  LDL.LU.64 R100, [R1+0x8918] ;  /* 0x0089180001647983 */ /* 0x000ee80000300a00 */
        /* <DEDUP_REMOVED lines=20> */
[----:B------:R-:W-:Y:S01]  /*ae260*/  STL.64 [R1+0x23c8], R34 ;  /* 0x0023c82201007387 */ /* 0x000fe20000100a00 */
[C---:B-1----:R-:W-:Y:S08]  /*ae270*/  HMMA.1688.F32.TF32 R24, R4.reuse, R224, R12 ;  /* 0x000000e00418723c */ /* 0x042ff0000008100c */
[C---:B------:R-:W-:Y:S01]  /*ae280*/  HMMA.1688.F32.TF32 R12, R4.reuse, R136, R48 ;  /* 0x00000088040c723c */ /* 0x040fe20000081030 */
        /* <DEDUP_REMOVED lines=20> */
[----:B-1----:R-:W-:Y:S08]  /*ae3d0*/  HMMA.1688.F32.TF32 R16, R4, R20, R204 ;  /* 0x000000140410723c */ /* 0x002ff000000810cc */
[C---:B------:R-:W-:Y:S01]  /*ae3e0*/  HMMA.1688.F32.TF32 R4, R8.reuse, R104, R200 ;  /* 0x000000680804723c */ /* 0x040fe200000810c8 */
        /* <DEDUP_REMOVED lines=13> */
[----:B------:R-:W-:Y:S01]  /*ae4c0*/  STL.64 [R1+0x8908], R36 ;  /* 0x0089082401007387 */ /* 0x000fe20000100a00 */
[C---:B-1----:R-:W-:Y:S08]  /*ae4d0*/  HMMA.1688.F32.TF32 R12, R8.reuse, R28, R168 ;  /* 0x0000001c080c723c */ /* 0x042ff000000810a8 */
[----:B------:R-:W-:Y:S04]  /*ae4e0*/  STL.64 [R1+0x3b00], R4 ;  /* 0x003b000401007387 */ /* 0x000fe80000100a00 */
[----:B------:R1:W-:Y:S04]  /*ae4f0*/  STL.64 [R1+0x3b08], R6 ;  /* 0x003b080601007387 */ /* 0x0003e80000100a00 */
[----:B------:R-:W4:Y:S01]  /*ae500*/  LDL.LU R168, [R1+0x3910] ;  /* 0x0039100001a87983 */ /* 0x000f220000300800 */
[----:B-1----:R-:W-:Y:S03]  /*ae510*/  HMMA.1688.F32.TF32 R4, R8, R44, R240 ;  /* 0x0000002c0804723c */ /* 0x002fe600000810f0 */
[----:B------:R1:W-:Y:S04]  /*ae520*/  STL.64 [R1+0x3af0], R12 ;  /* 0x003af00c01007387 */ /* 0x0003e80000100a00 */
[----:B------:R1:W-:-:S12]  /*ae530*/  STL.64 [R1+0x3af8], R14 ;  /* 0x003af80e01007387 */ /* 0x0003d80000100a00 */
        /* <DEDUP_REMOVED lines=114> */
[C---:B-1----:R-:W-:Y:S02]  /*aec60*/  HMMA.1688.F32.TF32 R36, R8.reuse, R92, R232 ;  /* 0x0000005c0824723c */ /* 0x042fe400000810e8 */
[----:B------:R-:W-:Y:S04]  /*aec70*/  STL.64 [R1+0x3aa0], R4 ;  /* 0x003aa00401007387 */ /* 0x000fe80000100a00 */
[----:B------:R-:W-:Y:S04]  /*aec80*/  STL.64 [R1+0x3aa8], R6 ;  /* 0x003aa80601007387 */ /* 0x000fe80000100a00 */
[----:B------:R-:W-:Y:S04]  /*aec90*/  STL.64 [R1+0x3a90], R52 ;  /* 0x003a903401007387 */ /* 0x000fe80000100a00 */
[----:B------:R1:W-:Y:S01]  /*aeca0*/  STL.64 [R1+0x3a98], R54 ;  /* 0x003a983601007387 */ /* 0x0003e20000100a00 */
[C---:B----4-:R-:W-:Y:S08]  /*aecb0*/  HMMA.1688.F32.TF32 R120, R8.reuse, R80, R120 ;  /* 0x000000500878723c */ /* 0x050ff00000081078 */
[C---:B------:R-:W-:Y:S08]  /*aecc0*/  HMMA.1688.F32.TF32 R16, R8.reuse, R184, R16 ;  /* 0x000000b80810723c */ /* 0x040ff00000081010 */
[C---:B------:R-:W-:Y:S01]  /*aecd0*/  HMMA.1688.F32.TF32 R12, R8.reuse, R248, R12 ;  /* 0x000000f8080c723c */ /* 0x040fe2000008100c */
[----:B------:R-:W-:Y:S04]  /*aece0*/  LDS R4, [R0+UR7+0x8200] ;  /* 0x0082000700047984 */ /* 0x000fe80008000800 */
[----:B------:R-:W-:Y:S04]  /*aecf0*/  LDS R6, [R0+UR7+0xa200] ;  /* 0x00a2000700067984 */ /* 0x000fe80008000800 */
[----:B------:R-:W-:Y:S04]  /*aed00*/  LDS R5, [R101+UR7+0x8200] ;  /* 0x0082000765057984 */ /* 0x000fe80008000800 */
[----:B------:R-:W2:Y:S04]  /*aed10*/  LDS R7, [R101+UR7+0xa200] ;  /* 0x00a2000765077984 */ /* 0x000ea80008000800 */
[----:B------:R-:W-:Y:S04]  /*aed20*/  STL.64 [R1+0x3a80], R36 ;  /* 0x003a802401007387 */ /* 0x000fe80000100a00 */
[----:B------:R3:W-:Y:S01]  /*aed30*/  STL.64 [R1+0x3a88], R38 ;  /* 0x003a882601007387 */ /* 0x0007e20000100a00 */
[C---:B-1----:R-:W-:Y:S08]  /*aed40*/  HMMA.1688.F32.TF32 R52, R8.reuse, R84, R124 ;  /* 0x000000540834723c */ /* 0x042ff0000008107c */
[----:B---3--:R-:W-:-:S15]  /*aed50*/  HMMA.1688.F32.TF32 R36, R8, R88, R128 ;  /* 0x000000580824723c */ /* 0x008fde0000081080 */
[----:B------:R-:W-:-:S04]  /*aed60*/  NOP ;  /* 0x0000000000007918 */ /* 0x000fc80000000000 */
        /* <DEDUP_REMOVED lines=16> */
[C---:B---3--:R-:W-:Y:S03]  /*aee70*/  HMMA.1688.F32.TF32 R16, R8.reuse, R228, R40 ;  /* 0x000000e40810723c */ /* 0x048fe60000081028 */
        /* <DEDUP_REMOVED lines=37> */
[C---:B----4-:R-:W-:Y:S08]  /*af0d0*/  HMMA.1688.F32.TF32 R12, R8.reuse, R196, R168 ;  /* 0x000000c4080c723c */ /* 0x050ff000000810a8 */
[----:B------:R-:W-:Y:S01]  /*af0e0*/  HMMA.1688.F32.TF32 R8, R8, R20, R240 ;  /* 0x000000140808723c */ /* 0x000fe200000810f0 */
[----:B------:R-:W-:Y:S04]  /*af0f0*/  STL.64 [R1+0x3930], R24 ;  /* 0x0039301801007387 */ /* 0x000fe80000100a00 */
[----:B------:R-:W-:Y:S04]  /*af100*/  STL.64 [R1+0x3938], R26 ;  /* 0x0039381a01007387 */ /* 0x000fe80000100a00 */
[----:B------:R-:W-:Y:S04]  /*af110*/  STL.64 [R1+0x3920], R16 ;  /* 0x0039201001007387 */ /* 0x000fe80000100a00 */
[----:B------:R-:W-:Y:S04]  /*af120*/  STL.64 [R1+0x3928], R18 ;  /* 0x0039281201007387 */ /* 0x000fe80000100a00 */
[----:B------:R-:W3:Y:S04]  /*af130*/  LDL.LU R168, [R1+0x3740] ;  /* 0x0037400001a87983 */ /* 0x000ee80000300800 */
[----:B------:R1:W-:Y:S04]  /*af140*/  STL.64 [R1+0x3910], R12 ;  /* 0x0039100c01007387 */ /* 0x0003e80000100a00 */
[----:B------:R4:W-:Y:S04]  /*af150*/  STL.64 [R1+0x3918], R14 ;  /* 0x0039180e01007387 */ /* 0x0009e80000100a00 */
[----:B------:R-:W-:Y:S04]  /*af160*/  STL.64 [R1+0x38e0], R8 ;  /* 0x0038e00801007387 */ /* 0x000fe80000100a00 */
[----:B------:R-:W-:Y:S04]  /*af170*/  STL.64 [R1+0x38e8], R10 ;  /* 0x0038e80a01007387 */ /* 0x000fe80000100a00 */
        /* <DEDUP_REMOVED lines=37> */
[----:B----4-:R-:W4:Y:S04]  /*af3d0*/  LDL.LU R14, [R1+0x3808] ;  /* 0x00380800010e7983 */ /* 0x010f280000300800 */
        /* <DEDUP_REMOVED lines=75> */
[----:B------:R2:W-:Y:S04]  /*af890*/  STL.64 [R1+0x2520], R52 ;  /* 0x0025203401007387 */ /* 0x0005e80000100a00 */
[----:B------:R-:W-:Y:S04]  /*af8a0*/  STL.64 [R1+0x2528], R54 ;  /* 0x0025283601007387 */ /* 0x000fe80000100a00 */
[----:B--2---:R-:W2:Y:S02]  /*af8b0*/  LDL.LU.64 R52, [R1+0x8910] ;  /* 0x0089100001347983 */ /* 0x004ea40000300a00 */
[----:B--2---:R-:W-:-:S15]  /*af8c0*/  HMMA.1688.F32.TF32 R36, R4, R52, R36 ;  /* 0x000000340424723c */ /* 0x004fde0000081024 */
[----:B------:R-:W-:-:S04]  /*af8d0*/  NOP ;  /* 0x0000000000007918 */ /* 0x000fc80000000000 */
[----:B------:R2:W-:Y:S04]  /*af8e0*/  STL.64 [R1+0x2530], R36 ;  /* 0x0025302401007387 */ /* 0x0005e80000100a00 */
[----:B------:R-:W-:Y:S04]  /*af8f0*/  STL.64 [R1+0x2538], R38 ;  /* 0x0025382601007387 */ /* 0x000fe80000100a00 */
[----:B--2---:R-:W3:Y:S01]  /*af900*/  LDL.LU.64 R36, [R1+0x8908] ;  /* 0x0089080001247983 */ /* 0x004ee20000300a00 */
[C---:B------:R-:W-:Y:S08]  /*af910*/  HMMA.1688.F32.TF32 R32, R4.reuse, R80, R32 ;  /* 0x000000500420723c */ /* 0x040ff00000081020 */
[----:B---3--:R-:W-:-:S15]  /*af920*/  HMMA.1688.F32.TF32 R236, R4, R36, R236 ;  /* 0x0000002404ec723c */ /* 0x008fde00000810ec */
[----:B------:R-:W-:-:S04]  /*af930*/  NOP ;  /* 0x0000000000007918 */ /* 0x000fc80000000000 */
[----:B------:R-:W-:Y:S04]  /*af940*/  STL.64 [R1+0x2540], R236 ;  /* 0x002540ec01007387 */ /* 0x000fe80000100a00 */
[----:B------:R2:W-:Y:S02]  /*af950*/  STL.64 [R1+0x2548], R238 ;  /* 0x002548ee01007387 */ /* 0x0005e40000100a00 */
[C---:B--2---:R-:W-:Y:S08]  /*af960*/  HMMA.1688.F32.TF32 R236, R4.reuse, R28, R232 ;  /* 0x0000001c04ec723c */ /* 0x044ff000000810e8 */
        /* <DEDUP_REMOVED lines=23> */
[----:B------:R4:W-:Y:S02]  /*afae0*/  STL.64 [R1+0x25c8], R18 ;  /* 0x0025c81201007387 */ /* 0x0009e40000100a00 */
[C---:B----4-:R-:W-:Y:S08]  /*afaf0*/  HMMA.1688.F32.TF32 R16, R4.reuse, R72, R12 ;  /* 0x000000480410723c */ /* 0x050ff0000008100c */
        /* <DEDUP_REMOVED lines=144> */
[C---:B------:R-:W-:Y:S08]  /*b0400*/  HMMA.1688.F32.TF32 R232, R4.reuse, R148, R232 ;  /* 0x0000009404e8723c */ /* 0x040ff000000810e8 */
[----:B------:R-:W-:Y:S08]  /*b0410*/  HMMA.1688.F32.TF32 R124, R4, R156, R124 ;  /* 0x0000009c047c723c */ /* 0x000ff0000008107c */
        /* <DEDUP_REMOVED lines=17> */
[C---:B------:R-:W-:Y:S08]  /*b0530*/  HMMA.1688.F32.TF32 R12, R8.reuse, R68, R12 ;  /* 0x00000044080c723c */ /* 0x040ff0000008100c */
[C---:B-1----:R-:W-:Y:S08]  /*b0540*/  HMMA.1688.F32.TF32 R4, R8.reuse, R28, R32 ;  /* 0x0000001c0804723c */ /* 0x042ff00000081020 */
[C---:B--2---:R-:W-:Y:S01]  /*b0550*/  HMMA.1688.F32.TF32 R16, R8.reuse, R44, R40 ;  /* 0x0000002c0810723c */ /* 0x044fe20000081028 */
[----:B------:R-:W-:Y:S04]  /*b0560*/  STL.64 [R1+0x36b0], R24 ;  /* 0x0036b01801007387 */ /* 0x000fe80000100a00 */
[----:B------:R-:W-:Y:S06]  /*b0570*/  STL.64 [R1+0x36b8], R26 ;  /* 0x0036b81a01007387 */ /* 0x000fec0000100a00 */
        /* <DEDUP_REMOVED lines=17> */
[----:B------:R-:W-:Y:S04]  /*b0690*/  LDS R7, [R101+UR7+0xa280] ;  /* 0x00a2800765077984 */ /* 0x000fe80008000800 */
[----:B------:R-:W-:Y:S04]  /*b06a0*/  LDS R4, [R0+UR7+0x8280] ;  /* 0x0082800700047984 */ /* 0x000fe80008000800 */
[----:B------:R-:W2:Y:S01]  /*b06b0*/  LDS R6, [R0+UR7+0xa280] ;  /* 0x00a2800700067984 */ /* 0x000ea20008000800 */
[C---:B-1----:R-:W-:Y:S03]  /*b06c0*/  HMMA.1688.F32.TF32 R12, R8.reuse, R88, R64 ;  /* 0x00000058080c723c */ /* 0x042fe60000081040 */
[----:B------:R-:W-:Y:S05]  /*b06d0*/  STL.64 [R1+0x88f8], R102 ;  /* 0x0088f86601007387 */ /* 0x000fea0000100a00 */
[C---:B------:R-:W-:Y:S11]  /*b06e0*/  HMMA.1688.F32.TF32 R16, R8.reuse, R80, R212 ;  /* 0x000000500810723c */ /* 0x040ff600000810d4 */
[----:B------:R-:W-:Y:S04]  /*b06f0*/  STL.64 [R1+0x3640], R12 ;  /* 0x0036400c01007387 */ /* 0x000fe80000100a00 */
[----:B------:R1:W-:Y:S02]  /*b0700*/  STL.64 [R1+0x3648], R14 ;  /* 0x0036480e01007387 */ /* 0x0003e40000100a00 */
[C---:B-1----:R-:W-:Y:S02]  /*b0710*/  HMMA.1688.F32.TF32 R12, R8.reuse, R76, R208 ;  /* 0x0000004c080c723c */ /* 0x042fe400000810d0 */
        /* <DEDUP_REMOVED lines=21> */
[----:B------:R-:W-:Y:S04]  /*b0870*/  STL.64 [R1+0x35c8], R26 ;  /* 0x0035c81a01007387 */ /* 0x000fe80000100a00 */
        /* <DEDUP_REMOVED lines=123> */
[C---:B------:R-:W-:Y:S08]  /*b1030*/  HMMA.1688.F32.TF32 R124, R8.reuse, R136, R124 ;  /* 0x00000088087c723c */ /* 0x040ff0000008107c */
[C---:B------:R-:W-:Y:S08]  /*b1040*/  HMMA.1688.F32.TF32 R120, R8.reuse, R140, R120 ;  /* 0x0000008c0878723c */ /* 0x040ff00000081078 */
[C---:B------:R-:W-:Y:S08]  /*b1050*/  HMMA.1688.F32.TF32 R112, R8.reuse, R148, R112 ;  /* 0x000000940870723c */ /* 0x040ff00000081070 */
        /* <DEDUP_REMOVED lines=18> */
[----:B--2---:R-:W-:Y:S01]  /*b1180*/  HMMA.1688.F32.TF32 R16, R8, R20, R40 ;  /* 0x000000140810723c */ /* 0x004fe20000081028 */
[----:B------:R-:W-:Y:S04]  /*b1190*/  LDS R8, [R109+UR7+0x8280] ;  /* 0x008280076d087984 */ /* 0x000fe80008000800 */
[----:B------:R-:W-:Y:S04]  /*b11a0*/  LDS R10, [R109+UR7+0xa280] ;  /* 0x00a280076d0a7984 */ /* 0x000fe80008000800 */
[----:B------:R-:W-:Y:S04]  /*b11b0*/  LDS R9, [R191+UR7+0x8280] ;  /* 0x00828007bf097984 */ /* 0x000fe80008000800 */
[----:B------:R-:W1:Y:S04]  /*b11c0*/  LDS R11, [R191+UR7+0xa280] ;  /* 0x00a28007bf0b7984 */ /* 0x000e680008000800 */
        /* <DEDUP_REMOVED lines=156> */
[----:B--2---:R-:W-:-:S15]  /*b1b90*/  HMMA.1688.F32.TF32 R176, R4, R184, R176 ;  /* 0x000000b804b0723c */ /* 0x004fde00000810b0 */
[----:B------:R-:W-:-:S04]  /*b1ba0*/  NOP ;  /* 0x0000000000007918 */ /* 0x000fc80000000000 */
[----:B------:R2:W-:Y:S04]  /*b1bb0*/  STL.64 [R1+0x2a80], R176 ;  /* 0x002a80b001007387 */ /* 0x0005e80000100a00 */
[----:B------:R-:W-:Y:S04]  /*b1bc0*/  STL.64 [R1+0x2a88], R178 ;  /* 0x002a88b201007387 */ /* 0x000fe80000100a00 */
[----:B--2---:R-:W2:Y:S01]  /*b1bd0*/  LDL.LU.64 R176, [R1+0x8900] ;  /* 0x0089000001b07983 */ /* 0x004ea20000300a00 */
        /* <DEDUP_REMOVED lines=9> */
[C---:B------:R-:W-:Y:S08]  /*b1c70*/  HMMA.1688.F32.TF32 R32, R4.reuse, R140, R32 ;  /* 0x0000008c0420723c */ /* 0x040ff00000081020 */
[----:B--2---:R-:W-:-:S15]  /*b1c80*/  HMMA.1688.F32.TF32 R100, R4, R176, R100 ;  /* 0x000000b00464723c */ /* 0x004fde0000081064 */
[----:B------:R-:W-:-:S04]  /*b1c90*/  NOP ;  /* 0x0000000000007918 */ /* 0x000fc80000000000 */
[----:B------:R-:W-:Y:S04]  /*b1ca0*/  STL.64 [R1+0x2a60], R100 ;  /* 0x002a606401007387 */ /* 0x000fe80000100a00 */
[----:B------:R2:W-:Y:S04]  /*b1cb0*/  STL.64 [R1+0x2a68], R102 ;  /* 0x002a686601007387 */ /* 0x0005e80000100a00 */
[----:B--2---:R-:W2:Y:S04]  /*b1cc0*/  LDL.LU.64 R102, [R1+0x88f8] ;  /* 0x0088f80001667983 */ /* 0x004ea80000300a00 */
        /* <DEDUP_REMOVED lines=17> */
[C---:B----4-:R-:W-:Y:S02]  /*b1de0*/  HMMA.1688.F32.TF32 R16, R4.reuse, R144, R40 ;  /* 0x000000900410723c */ /* 0x050fe40000081028 */
[----:B------:R-:W-:Y:S04]  /*b1df0*/  STL.64 [R1+0x2860], R24 ;  /* 0x0028601801007387 */ /* 0x000fe80000100a00 */
[----:B------:R4:W-:Y:S04]  /*b1e00*/  STL.64 [R1+0x2868], R26 ;  /* 0x0028681a01007387 */ /* 0x0009e80000100a00 */
[----:B------:R-:W-:Y:S04]  /*b1e10*/  STL.64 [R1+0x2840], R32 ;  /* 0x0028402001007387 */ /* 0x000fe80000100a00 */
[----:B------:R-:W-:Y:S01]  /*b1e20*/  STL.64 [R1+0x2848], R34 ;  /* 0x0028482201007387 */ /* 0x000fe20000100a00 */
[C---:B----4-:R-:W-:Y:S08]  /*b1e30*/  HMMA.1688.F32.TF32 R24, R4.reuse, R148, R12 ;  /* 0x000000940418723c */ /* 0x050ff0000008100c */
[C---:B------:R-:W-:Y:S01]  /*b1e40*/  HMMA.1688.F32.TF32 R12, R4.reuse, R152, R48 ;  /* 0x00000098040c723c */ /* 0x040fe20000081030 */
[----:B------:R-:W-:Y:S04]  /*b1e50*/  STL.64 [R1+0x2810], R16 ;  /* 0x0028101001007387 */ /* 0x000fe80000100a00 */
[----:B------:R4:W-:Y:S03]  /*b1e60*/  STL.64 [R1+0x2818], R18 ;  /* 0x0028181201007387 */ /* 0x0009e60000100a00 */
[C---:B----4-:R-:W-:Y:S03]  /*b1e70*/  HMMA.1688.F32.TF32 R16, R4.reuse, R156, R56 ;  /* 0x0000009c0410723c */ /* 0x050fe60000081038 */
[----:B------:R-:W-:Y:S04]  /*b1e80*/  STL.64 [R1+0x27f0], R24 ;  /* 0x0027f01801007387 */ /* 0x000fe80000100a00 */
[----:B------:R4:W-:Y:S04]  /*b1e90*/  STL.64 [R1+0x27f8], R26 ;  /* 0x0027f81a01007387 */ /* 0x0009e80000100a00 */
[----:B------:R-:W-:Y:S04]  /*b1ea0*/  STL.64 [R1+0x27d0], R12 ;  /* 0x0027d00c01007387 */ /* 0x000fe80000100a00 */
[----:B------:R1:W-:Y:S01]  /*b1eb0*/  STL.64 [R1+0x27d8], R14 ;  /* 0x0027d80e01007387 */ /* 0x0003e20000100a00 */
[C---:B----4-:R-:W-:Y:S08]  /*b1ec0*/  HMMA.1688.F32.TF32 R24, R4.reuse, R196, R60 ;  /* 0x000000c40418723c */ /* 0x050ff0000008103c */
[----:B-1----:R-:W-:Y:S01]  /*b1ed0*/  HMMA.1688.F32.TF32 R12, R4, R20, R64 ;  /* 0x00000014040c723c */ /* 0x002fe20000081040 */
        /* <DEDUP_REMOVED lines=20> */
[----:B------:R1:W-:Y:S02]  /*b2020*/  STL.64 [R1+0x2f88], R6 ;  /* 0x002f880601007387 */ /* 0x0003e40000100a00 */
[C---:B-1----:R-:W-:Y:S02]  /*b2030*/  HMMA.1688.F32.TF32 R4, R8.reuse, R68, R192 ;  /* 0x000000440804723c */ /* 0x042fe400000810c0 */
[----:B------:R-:W-:Y:S04]  /*b2040*/  STL.64 [R1+0x88d8], R44 ;  /* 0x0088d82c01007387 */ /* 0x000fe80000100a00 */
[----:B------:R-:W-:Y:S02]  /*b2050*/  STL.64 [R1+0x2f60], R12 ;  /* 0x002f600c01007387 */ /* 0x000fe40000100a00 */
[C---:B------:R-:W-:Y:S02]  /*b2060*/  HMMA.1688.F32.TF32 R16, R8.reuse, R220, R180 ;  /* 0x000000dc0810723c */ /* 0x040fe400000810b4 */
[----:B------:R1:W-:Y:S04]  /*b2070*/  STL.64 [R1+0x2f68], R14 ;  /* 0x002f680e01007387 */ /* 0x0003e80000100a00 */
[----:B------:R-:W-:Y:S02]  /*b2080*/  STL.64 [R1+0x88d0], R68 ;  /* 0x0088d04401007387 */ /* 0x000fe40000100a00 */
[C---:B-1----:R-:W-:Y:S03]  /*b2090*/  HMMA.1688.F32.TF32 R12, R8.reuse, R96, R168 ;  /* 0x00000060080c723c */ /* 0x042fe600000810a8 */
[----:B------:R-:W-:Y:S04]  /*b20a0*/  STL.64 [R1+0x2f40], R4 ;  /* 0x002f400401007387 */ /* 0x000fe80000100a00 */
[----:B------:R1:W-:Y:S02]  /*b20b0*/  STL.64 [R1+0x2f48], R6 ;  /* 0x002f480601007387 */ /* 0x0003e40000100a00 */
[C---:B-1----:R-:W-:Y:S02]  /*b20c0*/  HMMA.1688.F32.TF32 R4, R8.reuse, R92, R240 ;  /* 0x0000005c0804723c */ /* 0x042fe400000810f0 */
[----:B------:R1:W-:Y:S04]  /*b20d0*/  STL.64 [R1+0x2f30], R16 ;  /* 0x002f301001007387 */ /* 0x0003e80000100a00 */
[----:B------:R4:W-:Y:S04]  /*b20e0*/  STL.64 [R1+0x2f38], R18 ;  /* 0x002f381201007387 */ /* 0x0009e80000100a00 */
[----:B------:R-:W2:Y:S04]  /*b20f0*/  LDL.LU R180, [R1+0x2b10] ;  /* 0x002b100001b47983 */ /* 0x000ea80000300800 */
[----:B------:R1:W-:Y:S04]  /*b2100*/  STL.64 [R1+0x2f10], R12 ;  /* 0x002f100c01007387 */ /* 0x0003e80000100a00 */
[----:B------:R1:W-:Y:S04]  /*b2110*/  STL.64 [R1+0x2f18], R14 ;  /* 0x002f180e01007387 */ /* 0x0003e80000100a00 */
[----:B------:R-:W-:Y:S04]  /*b2120*/  STL.64 [R1+0x2ef0], R4 ;  /* 0x002ef00401007387 */ /* 0x000fe80000100a00 */
[----:B------:R-:W-:Y:S04]  /*b2130*/  STL.64 [R1+0x2ef8], R6 ;  /* 0x002ef80601007387 */ /* 0x000fe80000100a00 */
        /* <DEDUP_REMOVED lines=97> */
[----:B---3--:R-:W-:Y:S04]  /*b2750*/  LDS R5, [R101+UR7+0x8300] ;  /* 0x0083000765057984 */ /* 0x008fe80008000800 */
[----:B------:R-:W1:Y:S01]  /*b2760*/  LDS R7, [R101+UR7+0xa300] ;  /* 0x00a3000765077984 */ /* 0x000e620008000800 */
[C---:B--2---:R-:W-:Y:S08]  /*b2770*/  HMMA.1688.F32.TF32 R36, R8.reuse, R88, R232 ;  /* 0x000000580824723c */ /* 0x044ff000000810e8 */
[C---:B------:R-:W-:Y:S11]  /*b2780*/  HMMA.1688.F32.TF32 R28, R8.reuse, R84, R128 ;  /* 0x00000054081c723c */ /* 0x040ff60000081080 */
[----:B------:R-:W-:Y:S04]  /*b2790*/  STL.64 [R1+0x2ee0], R36 ;  /* 0x002ee02401007387 */ /* 0x000fe80000100a00 */
[----:B------:R2:W-:Y:S02]  /*b27a0*/  STL.64 [R1+0x2ee8], R38 ;  /* 0x002ee82601007387 */ /* 0x0005e40000100a00 */
[C---:B--2---:R-:W-:Y:S08]  /*b27b0*/  HMMA.1688.F32.TF32 R36, R8.reuse, R80, R124 ;  /* 0x000000500824723c */ /* 0x044ff0000008107c */
[C---:B------:R-:W-:Y:S01]  /*b27c0*/  HMMA.1688.F32.TF32 R44, R8.reuse, R76, R120 ;  /* 0x0000004c082c723c */ /* 0x040fe20000081078 */
[----:B------:R-:W-:Y:S04]  /*b27d0*/  STL.64 [R1+0x2ed0], R28 ;  /* 0x002ed01c01007387 */ /* 0x000fe80000100a00 */
[----:B------:R2:W-:Y:S03]  /*b27e0*/  STL.64 [R1+0x2ed8], R30 ;  /* 0x002ed81e01007387 */ /* 0x0005e60000100a00 */
[C---:B----4-:R-:W-:Y:S08]  /*b27f0*/  HMMA.1688.F32.TF32 R16, R8.reuse, R176, R16 ;  /* 0x000000b00810723c */ /* 0x050ff00000081010 */
[C---:B--2---:R-:W-:Y:S01]  /*b2800*/  HMMA.1688.F32.TF32 R28, R8.reuse, R72, R116 ;  /* 0x00000048081c723c */ /* 0x044fe20000081074 */
[----:B------:R-:W-:Y:S04]  /*b2810*/  STL.64 [R1+0x2ec0], R36 ;  /* 0x002ec02401007387 */ /* 0x000fe80000100a00 */
[----:B------:R2:W-:Y:S03]  /*b2820*/  STL.64 [R1+0x2ec8], R38 ;  /* 0x002ec82601007387 */ /* 0x0005e60000100a00 */
[C---:B--2---:R-:W-:Y:S01]  /*b2830*/  HMMA.1688.F32.TF32 R36, R8.reuse, R184, R112 ;  /* 0x000000b80824723c */ /* 0x044fe20000081070 */
[----:B------:R-:W-:Y:S04]  /*b2840*/  STL.64 [R1+0x2eb0], R44 ;  /* 0x002eb02c01007387 */ /* 0x000fe80000100a00 */
[----:B------:R-:W-:Y:S06]  /*b2850*/  STL.64 [R1+0x2eb8], R46 ;  /* 0x002eb82e01007387 */ /* 0x000fec0000100a00 */
[----:B------:R-:W-:Y:S04]  /*b2860*/  STL.64 [R1+0x2e90], R28 ;  /* 0x002e901c01007387 */ /* 0x000fe80000100a00 */
[----:B------:R2:W-:Y:S01]  /*b2870*/  STL.64 [R1+0x2e98], R30 ;  /* 0x002e981e01007387 */ /* 0x0005e20000100a00 */
[C---:B------:R-:W-:Y:S08]  /*b2880*/  HMMA.1688.F32.TF32 R12, R8.reuse, R244, R12 ;  /* 0x000000f4080c723c */ /* 0x040ff0000008100c */
        /* <DEDUP_REMOVED lines=8> */
[----:B------:R-:W-:Y:S04]  /*b2910*/  STL.64 [R1+0x2e28], R30 ;  /* 0x002e281e01007387 */ /* 0x000fe80000100a00 */
[----:B------:R-:W-:Y:S04]  /*b2920*/  STL.64 [R1+0x2e10], R24 ;  /* 0x002e101801007387 */ /* 0x000fe80000100a00 */
[----:B------:R2:W-:Y:S02]  /*b2930*/  STL.64 [R1+0x2e18], R26 ;  /* 0x002e181a01007387 */ /* 0x0005e40000100a00 */
        /* <DEDUP_REMOVED lines=33> */
[----:B---3--:R-:W-:Y:S01]  /*b2b50*/  HMMA.1688.F32.TF32 R12, R8, R20, R168 ;  /* 0x00000014080c723c */ /* 0x008fe200000810a8 */
[----:B------:R-:W-:Y:S04]  /*b2b60*/  LDS R8, [R109+UR7+0x8300] ;  /* 0x008300076d087984 */ /* 0x000fe80008000800 */
[----:B------:R-:W-:Y:S04]  /*b2b70*/  STL.64 [R1+0x2b20], R24 ;  /* 0x002b201801007387 */ /* 0x000fe80000100a00 */
[----:B------:R-:W-:Y:S04]  /*b2b80*/  STL.64 [R1+0x2b28], R26 ;  /* 0x002b281a01007387 */ /* 0x000fe80000100a00 */
[----:B------:R-:W-:Y:S04]  /*b2b90*/  LDS R10, [R109+UR7+0xa300] ;  /* 0x00a300076d0a7984 */ /* 0x000fe80008000800 */
[----:B------:R-:W-:Y:S04]  /*b2ba0*/  LDS R9, [R191+UR7+0x8300] ;  /* 0x00830007bf097984 */ /* 0x000fe80008000800 */
[----:B------:R-:W2:Y:S04]  /*b2bb0*/  LDS R11, [R191+UR7+0xa300] ;  /* 0x00a30007bf0b7984 */ /* 0x000ea80008000800 */
[----:B------:R-:W-:Y:S04]  /*b2bc0*/  STL.64 [R1+0x2b10], R16 ;  /* 0x002b101001007387 */ /* 0x000fe80000100a00 */
[----:B------:R-:W-:Y:S04]  /*b2bd0*/  STL.64 [R1+0x2b18], R18 ;  /* 0x002b181201007387 */ /* 0x000fe80000100a00 */
[----:B------:R-:W-:Y:S04]  /*b2be0*/  STL.64 [R1+0x2af0], R12 ;  /* 0x002af00c01007387 */ /* 0x000fe80000100a00 */
[----:B------:R1:W-:Y:S02]  /*b2bf0*/  STL.64 [R1+0x2af8], R14 ;  /* 0x002af80e01007387 */ /* 0x0003e40000100a00 */
[C---:B-1----:R-:W-:Y:S02]  /*b2c00*/  HMMA.1688.F32.TF32 R12, R4.reuse, R104, R240 ;  /* 0x00000068040c723c */ /* 0x042fe400000810f0 */
[----:B------:R-:W-:Y:S04]  /*b2c10*/  STL.64 [R1+0x88c0], R108 ;  /* 0x0088c06c01007387 */ /* 0x000fe80000100a00 */
[----:B------:R-:W-:Y:S04]  /*b2c20*/  STL [R1+0x88c8], R191 ;  /* 0x0088c8bf01007387 */ /* 0x000fe80000100800 */
[----:B------:R-:W3:Y:S09]  /*b2c30*/  LDL.LU R168, [R1+0x2850] ;  /* 0x0028500001a87983 */ /* 0x000ef20000300800 */
        /* <DEDUP_REMOVED lines=217> */
[C---:B---3--:R-:W-:Y:S08]  /*b39d0*/  HMMA.1688.F32.TF32 R12, R4.reuse, R196, R168 ;  /* 0x000000c4040c723c */ /* 0x048ff000000810a8 */
[----:B------:R-:W-:Y:S01]  /*b39e0*/  HMMA.1688.F32.TF32 R4, R4, R20, R240 ;  /* 0x000000140404723c */ /* 0x000fe200000810f0 */
        /* <DEDUP_REMOVED lines=117> */
[C---:B--2---:R-:W-:Y:S08]  /*b4140*/  HMMA.1688.F32.TF32 R188, R8.reuse, R52, R108 ;  /* 0x0000003408bc723c */ /* 0x044ff0000008106c */
[C---:B---3--:R-:W-:Y:S08]  /*b4150*/  HMMA.1688.F32.TF32 R108, R8.reuse, R36, R236 ;  /* 0x00000024086c723c */ /* 0x048ff000000810ec */
[C---:B------:R-:W-:Y:S01]  /*b4160*/  HMMA.1688.F32.TF32 R128, R8.reuse, R44, R128 ;  /* 0x0000002c0880723c */ /* 0x040fe20000081080 */
[----:B------:R-:W-:Y:S04]  /*b4170*/  STL.64 [R1+0x3000], R4 ;  /* 0x0030000401007387 */ /* 0x000fe80000100a00 */
[----:B------:R1:W-:Y:S04]  /*b4180*/  STL.64 [R1+0x3008], R6 ;  /* 0x0030080601007387 */ /* 0x0003e80000100a00 */
[----:B------:R-:W-:Y:S04]  /*b4190*/  STL.64 [R1+0x2fd0], R188 ;  /* 0x002fd0bc01007387 */ /* 0x000fe80000100a00 */
[----:B------:R-:W-:Y:S04]  /*b41a0*/  STL.64 [R1+0x2fd8], R190 ;  /* 0x002fd8be01007387 */ /* 0x000fe80000100a00 */
[----:B------:R-:W-:Y:S04]  /*b41b0*/  STL.64 [R1+0x2820], R108 ;  /* 0x0028206c01007387 */ /* 0x000fe80000100a00 */
[----:B------:R2:W-:Y:S01]  /*b41c0*/  STL.64 [R1+0x2828], R110 ;  /* 0x0028286e01007387 */ /* 0x0005e20000100a00 */
[C---:B-1----:R-:W-:Y:S08]  /*b41d0*/  HMMA.1688.F32.TF32 R4, R8.reuse, R28, R232 ;  /* 0x0000001c0804723c */ /* 0x042ff000000810e8 */
[C---:B--2---:R-:W-:Y:S08]  /*b41e0*/  HMMA.1688.F32.TF32 R108, R8.reuse, R68, R124 ;  /* 0x00000044086c723c */ /* 0x044ff0000008107c */
[C---:B------:R-:W-:Y:S03]  /*b41f0*/  HMMA.1688.F32.TF32 R116, R8.reuse, R96, R116 ;  /* 0x000000600874723c */ /* 0x040fe60000081074 */
[----:B------:R-:W-:Y:S04]  /*b4200*/  STL.64 [R1+0x2800], R4 ;  /* 0x0028000401007387 */ /* 0x000fe80000100a00 */
[----:B------:R1:W-:Y:S04]  /*b4210*/  STL.64 [R1+0x2808], R6 ;  /* 0x0028080601007387 */ /* 0x0003e80000100a00 */
[----:B------:R-:W-:Y:S04]  /*b4220*/  STL.64 [R1+0x27e0], R128 ;  /* 0x0027e08001007387 */ /* 0x000fe80000100a00 */
[----:B------:R-:W-:Y:S04]  /*b4230*/  STL.64 [R1+0x27e8], R130 ;  /* 0x0027e88201007387 */ /* 0x000fe80000100a00 */
[----:B------:R-:W-:Y:S04]  /*b4240*/  STL.64 [R1+0x27c0], R108 ;  /* 0x0027c06c01007387 */ /* 0x000fe80000100a00 */
[----:B------:R2:W-:Y:S01]  /*b4250*/  STL.64 [R1+0x27c8], R110 ;  /* 0x0027c86e01007387 */ /* 0x0005e20000100a00 */
[C---:B-1----:R-:W-:Y:S08]  /*b4260*/  HMMA.1688.F32.TF32 R4, R8.reuse, R220, R120 ;  /* 0x000000dc0804723c */ /* 0x042ff00000081078 */
[C---:B--2---:R-:W-:Y:S11]  /*b4270*/  HMMA.1688.F32.TF32 R108, R8.reuse, R92, R112 ;  /* 0x0000005c086c723c */ /* 0x044ff60000081070 */
        /* <DEDUP_REMOVED lines=11> */
[C---:B-1----:R-:W-:Y:S08]  /*b4330*/  HMMA.1688.F32.TF32 R108, R8.reuse, R88, R16 ;  /* 0x00000058086c723c */ /* 0x042ff00000081010 */
[C---:B------:R-:W-:Y:S08]  /*b4340*/  HMMA.1688.F32.TF32 R16, R8.reuse, R84, R24 ;  /* 0x000000540810723c */ /* 0x040ff00000081018 */
[C---:B------:R-:W-:Y:S03]  /*b4350*/  HMMA.1688.F32.TF32 R24, R8.reuse, R76, R40 ;  /* 0x0000004c0818723c */ /* 0x040fe60000081028 */
        /* <DEDUP_REMOVED lines=162> */
[----:B------:R-:W-:Y:S11]  /*b4d80*/  HMMA.1688.F32.TF32 R236, R8, R156, R236 ;  /* 0x0000009c08ec723c */ /* 0x000ff600000810ec */
[----:B------:R-:W-:Y:S04]  /*b4d90*/  STL.64 [R1+0x2330], R188 ;  /* 0x002330bc01007387 */ /* 0x000fe80000100a00 */
[----:B------:R1:W-:Y:S04]  /*b4da0*/  STL.64 [R1+0x2338], R190 ;  /* 0x002338be01007387 */ /* 0x0003e80000100a00 */
[----:B-1----:R-:W2:Y:S04]  /*b4db0*/  LDL.LU R191, [R1+0x88c8] ;  /* 0x0088c80001bf7983 */ /* 0x002ea80000300800 */
[----:B------:R1:W-:Y:S04]  /*b4dc0*/  STL.64 [R1+0x2310], R108 ;  /* 0x0023106c01007387 */ /* 0x0003e80000100a00 */
[----:B------:R-:W-:Y:S04]  /*b4dd0*/  STL.64 [R1+0x2318], R110 ;  /* 0x0023186e01007387 */ /* 0x000fe80000100a00 */
[----:B-1----:R-:W3:Y:S04]  /*b4de0*/  LDL.LU.64 R108, [R1+0x88c0] ;  /* 0x0088c000016c7983 */ /* 0x002ee80000300a00 */
        /* <DEDUP_REMOVED lines=150> */
[----:B------:R-:W-:Y:S04]  /*b5750*/  LDS R11, [R191+UR7+0xa380] ;  /* 0x00a38007bf0b7984 */ /* 0x000fe80008000800 */
[----:B---3--:R-:W-:Y:S04]  /*b5760*/  LDS R8, [R109+UR7+0x8380] ;  /* 0x008380076d087984 */ /* 0x008fe80008000800 */
[----:B------:R-:W1:Y:S01]  /*b5770*/  LDS R10, [R109+UR7+0xa380] ;  /* 0x00a380076d0a7984 */ /* 0x000e620008000800 */
[----:B----4-:R-:W-:-:S15]  /*b5780*/  HMMA.1688.F32.TF32 R124, R4, R132, R240 ;  /* 0x00000084047c723c */ /* 0x010fde00000810f0 */
[----:B------:R-:W-:-:S04]  /*b5790*/  NOP ;  /* 0x0000000000007918 */ /* 0x000fc80000000000 */
[----:B------:R-:W-:Y:S04]  /*b57a0*/  STL.64 [R1+0x1e50], R124 ;  /* 0x001e507c01007387 */ /* 0x000fe80000100a00 */
[----:B------:R2:W-:Y:S04]  /*b57b0*/  STL.64 [R1+0x1e58], R126 ;  /* 0x001e587e01007387 */ /* 0x0005e80000100a00 */
[----:B------:R-:W3:Y:S04]  /*b57c0*/  LDL.LU R181, [R1+0x1c34] ;  /* 0x001c340001b57983 */ /* 0x000ee80000300800 */
[----:B------:R-:W3:Y:S04]  /*b57d0*/  LDL.LU R182, [R1+0x1c38] ;  /* 0x001c380001b67983 */ /* 0x000ee80000300800 */
[----:B------:R-:W3:Y:S04]  /*b57e0*/  LDL.LU R183, [R1+0x1c3c] ;  /* 0x001c3c0001b77983 */ /* 0x000ee80000300800 */
[----:B------:R-:W4:Y:S04]  /*b57f0*/  LDL.LU R168, [R1+0x1c20] ;  /* 0x001c200001a87983 */ /* 0x000f280000300800 */
[----:B------:R-:W4:Y:S04]  /*b5800*/  LDL.LU R169, [R1+0x1c24] ;  /* 0x001c240001a97983 */ /* 0x000f280000300800 */
[----:B------:R-:W4:Y:S04]  /*b5810*/  LDL.LU R170, [R1+0x1c28] ;  /* 0x001c280001aa7983 */ /* 0x000f280000300800 */
[----:B------:R-:W4:Y:S04]  /*b5820*/  LDL.LU R171, [R1+0x1c2c] ;  /* 0x001c2c0001ab7983 */ /* 0x000f280000300800 */
[----:B------:R-:W3:Y:S04]  /*b5830*/  LDL.LU R240, [R1+0x1c00] ;  /* 0x001c000001f07983 */ /* 0x000ee80000300800 */
[----:B------:R-:W4:Y:S04]  /*b5840*/  LDL.LU R241, [R1+0x1c04] ;  /* 0x001c040001f17983 */ /* 0x000f280000300800 */
[----:B------:R-:W4:Y:S04]  /*b5850*/  LDL.LU R242, [R1+0x1c08] ;  /* 0x001c080001f27983 */ /* 0x000f280000300800 */
[----:B------:R-:W4:Y:S01]  /*b5860*/  LDL.LU R243, [R1+0x1c0c] ;  /* 0x001c0c0001f37983 */ /* 0x000f220000300800 */
[C---:B--2---:R-:W-:Y:S08]  /*b5870*/  HMMA.1688.F32.TF32 R124, R4.reuse, R224, R120 ;  /* 0x000000e0047c723c */ /* 0x044ff00000081078 */
        /* <DEDUP_REMOVED lines=18> */
[----:B------:R-:W-:Y:S01]  /*b59a0*/  STL.64 [R1+0x1db8], R26 ;  /* 0x001db81a01007387 */ /* 0x000fe20000100a00 */
[----:B------:R-:W-:Y:S04]  /*b59b0*/  HMMA.1688.F32.TF32 R4, R4, R20, R48 ;  /* 0x000000140404723c */ /* 0x000fe80000081030 */
        /* <DEDUP_REMOVED lines=23> */
[----:B--2---:R-:W-:Y:S01]  /*b5b30*/  HMMA.1688.F32.TF32 R12, R8, R96, R200 ;  /* 0x00000060080c723c */ /* 0x004fe200000810c8 */
[----:B------:R-:W-:-:S02]  /*b5b40*/  IMAD.MOV.U32 R95, RZ, RZ, R186 ;  /* 0x000000ffff5f7224 */ /* 0x000fc400078e00ba */
[----:B------:R-:W-:Y:S01]  /*b5b50*/  IMAD.MOV.U32 R94, RZ, RZ, R187 ;  /* 0x000000ffff5e7224 */ /* 0x000fe200078e00bb */
[----:B------:R-:W-:Y:S04]  /*b5b60*/  STL.64 [R1+0x3010], R4 ;  /* 0x0030100401007387 */ /* 0x000fe80000100a00 */
[----:B------:R1:W-:Y:S02]  /*b5b70*/  STL.64 [R1+0x3018], R6 ;  /* 0x0030180601007387 */ /* 0x0003e40000100a00 */
[C---:B-1----:R-:W-:Y:S02]  /*b5b80*/  HMMA.1688.F32.TF32 R4, R8.reuse, R92, R192 ;  /* 0x0000005c0804723c */ /* 0x042fe400000810c0 */
        /* <DEDUP_REMOVED lines=9> */
[----:B------:R-:W-:Y:S04]  /*b5c20*/  LDS R4, [R0+UR7+0x8400] ;  /* 0x0084000700047984 */ /* 0x000fe80008000800 */
[----:B------:R-:W-:Y:S04]  /*b5c30*/  LDS R6, [R0+UR7+0xa400] ;  /* 0x00a4000700067984 */ /* 0x000fe80008000800 */
[----:B------:R-:W-:Y:S04]  /*b5c40*/  LDS R5, [R101+UR7+0x8400] ;  /* 0x0084000765057984 */ /* 0x000fe80008000800 */
[----:B------:R-:W1:Y:S01]  /*b5c50*/  LDS R7, [R101+UR7+0xa400] ;  /* 0x00a4000765077984 */ /* 0x000e620008000800 */
[C---:B---3--:R-:W-:Y:S08]  /*b5c60*/  HMMA.1688.F32.TF32 R12, R8.reuse, R88, R180 ;  /* 0x00000058080c723c */ /* 0x048ff000000810b4 */
[C---:B----4-:R-:W-:Y:S11]  /*b5c70*/  HMMA.1688.F32.TF32 R16, R8.reuse, R84, R168 ;  /* 0x000000540810723c */ /* 0x050ff600000810a8 */
[----:B------:R-:W-:Y:S04]  /*b5c80*/  STL.64 [R1+0x1cd0], R12 ;  /* 0x001cd00c01007387 */ /* 0x000fe80000100a00 */
[----:B------:R2:W-:Y:S02]  /*b5c90*/  STL.64 [R1+0x1cd8], R14 ;  /* 0x001cd80e01007387 */ /* 0x0005e40000100a00 */
[C---:B--2---:R-:W-:Y:S02]  /*b5ca0*/  HMMA.1688.F32.TF32 R12, R8.reuse, R80, R240 ;  /* 0x00000050080c723c */ /* 0x044fe400000810f0 */
[----:B------:R-:W-:Y:S04]  /*b5cb0*/  STL.64 [R1+0x8890], R102 ;  /* 0x0088906601007387 */ /* 0x000fe80000100a00 */
[----:B------:R-:W-:Y:S04]  /*b5cc0*/  STL.64 [R1+0x8888], R100 ;  /* 0x0088886401007387 */ /* 0x000fe80000100a00 */
[----:B------:R-:W-:Y:S04]  /*b5cd0*/  STL.64 [R1+0x88a0], R84 ;  /* 0x0088a05401007387 */ /* 0x000fe80000100a00 */
[----:B------:R2:W-:Y:S04]  /*b5ce0*/  STL.64 [R1+0x1cc0], R16 ;  /* 0x001cc01001007387 */ /* 0x0005e80000100a00 */
[----:B------:R3:W-:Y:S04]  /*b5cf0*/  STL.64 [R1+0x1cc8], R18 ;  /* 0x001cc81201007387 */ /* 0x0007e80000100a00 */
[----:B------:R-:W4:Y:S04]  /*b5d00*/  LDL.LU R240, [R1+0x16d0] ;  /* 0x0016d00001f07983 */ /* 0x000f280000300800 */
        /* <DEDUP_REMOVED lines=89> */
[----:B-1----:R-:W3:Y:S04]  /*b62a0*/  LDL.LU R12, [R1+0x17a0] ;  /* 0x0017a000010c7983 */ /* 0x002ee80000300800 */
[----:B------:R-:W3:Y:S04]  /*b62b0*/  LDL.LU R13, [R1+0x17a4] ;  /* 0x0017a400010d7983 */ /* 0x000ee80000300800 */
[----:B------:R-:W3:Y:S04]  /*b62c0*/  LDL.LU R14, [R1+0x17a8] ;  /* 0x0017a800010e7983 */ /* 0x000ee80000300800 */
[----:B------:R-:W3:Y:S04]  /*b62d0*/  LDL.LU R15, [R1+0x17ac] ;  /* 0x0017ac00010f7983 */ /* 0x000ee80000300800 */
        /* <DEDUP_REMOVED lines=16> */
[----:B------:R1:W-:Y:S01]  /*b63e0*/  STL.64 [R1+0x8898], R80 ;  /* 0x0088985001007387 */ /* 0x0003e20000100a00 */
[C---:B----4-:R-:W-:Y:S08]  /*b63f0*/  HMMA.1688.F32.TF32 R84, R8.reuse, R184, R236 ;  /* 0x000000b80854723c */ /* 0x050ff000000810ec */
[C---:B------:R-:W-:Y:S08]  /*b6400*/  HMMA.1688.F32.TF32 R88, R8.reuse, R76, R88 ;  /* 0x0000004c0858723c */ /* 0x040ff00000081058 */
[C---:B-1----:R-:W-:Y:S11]  /*b6410*/  HMMA.1688.F32.TF32 R80, R8.reuse, R72, R92 ;  /* 0x000000480850723c */ /* 0x042ff6000008105c */
[----:B------:R-:W-:Y:S04]  /*b6420*/  STL.64 [R1+0x1c80], R88 ;  /* 0x001c805801007387 */ /* 0x000fe80000100a00 */
[----:B------:R1:W-:Y:S04]  /*b6430*/  STL.64 [R1+0x1c88], R90 ;  /* 0x001c885a01007387 */ /* 0x0003e80000100a00 */
[----:B------:R-:W-:Y:S04]  /*b6440*/  STL.64 [R1+0x1c60], R80 ;  /* 0x001c605001007387 */ /* 0x000fe80000100a00 */
[----:B------:R4:W-:Y:S04]  /*b6450*/  STL.64 [R1+0x1c68], R82 ;  /* 0x001c685201007387 */ /* 0x0009e80000100a00 */
[----:B------:R-:W-:Y:S04]  /*b6460*/  STL.64 [R1+0x1c00], R84 ;  /* 0x001c005401007387 */ /* 0x000fe80000100a00 */
[----:B------:R4:W-:Y:S01]  /*b6470*/  STL.64 [R1+0x1c08], R86 ;  /* 0x001c085601007387 */ /* 0x0009e20000100a00 */
[C---:B-1----:R-:W-:Y:S08]  /*b6480*/  HMMA.1688.F32.TF32 R88, R8.reuse, R176, R232 ;  /* 0x000000b00858723c */ /* 0x042ff000000810e8 */
[C---:B----4-:R-:W-:Y:S08]  /*b6490*/  HMMA.1688.F32.TF32 R80, R8.reuse, R172, R128 ;  /* 0x000000ac0850723c */ /* 0x050ff00000081080 */
[C---:B------:R-:W-:Y:S08]  /*b64a0*/  HMMA.1688.F32.TF32 R84, R8.reuse, R228, R124 ;  /* 0x000000e40854723c */ /* 0x040ff0000008107c */
[C---:B--2---:R-:W-:Y:S01]  /*b64b0*/  HMMA.1688.F32.TF32 R16, R8.reuse, R160, R16 ;  /* 0x000000a00810723c */ /* 0x044fe20000081010 */
        /* <DEDUP_REMOVED lines=8> */
[C---:B----4-:R-:W-:Y:S08]  /*b6540*/  HMMA.1688.F32.TF32 R84, R8.reuse, R164, R112 ;  /* 0x000000a40854723c */ /* 0x050ff00000081070 */
[C---:B---3--:R-:W-:Y:S01]  /*b6550*/  HMMA.1688.F32.TF32 R12, R8.reuse, R140, R12 ;  /* 0x0000008c080c723c */ /* 0x048fe2000008100c */
        /* <DEDUP_REMOVED lines=10> */
[C---:B--2---:R-:W-:Y:S03]  /*b6600*/  HMMA.1688.F32.TF32 R16, R8.reuse, R136, R40 ;  /* 0x000000880810723c */ /* 0x044fe60000081028 */
        /* <DEDUP_REMOVED lines=19> */
[----:B---3--:R-:W-:Y:S01]  /*b6740*/  HMMA.1688.F32.TF32 R12, R8, R20, R212 ;  /* 0x00000014080c723c */ /* 0x008fe200000810d4 */
        /* <DEDUP_REMOVED lines=155> */
[----:B--2---:R-:W2:Y:S04]  /*b7100*/  LDL.LU.64 R94, [R1+0x88b8] ;  /* 0x0088b800015e7983 */ /* 0x004ea80000300a00 */
[----:B------:R-:W2:Y:S02]  /*b7110*/  LDL.LU.64 R92, [R1+0x88b0] ;  /* 0x0088b000015c7983 */ /* 0x000ea40000300a00 */
[----:B--2---:R-:W-:-:S15]  /*b7120*/  HMMA.1688.F32.TF32 R88, R4, R92, R88 ;  /* 0x0000005c0458723c */ /* 0x004fde0000081058 */
[----:B------:R-:W-:-:S04]  /*b7130*/  NOP ;  /* 0x0000000000007918 */ /* 0x000fc80000000000 */
[----:B------:R2:W-:Y:S04]  /*b7140*/  STL.64 [R1+0x16b0], R88 ;  /* 0x0016b05801007387 */ /* 0x0005e80000100a00 */
[----:B------:R-:W-:Y:S04]  /*b7150*/  STL.64 [R1+0x16b8], R90 ;  /* 0x0016b85a01007387 */ /* 0x000fe80000100a00 */
[----:B--2---:R-:W3:Y:S02]  /*b7160*/  LDL.LU.64 R88, [R1+0x88a8] ;  /* 0x0088a80001587983 */ /* 0x004ee40000300a00 */
[----:B---3--:R-:W-:-:S15]  /*b7170*/  HMMA.1688.F32.TF32 R84, R4, R88, R84 ;  /* 0x000000580454723c */ /* 0x008fde0000081054 */
        /* <DEDUP_REMOVED lines=8> */
[----:B--2---:R-:W2:Y:S01]  /*b7200*/  LDL.LU.64 R80, [R1+0x8898] ;  /* 0x0088980001507983 */ /* 0x004ea20000300a00 */
[C---:B------:R-:W-:Y:S08]  /*b7210*/  HMMA.1688.F32.TF32 R236, R4.reuse, R76, R236 ;  /* 0x0000004c04ec723c */ /* 0x040ff000000810ec */
[C---:B------:R-:W-:Y:S08]  /*b7220*/  HMMA.1688.F32.TF32 R16, R4.reuse, R244, R16 ;  /* 0x000000f40410723c */ /* 0x040ff00000081010 */
        /* <DEDUP_REMOVED lines=33> */
[----:B------:R-:W-:Y:S04]  /*b7440*/  STL.64 [R1+0x15f8], R114 ;  /* 0x0015f87201007387 */ /* 0x000fe80000100a00 */
[----:B------:R-:W-:Y:S04]  /*b7450*/  STL.64 [R1+0x15e0], R24 ;  /* 0x0015e01801007387 */ /* 0x000fe80000100a00 */
[----:B------:R1:W-:Y:S02]  /*b7460*/  STL.64 [R1+0x15e8], R26 ;  /* 0x0015e81a01007387 */ /* 0x0003e40000100a00 */
        /* <DEDUP_REMOVED lines=23> */
[----:B-1----:R-:W-:Y:S08]  /*b75e0*/  HMMA.1688.F32.TF32 R16, R4, R20, R204 ;  /* 0x000000140410723c */ /* 0x002ff000000810cc */
[C---:B----4-:R-:W-:Y:S08]  /*b75f0*/  HMMA.1688.F32.TF32 R12, R8.reuse, R104, R200 ;  /* 0x00000068080c723c */ /* 0x050ff000000810c8 */
[C---:B------:R-:W-:Y:S01]  /*b7600*/  HMMA.1688.F32.TF32 R4, R8.reuse, R52, R192 ;  /* 0x000000340804723c */ /* 0x040fe200000810c0 */
[----:B------:R-:W-:Y:S04]  /*b7610*/  STL.64 [R1+0x280], R24 ;  /* 0x0002801801007387 */ /* 0x000fe80000100a00 */
[----:B------:R-:W-:Y:S04]  /*b7620*/  STL.64 [R1+0x288], R26 ;  /* 0x0002881a01007387 */ /* 0x000fe80000100a00 */
[----:B------:R-:W-:Y:S04]  /*b7630*/  STL.64 [R1+0x1d0], R16 ;  /* 0x0001d01001007387 */ /* 0x000fe80000100a00 */
[----:B------:R1:W-:Y:S04]  /*b7640*/  STL.64 [R1+0x1d8], R18 ;  /* 0x0001d81201007387 */ /* 0x0003e80000100a00 */
[----:B------:R-:W-:Y:S04]  /*b7650*/  STL.64 [R1+0x8880], R52 ;  /* 0x0088803401007387 */ /* 0x000fe80000100a00 */
[----:B------:R-:W-:Y:S04]  /*b7660*/  STL.64 [R1+0x37a0], R12 ;  /* 0x0037a00c01007387 */ /* 0x000fe80000100a00 */
[----:B------:R4:W-:Y:S04]  /*b7670*/  STL.64 [R1+0x37a8], R14 ;  /* 0x0037a80e01007387 */ /* 0x0009e80000100a00 */
[----:B------:R-:W-:Y:S04]  /*b7680*/  STL.64 [R1+0x3790], R4 ;  /* 0x0037900401007387 */ /* 0x000fe80000100a00 */
[----:B------:R2:W-:Y:S01]  /*b7690*/  STL.64 [R1+0x3798], R6 ;  /* 0x0037980601007387 */ /* 0x0005e20000100a00 */
[C---:B-1----:R-:W-:Y:S08]  /*b76a0*/  HMMA.1688.F32.TF32 R16, R8.reuse, R36, R180 ;  /* 0x000000240810723c */ /* 0x042ff000000810b4 */
[C---:B----4-:R-:W-:Y:S08]  /*b76b0*/  HMMA.1688.F32.TF32 R12, R8.reuse, R28, R168 ;  /* 0x0000001c080c723c */ /* 0x050ff000000810a8 */
        /* <DEDUP_REMOVED lines=124> */
[----:B------:R-:W-:Y:S01]  /*b7e80*/  STL.64 [R1+0x3738], R238 ;  /* 0x003738ee01007387 */ /* 0x000fe20000100a00 */
[C---:B------:R-:W-:Y:S08]  /*b7e90*/  HMMA.1688.F32.TF32 R124, R8.reuse, R84, R124 ;  /* 0x00000054087c723c */ /* 0x040ff0000008107c */
[C---:B----4-:R-:W-:Y:S08]  /*b7ea0*/  HMMA.1688.F32.TF32 R120, R8.reuse, R80, R120 ;  /* 0x000000500878723c */ /* 0x050ff00000081078 */
[C---:B------:R-:W-:Y:S08]  /*b7eb0*/  HMMA.1688.F32.TF32 R112, R8.reuse, R72, R112 ;  /* 0x000000480870723c */ /* 0x040ff00000081070 */
        /* <DEDUP_REMOVED lines=8> */
[----:B--2---:R-:W-:-:S15]  /*b7f40*/  HMMA.1688.F32.TF32 R52, R8, R88, R128 ;  /* 0x000000580834723c */ /* 0x004fde0000081080 */
[----:B------:R-:W-:-:S04]  /*b7f50*/  NOP ;  /* 0x0000000000007918 */ /* 0x000fc80000000000 */
        /* <DEDUP_REMOVED lines=13> */
[C---:B--2---:R-:W-:Y:S08]  /*b8030*/  HMMA.1688.F32.TF32 R52, R8.reuse, R176, R24 ;  /* 0x000000b00834723c */ /* 0x044ff00000081018 */
        /* <DEDUP_REMOVED lines=40> */
[----:B------:R-:W-:Y:S01]  /*b82c0*/  HMMA.1688.F32.TF32 R8, R8, R20, R240 ;  /* 0x000000140808723c */ /* 0x000fe200000810f0 */
[----:B------:R2:W-:Y:S04]  /*b82d0*/  STL.64 [R1+0x1500], R24 ;  /* 0x0015001801007387 */ /* 0x0005e80000100a00 */
[----:B------:R3:W-:Y:S04]  /*b82e0*/  STL.64 [R1+0x1508], R26 ;  /* 0x0015081a01007387 */ /* 0x0007e80000100a00 */
[----:B------:R4:W-:Y:S04]  /*b82f0*/  STL.64 [R1+0x14f0], R16 ;  /* 0x0014f01001007387 */ /* 0x0009e80000100a00 */
[----:B------:R1:W-:Y:S04]  /*b8300*/  STL.64 [R1+0x14f8], R18 ;  /* 0x0014f81201007387 */ /* 0x0003e80000100a00 */
[----:B------:R-:W4:Y:S04]  /*b8310*/  LDL.LU R240, [R1+0x1320] ;  /* 0x0013200001f07983 */ /* 0x000f280000300800 */
[----:B------:R1:W-:Y:S04]  /*b8320*/  STL.64 [R1+0x14e0], R12 ;  /* 0x0014e00c01007387 */ /* 0x0003e80000100a00 */
[----:B------:R1:W-:Y:S04]  /*b8330*/  STL.64 [R1+0x14e8], R14 ;  /* 0x0014e80e01007387 */ /* 0x0003e80000100a00 */
[----:B------:R-:W-:Y:S04]  /*b8340*/  STL.64 [R1+0x14d0], R8 ;  /* 0x0014d00801007387 */ /* 0x000fe80000100a00 */
[----:B------:R-:W-:Y:S04]  /*b8350*/  STL.64 [R1+0x14d8], R10 ;  /* 0x0014d80a01007387 */ /* 0x000fe80000100a00 */
        /* <DEDUP_REMOVED lines=83> */
[----:B----4-:R-:W4:Y:S04]  /*b8890*/  LDL.LU R16, [R1+0x1430] ;  /* 0x0014300001107983 */ /* 0x010f280000300800 */
[----:B------:R-:W4:Y:S04]  /*b88a0*/  LDL.LU R17, [R1+0x1434] ;  /* 0x0014340001117983 */ /* 0x000f280000300800 */
[----:B-1----:R-:W4:Y:S04]  /*b88b0*/  LDL.LU R18, [R1+0x1438] ;  /* 0x0014380001127983 */ /* 0x002f280000300800 */
[----:B------:R-:W4:Y:S04]  /*b88c0*/  LDL.LU R19, [R1+0x143c] ;  /* 0x00143c0001137983 */ /* 0x000f280000300800 */
        /* <DEDUP_REMOVED lines=16> */
[----:B------:R1:W-:Y:S04]  /*b89d0*/  STL.64 [R1+0x8878], R108 ;  /* 0x0088786c01007387 */ /* 0x0003e80000100a00 */
[----:B------:R-:W-:Y:S04]  /*b89e0*/  LDS R8, [R109+UR7+0x8480] ;  /* 0x008480076d087984 */ /* 0x000fe80008000800 */
[----:B------:R1:W-:Y:S04]  /*b89f0*/  LDS R10, [R109+UR7+0xa480] ;  /* 0x00a480076d0a7984 */ /* 0x0003e80008000800 */
[----:B------:R-:W-:Y:S04]  /*b8a00*/  LDS R9, [R191+UR7+0x8480] ;  /* 0x00848007bf097984 */ /* 0x000fe80008000800 */
[----:B------:R-:W2:Y:S04]  /*b8a10*/  LDS R11, [R191+UR7+0xa480] ;  /* 0x00a48007bf0b7984 */ /* 0x000ea80008000800 */
[----:B-1----:R-:W4:Y:S04]  /*b8a20*/  LDL.LU R108, [R1+0x14b0] ;  /* 0x0014b000016c7983 */ /* 0x002f280000300800 */
[----:B------:R-:W4:Y:S04]  /*b8a30*/  LDL.LU R109, [R1+0x14b4] ;  /* 0x0014b400016d7983 */ /* 0x000f280000300800 */
[----:B------:R-:W4:Y:S04]  /*b8a40*/  LDL.LU R110, [R1+0x14b8] ;  /* 0x0014b800016e7983 */ /* 0x000f280000300800 */
[----:B------:R-:W4:Y:S01]  /*b8a50*/  LDL.LU R111, [R1+0x14bc] ;  /* 0x0014bc00016f7983 */ /* 0x000f220000300800 */
[----:B--2---:R-:W-:-:S15]  /*b8a60*/  HMMA.1688.F32.TF32 R52, R4, R104, R52 ;  /* 0x000000680434723c */ /* 0x004fde0000081034 */
[----:B------:R-:W-:-:S04]  /*b8a70*/  NOP ;  /* 0x0000000000007918 */ /* 0x000fc80000000000 */
[----:B------:R1:W-:Y:S04]  /*b8a80*/  STL.64 [R1+0x14c0], R52 ;  /* 0x0014c03401007387 */ /* 0x0003e80000100a00 */
[----:B------:R-:W-:Y:S04]  /*b8a90*/  STL.64 [R1+0x14c8], R54 ;  /* 0x0014c83601007387 */ /* 0x000fe80000100a00 */
[----:B-1----:R-:W4:Y:S01]  /*b8aa0*/  LDL.LU.64 R52, [R1+0x8880] ;  /* 0x0088800001347983 */ /* 0x002f220000300a00 */
[C---:B------:R-:W-:Y:S08]  /*b8ab0*/  HMMA.1688.F32.TF32 R236, R4.reuse, R36, R236 ;  /* 0x0000002404ec723c */ /* 0x040ff000000810ec */
[C---:B------:R-:W-:Y:S08]  /*b8ac0*/  HMMA.1688.F32.TF32 R128, R4.reuse, R44, R128 ;  /* 0x0000002c0480723c */ /* 0x040ff00000081080 */
[C---:B---3--:R-:W-:Y:S08]  /*b8ad0*/  HMMA.1688.F32.TF32 R124, R4.reuse, R68, R124 ;  /* 0x00000044047c723c */ /* 0x048ff0000008107c */
[C---:B------:R-:W-:Y:S08]  /*b8ae0*/  HMMA.1688.F32.TF32 R116, R4.reuse, R96, R116 ;  /* 0x000000600474723c */ /* 0x040ff00000081074 */
[C---:B------:R-:W-:Y:S08]  /*b8af0*/  HMMA.1688.F32.TF32 R112, R4.reuse, R92, R112 ;  /* 0x0000005c0470723c */ /* 0x040ff00000081070 */
[C---:B------:R-:W-:Y:S08]  /*b8b00*/  HMMA.1688.F32.TF32 R32, R4.reuse, R80, R32 ;  /* 0x000000500420723c */ /* 0x040ff00000081020 */
[----:B----4-:R-:W-:-:S15]  /*b8b10*/  HMMA.1688.F32.TF32 R108, R4, R52, R108 ;  /* 0x00000034046c723c */ /* 0x010fde000008106c */
[----:B------:R-:W-:-:S04]  /*b8b20*/  NOP ;  /* 0x0000000000007918 */ /* 0x000fc80000000000 */
[----:B------:R-:W-:Y:S04]  /*b8b30*/  STL.64 [R1+0x14b0], R108 ;  /* 0x0014b06c01007387 */ /* 0x000fe80000100a00 */
[----:B------:R1:W-:Y:S02]  /*b8b40*/  STL.64 [R1+0x14b8], R110 ;  /* 0x0014b86e01007387 */ /* 0x0003e40000100a00 */
[----:B-1----:R-:W-:Y:S02]  /*b8b50*/  HMMA.1688.F32.TF32 R108, R4, R28, R232 ;  /* 0x0000001c046c723c */ /* 0x002fe400000810e8 */
[----:B------:R-:W-:Y:S04]  /*b8b60*/  STL.64 [R1+0x14a0], R236 ;  /* 0x0014a0ec01007387 */ /* 0x000fe80000100a00 */
[----:B------:R-:W-:-:S13]  /*b8b70*/  STL.64 [R1+0x14a8], R238 ;  /* 0x0014a8ee01007387 */ /* 0x000fda0000100a00 */
        /* <DEDUP_REMOVED lines=9> */
[C---:B-1----:R-:W-:Y:S08]  /*b8c10*/  HMMA.1688.F32.TF32 R108, R4.reuse, R88, R16 ;  /* 0x00000058046c723c */ /* 0x042ff00000081010 */
        /* <DEDUP_REMOVED lines=159> */
[C---:B------:R-:W-:Y:S03]  /*b9610*/  HMMA.1688.F32.TF32 R124, R4.reuse, R196, R124 ;  /* 0x000000c4047c723c */ /* 0x040fe6000008107c */
[----:B------:R-:W-:Y:S04]  /*b9620*/  STL.64 [R1+0x220], R236 ;  /* 0x000220ec01007387 */ /* 0x000fe80000100a00 */
[----:B------:R-:W-:Y:S04]  /*b9630*/  STL.64 [R1+0x228], R238 ;  /* 0x000228ee01007387 */ /* 0x000fe80000100a00 */
[----:B------:R-:W-:Y:S04]  /*b9640*/  STL.64 [R1+0x210], R108 ;  /* 0x0002106c01007387 */ /* 0x000fe80000100a00 */
[----:B------:R1:W-:Y:S02]  /*b9650*/  STL.64 [R1+0x218], R110 ;  /* 0x0002186e01007387 */ /* 0x0003e40000100a00 */
[----:B-1----:R-:W-:Y:S08]  /*b9660*/  HMMA.1688.F32.TF32 R108, R4, R20, R120 ;  /* 0x00000014046c723c */ /* 0x002ff00000081078 */
[C---:B------:R-:W-:Y:S01]  /*b9670*/  HMMA.1688.F32.TF32 R4, R8.reuse, R104, R116 ;  /* 0x000000680804723c */ /* 0x040fe20000081074 */
[----:B------:R-:W-:Y:S04]  /*b9680*/  STL.64 [R1+0x200], R128 ;  /* 0x0002008001007387 */ /* 0x000fe80000100a00 */
[----:B------:R-:W-:Y:S04]  /*b9690*/  STL.64 [R1+0x208], R130 ;  /* 0x0002088201007387 */ /* 0x000fe80000100a00 */
        /* <DEDUP_REMOVED lines=11> */
[----:B------:R-:W-:Y:S03]  /*b9750*/  STL.64 [R1+0x4008], R114 ;  /* 0x0040087201007387 */ /* 0x000fe60000100a00 */
[C---:B------:R-:W-:Y:S01]  /*b9760*/  HMMA.1688.F32.TF32 R24, R8.reuse, R68, R40 ;  /* 0x000000440818723c */ /* 0x040fe20000081028 */
        /* <DEDUP_REMOVED lines=10> */
[----:B------:R1:W-:Y:S04]  /*b9810*/  STL.64 [R1+0x3fc8], R26 ;  /* 0x003fc81a01007387 */ /* 0x0003e80000100a00 */
[----:B------:R-:W-:Y:S04]  /*b9820*/  STL.64 [R1+0x3fb0], R4 ;  /* 0x003fb00401007387 */ /* 0x000fe80000100a00 */
[----:B------:R-:W-:Y:S04]  /*b9830*/  STL.64 [R1+0x3fb8], R6 ;  /* 0x003fb80601007387 */ /* 0x000fe80000100a00 */
[----:B------:R-:W-:Y:S04]  /*b9840*/  STL.64 [R1+0x3fa0], R16 ;  /* 0x003fa01001007387 */ /* 0x000fe80000100a00 */
[----:B------:R-:W-:Y:S04]  /*b9850*/  STL.64 [R1+0x3fa8], R18 ;  /* 0x003fa81201007387 */ /* 0x000fe80000100a00 */
[----:B------:R-:W-:Y:S04]  /*b9860*/  STL.64 [R1+0x3f90], R12 ;  /* 0x003f900c01007387 */ /* 0x000fe80000100a00 */
[----:B------:R2:W-:Y:S01]  /*b9870*/  STL.64 [R1+0x3f98], R14 ;  /* 0x003f980e01007387 */ /* 0x0005e20000100a00 */
[C---:B-1----:R-:W-:Y:S03]  /*b9880*/  HMMA.1688.F32.TF32 R24, R8.reuse, R80, R216 ;  /* 0x000000500818723c */ /* 0x042fe600000810d8 */
[----:B------:R-:W-:Y:S04]  /*b9890*/  LDS R5, [R101+UR7+0x8500] ;  /* 0x0085000765057984 */ /* 0x000fe80008000800 */
[----:B------:R-:W-:Y:S04]  /*b98a0*/  LDS R7, [R101+UR7+0xa500] ;  /* 0x00a5000765077984 */ /* 0x000fe80008000800 */
[----:B------:R-:W-:Y:S04]  /*b98b0*/  LDS R4, [R0+UR7+0x8500] ;  /* 0x0085000700047984 */ /* 0x000fe80008000800 */
[----:B------:R-:W1:Y:S01]  /*b98c0*/  LDS R6, [R0+UR7+0xa500] ;  /* 0x00a5000700067984 */ /* 0x000e620008000800 */
[----:B--2---:R-:W-:Y:S03]  /*b98d0*/  HMMA.1688.F32.TF32 R12, R8, R88, R60 ;  /* 0x00000058080c723c */ /* 0x004fe6000008103c */
[----:B------:R-:W-:-:S15]  /*b98e0*/  STL.64 [R1+0x8870], R102 ;  /* 0x0088706601007387 */ /* 0x000fde0000100a00 */
[----:B------:R-:W-:Y:S01]  /*b98f0*/  NOP ;  /* 0x0000000000007918 */ /* 0x000fe20000000000 */
[----:B------:R-:W-:Y:S04]  /*b9900*/  STL.64 [R1+0x3d30], R12 ;  /* 0x003d300c01007387 */ /* 0x000fe80000100a00 */
[----:B------:R2:W-:Y:S02]  /*b9910*/  STL.64 [R1+0x3d38], R14 ;  /* 0x003d380e01007387 */ /* 0x0005e40000100a00 */
[C---:B--2---:R-:W-:Y:S02]  /*b9920*/  HMMA.1688.F32.TF32 R12, R8.reuse, R84, R64 ;  /* 0x00000054080c723c */ /* 0x044fe40000081040 */
[----:B------:R-:W-:Y:S06]  /*b9930*/  STL.64 [R1+0x8868], R100 ;  /* 0x0088686401007387 */ /* 0x000fec0000100a00 */
        /* <DEDUP_REMOVED lines=139> */
[----:B------:R2:W-:Y:S04]  /*ba1f0*/  STL.64 [R1+0x3880], R108 ;  /* 0x0038806c01007387 */ /* 0x0005e80000100a00 */
[----:B------:R-:W-:Y:S01]  /*ba200*/  STL.64 [R1+0x3888], R110 ;  /* 0x0038886e01007387 */ /* 0x000fe20000100a00 */
[C---:B------:R-:W-:Y:S08]  /*ba210*/  HMMA.1688.F32.TF32 R128, R8.reuse, R136, R128 ;  /* 0x000000880880723c */ /* 0x040ff00000081080 */
[C---:B------:R-:W-:Y:S08]  /*ba220*/  HMMA.1688.F32.TF32 R124, R8.reuse, R140, R124 ;  /* 0x0000008c087c723c */ /* 0x040ff0000008107c */
[C---:B------:R-:W-:Y:S08]  /*ba230*/  HMMA.1688.F32.TF32 R116, R8.reuse, R148, R116 ;  /* 0x000000940874723c */ /* 0x040ff00000081074 */
[C---:B------:R-:W-:Y:S08]  /*ba240*/  HMMA.1688.F32.TF32 R112, R8.reuse, R152, R112 ;  /* 0x000000980870723c */ /* 0x040ff00000081070 */
[C---:B------:R-:W-:Y:S01]  /*ba250*/  HMMA.1688.F32.TF32 R24, R8.reuse, R196, R24 ;  /* 0x000000c40818723c */ /* 0x040fe20000081018 */
[----:B------:R-:W-:Y:S04]  /*ba260*/  LDS R111, [R191+UR7+0xa680] ;  /* 0x00a68007bf6f7984 */ /* 0x000fe80008000800 */
[----:B--2---:R-:W2:Y:S04]  /*ba270*/  LDL.LU.64 R108, [R1+0x8878] ;  /* 0x00887800016c7983 */ /* 0x004ea80000300a00 */
[----:B------:R-:W-:Y:S04]  /*ba280*/  STL.64 [R1+0x3860], R100 ;  /* 0x0038606401007387 */ /* 0x000fe80000100a00 */
[----:B------:R3:W-:Y:S02]  /*ba290*/  STL.64 [R1+0x3868], R102 ;  /* 0x0038686601007387 */ /* 0x0007e40000100a00 */
[----:B---3--:R-:W-:Y:S02]  /*ba2a0*/  HMMA.1688.F32.TF32 R100, R8, R224, R232 ;  /* 0x000000e00864723c */ /* 0x008fe400000810e8 */
[----:B------:R-:W-:Y:S04]  /*ba2b0*/  STL.64 [R1+0x3840], R236 ;  /* 0x003840ec01007387 */ /* 0x000fe80000100a00 */
[----:B------:R-:W-:-:S13]  /*ba2c0*/  STL.64 [R1+0x3848], R238 ;  /* 0x003848ee01007387 */ /* 0x000fda0000100a00 */
[----:B------:R-:W-:Y:S04]  /*ba2d0*/  STL.64 [R1+0x3830], R100 ;  /* 0x0038306401007387 */ /* 0x000fe80000100a00 */
[----:B------:R3:W-:Y:S02]  /*ba2e0*/  STL.64 [R1+0x3838], R102 ;  /* 0x0038386601007387 */ /* 0x0007e40000100a00 */
[C---:B---3--:R-:W-:Y:S02]  /*ba2f0*/  HMMA.1688.F32.TF32 R100, R8.reuse, R144, R120 ;  /* 0x000000900864723c */ /* 0x048fe40000081078 */
[----:B------:R-:W-:Y:S04]  /*ba300*/  STL.64 [R1+0x3820], R128 ;  /* 0x0038208001007387 */ /* 0x000fe80000100a00 */
[----:B------:R-:W-:Y:S04]  /*ba310*/  STL.64 [R1+0x3828], R130 ;  /* 0x0038288201007387 */ /* 0x000fe80000100a00 */
[----:B------:R-:W-:Y:S04]  /*ba320*/  STL.64 [R1+0x3810], R124 ;  /* 0x0038107c01007387 */ /* 0x000fe80000100a00 */
[----:B------:R-:W-:Y:S05]  /*ba330*/  STL.64 [R1+0x3818], R126 ;  /* 0x0038187e01007387 */ /* 0x000fea0000100a00 */
[----:B------:R-:W-:Y:S04]  /*ba340*/  STL.64 [R1+0x3800], R100 ;  /* 0x0038006401007387 */ /* 0x000fe80000100a00 */
[----:B------:R3:W-:Y:S02]  /*ba350*/  STL.64 [R1+0x3808], R102 ;  /* 0x0038086601007387 */ /* 0x0007e40000100a00 */
[C---:B---3--:R-:W-:Y:S08]  /*ba360*/  HMMA.1688.F32.TF32 R100, R8.reuse, R156, R16 ;  /* 0x0000009c0864723c */ /* 0x048ff00000081010 */
[----:B------:R-:W-:Y:S01]  /*ba370*/  HMMA.1688.F32.TF32 R16, R8, R20, R32 ;  /* 0x000000140810723c */ /* 0x000fe20000081020 */
[----:B------:R-:W-:Y:S04]  /*ba380*/  STL.64 [R1+0x37f0], R116 ;  /* 0x0037f07401007387 */ /* 0x000fe80000100a00 */
[----:B------:R-:W-:Y:S04]  /*ba390*/  STL.64 [R1+0x37f8], R118 ;  /* 0x0037f87601007387 */ /* 0x000fe80000100a00 */
[----:B------:R-:W-:Y:S04]  /*ba3a0*/  STL.64 [R1+0x37e0], R112 ;  /* 0x0037e07001007387 */ /* 0x000fe80000100a00 */
[----:B------:R-:W-:Y:S04]  /*ba3b0*/  STL.64 [R1+0x37e8], R114 ;  /* 0x0037e87201007387 */ /* 0x000fe80000100a00 */
[----:B------:R-:W-:Y:S04]  /*ba3c0*/  LDS R9, [R191+UR7+0x8500] ;  /* 0x00850007bf097984 */ /* 0x000fe80008000800 */
[----:B------:R-:W-:Y:S04]  /*ba3d0*/  LDS R11, [R191+UR7+0xa500] ;  /* 0x00a50007bf0b7984 */ /* 0x000fe80008000800 */
        /* <DEDUP_REMOVED lines=83> */
[----:B-1----:R-:W3:Y:S04]  /*ba910*/  LDL.LU R12, [R1+0xfc0] ;  /* 0x000fc000010c7983 */ /* 0x002ee80000300800 */
[----:B------:R-:W3:Y:S04]  /*ba920*/  LDL.LU R13, [R1+0xfc4] ;  /* 0x000fc400010d7983 */ /* 0x000ee80000300800 */
[----:B----4-:R-:W3:Y:S04]  /*ba930*/  LDL.LU R14, [R1+0xfc8] ;  /* 0x000fc800010e7983 */ /* 0x010ee80000300800 */
[----:B------:R-:W3:Y:S04]  /*ba940*/  LDL.LU R15, [R1+0xfcc] ;  /* 0x000fcc00010f7983 */ /* 0x000ee80000300800 */
        /* <DEDUP_REMOVED lines=69> */
[----:B------:R-:W1:Y:S04]  /*bada0*/  LDS R10, [R109+UR7+0xa500] ;  /* 0x00a500076d0a7984 */ /* 0x000e680008000800 */
[----:B------:R-:W-:Y:S01]  /*badb0*/  LDS R110, [R109+UR7+0xa680] ;  /* 0x00a680076d6e7984 */ /* 0x000fe20008000800 */
[C---:B---3--:R-:W-:Y:S08]  /*badc0*/  HMMA.1688.F32.TF32 R236, R4.reuse, R172, R236 ;  /* 0x000000ac04ec723c */ /* 0x048ff000000810ec */
[----:B----4-:R-:W-:-:S15]  /*badd0*/  HMMA.1688.F32.TF32 R100, R4, R176, R100 ;  /* 0x000000b00464723c */ /* 0x010fde0000081064 */
[----:B------:R-:W-:-:S04]  /*bade0*/  NOP ;  /* 0x0000000000007918 */ /* 0x000fc80000000000 */
[----:B------:R-:W-:Y:S04]  /*badf0*/  STL.64 [R1+0x1080], R100 ;  /* 0x0010806401007387 */ /* 0x000fe80000100a00 */
[----:B------:R2:W-:Y:S04]  /*bae00*/  STL.64 [R1+0x1088], R102 ;  /* 0x0010886601007387 */ /* 0x0005e80000100a00 */
[----:B--2---:R-:W2:Y:S04]  /*bae10*/  LDL.LU.64 R102, [R1+0x8870] ;  /* 0x0088700001667983 */ /* 0x004ea80000300a00 */
[----:B------:R-:W3:Y:S04]  /*bae20*/  LDL.LU.64 R100, [R1+0x8868] ;  /* 0x0088680001647983 */ /* 0x000ee80000300a00 */
[----:B------:R-:W-:Y:S04]  /*bae30*/  STL.64 [R1+0x1070], R236 ;  /* 0x001070ec01007387 */ /* 0x000fe80000100a00 */
[----:B------:R4:W-:Y:S02]  /*bae40*/  STL.64 [R1+0x1078], R238 ;  /* 0x001078ee01007387 */ /* 0x0009e40000100a00 */
        /* <DEDUP_REMOVED lines=25> */
[----:B------:R4:W-:Y:S02]  /*bafe0*/  STL.64 [R1+0x428], R18 ;  /* 0x0004281201007387 */ /* 0x0009e40000100a00 */
[C---:B----4-:R-:W-:Y:S02]  /*baff0*/  HMMA.1688.F32.TF32 R16, R4.reuse, R148, R12 ;  /* 0x000000940410723c */ /* 0x050fe4000008100c */
[----:B------:R-:W-:Y:S04]  /*bb000*/  STL.64 [R1+0x410], R24 ;  /* 0x0004101801007387 */ /* 0x000fe80000100a00 */
[----:B------:R4:W-:Y:S04]  /*bb010*/  STL.64 [R1+0x418], R26 ;  /* 0x0004181a01007387 */ /* 0x0009e80000100a00 */
[----:B------:R-:W-:Y:S04]  /*bb020*/  STL.64 [R1+0x400], R32 ;  /* 0x0004002001007387 */ /* 0x000fe80000100a00 */
[----:B------:R-:W-:Y:S01]  /*bb030*/  STL.64 [R1+0x408], R34 ;  /* 0x0004082201007387 */ /* 0x000fe20000100a00 */
[C---:B------:R-:W-:Y:S08]  /*bb040*/  HMMA.1688.F32.TF32 R12, R4.reuse, R156, R56 ;  /* 0x0000009c040c723c */ /* 0x040ff00000081038 */
[C---:B----4-:R-:W-:Y:S01]  /*bb050*/  HMMA.1688.F32.TF32 R24, R4.reuse, R152, R48 ;  /* 0x000000980418723c */ /* 0x050fe20000081030 */
[----:B------:R-:W-:Y:S04]  /*bb060*/  STL.64 [R1+0x3f0], R16 ;  /* 0x0003f01001007387 */ /* 0x000fe80000100a00 */
[----:B------:R4:W-:Y:S03]  /*bb070*/  STL.64 [R1+0x3f8], R18 ;  /* 0x0003f81201007387 */ /* 0x0009e60000100a00 */
[C---:B----4-:R-:W-:Y:S08]  /*bb080*/  HMMA.1688.F32.TF32 R16, R4.reuse, R196, R60 ;  /* 0x000000c40410723c */ /* 0x050ff0000008103c */
[----:B------:R-:W-:Y:S03]  /*bb090*/  HMMA.1688.F32.TF32 R4, R4, R20, R64 ;  /* 0x000000140404723c */ /* 0x000fe60000081040 */
        /* <DEDUP_REMOVED lines=28> */
[----:B------:R-:W-:Y:S04]  /*bb260*/  STL.64 [R1+0x4ba0], R12 ;  /* 0x004ba00c01007387 */ /* 0x000fe80000100a00 */
[----:B------:R1:W-:Y:S04]  /*bb270*/  STL.64 [R1+0x4ba8], R14 ;  /* 0x004ba80e01007387 */ /* 0x0003e80000100a00 */
[----:B------:R-:W-:Y:S01]  /*bb280*/  STL.64 [R1+0x8848], R220 ;  /* 0x008848dc01007387 */ /* 0x000fe20000100a00 */
[C---:B-1----:R-:W-:Y:S04]  /*bb290*/  HMMA.1688.F32.TF32 R12, R8.reuse, R96, R168 ;  /* 0x00000060080c723c */ /* 0x042fe800000810a8 */
[----:B------:R-:W-:Y:S04]  /*bb2a0*/  STL.64 [R1+0x4b90], R4 ;  /* 0x004b900401007387 */ /* 0x000fe80000100a00 */
[----:B------:R1:W-:Y:S02]  /*bb2b0*/  STL.64 [R1+0x4b98], R6 ;  /* 0x004b980601007387 */ /* 0x0003e40000100a00 */
[C---:B-1----:R-:W-:Y:S02]  /*bb2c0*/  HMMA.1688.F32.TF32 R4, R8.reuse, R92, R240 ;  /* 0x0000005c0804723c */ /* 0x042fe400000810f0 */
[----:B------:R-:W-:Y:S07]  /*bb2d0*/  STL.64 [R1+0x8840], R96 ;  /* 0x0088406001007387 */ /* 0x000fee0000100a00 */
[----:B------:R1:W-:Y:S04]  /*bb2e0*/  STL.64 [R1+0x4b80], R12 ;  /* 0x004b800c01007387 */ /* 0x0003e80000100a00 */
[----:B------:R4:W-:Y:S04]  /*bb2f0*/  STL.64 [R1+0x4b88], R14 ;  /* 0x004b880e01007387 */ /* 0x0009e80000100a00 */
[----:B------:R-:W2:Y:S04]  /*bb300*/  LDL.LU R240, [R1+0xe10] ;  /* 0x000e100001f07983 */ /* 0x000ea80000300800 */
        /* <DEDUP_REMOVED lines=102> */
[----:B------:R-:W-:Y:S04]  /*bb970*/  STL.64 [R1+0x8830], R92 ;  /* 0x0088305c01007387 */ /* 0x000fe80000100a00 */
[----:B------:R-:W-:Y:S04]  /*bb980*/  LDS R4, [R0+UR7+0x8580] ;  /* 0x0085800700047984 */ /* 0x000fe80008000800 */
[----:B------:R-:W-:Y:S04]  /*bb990*/  LDS R6, [R0+UR7+0xa580] ;  /* 0x00a5800700067984 */ /* 0x000fe80008000800 */
[----:B---3--:R-:W-:Y:S04]  /*bb9a0*/  LDS R5, [R101+UR7+0x8580] ;  /* 0x0085800765057984 */ /* 0x008fe80008000800 */
[----:B------:R-:W1:Y:S01]  /*bb9b0*/  LDS R7, [R101+UR7+0xa580] ;  /* 0x00a5800765077984 */ /* 0x000e620008000800 */
[C---:B--2---:R-:W-:Y:S08]  /*bb9c0*/  HMMA.1688.F32.TF32 R44, R8.reuse, R88, R236 ;  /* 0x00000058082c723c */ /* 0x044ff000000810ec */
[C---:B----4-:R-:W-:Y:S08]  /*bb9d0*/  HMMA.1688.F32.TF32 R28, R8.reuse, R84, R232 ;  /* 0x00000054081c723c */ /* 0x050ff000000810e8 */
        /* <DEDUP_REMOVED lines=9> */
[C---:B------:R-:W-:Y:S08]  /*bba70*/  HMMA.1688.F32.TF32 R24, R8.reuse, R228, R24 ;  /* 0x000000e40818723c */ /* 0x040ff00000081018 */
[C---:B--2---:R-:W-:Y:S01]  /*bba80*/  HMMA.1688.F32.TF32 R68, R8.reuse, R184, R116 ;  /* 0x000000b80844723c */ /* 0x044fe20000081074 */
        /* <DEDUP_REMOVED lines=62> */
[----:B------:R-:W3:Y:S10]  /*bbe70*/  LDL.LU R168, [R1+0x170] ;  /* 0x0001700001a87983 */ /* 0x000ef40000300800 */
        /* <DEDUP_REMOVED lines=160> */
[----:B---3--:R-:W-:-:S15]  /*bc880*/  HMMA.1688.F32.TF32 R236, R4, R92, R236 ;  /* 0x0000005c04ec723c */ /* 0x008fde00000810ec */
[----:B------:R-:W-:-:S04]  /*bc890*/  NOP ;  /* 0x0000000000007918 */ /* 0x000fc80000000000 */
        /* <DEDUP_REMOVED lines=62> */
[----:B---3--:R-:W-:Y:S08]  /*bcc80*/  HMMA.1688.F32.TF32 R12, R4, R20, R168 ;  /* 0x00000014040c723c */ /* 0x008ff000000810a8 */
[C---:B------:R-:W-:Y:S01]  /*bcc90*/  HMMA.1688.F32.TF32 R4, R8.reuse, R104, R240 ;  /* 0x000000680804723c */ /* 0x040fe200000810f0 */
        /* <DEDUP_REMOVED lines=108> */
[C---:B------:R-:W-:Y:S01]  /*bd360*/  HMMA.1688.F32.TF32 R116, R8.reuse, R68, R116 ;  /* 0x000000440874723c */ /* 0x040fe20000081074 */
        /* <DEDUP_REMOVED lines=24> */
[----:B-1----:R-:W-:Y:S03]  /*bd4f0*/  HMMA.1688.F32.TF32 R16, R8, R88, R32 ;  /* 0x000000580810723c */ /* 0x002fe60000081020 */
[----:B------:R-:W-:-:S15]  /*bd500*/  STL.64 [R1+0x8820], R102 ;  /* 0x0088206601007387 */ /* 0x000fde0000100a00 */
[----:B------:R-:W-:Y:S01]  /*bd510*/  NOP ;  /* 0x0000000000007918 */ /* 0x000fe20000000000 */
[----:B------:R-:W-:Y:S04]  /*bd520*/  STL.64 [R1+0x4f10], R16 ;  /* 0x004f101001007387 */ /* 0x000fe80000100a00 */
[----:B------:R1:W-:Y:S02]  /*bd530*/  STL.64 [R1+0x4f18], R18 ;  /* 0x004f181201007387 */ /* 0x0003e40000100a00 */
[C---:B-1----:R-:W-:Y:S08]  /*bd540*/  HMMA.1688.F32.TF32 R16, R8.reuse, R80, R12 ;  /* 0x000000500810723c */ /* 0x042ff0000008100c */
[C---:B------:R-:W-:Y:S01]  /*bd550*/  HMMA.1688.F32.TF32 R12, R8.reuse, R76, R48 ;  /* 0x0000004c080c723c */ /* 0x040fe20000081030 */
        /* <DEDUP_REMOVED lines=29> */
[----:B------:R1:W-:Y:S04]  /*bd730*/  STL.64 [R1+0x4e78], R26 ;  /* 0x004e781a01007387 */ /* 0x0003e80000100a00 */
[----:B------:R-:W-:Y:S01]  /*bd740*/  STL.64 [R1+0x8828], R160 ;  /* 0x008828a001007387 */ /* 0x000fe20000100a00 */
        /* <DEDUP_REMOVED lines=126> */
[----:B------:R-:W-:Y:S04]  /*bdf30*/  STL.64 [R1+0x4e00], R100 ;  /* 0x004e006401007387 */ /* 0x000fe80000100a00 */
[----:B------:R1:W-:Y:S01]  /*bdf40*/  STL.64 [R1+0x4e08], R102 ;  /* 0x004e086601007387 */ /* 0x0003e20000100a00 */
[C---:B----4-:R-:W-:Y:S08]  /*bdf50*/  HMMA.1688.F32.TF32 R160, R8.reuse, R148, R236 ;  /* 0x0000009408a0723c */ /* 0x050ff000000810ec */
[C---:B-1----:R-:W-:Y:S08]  /*bdf60*/  HMMA.1688.F32.TF32 R100, R8.reuse, R152, R232 ;  /* 0x000000980864723c */ /* 0x042ff000000810e8 */
[C---:B------:R-:W-:Y:S08]  /*bdf70*/  HMMA.1688.F32.TF32 R128, R8.reuse, R156, R128 ;  /* 0x0000009c0880723c */ /* 0x040ff00000081080 */
[C---:B------:R-:W-:Y:S01]  /*bdf80*/  HMMA.1688.F32.TF32 R124, R8.reuse, R196, R124 ;  /* 0x000000c4087c723c */ /* 0x040fe2000008107c */
[----:B------:R-:W-:Y:S04]  /*bdf90*/  STL.64 [R1+0xb50], R160 ;  /* 0x000b50a001007387 */ /* 0x000fe80000100a00 */
[----:B------:R-:W-:Y:S04]  /*bdfa0*/  STL.64 [R1+0xb58], R162 ;  /* 0x000b58a201007387 */ /* 0x000fe80000100a00 */
[----:B------:R-:W-:Y:S04]  /*bdfb0*/  STL.64 [R1+0xb40], R100 ;  /* 0x000b406401007387 */ /* 0x000fe80000100a00 */
[----:B------:R1:W-:Y:S02]  /*bdfc0*/  STL.64 [R1+0xb48], R102 ;  /* 0x000b486601007387 */ /* 0x0003e40000100a00 */
[----:B-1----:R-:W-:Y:S02]  /*bdfd0*/  HMMA.1688.F32.TF32 R100, R8, R20, R120 ;  /* 0x000000140864723c */ /* 0x002fe40000081078 */
[----:B------:R-:W-:Y:S04]  /*bdfe0*/  STL.64 [R1+0xb30], R128 ;  /* 0x000b308001007387 */ /* 0x000fe80000100a00 */
[----:B------:R-:W-:Y:S04]  /*bdff0*/  STL.64 [R1+0xb38], R130 ;  /* 0x000b388201007387 */ /* 0x000fe80000100a00 */
[----:B------:R-:W-:Y:S01]  /*be000*/  STL.64 [R1+0xb20], R124 ;  /* 0x000b207c01007387 */ /* 0x000fe20000100a00 */
[C---:B------:R-:W-:Y:S03]  /*be010*/  HMMA.1688.F32.TF32 R116, R4.reuse, R104, R116 ;  /* 0x000000680474723c */ /* 0x040fe60000081074 */
[----:B------:R-:W-:Y:S05]  /*be020*/  STL.64 [R1+0xb28], R126 ;  /* 0x000b287e01007387 */ /* 0x000fea0000100a00 */
        /* <DEDUP_REMOVED lines=216> */
[----:B------:R1:W-:Y:S02]  /*bedb0*/  STL.64 [R1+0xf8], R114 ;  /* 0x0000f87201007387 */ /* 0x0003e40000100a00 */
[C---:B-1----:R-:W-:Y:S08]  /*bedc0*/  HMMA.1688.F32.TF32 R112, R4.reuse, R156, R16 ;  /* 0x0000009c0470723c */ /* 0x042ff00000081010 */
[C---:B----4-:R-:W-:Y:S08]  /*bedd0*/  HMMA.1688.F32.TF32 R16, R4.reuse, R196, R24 ;  /* 0x000000c40410723c */ /* 0x050ff00000081018 */
[----:B------:R-:W-:Y:S08]  /*bede0*/  HMMA.1688.F32.TF32 R24, R4, R20, R32 ;  /* 0x000000140418723c */ /* 0x000ff00000081020 */
[C---:B------:R-:W-:Y:S01]  /*bedf0*/  HMMA.1688.F32.TF32 R4, R8.reuse, R104, R40 ;  /* 0x000000680804723c */ /* 0x040fe20000081028 */
        /* <DEDUP_REMOVED lines=27> */
[----:B------:R-:W-:Y:S03]  /*befb0*/  STL.64 [R1+0x5348], R6 ;  /* 0x0053480601007387 */ /* 0x000fe60000100a00 */
[C---:B------:R-:W-:Y:S01]  /*befc0*/  HMMA.1688.F32.TF32 R24, R8.reuse, R76, R180 ;  /* 0x0000004c0818723c */ /* 0x040fe200000810b4 */
[----:B------:R-:W-:Y:S04]  /*befd0*/  LDS R4, [R0+UR7+0x8680] ;  /* 0x0086800700047984 */ /* 0x000fe80008000800 */
[----:B------:R-:W-:Y:S04]  /*befe0*/  LDS R6, [R0+UR7+0xa680] ;  /* 0x00a6800700067984 */ /* 0x000fe80008000800 */
[----:B------:R-:W-:Y:S04]  /*beff0*/  STL.64 [R1+0x5330], R16 ;  /* 0x0053301001007387 */ /* 0x000fe80000100a00 */
[----:B------:R-:W-:Y:S04]  /*bf000*/  STL.64 [R1+0x5338], R18 ;  /* 0x0053381201007387 */ /* 0x000fe80000100a00 */
        /* <DEDUP_REMOVED lines=9> */
[C---:B-1----:R-:W-:Y:S11]  /*bf0a0*/  HMMA.1688.F32.TF32 R16, R8.reuse, R72, R168 ;  /* 0x000000480810723c */ /* 0x042ff600000810a8 */
        /* <DEDUP_REMOVED lines=8> */
[----:B---3--:R-:W-:Y:S04]  /*bf130*/  LDS R5, [R101+UR7+0x8680] ;  /* 0x0086800765057984 */ /* 0x008fe80008000800 */
[----:B------:R-:W3:Y:S04]  /*bf140*/  LDS R7, [R101+UR7+0xa680] ;  /* 0x00a6800765077984 */ /* 0x000ee80008000800 */
        /* <DEDUP_REMOVED lines=73> */
[----:B------:R2:W-:Y:S04]  /*bf5e0*/  STL.64 [R1+0x52b8], R170 ;  /* 0x0052b8aa01007387 */ /* 0x0005e80000100a00 */
        /* <DEDUP_REMOVED lines=9> */
[----:B------:R-:W2:Y:S01]  /*bf680*/  LDL.LU R242, [R1+0x768] ;  /* 0x0007680001f27983 */ /* 0x000ea20000300800 */
[C---:B----4-:R-:W-:Y:S08]  /*bf690*/  HMMA.1688.F32.TF32 R112, R8.reuse, R172, R112 ;  /* 0x000000ac0870723c */ /* 0x050ff00000081070 */
[C---:B---3--:R-:W-:Y:S08]  /*bf6a0*/  HMMA.1688.F32.TF32 R16, R8.reuse, R228, R16 ;  /* 0x000000e40810723c */ /* 0x048ff00000081010 */
[C---:B------:R-:W-:Y:S08]  /*bf6b0*/  HMMA.1688.F32.TF32 R24, R8.reuse, R248, R24 ;  /* 0x000000f80818723c */ /* 0x040ff00000081018 */
[C---:B------:R-:W-:Y:S08]  /*bf6c0*/  HMMA.1688.F32.TF32 R32, R8.reuse, R244, R32 ;  /* 0x000000f40820723c */ /* 0x040ff00000081020 */
[C---:B------:R-:W-:Y:S08]  /*bf6d0*/  HMMA.1688.F32.TF32 R40, R8.reuse, R164, R40 ;  /* 0x000000a40828723c */ /* 0x040ff00000081028 */
[C---:B------:R-:W-:Y:S08]  /*bf6e0*/  HMMA.1688.F32.TF32 R12, R8.reuse, R160, R12 ;  /* 0x000000a0080c723c */ /* 0x040ff0000008100c */
[C---:B------:R-:W-:Y:S08]  /*bf6f0*/  HMMA.1688.F32.TF32 R48, R8.reuse, R132, R48 ;  /* 0x000000840830723c */ /* 0x040ff00000081030 */
[C---:B------:R-:W-:Y:S01]  /*bf700*/  HMMA.1688.F32.TF32 R56, R8.reuse, R224, R56 ;  /* 0x000000e00838723c */ /* 0x040fe20000081038 */
[----:B------:R-:W-:Y:S04]  /*bf710*/  STL.64 [R1+0x52a0], R112 ;  /* 0x0052a07001007387 */ /* 0x000fe80000100a00 */
[----:B------:R1:W-:Y:S03]  /*bf720*/  STL.64 [R1+0x52a8], R114 ;  /* 0x0052a87201007387 */ /* 0x0003e60000100a00 */
[C---:B------:R-:W-:Y:S01]  /*bf730*/  HMMA.1688.F32.TF32 R60, R8.reuse, R136, R60 ;  /* 0x00000088083c723c */ /* 0x040fe2000008103c */
[----:B-1----:R-:W3:Y:S04]  /*bf740*/  LDL.LU.64 R114, [R1+0x87b0] ;  /* 0x0087b00001727983 */ /* 0x002ee80000300a00 */
[----:B------:R-:W3:Y:S04]  /*bf750*/  LDL.LU.64 R112, [R1+0x87a8] ;  /* 0x0087a80001707983 */ /* 0x000ee80000300a00 */
[----:B------:R-:W-:Y:S04]  /*bf760*/  STL.64 [R1+0x5290], R16 ;  /* 0x0052901001007387 */ /* 0x000fe80000100a00 */
[----:B------:R1:W-:Y:S01]  /*bf770*/  STL.64 [R1+0x5298], R18 ;  /* 0x0052981201007387 */ /* 0x0003e20000100a00 */
[C---:B------:R-:W-:Y:S03]  /*bf780*/  HMMA.1688.F32.TF32 R64, R8.reuse, R140, R64 ;  /* 0x0000008c0840723c */ /* 0x040fe60000081040 */
[----:B-1----:R-:W4:Y:S04]  /*bf790*/  LDL.LU.64 R18, [R1+0x87a0] ;  /* 0x0087a00001127983 */ /* 0x002f280000300a00 */
[----:B------:R-:W3:Y:S04]  /*bf7a0*/  LDL.LU.64 R16, [R1+0x8798] ;  /* 0x0087980001107983 */ /* 0x000ee80000300a00 */
[----:B------:R-:W-:Y:S04]  /*bf7b0*/  STL.64 [R1+0x5280], R24 ;  /* 0x0052801801007387 */ /* 0x000fe80000100a00 */
[----:B------:R1:W-:Y:S01]  /*bf7c0*/  STL.64 [R1+0x5288], R26 ;  /* 0x0052881a01007387 */ /* 0x0003e20000100a00 */
[C---:B------:R-:W-:Y:S03]  /*bf7d0*/  HMMA.1688.F32.TF32 R216, R8.reuse, R144, R216 ;  /* 0x0000009008d8723c */ /* 0x040fe600000810d8 */
[----:B-1----:R-:W3:Y:S04]  /*bf7e0*/  LDL.LU.64 R26, [R1+0x8790] ;  /* 0x00879000011a7983 */ /* 0x002ee80000300a00 */
[----:B------:R-:W3:Y:S04]  /*bf7f0*/  LDL.LU.64 R24, [R1+0x8788] ;  /* 0x0087880001187983 */ /* 0x000ee80000300a00 */
[----:B------:R-:W-:Y:S04]  /*bf800*/  STL.64 [R1+0x5270], R32 ;  /* 0x0052702001007387 */ /* 0x000fe80000100a00 */
[----:B------:R1:W-:Y:S01]  /*bf810*/  STL.64 [R1+0x5278], R34 ;  /* 0x0052782201007387 */ /* 0x0003e20000100a00 */
[C---:B------:R-:W-:Y:S08]  /*bf820*/  HMMA.1688.F32.TF32 R212, R8.reuse, R148, R212 ;  /* 0x0000009408d4723c */ /* 0x040ff000000810d4 */
[C---:B------:R-:W-:Y:S01]  /*bf830*/  HMMA.1688.F32.TF32 R208, R8.reuse, R152, R208 ;  /* 0x0000009808d0723c */ /* 0x040fe200000810d0 */
        /* <DEDUP_REMOVED lines=8> */
[----:B------:R1:W-:Y:S04]  /*bf8c0*/  STL.64 [R1+0x5250], R12 ;  /* 0x0052500c01007387 */ /* 0x0003e80000100a00 */
[----:B------:R-:W-:Y:S01]  /*bf8d0*/  STL.64 [R1+0x5258], R14 ;  /* 0x0052580e01007387 */ /* 0x000fe20000100a00 */
[----:B------:R-:W-:Y:S03]  /*bf8e0*/  HMMA.1688.F32.TF32 R8, R8, R20, R192 ;  /* 0x000000140808723c */ /* 0x000fe600000810c0 */
[----:B-1----:R-:W3:Y:S04]  /*bf8f0*/  LDL.LU.64 R12, [R1+0x8760] ;  /* 0x00876000010c7983 */ /* 0x002ee80000300a00 */
[----:B------:R-:W-:Y:S04]  /*bf900*/  STL.64 [R1+0x5240], R48 ;  /* 0x0052403001007387 */ /* 0x000fe80000100a00 */
[----:B------:R1:W-:Y:S04]  /*bf910*/  STL.64 [R1+0x5248], R50 ;  /* 0x0052483201007387 */ /* 0x0003e80000100a00 */
[----:B-1----:R-:W3:Y:S04]  /*bf920*/  LDL.LU.64 R50, [R1+0x8758] ;  /* 0x0087580001327983 */ /* 0x002ee80000300a00 */
[----:B------:R-:W3:Y:S04]  /*bf930*/  LDL.LU.64 R48, [R1+0x8750] ;  /* 0x0087500001307983 */ /* 0x000ee80000300a00 */
        /* <DEDUP_REMOVED lines=24> */
[----:B------:R-:W-:-:S03]  /*bfac0*/  IMAD.MOV.U32 R243, RZ, RZ, R108 ;  /* 0x000000fffff37224 */ /* 0x000fc600078e006c */
[----:B------:R-:W-:Y:S04]  /*bfad0*/  LDS R108, [R109+UR7+0x8680] ;  /* 0x008680076d6c7984 */ /* 0x000fe80008000800 */
[----:B------:R-:W2:Y:S01]  /*bfae0*/  LDS R109, [R191+UR7+0x8680] ;  /* 0x00868007bf6d7984 */ /* 0x000ea20008000800 */
[----:B------:R-:W-:Y:S02]  /*bfaf0*/  IMAD.MOV.U32 R87, RZ, RZ, R196 ;  /* 0x000000ffff577224 */ /* 0x000fe400078e00c4 */
[----:B------:R-:W-:Y:S02]  /*bfb00*/  IMAD.MOV.U32 R86, RZ, RZ, R197 ;  /* 0x000000ffff567224 */ /* 0x000fe400078e00c5 */
[----:B------:R-:W-:Y:S02]  /*bfb10*/  IMAD.MOV.U32 R79, RZ, RZ, R104 ;  /* 0x000000ffff4f7224 */ /* 0x000fe400078e0068 */
[----:B------:R-:W-:-:S02]  /*bfb20*/  IMAD.MOV.U32 R78, RZ, RZ, R105 ;  /* 0x000000ffff4e7224 */ /* 0x000fc400078e0069 */
[----:B------:R-:W-:Y:S02]  /*bfb30*/  IMAD.MOV.U32 R75, RZ, RZ, R20 ;  /* 0x000000ffff4b7224 */ /* 0x000fe400078e0014 */
[----:B------:R-:W-:Y:S02]  /*bfb40*/  IMAD.MOV.U32 R74, RZ, RZ, R21 ;  /* 0x000000ffff4a7224 */ /* 0x000fe400078e0015 */
[----:B------:R-:W-:Y:S01]  /*bfb50*/  IMAD.MOV.U32 R143, RZ, RZ, R36 ;  /* 0x000000ffff8f7224 */ /* 0x000fe200078e0024 */
[----:B-1----:R-:W-:-:S15]  /*bfb60*/  HMMA.1688.F32.TF32 R8, R4, R104, R180 ;  /* 0x000000680408723c */ /* 0x002fde00000810b4 */
[----:B------:R-:W-:-:S04]  /*bfb70*/  NOP ;  /* 0x0000000000007918 */ /* 0x000fc80000000000 */
[----:B------:R-:W-:Y:S04]  /*bfb80*/  STL.64 [R1+0xb00], R8 ;  /* 0x000b000801007387 */ /* 0x000fe80000100a00 */
[----:B------:R2:W-:Y:S02]  /*bfb90*/  STL.64 [R1+0xb08], R10 ;  /* 0x000b080a01007387 */ /* 0x0005e40000100a00 */
[----:B--2---:R-:W-:-:S15]  /*bfba0*/  HMMA.1688.F32.TF32 R8, R4, R52, R168 ;  /* 0x000000340408723c */ /* 0x004fde00000810a8 */
[----:B------:R-:W-:-:S04]  /*bfbb0*/  NOP ;  /* 0x0000000000007918 */ /* 0x000fc80000000000 */
[----:B------:R-:W-:Y:S04]  /*bfbc0*/  STL.64 [R1+0xaf0], R8 ;  /* 0x000af00801007387 */ /* 0x000fe80000100a00 */
[----:B------:R1:W-:Y:S02]  /*bfbd0*/  STL.64 [R1+0xaf8], R10 ;  /* 0x000af80a01007387 */ /* 0x0003e40000100a00 */
[----:B-1----:R-:W-:-:S15]  /*bfbe0*/  HMMA.1688.F32.TF32 R8, R4, R36, R240 ;  /* 0x000000240408723c */ /* 0x002fde00000810f0 */
[----:B------:R-:W-:-:S04]  /*bfbf0*/  NOP ;  /* 0x0000000000007918 */ /* 0x000fc80000000000 */
[----:B------:R1:W-:Y:S04]  /*bfc00*/  STL.64 [R1+0xae0], R8 ;  /* 0x000ae00801007387 */ /* 0x0003e80000100a00 */
[----:B------:R2:W-:Y:S04]  /*bfc10*/  STL.64 [R1+0xae8], R10 ;  /* 0x000ae80a01007387 */ /* 0x0005e80000100a00 */
[----:B-1----:R-:W3:Y:S04]  /*bfc20*/  LDL.LU R8, [R1+0x680] ;  /* 0x0006800001087983 */ /* 0x002ee80000300800 */
[----:B------:R-:W3:Y:S04]  /*bfc30*/  LDL.LU R9, [R1+0x684] ;  /* 0x0006840001097983 */ /* 0x000ee80000300800 */
[----:B--2---:R-:W3:Y:S04]  /*bfc40*/  LDL.LU R10, [R1+0x688] ;  /* 0x00068800010a7983 */ /* 0x004ee80000300800 */
        /* <DEDUP_REMOVED lines=29> */
[----:B------:R-:W-:-:S03]  /*bfe20*/  IMAD.MOV.U32 R142, RZ, RZ, R37 ;  /* 0x000000ffff8e7224 */ /* 0x000fc600078e0025 */
[----:B------:R-:W3:Y:S04]  /*bfe30*/  LDL.LU R36, [R1+0x740] ;  /* 0x0007400001247983 */ /* 0x000ee80000300800 */
[----:B------:R-:W3:Y:S04]  /*bfe40*/  LDL.LU R37, [R1+0x744] ;  /* 0x0007440001257983 */ /* 0x000ee80000300800 */
[----:B------:R-:W3:Y:S01]  /*bfe50*/  LDL.LU R38, [R1+0x748] ;  /* 0x0007480001267983 */ /* 0x000ee20000300800 */
[----:B------:R-:W-:-:S03]  /*bfe60*/  IMAD.MOV.U32 R83, RZ, RZ, R52 ;  /* 0x000000ffff537224 */ /* 0x000fc600078e0034 */
[----:B------:R-:W3:Y:S01]  /*bfe70*/  LDL.LU R39, [R1+0x74c] ;  /* 0x00074c0001277983 */ /* 0x000ee20000300800 */
[----:B------:R-:W-:-:S03]  /*bfe80*/  IMAD.MOV.U32 R82, RZ, RZ, R53 ;  /* 0x000000ffff527224 */ /* 0x000fc600078e0035 */
        /* <DEDUP_REMOVED lines=37> */
[----:B------:R-:W-:Y:S01]  /*c00e0*/  IMAD.MOV.U32 R70, RZ, RZ, R177 ;  /* 0x000000ffff467224 */ /* 0x000fe200078e00b1 */
[C---:B--2---:R-:W-:Y:S08]  /*c00f0*/  HMMA.1688.F32.TF32 R20, R4.reuse, R28, R20 ;  /* 0x0000001c0414723c */ /* 0x044ff00000081014 */
[C---:B---3--:R-:W-:Y:S08]  /*c0100*/  HMMA.1688.F32.TF32 R36, R4.reuse, R44, R36 ;  /* 0x0000002c0424723c */ /* 0x048ff00000081024 */
[C---:B------:R-:W-:Y:S08]  /*c0110*/  HMMA.1688.F32.TF32 R104, R4.reuse, R220, R104 ;  /* 0x000000dc0468723c */ /* 0x040ff00000081068 */
[C---:B----4-:R-:W-:Y:S08]  /*c0120*/  HMMA.1688.F32.TF32 R52, R4.reuse, R68, R52 ;  /* 0x000000440434723c */ /* 0x050ff00000081034 */
[C---:B------:R-:W-:Y:S08]  /*c0130*/  HMMA.1688.F32.TF32 R216, R4.reuse, R96, R216 ;  /* 0x0000006004d8723c */ /* 0x040ff000000810d8 */
[C---:B------:R-:W-:Y:S01]  /*c0140*/  HMMA.1688.F32.TF32 R212, R4.reuse, R92, R212 ;  /* 0x0000005c04d4723c */ /* 0x040fe200000810d4 */
[----:B------:R-:W-:Y:S04]  /*c0150*/  STL.64 [R1+0x980], R20 ;  /* 0x0009801401007387 */ /* 0x000fe80000100a00 */
[----:B------:R1:W-:Y:S03]  /*c0160*/  STL.64 [R1+0x988], R22 ;  /* 0x0009881601007387 */ /* 0x0003e60000100a00 */
[C---:B------:R-:W-:Y:S08]  /*c0170*/  HMMA.1688.F32.TF32 R208, R4.reuse, R88, R208 ;  /* 0x0000005804d0723c */ /* 0x040ff000000810d0 */
[C---:B------:R-:W-:Y:S01]  /*c0180*/  HMMA.1688.F32.TF32 R204, R4.reuse, R84, R204 ;  /* 0x0000005404cc723c */ /* 0x040fe200000810cc */
[----:B-1----:R-:W2:Y:S04]  /*c0190*/  LDL.LU.64 R22, [R1+0x8718] ;  /* 0x0087180001167983 */ /* 0x002ea80000300a00 */
[----:B------:R-:W3:Y:S04]  /*c01a0*/  LDL.LU.64 R20, [R1+0x8710] ;  /* 0x0087100001147983 */ /* 0x000ee80000300a00 */
[----:B------:R-:W4:Y:S04]  /*c01b0*/  LDL.LU.64 R28, [R1+0x8708] ;  /* 0x00870800011c7983 */ /* 0x000f280000300a00 */
[----:B------:R1:W-:Y:S04]  /*c01c0*/  STL.64 [R1+0x970], R36 ;  /* 0x0009702401007387 */ /* 0x0003e80000100a00 */
[----:B------:R-:W-:Y:S01]  /*c01d0*/  STL.64 [R1+0x978], R38 ;  /* 0x0009782601007387 */ /* 0x000fe20000100a00 */
[C---:B------:R-:W-:Y:S03]  /*c01e0*/  HMMA.1688.F32.TF32 R200, R4.reuse, R80, R200 ;  /* 0x0000005004c8723c */ /* 0x040fe600000810c8 */
[----:B-1----:R-:W2:Y:S04]  /*c01f0*/  LDL.LU.64 R36, [R1+0x8700] ;  /* 0x0087000001247983 */ /* 0x002ea80000300a00 */
[----:B------:R-:W2:Y:S04]  /*c0200*/  LDL.LU.64 R44, [R1+0x86f8] ;  /* 0x0086f800012c7983 */ /* 0x000ea80000300a00 */
[----:B------:R1:W-:Y:S04]  /*c0210*/  STL.64 [R1+0x960], R52 ;  /* 0x0009603401007387 */ /* 0x0003e80000100a00 */
[----:B------:R-:W-:Y:S01]  /*c0220*/  STL.64 [R1+0x968], R54 ;  /* 0x0009683601007387 */ /* 0x000fe20000100a00 */
[C---:B------:R-:W-:Y:S03]  /*c0230*/  HMMA.1688.F32.TF32 R196, R4.reuse, R76, R196 ;  /* 0x0000004c04c4723c */ /* 0x040fe600000810c4 */
[----:B-1----:R-:W2:Y:S04]  /*c0240*/  LDL.LU.64 R52, [R1+0x86f0] ;  /* 0x0086f00001347983 */ /* 0x002ea80000300a00 */
[----:B------:R-:W2:Y:S04]  /*c0250*/  LDL.LU.64 R68, [R1+0x86e8] ;  /* 0x0086e80001447983 */ /* 0x000ea80000300a00 */
[----:B------:R1:W-:Y:S04]  /*c0260*/  STL.64 [R1+0x950], R104 ;  /* 0x0009506801007387 */ /* 0x0003e80000100a00 */
[----:B------:R1:W-:Y:S01]  /*c0270*/  STL.64 [R1+0x958], R106 ;  /* 0x0009586a01007387 */ /* 0x0003e20000100a00 */
[----:B------:R-:W-:Y:S03]  /*c0280*/  HMMA.1688.F32.TF32 R192, R4, R72, R192 ;  /* 0x0000004804c0723c */ /* 0x000fe600000810c0 */
[----:B-1----:R-:W2:Y:S01]  /*c0290*/  LDL.LU.64 R104, [R1+0x86e0] ;  /* 0x0086e00001687983 */ /* 0x002ea20000300a00 */
[----:B------:R-:W-:-:S02]  /*c02a0*/  IMAD.MOV.U32 R107, RZ, RZ, R220 ;  /* 0x000000ffff6b7224 */ /* 0x000fc400078e00dc */
[----:B------:R-:W-:Y:S01]  /*c02b0*/  IMAD.MOV.U32 R106, RZ, RZ, R221 ;  /* 0x000000ffff6a7224 */ /* 0x000fe200078e00dd */
[----:B------:R-:W2:Y:S04]  /*c02c0*/  LDL.LU.64 R222, [R1+0x86d8] ;  /* 0x0086d80001de7983 */ /* 0x000ea80000300a00 */
[----:B------:R-:W2:Y:S04]  /*c02d0*/  LDL.LU.64 R220, [R1+0x86d0] ;  /* 0x0086d00001dc7983 */ /* 0x000ea80000300a00 */
[----:B------:R-:W-:Y:S04]  /*c02e0*/  STL.64 [R1+0x940], R216 ;  /* 0x000940d801007387 */ /* 0x000fe80000100a00 */
[----:B------:R1:W-:Y:S01]  /*c02f0*/  STL.64 [R1+0x948], R218 ;  /* 0x000948da01007387 */ /* 0x0003e20000100a00 */
[C---:B------:R-:W-:Y:S03]  /*c0300*/  HMMA.1688.F32.TF32 R188, R4.reuse, R184, R188 ;  /* 0x000000b804bc723c */ /* 0x040fe600000810bc */
[----:B-1----:R-:W2:Y:S04]  /*c0310*/  LDL.LU.64 R218, [R1+0x86c8] ;  /* 0x0086c80001da7983 */ /* 0x002ea80000300a00 */
        /* <DEDUP_REMOVED lines=43> */
[----:B------:R-:W2:Y:S01]  /*c05d0*/  LDL.LU.64 R174, [R1+0x8618] ;  /* 0x0086180001ae7983 */ /* 0x000ea20000300a00 */
[----:B-1----:R-:W-:-:S02]  /*c05e0*/  IMAD.MOV.U32 R11, RZ, RZ, R172 ;  /* 0x000000ffff0b7224 */ /* 0x002fc400078e00ac */
[----:B------:R-:W-:Y:S02]  /*c05f0*/  IMAD.MOV.U32 R10, RZ, RZ, R173 ;  /* 0x000000ffff0a7224 */ /* 0x000fe400078e00ad */
[----:B------:R-:W2:Y:S04]  /*c0600*/  LDL.LU.64 R172, [R1+0x8610] ;  /* 0x0086100001ac7983 */ /* 0x000ea80000300a00 */
[----:B------:R-:W-:Y:S04]  /*c0610*/  STL.64 [R1+0x8a0], R168 ;  /* 0x0008a0a801007387 */ /* 0x000fe80000100a00 */
[----:B------:R1:W-:Y:S01]  /*c0620*/  STL.64 [R1+0x8a8], R170 ;  /* 0x0008a8aa01007387 */ /* 0x0003e20000100a00 */
[----:B------:R-:W-:-:S02]  /*c0630*/  IMAD.MOV.U32 R9, RZ, RZ, R228 ;  /* 0x000000ffff097224 */ /* 0x000fc400078e00e4 */
[----:B------:R-:W-:Y:S02]  /*c0640*/  IMAD.MOV.U32 R8, RZ, RZ, R229 ;  /* 0x000000ffff087224 */ /* 0x000fe400078e00e5 */
[----:B------:R-:W-:Y:S02]  /*c0650*/  IMAD.MOV.U32 R55, RZ, RZ, R248 ;  /* 0x000000ffff377224 */ /* 0x000fe400078e00f8 */
[----:B------:R-:W-:Y:S01]  /*c0660*/  IMAD.MOV.U32 R54, RZ, RZ, R249 ;  /* 0x000000ffff367224 */ /* 0x000fe200078e00f9 */
        /* <DEDUP_REMOVED lines=9> */
[----:B------:R-:W2:Y:S01]  /*c0700*/  LDL.LU.64 R248, [R1+0x85d0] ;  /* 0x0085d00001f87983 */ /* 0x000ea20000300a00 */
[----:B------:R-:W-:-:S02]  /*c0710*/  IMAD.MOV.U32 R15, RZ, RZ, R244 ;  /* 0x000000ffff0f7224 */ /* 0x000fc400078e00f4 */
[----:B------:R-:W-:Y:S01]  /*c0720*/  IMAD.MOV.U32 R14, RZ, RZ, R245 ;  /* 0x000000ffff0e7224 */ /* 0x000fe200078e00f5 */
[----:B--2---:R-:W-:-:S15]  /*c0730*/  HMMA.1688.F32.TF32 R248, R4, R244, R248 ;  /* 0x000000f404f8723c */ /* 0x004fde00000810f8 */
[----:B------:R-:W-:-:S04]  /*c0740*/  NOP ;  /* 0x0000000000007918 */ /* 0x000fc80000000000 */
[----:B------:R-:W-:Y:S04]  /*c0750*/  STL.64 [R1+0x880], R248 ;  /* 0x000880f801007387 */ /* 0x000fe80000100a00 */
[----:B------:R-:W-:Y:S04]  /*c0760*/  STL.64 [R1+0x888], R250 ;  /* 0x000888fa01007387 */ /* 0x000fe80000100a00 */
[----:B------:R-:W2:Y:S04]  /*c0770*/  LDL.LU.64 R246, [R1+0x85c8] ;  /* 0x0085c80001f67983 */ /* 0x000ea80000300a00 */
[----:B------:R-:W2:Y:S01]  /*c0780*/  LDL.LU.64 R244, [R1+0x85c0] ;  /* 0x0085c00001f47983 */ /* 0x000ea20000300a00 */
[C---:B------:R-:W-:Y:S08]  /*c0790*/  HMMA.1688.F32.TF32 R240, R4.reuse, R160, R240 ;  /* 0x000000a004f0723c */ /* 0x040ff000000810f0 */
[----:B------:R-:W-:Y:S01]  /*c07a0*/  HMMA.1688.F32.TF32 R228, R4, R132, R228 ;  /* 0x0000008404e4723c */ /* 0x000fe200000810e4 */
[----:B------:R-:W-:-:S02]  /*c07b0*/  IMAD.MOV.U32 R47, RZ, RZ, R164 ;  /* 0x000000ffff2f7224 */ /* 0x000fc400078e00a4 */
[----:B------:R-:W-:Y:S02]  /*c07c0*/  IMAD.MOV.U32 R46, RZ, RZ, R165 ;  /* 0x000000ffff2e7224 */ /* 0x000fe400078e00a5 */
[----:B------:R-:W-:Y:S02]  /*c07d0*/  IMAD.MOV.U32 R39, RZ, RZ, R160 ;  /* 0x000000ffff277224 */ /* 0x000fe400078e00a0 */
[----:B------:R-:W-:Y:S02]  /*c07e0*/  IMAD.MOV.U32 R38, RZ, RZ, R161 ;  /* 0x000000ffff267224 */ /* 0x000fe400078e00a1 */
[----:B------:R-:W-:Y:S02]  /*c07f0*/  IMAD.MOV.U32 R31, RZ, RZ, R132 ;  /* 0x000000ffff1f7224 */ /* 0x000fe400078e0084 */
[----:B------:R-:W-:Y:S01]  /*c0800*/  IMAD.MOV.U32 R30, RZ, RZ, R133 ;  /* 0x000000ffff1e7224 */ /* 0x000fe200078e0085 */
[----:B--2---:R-:W-:-:S15]  /*c0810*/  HMMA.1688.F32.TF32 R244, R4, R164, R244 ;  /* 0x000000a404f4723c */ /* 0x004fde00000810f4 */
[----:B------:R-:W-:-:S04]  /*c0820*/  NOP ;  /* 0x0000000000007918 */ /* 0x000fc80000000000 */
        /* <DEDUP_REMOVED lines=8> */
[----:B------:R-:W-:Y:S04]  /*c08b0*/  STL.64 [R1+0x850], R228 ;  /* 0x000850e401007387 */ /* 0x000fe80000100a00 */
[----:B------:R1:W-:Y:S04]  /*c08c0*/  STL.64 [R1+0x858], R230 ;  /* 0x000858e601007387 */ /* 0x0003e80000100a00 */
[----:B------:R-:W2:Y:S04]  /*c08d0*/  LDL.LU.64 R134, [R1+0x8598] ;  /* 0x0085980001867983 */ /* 0x000ea80000300a00 */
[----:B------:R-:W2:Y:S01]  /*c08e0*/  LDL.LU.64 R132, [R1+0x8590] ;  /* 0x0085900001847983 */ /* 0x000ea20000300a00 */
[----:B-1----:R-:W-:-:S02]  /*c08f0*/  IMAD.MOV.U32 R230, RZ, RZ, R23 ;  /* 0x000000ffffe67224 */ /* 0x002fc400078e0017 */
        /* <DEDUP_REMOVED lines=8> */
[----:B------:R-:W2:Y:S01]  /*c0980*/  LDL.LU.64 R224, [R1+0x8580] ;  /* 0x0085800001e07983 */ /* 0x000ea20000300a00 */
[----:B------:R-:W-:-:S02]  /*c0990*/  IMAD.MOV.U32 R244, RZ, RZ, R139 ;  /* 0x000000fffff47224 */ /* 0x000fc400078e008b */
[----:B------:R-:W-:Y:S02]  /*c09a0*/  IMAD.MOV.U32 R245, RZ, RZ, R138 ;  /* 0x000000fffff57224 */ /* 0x000fe400078e008a */
[----:B------:R-:W3:Y:S01]  /*c09b0*/  LDL.LU.64 R138, [R1+0x8578] ;  /* 0x00857800018a7983 */ /* 0x000ee20000300a00 */
[----:B--2---:R-:W-:Y:S03]  /*c09c0*/  HMMA.1688.F32.TF32 R224, R4, R136, R224 ;  /* 0x0000008804e0723c */ /* 0x004fe600000810e0 */
[----:B------:R-:W3:Y:S01]  /*c09d0*/  LDL.LU.64 R136, [R1+0x8570] ;  /* 0x0085700001887983 */ /* 0x000ee20000300a00 */
[----:B------:R-:W-:Y:S02]  /*c09e0*/  IMAD.MOV.U32 R240, RZ, RZ, R143 ;  /* 0x000000fffff07224 */ /* 0x000fe400078e008f */
[----:B------:R-:W-:-:S13]  /*c09f0*/  IMAD.MOV.U32 R241, RZ, RZ, R142 ;  /* 0x000000fffff17224 */ /* 0x000fda00078e008e */
[----:B------:R-:W-:Y:S04]  /*c0a00*/  STL.64 [R1+0xb0], R224 ;  /* 0x0000b0e001007387 */ /* 0x000fe80000100a00 */
[----:B------:R-:W-:Y:S04]  /*c0a10*/  STL.64 [R1+0xb8], R226 ;  /* 0x0000b8e201007387 */ /* 0x000fe80000100a00 */
[----:B------:R-:W2:Y:S01]  /*c0a20*/  LDL.LU.64 R142, [R1+0x8568] ;  /* 0x00856800018e7983 */ /* 0x000ea20000300a00 */
[----:B---3--:R-:W-:Y:S03]  /*c0a30*/  HMMA.1688.F32.TF32 R136, R4, R140, R136 ;  /* 0x0000008c0488723c */ /* 0x008fe60000081088 */
[----:B------:R-:W2:Y:S01]  /*c0a40*/  LDL.LU.64 R140, [R1+0x8560] ;  /* 0x00856000018c7983 */ /* 0x000ea20000300a00 */
[----:B------:R-:W-:-:S02]  /*c0a50*/  IMAD.MOV.U32 R248, RZ, RZ, R147 ;  /* 0x000000fffff87224 */ /* 0x000fc400078e0093 */
[----:B------:R-:W-:-:S13]  /*c0a60*/  IMAD.MOV.U32 R249, RZ, RZ, R146 ;  /* 0x000000fffff97224 */ /* 0x000fda00078e0092 */
[----:B------:R1:W-:Y:S04]  /*c0a70*/  STL.64 [R1+0xa0], R136 ;  /* 0x0000a08801007387 */ /* 0x0003e80000100a00 */
[----:B------:R-:W-:Y:S04]  /*c0a80*/  STL.64 [R1+0xa8], R138 ;  /* 0x0000a88a01007387 */ /* 0x000fe80000100a00 */
[----:B------:R-:W3:Y:S01]  /*c0a90*/  LDL.LU.64 R146, [R1+0x8558] ;  /* 0x0085580001927983 */ /* 0x000ee20000300a00 */
[----:B--2---:R-:W-:Y:S03]  /*c0aa0*/  HMMA.1688.F32.TF32 R140, R4, R144, R140 ;  /* 0x00000090048c723c */ /* 0x004fe6000008108c */
[----:B------:R-:W3:-:S15]  /*c0ab0*/  LDL.LU.64 R144, [R1+0x8550] ;  /* 0x0085500001907983 */ /* 0x000ede0000300a00 */
[----:B------:R-:W-:Y:S01]  /*c0ac0*/  NOP ;  /* 0x0000000000007918 */ /* 0x000fe20000000000 */
[----:B------:R-:W-:Y:S04]  /*c0ad0*/  STL.64 [R1+0x90], R140 ;  /* 0x0000908c01007387 */ /* 0x000fe80000100a00 */
[----:B------:R-:W-:Y:S04]  /*c0ae0*/  STL.64 [R1+0x98], R142 ;  /* 0x0000988e01007387 */ /* 0x000fe80000100a00 */
[----:B------:R-:W2:Y:S01]  /*c0af0*/  LDL.LU.64 R150, [R1+0x8548] ;  /* 0x0085480001967983 */ /* 0x000ea20000300a00 */
[----:B---3--:R-:W-:Y:S03]  /*c0b00*/  HMMA.1688.F32.TF32 R144, R4, R148, R144 ;  /* 0x000000940490723c */ /* 0x008fe60000081090 */
[----:B------:R-:W2:-:S15]  /*c0b10*/  LDL.LU.64 R148, [R1+0x8540] ;  /* 0x0085400001947983 */ /* 0x000e9e0000300a00 */
[----:B------:R-:W-:Y:S01]  /*c0b20*/  NOP ;  /* 0x0000000000007918 */ /* 0x000fe20000000000 */
[----:B------:R-:W-:Y:S04]  /*c0b30*/  STL.64 [R1+0x80], R144 ;  /* 0x0000809001007387 */ /* 0x000fe80000100a00 */
[----:B------:R-:W-:Y:S04]  /*c0b40*/  STL.64 [R1+0x88], R146 ;  /* 0x0000889201007387 */ /* 0x000fe80000100a00 */
[----:B------:R-:W3:Y:S01]  /*c0b50*/  LDL.LU.64 R154, [R1+0x8538] ;  /* 0x00853800019a7983 */ /* 0x000ee20000300a00 */
[----:B--2---:R-:W-:Y:S03]  /*c0b60*/  HMMA.1688.F32.TF32 R148, R4, R152, R148 ;  /* 0x000000980494723c */ /* 0x004fe60000081094 */
[----:B------:R-:W3:-:S15]  /*c0b70*/  LDL.LU.64 R152, [R1+0x8530] ;  /* 0x0085300001987983 */ /* 0x000ede0000300a00 */
[----:B------:R-:W-:Y:S01]  /*c0b80*/  NOP ;  /* 0x0000000000007918 */ /* 0x000fe20000000000 */
[----:B------:R2:W-:Y:S04]  /*c0b90*/  STL.64 [R1+0x70], R148 ;  /* 0x0000709401007387 */ /* 0x0005e80000100a00 */
[----:B------:R1:W-:Y:S04]  /*c0ba0*/  STL.64 [R1+0x78], R150 ;  /* 0x0000789601007387 */ /* 0x0003e80000100a00 */
[----:B------:R-:W4:Y:S01]  /*c0bb0*/  LDL.LU.64 R158, [R1+0x8528] ;  /* 0x00852800019e7983 */ /* 0x000f220000300a00 */
[----:B---3--:R-:W-:Y:S03]  /*c0bc0*/  HMMA.1688.F32.TF32 R152, R4, R156, R152 ;  /* 0x0000009c0498723c */ /* 0x008fe60000081098 */
[----:B------:R-:W4:Y:S01]  /*c0bd0*/  LDL.LU.64 R156, [R1+0x8520] ;  /* 0x00852000019c7983 */ /* 0x000f220000300a00 */
[----:B-1----:R-:W-:-:S02]  /*c0be0*/  IMAD.MOV.U32 R136, RZ, RZ, R87 ;  /* 0x000000ffff887224 */ /* 0x002fc400078e0057 */
[----:B------:R-:W-:Y:S02]  /*c0bf0*/  IMAD.MOV.U32 R137, RZ, RZ, R86 ;  /* 0x000000ffff897224 */ /* 0x000fe400078e0056 */
[----:B--2---:R-:W-:Y:S02]  /*c0c00*/  IMAD.MOV.U32 R148, RZ, RZ, R75 ;  /* 0x000000ffff947224 */ /* 0x004fe400078e004b */
[----:B------:R-:W-:Y:S02]  /*c0c10*/  IMAD.MOV.U32 R149, RZ, RZ, R74 ;  /* 0x000000ffff957224 */ /* 0x000fe400078e004a */
[----:B------:R-:W-:Y:S02]  /*c0c20*/  IMAD.MOV.U32 R144, RZ, RZ, R79 ;  /* 0x000000ffff907224 */ /* 0x000fe400078e004f */
[----:B------:R-:W-:-:S03]  /*c0c30*/  IMAD.MOV.U32 R145, RZ, RZ, R78 ;  /* 0x000000ffff917224 */ /* 0x000fc600078e004e */
[----:B------:R-:W-:Y:S02]  /*c0c40*/  HMMA.1688.F32.TF32 R148, R4, R148, R160 ;  /* 0x000000940494723c */ /* 0x000fe400000810a0 */
[----:B------:R-:W-:Y:S04]  /*c0c50*/  STL.64 [R1+0x60], R152 ;  /* 0x0000609801007387 */ /* 0x000fe80000100a00 */
[----:B------:R4:W-:Y:S01]  /*c0c60*/  STL.64 [R1+0x68], R154 ;  /* 0x0000689a01007387 */ /* 0x0009e20000100a00 */
[----:B------:R-:W-:Y:S02]  /*c0c70*/  IMAD.MOV.U32 R140, RZ, RZ, R83 ;  /* 0x000000ffff8c7224 */ /* 0x000fe400078e0053 */
[----:B------:R-:W-:Y:S02]  /*c0c80*/  IMAD.MOV.U32 R141, RZ, RZ, R82 ;  /* 0x000000ffff8d7224 */ /* 0x000fe400078e0052 */
[----:B------:R-:W-:-:S02]  /*c0c90*/  IMAD.MOV.U32 R224, RZ, RZ, R91 ;  /* 0x000000ffffe07224 */ /* 0x000fc400078e005b */
[----:B------:R-:W-:Y:S02]  /*c0ca0*/  IMAD.MOV.U32 R225, RZ, RZ, R90 ;  /* 0x000000ffffe17224 */ /* 0x000fe400078e005a */
[----:B------:R-:W-:Y:S02]  /*c0cb0*/  IMAD.MOV.U32 R228, RZ, RZ, R107 ;  /* 0x000000ffffe47224 */ /* 0x000fe400078e006b */
[----:B------:R-:W-:Y:S02]  /*c0cc0*/  IMAD.MOV.U32 R229, RZ, RZ, R106 ;  /* 0x000000ffffe57224 */ /* 0x000fe400078e006a */
[----:B------:R-:W-:Y:S01]  /*c0cd0*/  IMAD.MOV.U32 R106, RZ, RZ, R252 ;  /* 0x000000ffff6a7224 */ /* 0x000fe200078e00fc */
[----:B----4-:R-:W-:Y:S08]  /*c0ce0*/  HMMA.1688.F32.TF32 R152, R4, R136, R156 ;  /* 0x000000880498723c */ /* 0x010ff0000008109c */
        /* <DEDUP_REMOVED lines=18> */
[----:B-1----:R-:W-:Y:S03]  /*c0e10*/  HMMA.1688.F32.TF32 R4, R108, R228, R188 ;  /* 0x000000e46c04723c */ /* 0x002fe600000810bc */
        /* <DEDUP_REMOVED lines=8> */
[----:B------:R-:W-:Y:S02]  /*c0ea0*/  IMAD.MOV.U32 R133, RZ, RZ, R98 ;  /* 0x000000ffff857224 */ /* 0x000fe400078e0062 */
[C---:B------:R-:W-:Y:S08]  /*c0eb0*/  HMMA.1688.F32.TF32 R96, R108.reuse, R96, R192 ;  /* 0x000000606c60723c */ /* 0x040ff000000810c0 */
[C---:B-1----:R-:W-:Y:S08]  /*c0ec0*/  HMMA.1688.F32.TF32 R4, R108.reuse, R92, R196 ;  /* 0x0000005c6c04723c */ /* 0x042ff000000810c4 */
        /* <DEDUP_REMOVED lines=15> */
[----:B-1----:R-:W-:Y:S02]  /*c0fc0*/  HMMA.1688.F32.TF32 R4, R108, R132, R220 ;  /* 0x000000846c04723c */ /* 0x002fe400000810dc */
[----:B------:R1:W-:Y:S04]  /*c0fd0*/  STL.64 [R1+0x5480], R76 ;  /* 0x0054804c01007387 */ /* 0x0003e80000100a00 */
[----:B------:R3:W-:Y:S04]  /*c0fe0*/  STL.64 [R1+0x5488], R78 ;  /* 0x0054884e01007387 */ /* 0x0007e80000100a00 */
[----:B------:R-:W-:Y:S04]  /*c0ff0*/  STL.64 [R1+0x5470], R72 ;  /* 0x0054704801007387 */ /* 0x000fe80000100a00 */
[----:B------:R-:W-:Y:S05]  /*c1000*/  STL.64 [R1+0x5478], R74 ;  /* 0x0054784a01007387 */ /* 0x000fea0000100a00 */
[----:B------:R-:W-:Y:S04]  /*c1010*/  STL.64 [R1+0x5460], R4 ;  /* 0x0054600401007387 */ /* 0x000fe80000100a00 */
[----:B------:R-:W-:Y:S01]  /*c1020*/  STL.64 [R1+0x5468], R6 ;  /* 0x0054680601007387 */ /* 0x000fe20000100a00 */
[----:B------:R-:W-:-:S02]  /*c1030*/  IMAD.MOV.U32 R142, RZ, RZ, R63 ;  /* 0x000000ffff8e7224 */ /* 0x000fc400078e003f */
[----:B------:R-:W-:Y:S02]  /*c1040*/  IMAD.MOV.U32 R143, RZ, RZ, R62 ;  /* 0x000000ffff8f7224 */ /* 0x000fe400078e003e */
[----:B-1----:R-:W-:Y:S02]  /*c1050*/  IMAD.MOV.U32 R76, RZ, RZ, R61 ;  /* 0x000000ffff4c7224 */ /* 0x002fe400078e003d */
[----:B------:R-:W-:Y:S02]  /*c1060*/  IMAD.MOV.U32 R77, RZ, RZ, R60 ;  /* 0x000000ffff4d7224 */ /* 0x000fe400078e003c */
[----:B------:R-:W-:Y:S02]  /*c1070*/  IMAD.MOV.U32 R136, RZ, RZ, R71 ;  /* 0x000000ffff887224 */ /* 0x000fe400078e0047 */
[----:B------:R-:W-:Y:S02]  /*c1080*/  IMAD.MOV.U32 R137, RZ, RZ, R70 ;  /* 0x000000ffff897224 */ /* 0x000fe400078e0046 */
[----:B------:R-:W-:-:S02]  /*c1090*/  IMAD.MOV.U32 R107, RZ, RZ, R100 ;  /* 0x000000ffff6b7224 */ /* 0x000fc400078e0064 */
[----:B------:R-:W-:Y:S02]  /*c10a0*/  IMAD.MOV.U32 R146, RZ, RZ, R59 ;  /* 0x000000ffff927224 */ /* 0x000fe400078e003b */
[----:B------:R-:W-:Y:S02]  /*c10b0*/  IMAD.MOV.U32 R147, RZ, RZ, R58 ;  /* 0x000000ffff937224 */ /* 0x000fe400078e003a */
[----:B---3--:R-:W-:Y:S02]  /*c10c0*/  IMAD.MOV.U32 R78, RZ, RZ, R57 ;  /* 0x000000ffff4e7224 */ /* 0x008fe400078e0039 */
[----:B------:R-:W-:Y:S02]  /*c10d0*/  IMAD.MOV.U32 R79, RZ, RZ, R56 ;  /* 0x000000ffff4f7224 */ /* 0x000fe400078e0038 */
[----:B------:R-:W-:Y:S01]  /*c10e0*/  HMMA.1688.F32.TF32 R56, R108, R136, R104 ;  /* 0x000000886c38723c */ /* 0x000fe20000081068 */
        /* <DEDUP_REMOVED lines=19> */
[----:B------:R-:W-:Y:S01]  /*c1220*/  IMAD.MOV.U32 R171, RZ, RZ, R40 ;  /* 0x000000ffffab7224 */ /* 0x000fe200078e0028 */
[----:B------:R-:W-:Y:S01]  /*c1230*/  HMMA.1688.F32.TF32 R52, R108, R144, R76 ;  /* 0x000000906c34723c */ /* 0x000fe2000008104c */
[----:B------:R-:W-:-:S02]  /*c1240*/  IMAD.MOV.U32 R158, RZ, RZ, R43 ;  /* 0x000000ffff9e7224 */ /* 0x000fc400078e002b */
[----:B------:R-:W-:-:S05]  /*c1250*/  IMAD.MOV.U32 R159, RZ, RZ, R42 ;  /* 0x000000ffff9f7224 */ /* 0x000fca00078e002a */
[C---:B------:R-:W-:Y:S08]  /*c1260*/  HMMA.1688.F32.TF32 R40, R108.reuse, R148, R48 ;  /* 0x000000946c28723c */ /* 0x040ff00000081030 */
        /* <DEDUP_REMOVED lines=27> */
[----:B------:R-:W-:Y:S04]  /*c1420*/  LDS R9, [R101+UR7+0xc000] ;  /* 0x00c0000765097984 */ /* 0x000fe80008000800 */
[----:B------:R-:W-:Y:S01]  /*c1430*/  LDS R11, [R101+UR7+0xe000] ;  /* 0x00e00007650b7984 */ /* 0x000fe20008000800 */
[----:B------:R-:W-:-:S02]  /*c1440*/  IMAD.MOV.U32 R154, RZ, RZ, R13 ;  /* 0x000000ffff9a7224 */ /* 0x000fc400078e000d */
[----:B------:R-:W-:Y:S02]  /*c1450*/  IMAD.MOV.U32 R155, RZ, RZ, R12 ;  /* 0x000000ffff9b7224 */ /* 0x000fe400078e000c */
[----:B------:R-:W-:Y:S02]  /*c1460*/  IMAD.MOV.U32 R162, RZ, RZ, R35 ;  /* 0x000000ffffa27224 */ /* 0x000fe400078e0023 */
[----:B------:R-:W-:Y:S02]  /*c1470*/  IMAD.MOV.U32 R163, RZ, RZ, R34 ;  /* 0x000000ffffa37224 */ /* 0x000fe400078e0022 */
[----:B------:R-:W-:Y:S02]  /*c1480*/  IMAD.MOV.U32 R166, RZ, RZ, R27 ;  /* 0x000000ffffa67224 */ /* 0x000fe400078e001b */
[----:B------:R-:W-:Y:S01]  /*c1490*/  IMAD.MOV.U32 R167, RZ, RZ, R26 ;  /* 0x000000ffffa77224 */ /* 0x000fe200078e001a */
[----:B------:R-:W-:Y:S04]  /*c14a0*/  LDS R8, [R0+UR7+0xc000] ;  /* 0x00c0000700087984 */ /* 0x000fe80008000800 */
[----:B------:R-:W-:Y:S04]  /*c14b0*/  LDS R10, [R0+UR7+0xe000] ;  /* 0x00e00007000a7984 */ /* 0x000fe80008000800 */
[----:B--2---:R-:W1:Y:S04]  /*c14c0*/  LDSM.16.M88.4 R4, [R252+UR7+0x40080] ;  /* 0x04008007fc04783b */ /* 0x004e680008000200 */
[----:B------:R-:W2:Y:S01]  /*c14d0*/  LDSM.16.M88.4 R60, [R252+UR7+0x41080] ;  /* 0x04108007fc3c783b */ /* 0x000ea20008000200 */
[----:B------:R-:W-:-:S03]  /*c14e0*/  LOP3.LUT R175, R252, 0x40, RZ, 0x3c, !PT ;  /* 0x00000040fcaf7812 */ /* 0x000fc600078e3cff */
[----:B------:R-:W-:Y:S04]  /*c14f0*/  LDSM.16.M88.4 R248, [R252+UR7+0x44080] ;  /* 0x04408007fcf8783b */ /* 0x000fe80008000200 */
        /* <DEDUP_REMOVED lines=22> */
[----:B-1----:R-:W-:Y:S04]  /*c1660*/  STL.64 [R1+0x30], R4 ;  /* 0x0000300401007387 */ /* 0x002fe80000100a00 */
[----:B------:R-:W-:Y:S04]  /*c1670*/  STL.64 [R1+0x38], R6 ;  /* 0x0000380601007387 */ /* 0x000fe80000100a00 */
[----:B------:R-:W1:Y:S04]  /*c1680*/  LDSM.16.M88.4 R4, [R252+UR7+0x42080] ;  /* 0x04208007fc04783b */ /* 0x000e680008000200 */
[----:B--2---:R-:W-:Y:S04]  /*c1690*/  STL.64 [R1+0x20], R60 ;  /* 0x0000203c01007387 */ /* 0x004fe80000100a00 */
[----:B------:R-:W-:Y:S04]  /*c16a0*/  STL.64 [R1+0x28], R62 ;  /* 0x0000283e01007387 */ /* 0x000fe80000100a00 */
[----:B------:R-:W-:Y:S04]  /*c16b0*/  STL.64 [R1+0x5450], R56 ;  /* 0x0054503801007387 */ /* 0x000fe80000100a00 */
[----:B------:R-:W-:Y:S04]  /*c16c0*/  STL.64 [R1+0x5458], R58 ;  /* 0x0054583a01007387 */ /* 0x000fe80000100a00 */
[----:B------:R-:W-:Y:S04]  /*c16d0*/  LDSM.16.M88.4 R60, [R252+UR7+0x54080] ;  /* 0x05408007fc3c783b */ /* 0x000fe80008000200 */
[----:B------:R-:W-:Y:S04]  /*c16e0*/  LDSM.16.M88.4 R56, [R252+UR7+0x55080] ;  /* 0x05508007fc38783b */ /* 0x000fe80008000200 */
[----:B-1----:R-:W-:Y:S04]  /*c16f0*/  STL.64 [R1+0x10], R4 ;  /* 0x0000100401007387 */ /* 0x002fe80000100a00 */
[----:B------:R-:W-:Y:S04]  /*c1700*/  STL.64 [R1+0x18], R6 ;  /* 0x0000180601007387 */ /* 0x000fe80000100a00 */
[----:B------:R-:W1:Y:S04]  /*c1710*/  LDSM.16.M88.4 R4, [R252+UR7+0x43080] ;  /* 0x04308007fc04783b */ /* 0x000e680008000200 */
[----:B-1----:R-:W-:Y:S04]  /*c1720*/  STL.64 [R1], R4 ;  /* 0x0000000401007387 */ /* 0x002fe80000100a00 */
[----:B------:R1:W-:Y:S02]  /*c1730*/  STL.64 [R1+0x8], R6 ;  /* 0x0000080601007387 */ /* 0x0003e40000100a00 */
[----:B-1----:R-:W-:Y:S02]  /*c1740*/  HMMA.1688.F32.TF32 R4, R108, R140, R96 ;  /* 0x0000008c6c04723c */ /* 0x002fe40000081060 */
[----:B------:R-:W-:-:S15]  /*c1750*/  LDSM.16.M88.4 R96, [R252+UR7+0x49080] ;  /* 0x04908007fc60783b */ /* 0x000fde0008000200 */
[----:B------:R-:W-:Y:S02]  /*c1760*/  NOP ;  /* 0x0000000000007918 */ /* 0x000fe40000000000 */
[----:B------:R-:W-:Y:S04]  /*c1770*/  STL.64 [R1+0x5440], R4 ;  /* 0x0054400401007387 */ /* 0x000fe80000100a00 */
[----:B------:R-:W-:Y:S04]  /*c1780*/  STL.64 [R1+0x5448], R6 ;  /* 0x0054480601007387 */ /* 0x000fe80000100a00 */
[----:B------:R-:W-:Y:S04]  /*c1790*/  STL.64 [R1+0x5430], R52 ;  /* 0x0054303401007387 */ /* 0x000fe80000100a00 */
[----:B------:R-:W-:Y:S04]  /*c17a0*/  STL.64 [R1+0x5438], R54 ;  /* 0x0054383601007387 */ /* 0x000fe80000100a00 */
[----:B------:R-:W-:Y:S04]  /*c17b0*/  STL.64 [R1+0x5420], R40 ;  /* 0x0054202801007387 */ /* 0x000fe80000100a00 */
[----:B------:R-:W-:Y:S04]  /*c17c0*/  STL.64 [R1+0x5428], R42 ;  /* 0x0054282a01007387 */ /* 0x000fe80000100a00 */
[----:B------:R-:W2:Y:S04]  /*c17d0*/  LDL.LU R180, [R1+0x1980] ;  /* 0x0019800001b47983 */ /* 0x000ea80000300800 */
[----:B------:R-:W-:Y:S04]  /*c17e0*/  STL.64 [R1+0x5410], R168 ;  /* 0x005410a801007387 */ /* 0x000fe80000100a00 */
[----:B------:R-:W-:Y:S04]  /*c17f0*/  STL.64 [R1+0x5418], R170 ;  /* 0x005418aa01007387 */ /* 0x000fe80000100a00 */
[----:B------:R-:W2:Y:S04]  /*c1800*/  LDL.LU R181, [R1+0x1984] ;  /* 0x0019840001b57983 */ /* 0x000ea80000300800 */
[----:B------:R-:W3:Y:S04]  /*c1810*/  LDL.LU R3, [R1+0x8514] ;  /* 0x0085140001037983 */ /* 0x000ee80000300800 */
[----:B------:R-:W4:Y:S04]  /*c1820*/  LDL.LU R2, [R1+0x8510] ;  /* 0x0085100001027983 */ /* 0x000f280000300800 */
[----:B------:R-:W-:Y:S04]  /*c1830*/  STL.64 [R1+0x830], R192 ;  /* 0x000830c001007387 */ /* 0x000fe80000100a00 */
[----:B------:R-:W-:Y:S04]  /*c1840*/  STL.64 [R1+0x838], R194 ;  /* 0x000838c201007387 */ /* 0x000fe80000100a00 */
[----:B------:R-:W1:Y:S04]  /*c1850*/  LDSM.16.M88.4 R192, [R175+UR7+0x43080] ;  /* 0x04308007afc0783b */ /* 0x000e680008000200 */
[----:B------:R-:W-:Y:S04]  /*c1860*/  STL.64 [R1+0x820], R200 ;  /* 0x000820c801007387 */ /* 0x000fe80000100a00 */
[----:B------:R-:W-:Y:S04]  /*c1870*/  STL.64 [R1+0x828], R202 ;  /* 0x000828ca01007387 */ /* 0x000fe80000100a00 */
[----:B------:R-:W1:Y:S04]  /*c1880*/  LDSM.16.M88.4 R200, [R175+UR7+0x44080] ;  /* 0x04408007afc8783b */ /* 0x000e680008000200 */
[----:B------:R-:W-:Y:S04]  /*c1890*/  STL.64 [R1+0x810], R196 ;  /* 0x000810c401007387 */ /* 0x000fe80000100a00 */
[----:B------:R1:W-:Y:S04]  /*c18a0*/  STL.64 [R1+0x818], R198 ;  /* 0x000818c601007387 */ /* 0x0003e80000100a00 */
[----:B------:R-:W-:Y:S04]  /*c18b0*/  LDSM.16.M88.4 R4, [R252+UR7+0x4c080] ;  /* 0x04c08007fc04783b */ /* 0x000fe80008000200 */
[----:B------:R-:W-:Y:S04]  /*c18c0*/  LDSM.16.M88.4 R52, [R252+UR7+0x56080] ;  /* 0x05608007fc34783b */ /* 0x000fe80008000200 */
[----:B------:R-:W-:Y:S01]  /*c18d0*/  LDSM.16.M88.4 R40, [R252+UR7+0x59080] ;  /* 0x05908007fc28783b */ /* 0x000fe20008000200 */
[C---:B-1----:R-:W-:Y:S03]  /*c18e0*/  HMMA.1688.F32.TF32 R196, R108.reuse, R156, R188 ;  /* 0x0000009c6cc4723c */ /* 0x042fe600000810bc */
[----:B------:R-:W-:Y:S04]  /*c18f0*/  LDSM.16.M88.4 R188, [R175+UR7+0x46080] ;  /* 0x04608007afbc783b */ /* 0x000fe80008000200 */
[----:B------:R-:W-:Y:S04]  /*c1900*/  STL.64 [R1+0x800], R192 ;  /* 0x000800c001007387 */ /* 0x000fe80000100a00 */
[----:B------:R-:W-:Y:S04]  /*c1910*/  STL.64 [R1+0x808], R194 ;  /* 0x000808c201007387 */ /* 0x000fe80000100a00 */
[----:B------:R-:W1:Y:S04]  /*c1920*/  LDSM.16.M88.4 R192, [R175+UR7+0x45080] ;  /* 0x04508007afc0783b */ /* 0x000e680008000200 */
[----:B------:R-:W-:Y:S04]  /*c1930*/  STL.64 [R1+0x7f0], R200 ;  /* 0x0007f0c801007387 */ /* 0x000fe80000100a00 */
[----:B------:R-:W-:Y:S04]  /*c1940*/  STL.64 [R1+0x7f8], R202 ;  /* 0x0007f8ca01007387 */ /* 0x000fe80000100a00 */
[----:B------:R-:W-:Y:S04]  /*c1950*/  STL.64 [R1+0x5400], R196 ;  /* 0x005400c401007387 */ /* 0x000fe80000100a00 */
[----:B------:R-:W-:Y:S04]  /*c1960*/  STL.64 [R1+0x5408], R198 ;  /* 0x005408c601007387 */ /* 0x000fe80000100a00 */
[----:B------:R-:W1:Y:S04]  /*c1970*/  LDSM.16.M88.4 R196, [R175+UR7+0x47080] ;  /* 0x04708007afc4783b */ /* 0x000e680008000200 */
[----:B-1----:R-:W-:Y:S04]  /*c1980*/  STL.64 [R1+0x7e0], R192 ;  /* 0x0007e0c001007387 */ /* 0x002fe80000100a00 */
[----:B------:R-:W-:Y:S04]  /*c1990*/  STL.64 [R1+0x7e8], R194 ;  /* 0x0007e8c201007387 */ /* 0x000fe80000100a00 */
[----:B------:R-:W1:Y:S04]  /*c19a0*/  LDSM.16.M88.4 R192, [R175+UR7+0x48080] ;  /* 0x04808007afc0783b */ /* 0x000e680008000200 */
[----:B------:R-:W-:Y:S04]  /*c19b0*/  STL.64 [R1+0x7d0], R188 ;  /* 0x0007d0bc01007387 */ /* 0x000fe80000100a00 */
[----:B------:R-:W-:Y:S04]  /*c19c0*/  STL.64 [R1+0x7d8], R190 ;  /* 0x0007d8be01007387 */ /* 0x000fe80000100a00 */
[----:B------:R-:W1:Y:S04]  /*c19d0*/  LDSM.16.M88.4 R188, [R175+UR7+0x49080] ;  /* 0x04908007afbc783b */ /* 0x000e680008000200 */
[----:B------:R-:W-:Y:S04]  /*c19e0*/  STL.64 [R1+0x7c0], R196 ;  /* 0x0007c0c401007387 */ /* 0x000fe80000100a00 */
[----:B------:R-:W-:Y:S04]  /*c19f0*/  STL.64 [R1+0x7c8], R198 ;  /* 0x0007c8c601007387 */ /* 0x000fe80000100a00 */
[----:B------:R-:W1:Y:S04]  /*c1a00*/  LDSM.16.M88.4 R196, [R175+UR7+0x4a080] ;  /* 0x04a08007afc4783b */ /* 0x000e680008000200 */
[----:B-1----:R-:W-:Y:S04]  /*c1a10*/  STL.64 [R1+0x7b0], R192 ;  /* 0x0007b0c001007387 */ /* 0x002fe80000100a00 */
[----:B------:R-:W-:Y:S04]  /*c1a20*/  STL.64 [R1+0x7b8], R194 ;  /* 0x0007b8c201007387 */ /* 0x000fe80000100a00 */
[----:B------:R-:W1:Y:S04]  /*c1a30*/  LDSM.16.M88.4 R192, [R175+UR7+0x4b080] ;  /* 0x04b08007afc0783b */ /* 0x000e680008000200 */
[----:B------:R-:W-:Y:S04]  /*c1a40*/  STL.64 [R1+0x7a0], R188 ;  /* 0x0007a0bc01007387 */ /* 0x000fe80000100a00 */
[----:B------:R1:W-:Y:S02]  /*c1a50*/  STL.64 [R1+0x7a8], R190 ;  /* 0x0007a8be01007387 */ /* 0x0003e40000100a00 */
[C---:B-1----:R-:W-:Y:S02]  /*c1a60*/  HMMA.1688.F32.TF32 R188, R108.reuse, R160, R184 ;  /* 0x000000a06cbc723c */ /* 0x042fe400000810b8 */
[----:B------:R-:W1:Y:S04]  /*c1a70*/  LDSM.16.M88.4 R184, [R175+UR7+0x4c080] ;  /* 0x04c08007afb8783b */ /* 0x000e680008000200 */
[----:B------:R-:W-:Y:S04]  /*c1a80*/  STL.64 [R1+0x790], R196 ;  /* 0x000790c401007387 */ /* 0x000fe80000100a00 */
[----:B------:R-:W-:Y:S04]  /*c1a90*/  STL.64 [R1+0x798], R198 ;  /* 0x000798c601007387 */ /* 0x000fe80000100a00 */
        /* <DEDUP_REMOVED lines=11> */
[----:B------:R-:W2:Y:S04]  /*c1b50*/  LDSM.16.M88.4 R192, [R175+UR7+0x50080] ;  /* 0x05008007afc0783b */ /* 0x000ea80008000200 */
[----:B------:R-:W-:Y:S04]  /*c1b60*/  STL.64 [R1+0x750], R188 ;  /* 0x000750bc01007387 */ /* 0x000fe80000100a00 */
[----:B------:R-:W-:Y:S04]  /*c1b70*/  STL.64 [R1+0x758], R190 ;  /* 0x000758be01007387 */ /* 0x000fe80000100a00 */
[----:B------:R-:W3:Y:S04]  /*c1b80*/  LDSM.16.M88.4 R188, [R175+UR7+0x51080] ;  /* 0x05108007afbc783b */ /* 0x000ee80008000200 */
[----:B-1----:R-:W-:Y:S04]  /*c1b90*/  STL.64 [R1+0x740], R184 ;  /* 0x000740b801007387 */ /* 0x002fe80000100a00 */
[----:B------:R-:W-:Y:S04]  /*c1ba0*/  STL.64 [R1+0x748], R186 ;  /* 0x000748ba01007387 */ /* 0x000fe80000100a00 */
[----:B------:R-:W1:Y:S04]  /*c1bb0*/  LDSM.16.M88.4 R184, [R175+UR7+0x52080] ;  /* 0x05208007afb8783b */ /* 0x000e680008000200 */
[----:B--2---:R-:W-:Y:S04]  /*c1bc0*/  STL.64 [R1+0x730], R192 ;  /* 0x000730c001007387 */ /* 0x004fe80000100a00 */
[----:B------:R-:W-:Y:S04]  /*c1bd0*/  STL.64 [R1+0x738], R194 ;  /* 0x000738c201007387 */ /* 0x000fe80000100a00 */
[----:B---3--:R-:W-:Y:S04]  /*c1be0*/  STL.64 [R1+0x720], R188 ;  /* 0x000720bc01007387 */ /* 0x008fe80000100a00 */
[----:B------:R-:W-:Y:S04]  /*c1bf0*/  STL.64 [R1+0x728], R190 ;  /* 0x000728be01007387 */ /* 0x000fe80000100a00 */
[----:B------:R-:W2:Y:S04]  /*c1c00*/  LDSM.16.M88.4 R188, [R175+UR7+0x53080] ;  /* 0x05308007afbc783b */ /* 0x000ea80008000200 */
[----:B-1----:R-:W-:Y:S04]  /*c1c10*/  STL.64 [R1+0x710], R184 ;  /* 0x000710b801007387 */ /* 0x002fe80000100a00 */
[----:B------:R-:W-:Y:S04]  /*c1c20*/  STL.64 [R1+0x718], R186 ;  /* 0x000718ba01007387 */ /* 0x000fe80000100a00 */
[----:B------:R-:W1:Y:S01]  /*c1c30*/  LDSM.16.M88.4 R184, [R175+UR7+0x54080] ;  /* 0x05408007afb8783b */ /* 0x000e620008000200 */
[----:B------:R-:W-:-:S15]  /*c1c40*/  HMMA.1688.F32.TF32 R180, R108, R164, R180 ;  /* 0x000000a46cb4723c */ /* 0x000fde00000810b4 */
[----:B------:R-:W-:-:S04]  /*c1c50*/  NOP ;  /* 0x0000000000007918 */ /* 0x000fc80000000000 */
[----:B------:R-:W-:Y:S04]  /*c1c60*/  STL.64 [R1+0x53e0], R180 ;  /* 0x0053e0b401007387 */ /* 0x000fe80000100a00 */
[----:B------:R-:W-:Y:S04]  /*c1c70*/  STL.64 [R1+0x53e8], R182 ;  /* 0x0053e8b601007387 */ /* 0x000fe80000100a00 */
[----:B------:R-:W3:Y:S04]  /*c1c80*/  LDSM.16.M88.4 R180, [R175+UR7+0x55080] ;  /* 0x05508007afb4783b */ /* 0x000ee80008000200 */
[----:B--2---:R-:W-:Y:S04]  /*c1c90*/  STL.64 [R1+0x700], R188 ;  /* 0x000700bc01007387 */ /* 0x004fe80000100a00 */
[----:B------:R-:W-:Y:S04]  /*c1ca0*/  STL.64 [R1+0x708], R190 ;  /* 0x000708be01007387 */ /* 0x000fe80000100a00 */
[----:B------:R-:W2:Y:S04]  /*c1cb0*/  LDSM.16.M88.4 R188, [R175+UR7+0x56080] ;  /* 0x05608007afbc783b */ /* 0x000ea80008000200 */
[----:B-1----:R-:W-:Y:S04]  /*c1cc0*/  STL.64 [R1+0x6f0], R184 ;  /* 0x0006f0b801007387 */ /* 0x002fe80000100a00 */
[----:B------:R-:W-:Y:S04]  /*c1cd0*/  STL.64 [R1+0x6f8], R186 ;  /* 0x0006f8ba01007387 */ /* 0x000fe80000100a00 */
[----:B------:R-:W1:Y:S04]  /*c1ce0*/  LDSM.16.M88.4 R184, [R175+UR7+0x57080] ;  /* 0x05708007afb8783b */ /* 0x000e680008000200 */
[----:B---3--:R-:W-:Y:S04]  /*c1cf0*/  STL.64 [R1+0x6e0], R180 ;  /* 0x0006e0b401007387 */ /* 0x008fe80000100a00 */
[----:B------:R-:W-:Y:S04]  /*c1d00*/  STL.64 [R1+0x6e8], R182 ;  /* 0x0006e8b601007387 */ /* 0x000fe80000100a00 */
[----:B------:R-:W3:Y:S01]  /*c1d10*/  LDSM.16.M88.4 R180, [R175+UR7+0x58080] ;  /* 0x05808007afb4783b */ /* 0x000ee20008000200 */
[----:B------:R-:W-:-:S02]  /*c1d20*/  IMAD.MOV.U32 R168, RZ, RZ, R23 ;  /* 0x000000ffffa87224 */ /* 0x000fc400078e0017 */
[----:B------:R-:W-:Y:S01]  /*c1d30*/  IMAD.MOV.U32 R169, RZ, RZ, R22 ;  /* 0x000000ffffa97224 */ /* 0x000fe200078e0016 */
[----:B--2---:R-:W-:Y:S04]  /*c1d40*/  STL.64 [R1+0x6d0], R188 ;  /* 0x0006d0bc01007387 */ /* 0x004fe80000100a00 */
[----:B------:R-:W-:Y:S04]  /*c1d50*/  STL.64 [R1+0x6d8], R190 ;  /* 0x0006d8be01007387 */ /* 0x000fe80000100a00 */
[----:B------:R-:W2:Y:S04]  /*c1d60*/  LDSM.16.M88.4 R188, [R175+UR7+0x59080] ;  /* 0x05908007afbc783b */ /* 0x000ea80008000200 */
[----:B-1----:R-:W-:Y:S04]  /*c1d70*/  STL.64 [R1+0x6c0], R184 ;  /* 0x0006c0b801007387 */ /* 0x002fe80000100a00 */
[----:B------:R1:W-:Y:S01]  /*c1d80*/  STL.64 [R1+0x6c8], R186 ;  /* 0x0006c8ba01007387 */ /* 0x0003e20000100a00 */
[----:B------:R-:W-:-:S02]  /*c1d90*/  IMAD.MOV.U32 R170, RZ, RZ, R19 ;  /* 0x000000ffffaa7224 */ /* 0x000fc400078e0013 */
[----:B------:R-:W-:Y:S01]  /*c1da0*/  IMAD.MOV.U32 R171, RZ, RZ, R18 ;  /* 0x000000ffffab7224 */ /* 0x000fe200078e0012 */
[----:B------:R-:W-:Y:S04]  /*c1db0*/  LDSM.16.M88.4 R20, [R252+UR7+0x5e080] ;  /* 0x05e08007fc14783b */ /* 0x000fe80008000200 */
[----:B------:R-:W-:Y:S01]  /*c1dc0*/  LDSM.16.M88.4 R16, [R252+UR7+0x5f080] ;  /* 0x05f08007fc10783b */ /* 0x000fe20008000200 */
[C---:B-1----:R-:W-:Y:S03]  /*c1dd0*/  HMMA.1688.F32.TF32 R184, R108.reuse, R168, R176 ;  /* 0x000000a86cb8723c */ /* 0x042fe600000810b0 */
[----:B------:R-:W-:Y:S04]  /*c1de0*/  LDSM.16.M88.4 R176, [R175+UR7+0x5b080] ;  /* 0x05b08007afb0783b */ /* 0x000fe80008000200 */
[----:B---3--:R-:W-:Y:S04]  /*c1df0*/  STL.64 [R1+0x6b0], R180 ;  /* 0x0006b0b401007387 */ /* 0x008fe80000100a00 */
[----:B------:R-:W-:Y:S04]  /*c1e00*/  STL.64 [R1+0x6b8], R182 ;  /* 0x0006b8b601007387 */ /* 0x000fe80000100a00 */
[----:B------:R-:W1:Y:S04]  /*c1e10*/  LDSM.16.M88.4 R180, [R175+UR7+0x5a080] ;  /* 0x05a08007afb4783b */ /* 0x000e680008000200 */
[----:B--2---:R-:W-:Y:S04]  /*c1e20*/  STL.64 [R1+0x6a0], R188 ;  /* 0x0006a0bc01007387 */ /* 0x004fe80000100a00 */
[----:B------:R-:W-:Y:S04]  /*c1e30*/  STL.64 [R1+0x6a8], R190 ;  /* 0x0006a8be01007387 */ /* 0x000fe80000100a00 */
[----:B------:R-:W-:Y:S04]  /*c1e40*/  STL.64 [R1+0x53d0], R184 ;  /* 0x0053d0b801007387 */ /* 0x000fe80000100a00 */
[----:B------:R-:W-:Y:S04]  /*c1e50*/  STL.64 [R1+0x53d8], R186 ;  /* 0x0053d8ba01007387 */ /* 0x000fe80000100a00 */
[----:B------:R-:W2:Y:S04]  /*c1e60*/  LDSM.16.M88.4 R184, [R175+UR7+0x5c080] ;  /* 0x05c08007afb8783b */ /* 0x000ea80008000200 */
[----:B-1----:R-:W-:Y:S04]  /*c1e70*/  STL.64 [R1+0x690], R180 ;  /* 0x000690b401007387 */ /* 0x002fe80000100a00 */
[----:B------:R-:W-:Y:S04]  /*c1e80*/  STL.64 [R1+0x698], R182 ;  /* 0x000698b601007387 */ /* 0x000fe80000100a00 */
[----:B------:R-:W-:Y:S04]  /*c1e90*/  STL.64 [R1+0x680], R176 ;  /* 0x000680b001007387 */ /* 0x000fe80000100a00 */
[----:B------:R-:W1:Y:S04]  /*c1ea0*/  LDSM.16.M88.4 R180, [R175+UR7+0x5d080] ;  /* 0x05d08007afb4783b */ /* 0x000e680008000200 */
[----:B------:R-:W-:Y:S04]  /*c1eb0*/  STL.64 [R1+0x688], R178 ;  /* 0x000688b201007387 */ /* 0x000fe80000100a00 */
[----:B------:R-:W-:Y:S04]  /*c1ec0*/  LDSM.16.M88.4 R176, [R175+UR7+0x5e080] ;  /* 0x05e08007afb0783b */ /* 0x000fe80008000200 */
[----:B------:R-:W3:Y:S04]  /*c1ed0*/  LDSM.16.M88.4 R172, [R175+UR7+0x5f080] ;  /* 0x05f08007afac783b */ /* 0x000ee80008000200 */
[----:B--2---:R-:W-:Y:S04]  /*c1ee0*/  STL.64 [R1+0x470], R184 ;  /* 0x000470b801007387 */ /* 0x004fe80000100a00 */
[----:B------:R-:W-:Y:S04]  /*c1ef0*/  STL.64 [R1+0x478], R186 ;  /* 0x000478ba01007387 */ /* 0x000fe80000100a00 */
[----:B-1----:R1:W-:Y:S04]  /*c1f00*/  STL.64 [R1+0x460], R180 ;  /* 0x000460b401007387 */ /* 0x0023e80000100a00 */
[----:B------:R2:W-:Y:S04]  /*c1f10*/  STL.64 [R1+0x468], R182 ;  /* 0x000468b601007387 */ /* 0x0005e80000100a00 */
[----:B---3--:R-:W-:Y:S04]  /*c1f20*/  STL.64 [R1+0x440], R172 ;  /* 0x000440ac01007387 */ /* 0x008fe80000100a00 */
[----:B------:R3:W-:Y:S04]  /*c1f30*/  STL.64 [R1+0x450], R176 ;  /* 0x000450b001007387 */ /* 0x0007e80000100a00 */
[----:B------:R1:W-:Y:S04]  /*c1f40*/  STL.64 [R1+0x458], R178 ;  /* 0x000458b201007387 */ /* 0x0003e80000100a00 */
[----:B------:R1:W-:Y:S04]  /*c1f50*/  STL.64 [R1+0x448], R174 ;  /* 0x000448ae01007387 */ /* 0x0003e80000100a00 */
[----:B------:R-:W-:Y:S04]  /*c1f60*/  STL.64 [R1+0xcbb8], R246 ;  /* 0x00cbb8f601007387 */ /* 0x000fe80000100a00 */
[----:B------:R1:W-:Y:S04]  /*c1f70*/  STL.64 [R1+0xcbb0], R244 ;  /* 0x00cbb0f401007387 */ /* 0x0003e80000100a00 */
[----:B------:R-:W-:Y:S04]  /*c1f80*/  STL.64 [R1+0xcba8], R242 ;  /* 0x00cba8f201007387 */ /* 0x000fe80000100a00 */
[----:B------:R1:W-:Y:S04]  /*c1f90*/  STL.64 [R1+0xcba0], R240 ;  /* 0x00cba0f001007387 */ /* 0x0003e80000100a00 */
[----:B------:R-:W-:Y:S04]  /*c1fa0*/  STL.64 [R1+0xcb98], R106 ;  /* 0x00cb986a01007387 */ /* 0x000fe80000100a00 */
[----:B------:R1:W-:Y:S04]  /*c1fb0*/  STL.64 [R1+0xcb90], R104 ;  /* 0x00cb906801007387 */ /* 0x0003e80000100a00 */
[----:B------:R-:W-:Y:S04]  /*c1fc0*/  STL.64 [R1+0xcb88], R102 ;  /* 0x00cb886601007387 */ /* 0x000fe80000100a00 */
[----:B------:R-:W-:Y:S04]  /*c1fd0*/  STL.64 [R1+0xcb80], R100 ;  /* 0x00cb806401007387 */ /* 0x000fe80000100a00 */
        /* <DEDUP_REMOVED lines=34> */
[----:B------:R-:W4:Y:S04]  /*c2200*/  LDL R188, [R1+0x640] ;  /* 0x0006400001bc7983 */ /* 0x000f280000100800 */
[----:B------:R-:W4:Y:S04]  /*c2210*/  LDL R189, [R1+0x644] ;  /* 0x0006440001bd7983 */ /* 0x000f280000100800 */
[----:B------:R-:W4:Y:S04]  /*c2220*/  LDL R190, [R1+0x648] ;  /* 0x0006480001be7983 */ /* 0x000f280000100800 */
[----:B------:R-:W4:Y:S04]  /*c2230*/  LDL R191, [R1+0x64c] ;  /* 0x00064c0001bf7983 */ /* 0x000f280000100800 */
[----:B-1----:R-:W4:Y:S04]  /*c2240*/  LDL R180, [R1+0x620] ;  /* 0x0006200001b47983 */ /* 0x002f280000100800 */
[----:B------:R-:W4:Y:S04]  /*c2250*/  LDL R181, [R1+0x624] ;  /* 0x0006240001b57983 */ /* 0x000f280000100800 */
[----:B--2---:R-:W2:Y:S04]  /*c2260*/  LDL R182, [R1+0x628] ;  /* 0x0006280001b67983 */ /* 0x004ea80000100800 */
[----:B------:R-:W2:Y:S04]  /*c2270*/  LDL R183, [R1+0x62c] ;  /* 0x00062c0001b77983 */ /* 0x000ea80000100800 */
[----:B---3--:R-:W3:Y:S04]  /*c2280*/  LDL R176, [R1+0x610] ;  /* 0x0006100001b07983 */ /* 0x008ee80000100800 */
[----:B------:R-:W3:Y:S04]  /*c2290*/  LDL R177, [R1+0x614] ;  /* 0x0006140001b17983 */ /* 0x000ee80000100800 */
[----:B------:R-:W2:Y:S04]  /*c22a0*/  LDL R178, [R1+0x618] ;  /* 0x0006180001b27983 */ /* 0x000ea80000100800 */
        /* <DEDUP_REMOVED lines=9> */
[----:B------:R-:W-:Y:S04]  /*c2340*/  STL.64 [R1+0xca68], R38 ;  /* 0x00ca682601007387 */ /* 0x000fe80000100a00 */
[----:B------:R-:W-:Y:S04]  /*c2350*/  STL.64 [R1+0xca60], R36 ;  /* 0x00ca602401007387 */ /* 0x000fe80000100a00 */
        /* <DEDUP_REMOVED lines=10> */
[----:B------:R-:W2:Y:S04]  /*c2400*/  LDL R222, [R1+0x4c8] ;  /* 0x0004c80001de7983 */ /* 0x000ea80000100800 */
[----:B------:R-:W2:Y:S04]  /*c2410*/  LDL R223, [R1+0x4cc] ;  /* 0x0004cc0001df7983 */ /* 0x000ea80000100800 */
        /* <DEDUP_REMOVED lines=32> */
[----:B------:R-:W3:Y:S04]  /*c2620*/  LDL R218, [R1+0x4b8] ;  /* 0x0004b80001da7983 */ /* 0x000ee80000100800 */
[----:B------:R-:W3:Y:S04]  /*c2630*/  LDL R219, [R1+0x4bc] ;  /* 0x0004bc0001db7983 */ /* 0x000ee80000100800 */
[----:B------:R-:W3:Y:S04]  /*c2640*/  LDL R210, [R1+0x498] ;  /* 0x0004980001d27983 */ /* 0x000ee80000100800 */
[----:B------:R-:W3:Y:S04]  /*c2650*/  LDL R211, [R1+0x49c] ;  /* 0x00049c0001d37983 */ /* 0x000ee80000100800 */
[----:B------:R-:W3:Y:S04]  /*c2660*/  LDL R206, [R1+0x488] ;  /* 0x0004880001ce7983 */ /* 0x000ee80000100800 */
[----:B------:R-:W3:Y:S04]  /*c2670*/  LDL R207, [R1+0x48c] ;  /* 0x00048c0001cf7983 */ /* 0x000ee80000100800 */
[----:B------:R-:W3:Y:S04]  /*c2680*/  LDL R214, [R1+0x4a8] ;  /* 0x0004a80001d67983 */ /* 0x000ee80000100800 */
[----:B------:R-:W3:Y:S04]  /*c2690*/  LDL R215, [R1+0x4ac] ;  /* 0x0004ac0001d77983 */ /* 0x000ee80000100800 */
[----:B------:R-:W-:Y:S04]  /*c26a0*/  STL.64 [R1+0xca48], R30 ;  /* 0x00ca481e01007387 */ /* 0x000fe80000100a00 */
[----:B------:R-:W-:Y:S04]  /*c26b0*/  STL.64 [R1+0xca40], R28 ;  /* 0x00ca401c01007387 */ /* 0x000fe80000100a00 */
[----:B------:R1:W-:Y:S04]  /*c26c0*/  STL.64 [R1+0xca38], R26 ;  /* 0x00ca381a01007387 */ /* 0x0003e80000100a00 */
[----:B------:R4:W-:Y:S04]  /*c26d0*/  STL.64 [R1+0xca30], R24 ;  /* 0x00ca301801007387 */ /* 0x0009e80000100a00 */
[----:B-1----:R-:W3:Y:S04]  /*c26e0*/  LDL R26, [R1+0x678] ;  /* 0x00067800011a7983 */ /* 0x002ee80000100800 */
[----:B----4-:R-:W4:Y:S04]  /*c26f0*/  LDL R24, [R1+0x670] ;  /* 0x0006700001187983 */ /* 0x010f280000100800 */
[----:B------:R-:W4:Y:S04]  /*c2700*/  LDL R25, [R1+0x674] ;  /* 0x0006740001197983 */ /* 0x000f280000100800 */
[----:B------:R-:W4:Y:S04]  /*c2710*/  LDL R27, [R1+0x67c] ;  /* 0x00067c00011b7983 */ /* 0x000f280000100800 */
[----:B------:R-:W-:Y:S04]  /*c2720*/  STL.64 [R1+0xca28], R22 ;  /* 0x00ca281601007387 */ /* 0x000fe80000100a00 */
[----:B------:R-:W-:Y:S04]  /*c2730*/  STL.64 [R1+0xca20], R20 ;  /* 0x00ca201401007387 */ /* 0x000fe80000100a00 */
[----:B------:R-:W-:Y:S04]  /*c2740*/  STL.64 [R1+0xca18], R18 ;  /* 0x00ca181201007387 */ /* 0x000fe80000100a00 */
[----:B------:R3:W-:Y:S04]  /*c2750*/  STL.64 [R1+0xca10], R16 ;  /* 0x00ca101001007387 */ /* 0x0007e80000100a00 */
[----:B------:R-:W-:Y:S04]  /*c2760*/  STL [R1+0x8518], R252 ;  /* 0x008518fc01007387 */ /* 0x000fe80000100800 */
[----:B------:R-:W-:Y:S04]  /*c2770*/  STL [R1+0x8514], R3 ;  /* 0x0085140301007387 */ /* 0x000fe80000100800 */
[----:B------:R-:W-:Y:S01]  /*c2780*/  STL [R1+0x8510], R2 ;  /* 0x0085100201007387 */ /* 0x000fe20000100800 */
[C---:B--2---:R-:W-:Y:S08]  /*c2790*/  HMMA.1688.F32.TF32 R4, R108.reuse, R180, R96 ;  /* 0x000000b46c04723c */ /* 0x044ff00000081060 */
[C---:B---3--:R-:W-:Y:S08]  /*c27a0*/  HMMA.1688.F32.TF32 R16, R108.reuse, R176, R92 ;  /* 0x000000b06c10723c */ /* 0x048ff0000008105c */
[----:B------:R-:W-:-:S15]  /*c27b0*/  HMMA.1688.F32.TF32 R12, R108, R172, R12 ;  /* 0x000000ac6c0c723c */ /* 0x000fde000008100c */
[----:B------:R-:W-:-:S04]  /*c27c0*/  NOP ;  /* 0x0000000000007918 */ /* 0x000fc80000000000 */
        /* <DEDUP_REMOVED lines=12> */
[----:B------:R-:W-:Y:S01]  /*c2890*/  STL.64 [R1+0x1888], R18 ;  /* 0x0018881201007387 */ /* 0x000fe20000100a00 */
[C---:B-1----:R-:W-:Y:S03]  /*c28a0*/  HMMA.1688.F32.TF32 R12, R108.reuse, R196, R244 ;  /* 0x000000c46c0c723c */ /* 0x042fe600000810f4 */
[----:B------:R-:W-:Y:S04]  /*c28b0*/  STL.64 [R1+0x1820], R4 ;  /* 0x0018200401007387 */ /* 0x000fe80000100a00 */
[----:B------:R4:W-:Y:S02]  /*c28c0*/  STL.64 [R1+0x1828], R6 ;  /* 0x0018280601007387 */ /* 0x0009e40000100a00 */
[----:B----4-:R-:W-:Y:S10]  /*c28d0*/  HMMA.1688.F32.TF32 R4, R108, R24, R200 ;  /* 0x000000186c04723c */ /* 0x010ff400000810c8 */
[----:B------:R1:W-:Y:S04]  /*c28e0*/  STL.64 [R1+0x1800], R12 ;  /* 0x0018000c01007387 */ /* 0x0003e80000100a00 */
[----:B------:R2:W-:Y:S01]  /*c28f0*/  STL.64 [R1+0x1808], R14 ;  /* 0x0018080e01007387 */ /* 0x0005e20000100a00 */
[C---:B------:R-:W-:Y:S08]  /*c2900*/  HMMA.1688.F32.TF32 R220, R8.reuse, R222, R128 ;  /* 0x000000de08dc723c */ /* 0x040ff00000081080 */
[C---:B------:R-:W-:Y:S08]  /*c2910*/  HMMA.1688.F32.TF32 R216, R8.reuse, R218, R124 ;  /* 0x000000da08d8723c */ /* 0x040ff0000008107c */
[C---:B------:R-:W-:Y:S01]  /*c2920*/  HMMA.1688.F32.TF32 R208, R8.reuse, R210, R116 ;  /* 0x000000d208d0723c */ /* 0x040fe20000081074 */
[----:B------:R3:W-:Y:S04]  /*c2930*/  STL.64 [R1+0x17e0], R4 ;  /* 0x0017e00401007387 */ /* 0x0007e80000100a00 */
[----:B------:R4:W-:Y:S04]  /*c2940*/  STL.64 [R1+0x17e8], R6 ;  /* 0x0017e80601007387 */ /* 0x0009e80000100a00 */
[----:B------:R-:W3:Y:S04]  /*c2950*/  LDL R20, [R1+0x30] ;  /* 0x0000300001147983 */ /* 0x000ee80000100800 */
[----:B------:R-:W3:Y:S04]  /*c2960*/  LDL R21, [R1+0x34] ;  /* 0x0000340001157983 */ /* 0x000ee80000100800 */
        /* <DEDUP_REMOVED lines=50> */
[----:B--2---:R-:W2:Y:S04]  /*c2c90*/  LDL.LU R14, [R1+0x18d8] ;  /* 0x0018d800010e7983 */ /* 0x004ea80000300800 */
[----:B------:R-:W2:Y:S04]  /*c2ca0*/  LDL.LU R15, [R1+0x18dc] ;  /* 0x0018dc00010f7983 */ /* 0x000ea80000300800 */
[----:B------:R-:W2:Y:S04]  /*c2cb0*/  LDL R130, [R1+0x558] ;  /* 0x0005580001827983 */ /* 0x000ea80000100800 */
[----:B------:R-:W2:Y:S04]  /*c2cc0*/  LDL R131, [R1+0x55c] ;  /* 0x00055c0001837983 */ /* 0x000ea80000100800 */
[----:B------:R-:W2:Y:S04]  /*c2cd0*/  LDL.LU R92, [R1+0x18c0] ;  /* 0x0018c000015c7983 */ /* 0x000ea80000300800 */
[----:B------:R-:W2:Y:S04]  /*c2ce0*/  LDL.LU R93, [R1+0x18c4] ;  /* 0x0018c400015d7983 */ /* 0x000ea80000300800 */
[----:B------:R-:W2:Y:S04]  /*c2cf0*/  LDL.LU R94, [R1+0x18c8] ;  /* 0x0018c800015e7983 */ /* 0x000ea80000300800 */
[----:B------:R-:W2:Y:S04]  /*c2d00*/  LDL.LU R95, [R1+0x18cc] ;  /* 0x0018cc00015f7983 */ /* 0x000ea80000300800 */
[----:B------:R-:W2:Y:S04]  /*c2d10*/  LDL R126, [R1+0x548] ;  /* 0x00054800017e7983 */ /* 0x000ea80000100800 */
[----:B------:R-:W2:Y:S01]  /*c2d20*/  LDL R127, [R1+0x54c] ;  /* 0x00054c00017f7983 */ /* 0x000ea20000100800 */
[C---:B------:R-:W-:Y:S03]  /*c2d30*/  HMMA.1688.F32.TF32 R212, R8.reuse, R214, R120 ;  /* 0x000000d608d4723c */ /* 0x040fe60000081078 */
[----:B------:R-:W2:Y:S04]  /*c2d40*/  LDL.LU R96, [R1+0x18b0] ;  /* 0x0018b00001607983 */ /* 0x000ea80000300800 */
[----:B------:R-:W2:Y:S04]  /*c2d50*/  LDL.LU R97, [R1+0x18b4] ;  /* 0x0018b40001617983 */ /* 0x000ea80000300800 */
[----:B------:R-:W2:Y:S04]  /*c2d60*/  LDL.LU R98, [R1+0x18b8] ;  /* 0x0018b80001627983 */ /* 0x000ea80000300800 */
[----:B------:R-:W2:Y:S04]  /*c2d70*/  LDL.LU R99, [R1+0x18bc] ;  /* 0x0018bc0001637983 */ /* 0x000ea80000300800 */
[----:B------:R-:W2:Y:S04]  /*c2d80*/  LDL R122, [R1+0x538] ;  /* 0x00053800017a7983 */ /* 0x000ea80000100800 */
[----:B------:R-:W2:Y:S04]  /*c2d90*/  LDL R123, [R1+0x53c] ;  /* 0x00053c00017b7983 */ /* 0x000ea80000100800 */
        /* <DEDUP_REMOVED lines=39> */
[C---:B------:R-:W-:Y:S03]  /*c3010*/  HMMA.1688.F32.TF32 R224, R8.reuse, R226, R232 ;  /* 0x000000e208e0723c */ /* 0x040fe600000810e8 */
[----:B------:R-:W4:Y:S04]  /*c3020*/  LDL.LU R28, [R1+0x19f0] ;  /* 0x0019f000011c7983 */ /* 0x000f280000300800 */
[----:B------:R-:W4:Y:S04]  /*c3030*/  LDL.LU R29, [R1+0x19f4] ;  /* 0x0019f400011d7983 */ /* 0x000f280000300800 */
[----:B------:R-:W4:Y:S04]  /*c3040*/  LDL.LU R30, [R1+0x19f8] ;  /* 0x0019f800011e7983 */ /* 0x000f280000300800 */
[----:B------:R-:W4:Y:S04]  /*c3050*/  LDL.LU R31, [R1+0x19fc] ;  /* 0x0019fc00011f7983 */ /* 0x000f280000300800 */
[----:B------:R-:W4:Y:S04]  /*c3060*/  LDL R234, [R1+0x4f8] ;  /* 0x0004f80001ea7983 */ /* 0x000f280000100800 */
[----:B------:R-:W4:Y:S04]  /*c3070*/  LDL R235, [R1+0x4fc] ;  /* 0x0004fc0001eb7983 */ /* 0x000f280000100800 */
[----:B------:R-:W4:Y:S04]  /*c3080*/  LDL R16, [R1+0x20] ;  /* 0x0000200001107983 */ /* 0x000f280000100800 */
[----:B------:R-:W4:Y:S01]  /*c3090*/  LDL R17, [R1+0x24] ;  /* 0x0000240001117983 */ /* 0x000f220000100800 */
[----:B------:R-:W-:Y:S03]  /*c30a0*/  HMMA.1688.F32.TF32 R228, R8, R230, R236 ;  /* 0x000000e608e4723c */ /* 0x000fe600000810ec */
[----:B------:R-:W4:Y:S04]  /*c30b0*/  LDL.LU R236, [R1+0x1850] ;  /* 0x0018500001ec7983 */ /* 0x000f280000300800 */
[----:B------:R-:W4:Y:S04]  /*c30c0*/  LDL.LU R237, [R1+0x1854] ;  /* 0x0018540001ed7983 */ /* 0x000f280000300800 */
[----:B------:R-:W4:Y:S04]  /*c30d0*/  LDL.LU R238, [R1+0x1858] ;  /* 0x0018580001ee7983 */ /* 0x000f280000300800 */
[----:B------:R-:W4:Y:S01]  /*c30e0*/  LDL.LU R239, [R1+0x185c] ;  /* 0x00185c0001ef7983 */ /* 0x000f220000300800 */
[----:B------:R-:W-:-:S03]  /*c30f0*/  LOP3.LUT R252, R0, 0x20, RZ, 0x3c, !PT ;  /* 0x0000002000fc7812 */ /* 0x000fc600078e3cff */
[----:B------:R-:W-:Y:S04]  /*c3100*/  LDS R200, [R0+UR7+0x10000] ;  /* 0x0100000700c87984 */ /* 0x000fe80008000800 */
[----:B------:R-:W-:Y:S04]  /*c3110*/  LDS R202, [R0+UR7+0x12000] ;  /* 0x0120000700ca7984 */ /* 0x000fe80008000800 */
[----:B------:R-:W-:Y:S04]  /*c3120*/  LDS R201, [R252+UR7+0x10000] ;  /* 0x01000007fcc97984 */ /* 0x000fe80008000800 */
[----:B------:R-:W1:Y:S01]  /*c3130*/  LDS R203, [R252+UR7+0x12000] ;  /* 0x01200007fccb7984 */ /* 0x000e620008000800 */
[C---:B------:R-:W-:Y:S08]  /*c3140*/  HMMA.1688.F32.TF32 R144, R8.reuse, R146, R84 ;  /* 0x000000920890723c */ /* 0x040ff00000081054 */
[C---:B------:R-:W-:Y:S08]  /*c3150*/  HMMA.1688.F32.TF32 R140, R8.reuse, R142, R88 ;  /* 0x0000008e088c723c */ /* 0x040ff00000081058 */
[C---:B------:R-:W-:Y:S08]  /*c3160*/  HMMA.1688.F32.TF32 R148, R8.reuse, R150, R80 ;  /* 0x000000960894723c */ /* 0x040ff00000081050 */
[C---:B--2---:R-:W-:Y:S08]  /*c3170*/  HMMA.1688.F32.TF32 R132, R8.reuse, R134, R12 ;  /* 0x000000860884723c */ /* 0x044ff0000008100c */
        /* <DEDUP_REMOVED lines=8> */
[C---:B---3--:R-:W-:Y:S08]  /*c3200*/  HMMA.1688.F32.TF32 R136, R8.reuse, R138, R4 ;  /* 0x0000008a0888723c */ /* 0x048ff00000081004 */
[C---:B----4-:R-:W-:Y:S08]  /*c3210*/  HMMA.1688.F32.TF32 R152, R8.reuse, R154, R76 ;  /* 0x0000009a0898723c */ /* 0x050ff0000008104c */
[C---:B------:R-:W-:Y:S08]  /*c3220*/  HMMA.1688.F32.TF32 R172, R8.reuse, R174, R56 ;  /* 0x000000ae08ac723c */ /* 0x040ff00000081038 */
[C---:B------:R-:W-:Y:S08]  /*c3230*/  HMMA.1688.F32.TF32 R168, R8.reuse, R170, R60 ;  /* 0x000000aa08a8723c */ /* 0x040ff0000008103c */
[C---:B------:R-:W-:Y:S01]  /*c3240*/  HMMA.1688.F32.TF32 R232, R8.reuse, R234, R244 ;  /* 0x000000ea08e8723c */ /* 0x040fe200000810f4 */
[----:B------:R-:W2:Y:S04]  /*c3250*/  LDL.LU.64 R246, [R1+0xcbb8] ;  /* 0x00cbb80001f67983 */ /* 0x000ea80000300a00 */
[----:B------:R-:W3:Y:S04]  /*c3260*/  LDL.LU.64 R244, [R1+0xcbb0] ;  /* 0x00cbb00001f47983 */ /* 0x000ee80000300a00 */
[----:B------:R-:W4:Y:S04]  /*c3270*/  LDL R108, [R1] ;  /* 0x00000000016c7983 */ /* 0x000f280000100800 */
[----:B------:R-:W4:Y:S04]  /*c3280*/  LDL R109, [R1+0x4] ;  /* 0x00000400016d7983 */ /* 0x000f280000100800 */
[----:B------:R-:W2:Y:S04]  /*c3290*/  LDL.LU.64 R242, [R1+0xcba8] ;  /* 0x00cba80001f27983 */ /* 0x000ea80000300a00 */
        /* <DEDUP_REMOVED lines=26> */
[----:B------:R-:W2:Y:S01]  /*c3440*/  LDL.LU.64 R64, [R1+0xcad0] ;  /* 0x00cad00001407983 */ /* 0x000ea20000300a00 */
[C---:B------:R-:W-:Y:S03]  /*c3450*/  HMMA.1688.F32.TF32 R176, R8.reuse, R178, R52 ;  /* 0x000000b208b0723c */ /* 0x040fe60000081034 */
[----:B------:R-:W2:Y:S04]  /*c3460*/  LDL.LU.64 R62, [R1+0xcac8] ;  /* 0x00cac800013e7983 */ /* 0x000ea80000300a00 */
[----:B------:R-:W2:Y:S01]  /*c3470*/  LDL.LU.64 R60, [R1+0xcac0] ;  /* 0x00cac000013c7983 */ /* 0x000ea20000300a00 */
[----:B------:R-:W-:Y:S03]  /*c3480*/  HMMA.1688.F32.TF32 R180, R8, R182, R48 ;  /* 0x000000b608b4723c */ /* 0x000fe60000081030 */
[----:B------:R-:W2:Y:S04]  /*c3490*/  LDL.LU.64 R58, [R1+0xcab8] ;  /* 0x00cab800013a7983 */ /* 0x000ea80000300a00 */
[----:B------:R-:W2:Y:S01]  /*c34a0*/  LDL.LU.64 R56, [R1+0xcab0] ;  /* 0x00cab00001387983 */ /* 0x000ea20000300a00 */
[----:B-1----:R-:W-:Y:S03]  /*c34b0*/  HMMA.1688.F32.TF32 R208, R200, R16, R208 ;  /* 0x00000010c8d0723c */ /* 0x002fe600000810d0 */
[----:B------:R-:W2:Y:S04]  /*c34c0*/  LDL.LU.64 R54, [R1+0xcaa8] ;  /* 0x00caa80001367983 */ /* 0x000ea80000300a00 */
[----:B------:R-:W2:Y:S01]  /*c34d0*/  LDL.LU.64 R52, [R1+0xcaa0] ;  /* 0x00caa00001347983 */ /* 0x000ea20000300a00 */
[C---:B------:R-:W-:Y:S03]  /*c34e0*/  HMMA.1688.F32.TF32 R184, R8.reuse, R186, R44 ;  /* 0x000000ba08b8723c */ /* 0x040fe6000008102c */
        /* <DEDUP_REMOVED lines=17> */
[C---:B------:R-:W-:Y:S03]  /*c3600*/  HMMA.1688.F32.TF32 R204, R200.reuse, R20, R204 ;  /* 0x00000014c8cc723c */ /* 0x040fe600000810cc */
[----:B------:R-:W2:Y:S04]  /*c3610*/  LDL.LU.64 R26, [R1+0xca38] ;  /* 0x00ca3800011a7983 */ /* 0x000ea80000300a00 */
[----:B------:R-:W2:Y:S04]  /*c3620*/  LDL.LU.64 R24, [R1+0xca30] ;  /* 0x00ca300001187983 */ /* 0x000ea80000300a00 */
[----:B------:R-:W2:Y:S04]  /*c3630*/  LDL.LU.64 R22, [R1+0xca28] ;  /* 0x00ca280001167983 */ /* 0x000ea80000300a00 */
[----:B------:R-:W2:Y:S04]  /*c3640*/  LDL.LU.64 R20, [R1+0xca20] ;  /* 0x00ca200001147983 */ /* 0x000ea80000300a00 */
[----:B------:R-:W2:Y:S04]  /*c3650*/  LDL.LU.64 R18, [R1+0xca18] ;  /* 0x00ca180001127983 */ /* 0x000ea80000300a00 */
[----:B------:R-:W2:Y:S04]  /*c3660*/  LDL.LU.64 R16, [R1+0xca10] ;  /* 0x00ca100001107983 */ /* 0x000ea80000300a00 */
[----:B------:R-:W-:Y:S04]  /*c3670*/  STL.64 [R1+0xca08], R210 ;  /* 0x00ca08d201007387 */ /* 0x000fe80000100a00 */
[----:B------:R1:W-:Y:S04]  /*c3680*/  STL.64 [R1+0xca00], R208 ;  /* 0x00ca00d001007387 */ /* 0x0003e80000100a00 */
[----:B------:R-:W-:Y:S04]  /*c3690*/  LDS R110, [R0+UR7+0x16000] ;  /* 0x01600007006e7984 */ /* 0x000fe80008000800 */
[----:B------:R-:W-:Y:S04]  /*c36a0*/  LDS R111, [R252+UR7+0x16000] ;  /* 0x01600007fc6f7984 */ /* 0x000fe80008000800 */
[----:B-1----:R-:W2:Y:S04]  /*c36b0*/  LDL R208, [R1+0x10] ;  /* 0x0000100001d07983 */ /* 0x002ea80000100800 */
[----:B------:R-:W2:Y:S02]  /*c36c0*/  LDL R209, [R1+0x14] ;  /* 0x0000140001d17983 */ /* 0x000ea40000100800 */
[----:B--2---:R-:W-:-:S15]  /*c36d0*/  HMMA.1688.F32.TF32 R212, R200, R208, R212 ;  /* 0x000000d0c8d4723c */ /* 0x004fde00000810d4 */
[----:B------:R-:W-:-:S04]  /*c36e0*/  NOP ;  /* 0x0000000000007918 */ /* 0x000fc80000000000 */
[----:B------:R1:W-:Y:S04]  /*c36f0*/  STL.64 [R1+0xc9f8], R214 ;  /* 0x00c9f8d601007387 */ /* 0x0003e80000100a00 */
[----:B------:R-:W-:Y:S04]  /*c3700*/  STL.64 [R1+0xc9f0], R212 ;  /* 0x00c9f0d401007387 */ /* 0x000fe80000100a00 */
[----:B------:R-:W2:Y:S01]  /*c3710*/  LDL.64 R210, [R1+0x38] ;  /* 0x0000380001d27983 */ /* 0x000ea20000100a00 */
[----:B----4-:R-:W-:Y:S03]  /*c3720*/  HMMA.1688.F32.TF32 R216, R200, R108, R216 ;  /* 0x0000006cc8d8723c */ /* 0x010fe600000810d8 */
[----:B------:R-:W-:Y:S04]  /*c3730*/  LDS R108, [R0+UR7+0x14000] ;  /* 0x01400007006c7984 */ /* 0x000fe80008000800 */
[----:B------:R-:W2:Y:S04]  /*c3740*/  LDS R109, [R252+UR7+0x14000] ;  /* 0x01400007fc6d7984 */ /* 0x000ea80008000800 */
[----:B-1----:R-:W4:Y:S04]  /*c3750*/  LDL R214, [R1+0x28] ;  /* 0x0000280001d67983 */ /* 0x002f280000100800 */
[----:B------:R-:W4:Y:S04]  /*c3760*/  LDL R215, [R1+0x2c] ;  /* 0x00002c0001d77983 */ /* 0x000f280000100800 */
[----:B------:R1:W-:Y:S04]  /*c3770*/  STL.64 [R1+0xc9e8], R218 ;  /* 0x00c9e8da01007387 */ /* 0x0003e80000100a00 */
[----:B------:R-:W-:Y:S04]  /*c3780*/  STL.64 [R1+0xc9e0], R216 ;  /* 0x00c9e0d801007387 */ /* 0x000fe80000100a00 */
[----:B-1----:R-:W3:Y:S04]  /*c3790*/  LDL.64 R218, [R1+0x18] ;  /* 0x0000180001da7983 */ /* 0x002ee80000100a00 */
[----:B------:R1:W-:Y:S04]  /*c37a0*/  STL.64 [R1+0xc9d8], R250 ;  /* 0x00c9d8fa01007387 */ /* 0x0003e80000100a00 */
[----:B------:R-:W-:Y:S04]  /*c37b0*/  STL.64 [R1+0xc9d0], R248 ;  /* 0x00c9d0f801007387 */ /* 0x000fe80000100a00 */
[----:B-1----:R-:W3:Y:S04]  /*c37c0*/  LDL.64 R250, [R1+0x8] ;  /* 0x0000080001fa7983 */ /* 0x002ee80000100a00 */
[----:B------:R-:W-:Y:S04]  /*c37d0*/  STL [R1+0xc7fc], R241 ;  /* 0x00c7fcf101007387 */ /* 0x000fe80000100800 */
[----:B------:R-:W-:Y:S04]  /*c37e0*/  STL [R1+0xc7f8], R101 ;  /* 0x00c7f86501007387 */ /* 0x000fe80000100800 */
[----:B------:R3:W-:Y:S04]  /*c37f0*/  STL [R1+0xc7f4], R96 ;  /* 0x00c7f46001007387 */ /* 0x0007e80000100800 */
[----:B------:R1:W-:Y:S01]  /*c3800*/  STL [R1+0xc7f0], R97 ;  /* 0x00c7f06101007387 */ /* 0x0003e20000100800 */
[----:B--2---:R-:W-:Y:S01]  /*c3810*/  HMMA.1688.F32.TF32 R204, R108, R210, R204 ;  /* 0x000000d26ccc723c */ /* 0x004fe200000810cc */
[----:B------:R-:W-:-:S02]  /*c3820*/  IMAD.MOV.U32 R3, RZ, RZ, R210 ;  /* 0x000000ffff037224 */ /* 0x000fc400078e00d2 */
[----:B------:R-:W-:Y:S02]  /*c3830*/  IMAD.MOV.U32 R2, RZ, RZ, R211 ;  /* 0x000000ffff027224 */ /* 0x000fe400078e00d3 */
[----:B------:R-:W4:Y:S04]  /*c3840*/  LDL.LU.64 R210, [R1+0xca08] ;  /* 0x00ca080001d27983 */ /* 0x000f280000300a00 */
[----:B------:R-:W4:Y:S02]  /*c3850*/  LDL.LU.64 R208, [R1+0xca00] ;  /* 0x00ca000001d07983 */ /* 0x000f240000300a00 */
[----:B----4-:R-:W-:Y:S02]  /*c3860*/  HMMA.1688.F32.TF32 R208, R108, R214, R208 ;  /* 0x000000d66cd0723c */ /* 0x010fe400000810d0 */
[----:B------:R-:W2:Y:S04]  /*c3870*/  LDL.LU.64 R214, [R1+0xc9f8] ;  /* 0x00c9f80001d67983 */ /* 0x000ea80000300a00 */
[----:B------:R-:W2:Y:S02]  /*c3880*/  LDL.LU.64 R212, [R1+0xc9f0] ;  /* 0x00c9f00001d47983 */ /* 0x000ea40000300a00 */
[----:B------:R-:W-:Y:S01]  /*c3890*/  HMMA.1688.F32.TF32 R112, R200, R96, R112 ;  /* 0x00000060c870723c */ /* 0x000fe20000081070 */
[----:B---3--:R-:W-:-:S02]  /*c38a0*/  IMAD.MOV.U32 R96, RZ, RZ, R218 ;  /* 0x000000ffff607224 */ /* 0x008fc400078e00da */
[----:B-1----:R-:W-:-:S05]  /*c38b0*/  IMAD.MOV.U32 R97, RZ, RZ, R219 ;  /* 0x000000ffff617224 */ /* 0x002fca00078e00db */
[----:B--2---:R-:W-:Y:S01]  /*c38c0*/  HMMA.1688.F32.TF32 R212, R108, R218, R212 ;  /* 0x000000da6cd4723c */ /* 0x004fe200000810d4 */
[----:B------:R-:W2:Y:S04]  /*c38d0*/  LDL.LU.64 R218, [R1+0xc9e8] ;  /* 0x00c9e80001da7983 */ /* 0x000ea80000300a00 */
[----:B------:R-:W2:Y:S03]  /*c38e0*/  LDL.LU.64 R216, [R1+0xc9e0] ;  /* 0x00c9e00001d87983 */ /* 0x000ea60000300a00 */
[----:B------:R-:W-:Y:S01]  /*c38f0*/  HMMA.1688.F32.TF32 R228, R200, R240, R228 ;  /* 0x000000f0c8e4723c */ /* 0x000fe200000810e4 */
[----:B------:R-:W-:-:S07]  /*c3900*/  IMAD.MOV.U32 R241, RZ, RZ, R250 ;  /* 0x000000fffff17224 */ /* 0x000fce00078e00fa */
[----:B------:R-:W-:Y:S01]  /*c3910*/  HMMA.1688.F32.TF32 R236, R200, R100, R236 ;  /* 0x00000064c8ec723c */ /* 0x000fe200000810ec */
[----:B------:R-:W-:-:S07]  /*c3920*/  IMAD.MOV.U32 R101, RZ, RZ, R251 ;  /* 0x000000ffff657224 */ /* 0x000fce00078e00fb */
[----:B------:R-:W-:Y:S08]  /*c3930*/  HMMA.1688.F32.TF32 R220, R200, R248, R220 ;  /* 0x000000f8c8dc723c */ /* 0x000ff000000810dc */
[----:B--2---:R-:W-:Y:S01]  /*c3940*/  HMMA.1688.F32.TF32 R216, R108, R250, R216 ;  /* 0x000000fa6cd8723c */ /* 0x004fe200000810d8 */
[----:B------:R-:W2:Y:S04]  /*c3950*/  LDL.LU.64 R250, [R1+0xc9d8] ;  /* 0x00c9d80001fa7983 */ /* 0x000ea80000300a00 */
[----:B------:R-:W3:Y:S03]  /*c3960*/  LDL.LU.64 R248, [R1+0xc9d0] ;  /* 0x00c9d00001f87983 */ /* 0x000ee60000300a00 */
[C---:B------:R-:W-:Y:S08]  /*c3970*/  HMMA.1688.F32.TF32 R224, R200.reuse, R244, R224 ;  /* 0x000000f4c8e0723c */ /* 0x040ff000000810e0 */
[C---:B------:R-:W-:Y:S08]  /*c3980*/  HMMA.1688.F32.TF32 R148, R200.reuse, R68, R148 ;  /* 0x00000044c894723c */ /* 0x040ff00000081094 */
[C---:B------:R-:W-:Y:S08]  /*c3990*/  HMMA.1688.F32.TF32 R152, R200.reuse, R64, R152 ;  /* 0x00000040c898723c */ /* 0x040ff00000081098 */
[C---:B------:R-:W-:Y:S01]  /*c39a0*/  HMMA.1688.F32.TF32 R156, R200.reuse, R60, R156 ;  /* 0x0000003cc89c723c */ /* 0x040fe2000008109c */
[----:B--2---:R-:W-:Y:S04]  /*c39b0*/  STL.64 [R1+0xc808], R250 ;  /* 0x00c808fa01007387 */ /* 0x004fe80000100a00 */
[----:B---3--:R1:W-:Y:S04]  /*c39c0*/  STL.64 [R1+0xc800], R248 ;  /* 0x00c800f801007387 */ /* 0x0083e80000100a00 */
[----:B-1----:R-:W2:Y:S04]  /*c39d0*/  LDL.64 R248, [R1+0x7e0] ;  /* 0x0007e00001f87983 */ /* 0x002ea80000100a00 */
[----:B------:R-:W-:Y:S04]  /*c39e0*/  STL.64 [R1+0xc818], R246 ;  /* 0x00c818f601007387 */ /* 0x000fe80000100a00 */
[----:B------:R1:W-:Y:S04]  /*c39f0*/  STL.64 [R1+0xc810], R244 ;  /* 0x00c810f401007387 */ /* 0x0003e80000100a00 */
[----:B-1----:R-:W3:Y:S04]  /*c3a00*/  LDL.64 R244, [R1+0x7f0] ;  /* 0x0007f00001f47983 */ /* 0x002ee80000100a00 */
[----:B------:R-:W-:Y:S04]  /*c3a10*/  STL.64 [R1+0xc828], R242 ;  /* 0x00c828f201007387 */ /* 0x000fe80000100a00 */
[----:B------:R1:W-:Y:S04]  /*c3a20*/  STL.64 [R1+0xc820], R240 ;  /* 0x00c820f001007387 */ /* 0x0003e80000100a00 */
[----:B-1----:R-:W4:Y:S04]  /*c3a30*/  LDL.64 R240, [R1+0x800] ;  /* 0x0008000001f07983 */ /* 0x002f280000100a00 */
        /* <DEDUP_REMOVED lines=22> */
[----:B------:R-:W-:Y:S04]  /*c3ba0*/  STL.64 [R1+0xc838], R70 ;  /* 0x00c8384601007387 */ /* 0x000fe80000100a00 */
[----:B------:R1:W-:Y:S04]  /*c3bb0*/  STL.64 [R1+0xc830], R68 ;  /* 0x00c8304401007387 */ /* 0x0003e80000100a00 */
[----:B-1----:R-:W2:Y:S04]  /*c3bc0*/  LDL.64 R68, [R1+0x810] ;  /* 0x0008100001447983 */ /* 0x002ea80000100a00 */
[----:B------:R-:W-:Y:S04]  /*c3bd0*/  STL.64 [R1+0xc848], R66 ;  /* 0x00c8484201007387 */ /* 0x000fe80000100a00 */
[----:B------:R1:W-:Y:S04]  /*c3be0*/  STL.64 [R1+0xc840], R64 ;  /* 0x00c8404001007387 */ /* 0x0003e80000100a00 */
[----:B-1----:R-:W2:Y:S04]  /*c3bf0*/  LDL.64 R64, [R1+0x820] ;  /* 0x0008200001407983 */ /* 0x002ea80000100a00 */
[----:B------:R-:W-:Y:S04]  /*c3c00*/  STL.64 [R1+0xc858], R62 ;  /* 0x00c8583e01007387 */ /* 0x000fe80000100a00 */
[----:B------:R1:W-:Y:S04]  /*c3c10*/  STL.64 [R1+0xc850], R60 ;  /* 0x00c8503c01007387 */ /* 0x0003e80000100a00 */
[----:B-1----:R-:W3:Y:S04]  /*c3c20*/  LDL R60, [R1+0x830] ;  /* 0x00083000013c7983 */ /* 0x002ee80000100800 */
[----:B------:R-:W3:Y:S01]  /*c3c30*/  LDL R61, [R1+0x834] ;  /* 0x00083400013d7983 */ /* 0x000ee20000100800 */
        /* <DEDUP_REMOVED lines=19> */
[----:B------:R-:W-:Y:S01]  /*c3d70*/  HMMA.1688.F32.TF32 R200, R200, R16, R8 ;  /* 0x00000010c8c8723c */ /* 0x000fe20000081008 */
[----:B------:R-:W-:Y:S04]  /*c3d80*/  LDS R8, [R0+UR7+0x18000] ;  /* 0x0180000700087984 */ /* 0x000fe80008000800 */
[----:B------:R-:W-:Y:S04]  /*c3d90*/  LDS R10, [R0+UR7+0x1a000] ;  /* 0x01a00007000a7984 */ /* 0x000fe80008000800 */
[----:B------:R-:W-:Y:S04]  /*c3da0*/  LDS R9, [R252+UR7+0x18000] ;  /* 0x01800007fc097984 */ /* 0x000fe80008000800 */
[----:B------:R-:W2:Y:S04]  /*c3db0*/  LDS R11, [R252+UR7+0x1a000] ;  /* 0x01a00007fc0b7984 */ /* 0x000ea80008000800 */
        /* <DEDUP_REMOVED lines=23> */
[----:B------:R2:W-:Y:S01]  /*c3f30*/  STL.64 [R1+0xc900], R16 ;  /* 0x00c9001001007387 */ /* 0x0005e20000100a00 */
[----:B------:R-:W-:Y:S08]  /*c3f40*/  HMMA.1688.F32.TF32 R144, R108, R74, R144 ;  /* 0x0000004a6c90723c */ /* 0x000ff00000081090 */
[----:B--2---:R-:W-:Y:S01]  /*c3f50*/  HMMA.1688.F32.TF32 R16, R8, R64, R208 ;  /* 0x000000400810723c */ /* 0x004fe200000810d0 */
[----:B------:R-:W-:-:S07]  /*c3f60*/  IMAD.MOV.U32 R74, RZ, RZ, R64 ;  /* 0x000000ffff4a7224 */ /* 0x000fce00078e0040 */
[----:B---3--:R-:W-:Y:S01]  /*c3f70*/  HMMA.1688.F32.TF32 R20, R8, R60, R204 ;  /* 0x0000003c0814723c */ /* 0x008fe200000810cc */
[----:B------:R-:W2:Y:S01]  /*c3f80*/  LDL.64 R60, [R1+0x7d0] ;  /* 0x0007d000013c7983 */ /* 0x000ea20000100a00 */
[----:B------:R-:W-:-:S15]  /*c3f90*/  IMAD.MOV.U32 R75, RZ, RZ, R65 ;  /* 0x000000ffff4b7224 */ /* 0x000fde00078e0041 */
[----:B------:R-:W-:Y:S02]  /*c3fa0*/  NOP ;  /* 0x0000000000007918 */ /* 0x000fe40000000000 */
[----:B------:R-:W-:Y:S04]  /*c3fb0*/  STL.64 [R1+0x5be0], R20 ;  /* 0x005be01401007387 */ /* 0x000fe80000100a00 */
[----:B------:R-:W-:Y:S04]  /*c3fc0*/  STL.64 [R1+0x5be8], R22 ;  /* 0x005be81601007387 */ /* 0x000fe80000100a00 */
[----:B------:R-:W-:Y:S04]  /*c3fd0*/  STL.64 [R1+0x5bd0], R16 ;  /* 0x005bd01001007387 */ /* 0x000fe80000100a00 */
[----:B------:R1:W-:Y:S04]  /*c3fe0*/  STL.64 [R1+0x5bd8], R18 ;  /* 0x005bd81201007387 */ /* 0x0003e80000100a00 */
[----:B------:R-:W3:Y:S01]  /*c3ff0*/  LDL.64 R64, [R1+0x7c0] ;  /* 0x0007c00001407983 */ /* 0x000ee20000100a00 */
[----:B-1----:R-:W-:Y:S03]  /*c4000*/  HMMA.1688.F32.TF32 R16, R8, R68, R212 ;  /* 0x000000440810723c */ /* 0x002fe600000810d4 */
[----:B------:R-:W-:Y:S04]  /*c4010*/  STL.64 [R1+0xc918], R74 ;  /* 0x00c9184a01007387 */ /* 0x000fe80000100a00 */
[----:B------:R-:W-:Y:S01]  /*c4020*/  STL.64 [R1+0xc910], R72 ;  /* 0x00c9104801007387 */ /* 0x000fe20000100a00 */
[----:B------:R-:W-:Y:S01]  /*c4030*/  HMMA.1688.F32.TF32 R140, R108, R78, R140 ;  /* 0x0000004e6c8c723c */ /* 0x000fe2000008108c */
[----:B------:R-:W-:-:S02]  /*c4040*/  IMAD.MOV.U32 R78, RZ, RZ, R68 ;  /* 0x000000ffff4e7224 */ /* 0x000fc400078e0044 */
[----:B------:R-:W-:-:S05]  /*c4050*/  IMAD.MOV.U32 R79, RZ, RZ, R69 ;  /* 0x000000ffff4f7224 */ /* 0x000fca00078e0045 */
[----:B------:R-:W-:Y:S03]  /*c4060*/  HMMA.1688.F32.TF32 R220, R108, R250, R220 ;  /* 0x000000fa6cdc723c */ /* 0x000fe600000810dc */
[----:B------:R-:W-:Y:S04]  /*c4070*/  STL.64 [R1+0x5bc0], R16 ;  /* 0x005bc01001007387 */ /* 0x000fe80000100a00 */
[----:B------:R4:W-:Y:S04]  /*c4080*/  STL.64 [R1+0x5bc8], R18 ;  /* 0x005bc81201007387 */ /* 0x0009e80000100a00 */
[----:B------:R-:W3:Y:S01]  /*c4090*/  LDL.64 R68, [R1+0x7b0] ;  /* 0x0007b00001447983 */ /* 0x000ee20000100a00 */
[----:B----4-:R-:W-:Y:S03]  /*c40a0*/  HMMA.1688.F32.TF32 R16, R8, R240, R216 ;  /* 0x000000f00810723c */ /* 0x010fe600000810d8 */
        /* <DEDUP_REMOVED lines=8> */
[----:B------:R-:W4:Y:S01]  /*c4130*/  LDL.64 R240, [R1+0x7a0] ;  /* 0x0007a00001f07983 */ /* 0x000f220000100a00 */
[----:B-1----:R-:W-:Y:S03]  /*c4140*/  HMMA.1688.F32.TF32 R16, R8, R244, R220 ;  /* 0x000000f40810723c */ /* 0x002fe600000810dc */
[----:B------:R-:W-:Y:S04]  /*c4150*/  STL.64 [R1+0xc938], R82 ;  /* 0x00c9385201007387 */ /* 0x000fe80000100a00 */
[----:B------:R-:W-:Y:S01]  /*c4160*/  STL.64 [R1+0xc930], R80 ;  /* 0x00c9305001007387 */ /* 0x000fe20000100a00 */
[----:B------:R-:W-:Y:S01]  /*c4170*/  HMMA.1688.F32.TF32 R132, R108, R86, R132 ;  /* 0x000000566c84723c */ /* 0x000fe20000081084 */
[----:B------:R-:W-:-:S02]  /*c4180*/  IMAD.MOV.U32 R86, RZ, RZ, R244 ;  /* 0x000000ffff567224 */ /* 0x000fc400078e00f4 */
[----:B------:R-:W-:-:S08]  /*c4190*/  IMAD.MOV.U32 R87, RZ, RZ, R245 ;  /* 0x000000ffff577224 */ /* 0x000fd000078e00f5 */
        /* <DEDUP_REMOVED lines=12> */
[C---:B------:R-:W-:Y:S08]  /*c4260*/  HMMA.1688.F32.TF32 R228, R108.reuse, R242, R228 ;  /* 0x000000f26ce4723c */ /* 0x040ff000000810e4 */
[C---:B------:R-:W-:Y:S01]  /*c4270*/  HMMA.1688.F32.TF32 R232, R108.reuse, R106, R232 ;  /* 0x0000006a6ce8723c */ /* 0x040fe200000810e8 */
[----:B------:R-:W-:Y:S04]  /*c4280*/  STL.64 [R1+0xc958], R90 ;  /* 0x00c9585a01007387 */ /* 0x000fe80000100a00 */
[----:B------:R-:W-:Y:S03]  /*c4290*/  STL.64 [R1+0xc950], R88 ;  /* 0x00c9505801007387 */ /* 0x000fe60000100a00 */
[C---:B------:R-:W-:Y:S08]  /*c42a0*/  HMMA.1688.F32.TF32 R124, R108.reuse, R6, R124 ;  /* 0x000000066c7c723c */ /* 0x040ff0000008107c */
[C---:B------:R-:W-:Y:S08]  /*c42b0*/  HMMA.1688.F32.TF32 R236, R108.reuse, R102, R236 ;  /* 0x000000666cec723c */ /* 0x040ff000000810ec */
[C---:B------:R-:W-:Y:S08]  /*c42c0*/  HMMA.1688.F32.TF32 R112, R108.reuse, R98, R112 ;  /* 0x000000626c70723c */ /* 0x040ff00000081070 */
[C---:B------:R-:W-:Y:S08]  /*c42d0*/  HMMA.1688.F32.TF32 R120, R108.reuse, R14, R120 ;  /* 0x0000000e6c78723c */ /* 0x040ff00000081078 */
[----:B------:R-:W-:Y:S08]  /*c42e0*/  HMMA.1688.F32.TF32 R116, R108, R94, R116 ;  /* 0x0000005e6c74723c */ /* 0x000ff00000081074 */
[----:B--2---:R-:W-:Y:S01]  /*c42f0*/  HMMA.1688.F32.TF32 R16, R8, R60, R228 ;  /* 0x0000003c0810723c */ /* 0x004fe200000810e4 */
[----:B------:R-:W-:-:S02]  /*c4300*/  IMAD.MOV.U32 R6, RZ, RZ, R60 ;  /* 0x000000ffff067224 */ /* 0x000fc400078e003c */
[----:B------:R-:W-:-:S15]  /*c4310*/  IMAD.MOV.U32 R7, RZ, RZ, R61 ;  /* 0x000000ffff077224 */ /* 0x000fde00078e003d */
[----:B------:R-:W-:Y:S01]  /*c4320*/  NOP ;  /* 0x0000000000007918 */ /* 0x000fe20000000000 */
[----:B------:R-:W-:Y:S04]  /*c4330*/  STL.64 [R1+0x5b80], R16 ;  /* 0x005b801001007387 */ /* 0x000fe80000100a00 */
[----:B------:R-:W-:Y:S04]  /*c4340*/  STL.64 [R1+0x5b88], R18 ;  /* 0x005b881201007387 */ /* 0x000fe80000100a00 */
[----:B------:R-:W-:Y:S04]  /*c4350*/  STL.64 [R1+0xc968], R6 ;  /* 0x00c9680601007387 */ /* 0x000fe80000100a00 */
[----:B------:R3:W-:Y:S02]  /*c4360*/  STL.64 [R1+0xc960], R4 ;  /* 0x00c9600401007387 */ /* 0x0007e40000100a00 */
[----:B---3--:R-:W-:Y:S01]  /*c4370*/  HMMA.1688.F32.TF32 R4, R8, R64, R232 ;  /* 0x000000400804723c */ /* 0x008fe200000810e8 */
[----:B------:R-:W-:-:S02]  /*c4380*/  IMAD.MOV.U32 R14, RZ, RZ, R64 ;  /* 0x000000ffff0e7224 */ /* 0x000fc400078e0040 */
[----:B------:R-:W-:-:S15]  /*c4390*/  IMAD.MOV.U32 R15, RZ, RZ, R65 ;  /* 0x000000ffff0f7224 */ /* 0x000fde00078e0041 */
[----:B------:R-:W-:Y:S01]  /*c43a0*/  NOP ;  /* 0x0000000000007918 */ /* 0x000fe20000000000 */
[----:B------:R-:W-:Y:S04]  /*c43b0*/  STL.64 [R1+0x5b70], R4 ;  /* 0x005b700401007387 */ /* 0x000fe80000100a00 */
[----:B------:R1:W-:Y:S02]  /*c43c0*/  STL.64 [R1+0x5b78], R6 ;  /* 0x005b780601007387 */ /* 0x0003e40000100a00 */
[----:B-1----:R-:W-:Y:S02]  /*c43d0*/  HMMA.1688.F32.TF32 R4, R8, R68, R236 ;  /* 0x000000440804723c */ /* 0x002fe400000810ec */
[----:B------:R-:W-:Y:S04]  /*c43e0*/  STL.64 [R1+0xc978], R14 ;  /* 0x00c9780e01007387 */ /* 0x000fe80000100a00 */
[----:B------:R-:W-:-:S13]  /*c43f0*/  STL.64 [R1+0xc970], R12 ;  /* 0x00c9700c01007387 */ /* 0x000fda0000100a00 */
[----:B------:R-:W-:Y:S04]  /*c4400*/  STL.64 [R1+0x5b60], R4 ;  /* 0x005b600401007387 */ /* 0x000fe80000100a00 */
[----:B------:R4:W-:Y:S02]  /*c4410*/  STL.64 [R1+0x5b68], R6 ;  /* 0x005b680601007387 */ /* 0x0009e40000100a00 */
[----:B----4-:R-:W-:Y:S01]  /*c4420*/  HMMA.1688.F32.TF32 R4, R8, R240, R112 ;  /* 0x000000f00804723c */ /* 0x010fe20000081070 */
[----:B------:R-:W-:Y:S02]  /*c4430*/  IMAD.MOV.U32 R94, RZ, RZ, R68 ;  /* 0x000000ffff5e7224 */ /* 0x000fe400078e0044 */
[----:B------:R-:W-:-:S05]  /*c4440*/  IMAD.MOV.U32 R95, RZ, RZ, R69 ;  /* 0x000000ffff5f7224 */ /* 0x000fca00078e0045 */
[----:B------:R-:W-:Y:S04]  /*c4450*/  STL.64 [R1+0xc988], R94 ;  /* 0x00c9885e01007387 */ /* 0x000fe80000100a00 */
[----:B------:R-:W-:Y:S07]  /*c4460*/  STL.64 [R1+0xc980], R92 ;  /* 0x00c9805c01007387 */ /* 0x000fee0000100a00 */
[----:B------:R-:W-:Y:S04]  /*c4470*/  STL.64 [R1+0x5d40], R4 ;  /* 0x005d400401007387 */ /* 0x000fe80000100a00 */
[----:B------:R1:W-:Y:S02]  /*c4480*/  STL.64 [R1+0x5d48], R6 ;  /* 0x005d480601007387 */ /* 0x0003e40000100a00 */
[----:B-1----:R-:W-:Y:S01]  /*c4490*/  HMMA.1688.F32.TF32 R4, R8, R244, R116 ;  /* 0x000000f40804723c */ /* 0x002fe20000081074 */
[----:B------:R-:W-:-:S02]  /*c44a0*/  IMAD.MOV.U32 R98, RZ, RZ, R240 ;  /* 0x000000ffff627224 */ /* 0x000fc400078e00f0 */
        /* <DEDUP_REMOVED lines=10> */
[----:B------:R1:W-:Y:S04]  /*c4550*/  STL.64 [R1+0x5d20], R4 ;  /* 0x005d200401007387 */ /* 0x0003e80000100a00 */
[----:B------:R2:W-:Y:S04]  /*c4560*/  STL.64 [R1+0x5d28], R6 ;  /* 0x005d280601007387 */ /* 0x0005e80000100a00 */
[----:B------:R-:W3:Y:S04]  /*c4570*/  LDL R250, [R1+0x4c8] ;  /* 0x0004c80001fa7983 */ /* 0x000ee80000100800 */
[----:B------:R-:W3:Y:S04]  /*c4580*/  LDL R251, [R1+0x4cc] ;  /* 0x0004cc0001fb7983 */ /* 0x000ee80000100800 */
[----:B------:R-:W3:Y:S04]  /*c4590*/  LDL.LU R244, [R1+0x1ae0] ;  /* 0x001ae00001f47983 */ /* 0x000ee80000300800 */
[----:B------:R-:W3:Y:S04]  /*c45a0*/  LDL.LU R245, [R1+0x1ae4] ;  /* 0x001ae40001f57983 */ /* 0x000ee80000300800 */
[----:B------:R-:W3:Y:S01]  /*c45b0*/  LDL.LU R246, [R1+0x1ae8] ;  /* 0x001ae80001f67983 */ /* 0x000ee20000300800 */
[C---:B------:R-:W-:Y:S03]  /*c45c0*/  HMMA.1688.F32.TF32 R148, R108.reuse, R70, R148 ;  /* 0x000000466c94723c */ /* 0x040fe60000081094 */
[----:B------:R-:W3:Y:S04]  /*c45d0*/  LDL.LU R247, [R1+0x1aec] ;  /* 0x001aec0001f77983 */ /* 0x000ee80000300800 */
[----:B------:R-:W4:Y:S04]  /*c45e0*/  LDL R242, [R1+0x4b8] ;  /* 0x0004b80001f27983 */ /* 0x000f280000100800 */
[----:B------:R-:W4:Y:S01]  /*c45f0*/  LDL R243, [R1+0x4bc] ;  /* 0x0004bc0001f37983 */ /* 0x000f220000100800 */
[C---:B------:R-:W-:Y:S03]  /*c4600*/  HMMA.1688.F32.TF32 R152, R108.reuse, R66, R152 ;  /* 0x000000426c98723c */ /* 0x040fe60000081098 */
[----:B------:R-:W4:Y:S04]  /*c4610*/  LDL.LU R68, [R1+0x1ad0] ;  /* 0x001ad00001447983 */ /* 0x000f280000300800 */
[----:B------:R-:W4:Y:S01]  /*c4620*/  LDL.LU R69, [R1+0x1ad4] ;  /* 0x001ad40001457983 */ /* 0x000f220000300800 */
[C---:B------:R-:W-:Y:S03]  /*c4630*/  HMMA.1688.F32.TF32 R160, R108.reuse, R58, R160 ;  /* 0x0000003a6ca0723c */ /* 0x040fe600000810a0 */
[----:B------:R-:W4:Y:S04]  /*c4640*/  LDL.LU R70, [R1+0x1ad8] ;  /* 0x001ad80001467983 */ /* 0x000f280000300800 */
[----:B------:R-:W4:Y:S01]  /*c4650*/  LDL.LU R71, [R1+0x1adc] ;  /* 0x001adc0001477983 */ /* 0x000f220000300800 */
[C---:B------:R-:W-:Y:S03]  /*c4660*/  HMMA.1688.F32.TF32 R164, R108.reuse, R54, R164 ;  /* 0x000000366ca4723c */ /* 0x040fe600000810a4 */
        /* <DEDUP_REMOVED lines=8> */
[----:B-1----:R-:W2:Y:S04]  /*c46f0*/  LDL R4, [R1+0x770] ;  /* 0x0007700001047983 */ /* 0x002ea80000100800 */
[----:B------:R-:W2:Y:S04]  /*c4700*/  LDL R5, [R1+0x774] ;  /* 0x0007740001057983 */ /* 0x000ea80000100800 */
[----:B------:R-:W3:Y:S04]  /*c4710*/  LDL R228, [R1+0x760] ;  /* 0x0007600001e47983 */ /* 0x000ee80000100800 */
[----:B------:R-:W3:Y:S04]  /*c4720*/  LDL R229, [R1+0x764] ;  /* 0x0007640001e57983 */ /* 0x000ee80000100800 */
[----:B------:R-:W4:Y:S04]  /*c4730*/  LDL R88, [R1+0x750] ;  /* 0x0007500001587983 */ /* 0x000f280000100800 */
        /* <DEDUP_REMOVED lines=34> */
[----:B------:R-:W4:Y:S01]  /*c4960*/  LDL R37, [R1+0x454] ;  /* 0x0004540001257983 */ /* 0x000f220000100800 */
[C---:B------:R-:W-:Y:S03]  /*c4970*/  HMMA.1688.F32.TF32 R168, R108.reuse, R50, R168 ;  /* 0x000000326ca8723c */ /* 0x040fe600000810a8 */
[----:B------:R-:W4:Y:S04]  /*c4980*/  LDL R50, [R1+0x488] ;  /* 0x0004880001327983 */ /* 0x000f280000100800 */
[----:B------:R-:W4:Y:S01]  /*c4990*/  LDL R51, [R1+0x48c] ;  /* 0x00048c0001337983 */ /* 0x000f220000100800 */
[C---:B------:R-:W-:Y:S03]  /*c49a0*/  HMMA.1688.F32.TF32 R172, R108.reuse, R46, R172 ;  /* 0x0000002e6cac723c */ /* 0x040fe600000810ac */
[----:B------:R-:W4:Y:S04]  /*c49b0*/  LDL.LU R44, [R1+0x1aa0] ;  /* 0x001aa000012c7983 */ /* 0x000f280000300800 */
[----:B------:R-:W4:Y:S01]  /*c49c0*/  LDL.LU R45, [R1+0x1aa4] ;  /* 0x001aa400012d7983 */ /* 0x000f220000300800 */
[----:B------:R-:W-:Y:S03]  /*c49d0*/  HMMA.1688.F32.TF32 R156, R108, R62, R156 ;  /* 0x0000003e6c9c723c */ /* 0x000fe6000008109c */
[----:B------:R-:W4:Y:S04]  /*c49e0*/  LDL.LU R46, [R1+0x1aa8] ;  /* 0x001aa800012e7983 */ /* 0x000f280000300800 */
[----:B------:R-:W4:Y:S04]  /*c49f0*/  LDL.LU R47, [R1+0x1aac] ;  /* 0x001aac00012f7983 */ /* 0x000f280000300800 */
[----:B------:R-:W4:Y:S04]  /*c4a00*/  LDL.LU R60, [R1+0x1ac0] ;  /* 0x001ac000013c7983 */ /* 0x000f280000300800 */
[----:B------:R-:W4:Y:S04]  /*c4a10*/  LDL.LU R61, [R1+0x1ac4] ;  /* 0x001ac400013d7983 */ /* 0x000f280000300800 */
[----:B------:R-:W4:Y:S04]  /*c4a20*/  LDL.LU R62, [R1+0x1ac8] ;  /* 0x001ac800013e7983 */ /* 0x000f280000300800 */
[----:B------:R-:W4:Y:S01]  /*c4a30*/  LDL.LU R63, [R1+0x1acc] ;  /* 0x001acc00013f7983 */ /* 0x000f220000300800 */
[----:B------:R-:W-:-:S02]  /*c4a40*/  IMAD.MOV.U32 R106, RZ, RZ, R248 ;  /* 0x000000ffff6a7224 */ /* 0x000fc400078e00f8 */
[----:B------:R-:W-:-:S05]  /*c4a50*/  IMAD.MOV.U32 R107, RZ, RZ, R249 ;  /* 0x000000ffff6b7224 */ /* 0x000fca00078e00f9 */
[----:B------:R-:W-:Y:S04]  /*c4a60*/  STL.64 [R1+0xc9b8], R106 ;  /* 0x00c9b86a01007387 */ /* 0x000fe80000100a00 */
[----:B------:R-:W-:Y:S01]  /*c4a70*/  STL.64 [R1+0xc9b0], R104 ;  /* 0x00c9b06801007387 */ /* 0x000fe20000100a00 */
[C---:B------:R-:W-:Y:S08]  /*c4a80*/  HMMA.1688.F32.TF32 R176, R108.reuse, R42, R176 ;  /* 0x0000002a6cb0723c */ /* 0x040ff000000810b0 */
[----:B------:R-:W-:Y:S08]  /*c4a90*/  HMMA.1688.F32.TF32 R180, R108, R38, R180 ;  /* 0x000000266cb4723c */ /* 0x000ff000000810b4 */
[C---:B--2---:R-:W-:Y:S08]  /*c4aa0*/  HMMA.1688.F32.TF32 R12, R8.reuse, R4, R124 ;  /* 0x00000004080c723c */ /* 0x044ff0000008107c */
[C---:B---3--:R-:W-:Y:S08]  /*c4ab0*/  HMMA.1688.F32.TF32 R4, R8.reuse, R228, R128 ;  /* 0x000000e40804723c */ /* 0x048ff00000081080 */
[C---:B----4-:R-:W-:Y:S03]  /*c4ac0*/  HMMA.1688.F32.TF32 R88, R8.reuse, R88, R132 ;  /* 0x000000580858723c */ /* 0x050fe60000081084 */
        /* <DEDUP_REMOVED lines=26> */
[----:B------:R-:W-:Y:S03]  /*c4c70*/  HMMA.1688.F32.TF32 R72, R8, R208, R168 ;  /* 0x000000d00848723c */ /* 0x000fe600000810a8 */
[----:B------:R-:W-:Y:S04]  /*c4c80*/  STL.64 [R1+0x5c80], R12 ;  /* 0x005c800c01007387 */ /* 0x000fe80000100a00 */
[----:B------:R1:W-:Y:S01]  /*c4c90*/  STL.64 [R1+0x5c88], R14 ;  /* 0x005c880e01007387 */ /* 0x0003e20000100a00 */
[C---:B------:R-:W-:Y:S03]  /*c4ca0*/  HMMA.1688.F32.TF32 R184, R108.reuse, R34, R184 ;  /* 0x000000226cb8723c */ /* 0x040fe600000810b8 */
[----:B------:R-:W-:Y:S04]  /*c4cb0*/  STL.64 [R1+0x5c70], R4 ;  /* 0x005c700401007387 */ /* 0x000fe80000100a00 */
[----:B------:R2:W-:Y:S01]  /*c4cc0*/  STL.64 [R1+0x5c78], R6 ;  /* 0x005c780601007387 */ /* 0x0005e20000100a00 */
[----:B------:R-:W-:Y:S08]  /*c4cd0*/  HMMA.1688.F32.TF32 R188, R108, R30, R188 ;  /* 0x0000001e6cbc723c */ /* 0x000ff000000810bc */
        /* <DEDUP_REMOVED lines=13> */
[----:B------:R-:W-:Y:S01]  /*c4db0*/  HMMA.1688.F32.TF32 R192, R108, R26, R192 ;  /* 0x0000001a6cc0723c */ /* 0x000fe200000810c0 */
[----:B------:R-:W-:Y:S04]  /*c4dc0*/  LDS R108, [R0+UR7+0xc080] ;  /* 0x00c08007006c7984 */ /* 0x000fe80008000800 */
        /* <DEDUP_REMOVED lines=8> */
[----:B------:R-:W-:Y:S04]  /*c4e50*/  LDS R203, [R252+UR7+0x12080] ;  /* 0x01208007fccb7984 */ /* 0x000fe80008000800 */
[----:B------:R-:W1:Y:S04]  /*c4e60*/  LDS R111, [R252+UR7+0xe080] ;  /* 0x00e08007fc6f7984 */ /* 0x000e680008000800 */
[----:B------:R-:W-:Y:S04]  /*c4e70*/  LDS R200, [R0+UR7+0x10080] ;  /* 0x0100800700c87984 */ /* 0x000fe80008000800 */
[----:B------:R-:W2:Y:S01]  /*c4e80*/  LDS R201, [R252+UR7+0x10080] ;  /* 0x01008007fcc97984 */ /* 0x000ea20008000800 */
[C---:B------:R-:W-:Y:S08]  /*c4e90*/  HMMA.1688.F32.TF32 R16, R8.reuse, R32, R192 ;  /* 0x000000200810723c */ /* 0x040ff000000810c0 */
[----:B------:R-:W-:Y:S11]  /*c4ea0*/  HMMA.1688.F32.TF32 R12, R8, R36, R196 ;  /* 0x00000024080c723c */ /* 0x000ff600000810c4 */
[----:B------:R3:W-:Y:S04]  /*c4eb0*/  STL.64 [R1+0x5c00], R16 ;  /* 0x005c001001007387 */ /* 0x0007e80000100a00 */
[----:B------:R4:W-:Y:S04]  /*c4ec0*/  STL.64 [R1+0x5c08], R18 ;  /* 0x005c081201007387 */ /* 0x0009e80000100a00 */
[----:B------:R-:W-:Y:S04]  /*c4ed0*/  STL.64 [R1+0x5bf0], R12 ;  /* 0x005bf00c01007387 */ /* 0x000fe80000100a00 */
[----:B------:R-:W-:Y:S01]  /*c4ee0*/  STL.64 [R1+0x5bf8], R14 ;  /* 0x005bf80e01007387 */ /* 0x000fe20000100a00 */
[C---:B-1----:R-:W-:Y:S03]  /*c4ef0*/  HMMA.1688.F32.TF32 R216, R108.reuse, R242, R68 ;  /* 0x000000f26cd8723c */ /* 0x042fe60000081044 */
[----:B------:R1:W-:Y:S04]  /*c4f00*/  STL.64 [R1+0x5b50], R4 ;  /* 0x005b500401007387 */ /* 0x0003e80000100a00 */
[----:B------:R1:W-:Y:S01]  /*c4f10*/  STL.64 [R1+0x5b58], R6 ;  /* 0x005b580601007387 */ /* 0x0003e20000100a00 */
[C---:B------:R-:W-:Y:S03]  /*c4f20*/  HMMA.1688.F32.TF32 R220, R108.reuse, R250, R244 ;  /* 0x000000fa6cdc723c */ /* 0x040fe600000810f4 */
[----:B------:R-:W-:Y:S04]  /*c4f30*/  STL.64 [R1+0xc9c8], R202 ;  /* 0x00c9c8ca01007387 */ /* 0x000fe80000100a00 */
[----:B--2---:R2:W-:Y:S01]  /*c4f40*/  STL.64 [R1+0xc9c0], R200 ;  /* 0x00c9c0c801007387 */ /* 0x0045e20000100a00 */
[C---:B------:R-:W-:Y:S03]  /*c4f50*/  HMMA.1688.F32.TF32 R212, R108.reuse, R66, R60 ;  /* 0x000000426cd4723c */ /* 0x040fe6000008103c */
        /* <DEDUP_REMOVED lines=10> */
[----:B------:R-:W2:Y:S04]  /*c5000*/  LDL R194, [R1+0x658] ;  /* 0x0006580001c27983 */ /* 0x000ea80000100800 */
[----:B------:R-:W2:Y:S04]  /*c5010*/  LDL R195, [R1+0x65c] ;  /* 0x00065c0001c37983 */ /* 0x000ea80000100800 */
[----:B------:R-:W2:Y:S04]  /*c5020*/  LDL.LU R60, [R1+0x1e20] ;  /* 0x001e2000013c7983 */ /* 0x000ea80000300800 */
[----:B------:R-:W2:Y:S04]  /*c5030*/  LDL.LU R61, [R1+0x1e24] ;  /* 0x001e2400013d7983 */ /* 0x000ea80000300800 */
[----:B------:R-:W2:Y:S01]  /*c5040*/  LDL.LU R62, [R1+0x1e28] ;  /* 0x001e2800013e7983 */ /* 0x000ea20000300800 */
[C---:B------:R-:W-:Y:S03]  /*c5050*/  HMMA.1688.F32.TF32 R208, R108.reuse, R58, R52 ;  /* 0x0000003a6cd0723c */ /* 0x040fe60000081034 */
        /* <DEDUP_REMOVED lines=52> */
[----:B---3--:R-:W3:Y:S04]  /*c53a0*/  LDL.LU R16, [R1+0x1c90] ;  /* 0x001c900001107983 */ /* 0x008ee80000300800 */
[----:B------:R-:W3:Y:S04]  /*c53b0*/  LDL.LU R17, [R1+0x1c94] ;  /* 0x001c940001117983 */ /* 0x000ee80000300800 */
[----:B----4-:R-:W3:Y:S04]  /*c53c0*/  LDL.LU R18, [R1+0x1c98] ;  /* 0x001c980001127983 */ /* 0x010ee80000300800 */
[----:B------:R-:W3:Y:S04]  /*c53d0*/  LDL.LU R19, [R1+0x1c9c] ;  /* 0x001c9c0001137983 */ /* 0x000ee80000300800 */
[----:B------:R-:W4:Y:S04]  /*c53e0*/  LDL R146, [R1+0x598] ;  /* 0x0005980001927983 */ /* 0x000f280000100800 */
[----:B------:R-:W4:Y:S04]  /*c53f0*/  LDL R147, [R1+0x59c] ;  /* 0x00059c0001937983 */ /* 0x000f280000100800 */
[----:B------:R-:W4:Y:S04]  /*c5400*/  LDL.LU R72, [R1+0x1c70] ;  /* 0x001c700001487983 */ /* 0x000f280000300800 */
[----:B------:R-:W4:Y:S04]  /*c5410*/  LDL.LU R73, [R1+0x1c74] ;  /* 0x001c740001497983 */ /* 0x000f280000300800 */
[----:B------:R-:W4:Y:S04]  /*c5420*/  LDL.LU R74, [R1+0x1c78] ;  /* 0x001c7800014a7983 */ /* 0x000f280000300800 */
[----:B------:R-:W4:Y:S04]  /*c5430*/  LDL.LU R75, [R1+0x1c7c] ;  /* 0x001c7c00014b7983 */ /* 0x000f280000300800 */
[----:B------:R-:W3:Y:S04]  /*c5440*/  LDL R142, [R1+0x588] ;  /* 0x00058800018e7983 */ /* 0x000ee80000100800 */
[----:B------:R-:W3:Y:S04]  /*c5450*/  LDL R143, [R1+0x58c] ;  /* 0x00058c00018f7983 */ /* 0x000ee80000100800 */
        /* <DEDUP_REMOVED lines=20> */
[----:B-1----:R-:W3:Y:S04]  /*c55a0*/  LDL.LU R4, [R1+0x1b70] ;  /* 0x001b700001047983 */ /* 0x002ee80000300800 */
        /* <DEDUP_REMOVED lines=33> */
[----:B--2---:R-:W3:Y:S04]  /*c57c0*/  LDL.LU R200, [R1+0x1af0] ;  /* 0x001af00001c87983 */ /* 0x004ee80000300800 */
        /* <DEDUP_REMOVED lines=31> */
[----:B------:R-:W4:Y:S04]  /*c59c0*/  LDL R248, [R1+0x20] ;  /* 0x0000200001f87983 */ /* 0x000f280000100800 */
[----:B------:R-:W4:Y:S01]  /*c59d0*/  LDL R249, [R1+0x24] ;  /* 0x0000240001f97983 */ /* 0x000f220000100800 */
[C---:B---3--:R-:W-:Y:S03]  /*c59e0*/  HMMA.1688.F32.TF32 R224, R108.reuse, R226, R200 ;  /* 0x000000e26ce0723c */ /* 0x048fe600000810c8 */
[----:B------:R-:W3:Y:S04]  /*c59f0*/  LDL.LU.64 R202, [R1+0xc9c8] ;  /* 0x00c9c80001ca7983 */ /* 0x000ee80000300a00 */
[----:B------:R-:W3:Y:S01]  /*c5a00*/  LDL.LU.64 R200, [R1+0xc9c0] ;  /* 0x00c9c00001c87983 */ /* 0x000ee20000300a00 */
[C---:B------:R-:W-:Y:S03]  /*c5a10*/  HMMA.1688.F32.TF32 R228, R108.reuse, R230, R104 ;  /* 0x000000e66ce4723c */ /* 0x040fe60000081068 */
[----:B------:R-:W3:Y:S04]  /*c5a20*/  LDL.LU.64 R106, [R1+0xc9b8] ;  /* 0x00c9b800016a7983 */ /* 0x000ee80000300a00 */
[----:B------:R-:W3:Y:S01]  /*c5a30*/  LDL.LU.64 R104, [R1+0xc9b0] ;  /* 0x00c9b00001687983 */ /* 0x000ee20000300a00 */
[C---:B------:R-:W-:Y:S03]  /*c5a40*/  HMMA.1688.F32.TF32 R232, R108.reuse, R234, R100 ;  /* 0x000000ea6ce8723c */ /* 0x040fe60000081064 */
[----:B------:R-:W3:Y:S04]  /*c5a50*/  LDL.LU.64 R102, [R1+0xc9a8] ;  /* 0x00c9a80001667983 */ /* 0x000ee80000300a00 */
[----:B------:R-:W3:Y:S01]  /*c5a60*/  LDL.LU.64 R100, [R1+0xc9a0] ;  /* 0x00c9a00001647983 */ /* 0x000ee20000300a00 */
[C---:B------:R-:W-:Y:S03]  /*c5a70*/  HMMA.1688.F32.TF32 R236, R108.reuse, R238, R8 ;  /* 0x000000ee6cec723c */ /* 0x040fe60000081008 */
[----:B------:R-:W3:Y:S04]  /*c5a80*/  LDL R8, [R1] ;  /* 0x0000000001087983 */ /* 0x000ee80000100800 */
[----:B------:R-:W3:Y:S01]  /*c5a90*/  LDL R9, [R1+0x4] ;  /* 0x0000040001097983 */ /* 0x000ee20000100800 */
[C---:B--2---:R-:W-:Y:S03]  /*c5aa0*/  HMMA.1688.F32.TF32 R112, R108.reuse, R114, R96 ;  /* 0x000000726c70723c */ /* 0x044fe60000081060 */
        /* <DEDUP_REMOVED lines=17> */
[C---:B----4-:R-:W-:Y:S03]  /*c5bc0*/  HMMA.1688.F32.TF32 R136, R108.reuse, R138, R80 ;  /* 0x0000008a6c88723c */ /* 0x050fe60000081050 */
[----:B------:R-:W4:Y:S04]  /*c5bd0*/  LDL.LU.64 R82, [R1+0xc938] ;  /* 0x00c9380001527983 */ /* 0x000f280000300a00 */
        /* <DEDUP_REMOVED lines=48> */
[----:B------:R-:W2:Y:S04]  /*c5ee0*/  LDL.LU.64 R68, [R1+0xc830] ;  /* 0x00c8300001447983 */ /* 0x000ea80000300a00 */
[----:B------:R-:W2:Y:S04]  /*c5ef0*/  LDL.LU.64 R242, [R1+0xc828] ;  /* 0x00c8280001f27983 */ /* 0x000ea80000300a00 */
[----:B------:R-:W2:Y:S04]  /*c5f00*/  LDL.LU.64 R240, [R1+0xc820] ;  /* 0x00c8200001f07983 */ /* 0x000ea80000300a00 */
[----:B------:R-:W2:Y:S04]  /*c5f10*/  LDL.LU.64 R246, [R1+0xc818] ;  /* 0x00c8180001f67983 */ /* 0x000ea80000300a00 */
[----:B------:R-:W-:Y:S04]  /*c5f20*/  LDS R10, [R0+UR7+0x16080] ;  /* 0x01608007000a7984 */ /* 0x000fe80008000800 */
[----:B------:R-:W-:Y:S01]  /*c5f30*/  LDS R11, [R252+UR7+0x16080] ;  /* 0x01608007fc0b7984 */ /* 0x000fe20008000800 */
[C---:B---3--:R-:W-:Y:S08]  /*c5f40*/  HMMA.1688.F32.TF32 R208, R200.reuse, R248, R208 ;  /* 0x000000f8c8d0723c */ /* 0x048ff000000810d0 */
[C---:B------:R-:W-:Y:S01]  /*c5f50*/  HMMA.1688.F32.TF32 R204, R200.reuse, R244, R204 ;  /* 0x000000f4c8cc723c */ /* 0x040fe200000810cc */
[----:B------:R-:W3:Y:S04]  /*c5f60*/  LDL.LU.64 R244, [R1+0xc810] ;  /* 0x00c8100001f47983 */ /* 0x000ee80000300a00 */
[----:B------:R-:W2:Y:S04]  /*c5f70*/  LDL.LU.64 R250, [R1+0xc808] ;  /* 0x00c8080001fa7983 */ /* 0x000ea80000300a00 */
[----:B------:R-:W2:Y:S04]  /*c5f80*/  LDL.LU.64 R248, [R1+0xc800] ;  /* 0x00c8000001f87983 */ /* 0x000ea80000300a00 */
[----:B------:R-:W-:Y:S04]  /*c5f90*/  STL.64 [R1+0xc7e8], R210 ;  /* 0x00c7e8d201007387 */ /* 0x000fe80000100a00 */
[----:B------:R1:W-:Y:S04]  /*c5fa0*/  STL.64 [R1+0xc7e0], R208 ;  /* 0x00c7e0d001007387 */ /* 0x0003e80000100a00 */
[----:B-1----:R-:W2:Y:S04]  /*c5fb0*/  LDL R208, [R1+0x10] ;  /* 0x0000100001d07983 */ /* 0x002ea80000100800 */
[----:B------:R-:W2:Y:S01]  /*c5fc0*/  LDL R209, [R1+0x14] ;  /* 0x0000140001d17983 */ /* 0x000ea20000100800 */
[----:B------:R-:W-:Y:S03]  /*c5fd0*/  HMMA.1688.F32.TF32 R216, R200, R8, R216 ;  /* 0x00000008c8d8723c */ /* 0x000fe600000810d8 */
[----:B------:R-:W-:Y:S04]  /*c5fe0*/  LDS R8, [R0+UR7+0x14080] ;  /* 0x0140800700087984 */ /* 0x000fe80008000800 */
[----:B------:R-:W1:Y:S01]  /*c5ff0*/  LDS R9, [R252+UR7+0x14080] ;  /* 0x01408007fc097984 */ /* 0x000e620008000800 */
[----:B------:R-:W-:-:S02]  /*c6000*/  IMAD.MOV.U32 R210, RZ, RZ, R3 ;  /* 0x000000ffffd27224 */ /* 0x000fc400078e0003 */
[----:B------:R-:W-:-:S07]  /*c6010*/  IMAD.MOV.U32 R211, RZ, RZ, R2 ;  /* 0x000000ffffd37224 */ /* 0x000fce00078e0002 */
[----:B-1----:R-:W-:Y:S08]  /*c6020*/  HMMA.1688.F32.TF32 R204, R8, R210, R204 ;  /* 0x000000d208cc723c */ /* 0x002ff000000810cc */
[----:B--2---:R-:W-:-:S15]  /*c6030*/  HMMA.1688.F32.TF32 R212, R200, R208, R212 ;  /* 0x000000d0c8d4723c */ /* 0x004fde00000810d4 */
[----:B------:R-:W-:-:S04]  /*c6040*/  NOP ;  /* 0x0000000000007918 */ /* 0x000fc80000000000 */
[----:B------:R-:W-:Y:S04]  /*c6050*/  STL.64 [R1+0xc7d8], R214 ;  /* 0x00c7d8d601007387 */ /* 0x000fe80000100a00 */
[----:B------:R-:W-:Y:S04]  /*c6060*/  STL.64 [R1+0xc7d0], R212 ;  /* 0x00c7d0d401007387 */ /* 0x000fe80000100a00 */
[----:B------:R1:W-:Y:S04]  /*c6070*/  STL.64 [R1+0xc7c8], R218 ;  /* 0x00c7c8da01007387 */ /* 0x0003e80000100a00 */
[----:B------:R-:W-:Y:S04]  /*c6080*/  STL.64 [R1+0xc7c0], R216 ;  /* 0x00c7c0d801007387 */ /* 0x000fe80000100a00 */
[----:B------:R2:W-:Y:S04]  /*c6090*/  STL.64 [R1+0xc7b8], R250 ;  /* 0x00c7b8fa01007387 */ /* 0x0005e80000100a00 */
[----:B------:R3:W-:Y:S01]  /*c60a0*/  STL.64 [R1+0xc7b0], R248 ;  /* 0x00c7b0f801007387 */ /* 0x0007e20000100a00 */
[----:B-1----:R-:W-:-:S02]  /*c60b0*/  IMAD.MOV.U32 R218, RZ, RZ, R96 ;  /* 0x000000ffffda7224 */ /* 0x002fc400078e0060 */
[----:B------:R-:W-:Y:S02]  /*c60c0*/  IMAD.MOV.U32 R219, RZ, RZ, R97 ;  /* 0x000000ffffdb7224 */ /* 0x000fe400078e0061 */
[----:B--2---:R-:W-:Y:S02]  /*c60d0*/  IMAD.MOV.U32 R250, RZ, RZ, R241 ;  /* 0x000000fffffa7224 */ /* 0x004fe400078e00f1 */
[----:B------:R-:W2:Y:S01]  /*c60e0*/  LDL.LU R241, [R1+0xc7fc] ;  /* 0x00c7fc0001f17983 */ /* 0x000ea20000300800 */
[----:B------:R-:W-:-:S03]  /*c60f0*/  IMAD.MOV.U32 R251, RZ, RZ, R101 ;  /* 0x000000fffffb7224 */ /* 0x000fc600078e0065 */
[----:B------:R-:W2:Y:S04]  /*c6100*/  LDL.LU R101, [R1+0xc7f8] ;  /* 0x00c7f80001657983 */ /* 0x000ea80000300800 */
[----:B------:R-:W2:Y:S04]  /*c6110*/  LDL.LU R96, [R1+0xc7f4] ;  /* 0x00c7f40001607983 */ /* 0x000ea80000300800 */
[----:B------:R-:W2:Y:S04]  /*c6120*/  LDL.LU R97, [R1+0xc7f0] ;  /* 0x00c7f00001617983 */ /* 0x000ea80000300800 */
[----:B------:R-:W2:Y:S04]  /*c6130*/  LDL.64 R214, [R1+0x28] ;  /* 0x0000280001d67983 */ /* 0x000ea80000100a00 */
[----:B------:R-:W3:Y:S04]  /*c6140*/  LDL.LU.64 R210, [R1+0xc7e8] ;  /* 0x00c7e80001d27983 */ /* 0x000ee80000300a00 */
[----:B------:R-:W3:Y:S01]  /*c6150*/  LDL.LU.64 R208, [R1+0xc7e0] ;  /* 0x00c7e00001d07983 */ /* 0x000ee20000300a00 */
[----:B--2---:R-:W-:-:S02]  /*c6160*/  IMAD.MOV.U32 R3, RZ, RZ, R214 ;  /* 0x000000ffff037224 */ /* 0x004fc400078e00d6 */
[----:B------:R-:W-:Y:S01]  /*c6170*/  IMAD.MOV.U32 R2, RZ, RZ, R215 ;  /* 0x000000ffff027224 */ /* 0x000fe200078e00d7 */
[C---:B---3--:R-:W-:Y:S01]  /*c6180*/  HMMA.1688.F32.TF32 R208, R8.reuse, R214, R208 ;  /* 0x000000d608d0723c */ /* 0x048fe200000810d0 */
[----:B------:R-:W2:Y:S04]  /*c6190*/  LDL.LU.64 R214, [R1+0xc7d8] ;  /* 0x00c7d80001d67983 */ /* 0x000ea80000300a00 */
[----:B------:R-:W2:Y:S03]  /*c61a0*/  LDL.LU.64 R212, [R1+0xc7d0] ;  /* 0x00c7d00001d47983 */ /* 0x000ea60000300a00 */
[----:B--2---:R-:W-:Y:S01]  /*c61b0*/  HMMA.1688.F32.TF32 R212, R8, R218, R212 ;  /* 0x000000da08d4723c */ /* 0x004fe200000810d4 */
[----:B------:R-:W2:Y:S04]  /*c61c0*/  LDL.LU.64 R218, [R1+0xc7c8] ;  /* 0x00c7c80001da7983 */ /* 0x000ea80000300a00 */
[----:B------:R-:W2:Y:S03]  /*c61d0*/  LDL.LU.64 R216, [R1+0xc7c0] ;  /* 0x00c7c00001d87983 */ /* 0x000ea60000300a00 */
[----:B------:R-:W-:Y:S08]  /*c61e0*/  HMMA.1688.F32.TF32 R220, R200, R248, R220 ;  /* 0x000000f8c8dc723c */ /* 0x000ff000000810dc */
[----:B--2---:R-:W-:Y:S01]  /*c61f0*/  HMMA.1688.F32.TF32 R216, R8, R250, R216 ;  /* 0x000000fa08d8723c */ /* 0x004fe200000810d8 */
[----:B------:R-:W2:Y:S04]  /*c6200*/  LDL.LU.64 R250, [R1+0xc7b8] ;  /* 0x00c7b80001fa7983 */ /* 0x000ea80000300a00 */
[----:B------:R-:W3:Y:S03]  /*c6210*/  LDL.LU.64 R248, [R1+0xc7b0] ;  /* 0x00c7b00001f87983 */ /* 0x000ee60000300a00 */
[C---:B------:R-:W-:Y:S08]  /*c6220*/  HMMA.1688.F32.TF32 R224, R200.reuse, R244, R224 ;  /* 0x000000f4c8e0723c */ /* 0x040ff000000810e0 */
[----:B------:R-:W-:Y:S01]  /*c6230*/  HMMA.1688.F32.TF32 R228, R200, R240, R228 ;  /* 0x000000f0c8e4723c */ /* 0x000fe200000810e4 */
[----:B--2---:R-:W-:Y:S04]  /*c6240*/  STL.64 [R1+0xc590], R250 ;  /* 0x00c590fa01007387 */ /* 0x004fe80000100a00 */
[----:B---3--:R1:W-:Y:S02]  /*c6250*/  STL.64 [R1+0xc588], R248 ;  /* 0x00c588f801007387 */ /* 0x0083e40000100a00 */
[----:B-1----:R-:W-:-:S02]  /*c6260*/  IMAD.MOV.U32 R248, RZ, RZ, R106 ;  /* 0x000000fffff87224 */ /* 0x002fc400078e006a */
[----:B------:R-:W2:Y:S01]  /*c6270*/  LDL.LU R106, [R1+0xc7ac] ;  /* 0x00c7ac00016a7983 */ /* 0x000ea20000300800 */
[----:B------:R-:W-:-:S03]  /*c6280*/  IMAD.MOV.U32 R249, RZ, RZ, R107 ;  /* 0x000000fffff97224 */ /* 0x000fc600078e006b */
[----:B------:R-:W2:Y:S04]  /*c6290*/  LDL.LU R107, [R1+0xc7a8] ;  /* 0x00c7a800016b7983 */ /* 0x000ea80000300800 */
[----:B------:R-:W-:Y:S04]  /*c62a0*/  STL.64 [R1+0xc5a0], R246 ;  /* 0x00c5a0f601007387 */ /* 0x000fe80000100a00 */
[----:B------:R1:W-:Y:S02]  /*c62b0*/  STL.64 [R1+0xc598], R244 ;  /* 0x00c598f401007387 */ /* 0x0003e40000100a00 */
[----:B-1----:R-:W-:-:S02]  /*c62c0*/  IMAD.MOV.U32 R244, RZ, RZ, R102 ;  /* 0x000000fffff47224 */ /* 0x002fc400078e0066 */
[----:B------:R-:W3:Y:S01]  /*c62d0*/  LDL.LU R102, [R1+0xc7a4] ;  /* 0x00c7a40001667983 */ /* 0x000ee20000300800 */
[----:B------:R-:W-:-:S03]  /*c62e0*/  IMAD.MOV.U32 R245, RZ, RZ, R103 ;  /* 0x000000fffff57224 */ /* 0x000fc600078e0067 */
[----:B------:R-:W3:Y:S04]  /*c62f0*/  LDL.LU R103, [R1+0xc7a0] ;  /* 0x00c7a00001677983 */ /* 0x000ee80000300800 */
[----:B------:R-:W-:Y:S04]  /*c6300*/  STL.64 [R1+0xc5b0], R242 ;  /* 0x00c5b0f201007387 */ /* 0x000fe80000100a00 */
[----:B------:R1:W-:Y:S02]  /*c6310*/  STL.64 [R1+0xc5a8], R240 ;  /* 0x00c5a8f001007387 */ /* 0x0003e40000100a00 */
[----:B-1----:R-:W-:-:S02]  /*c6320*/  IMAD.MOV.U32 R240, RZ, RZ, R98 ;  /* 0x000000fffff07224 */ /* 0x002fc400078e0062 */
[----:B------:R-:W4:Y:S01]  /*c6330*/  LDL.LU R98, [R1+0xc79c] ;  /* 0x00c79c0001627983 */ /* 0x000f220000300800 */
[----:B------:R-:W-:-:S03]  /*c6340*/  IMAD.MOV.U32 R241, RZ, RZ, R99 ;  /* 0x000000fffff17224 */ /* 0x000fc600078e0063 */
[----:B------:R-:W4:Y:S01]  /*c6350*/  LDL.LU R99, [R1+0xc798] ;  /* 0x00c7980001637983 */ /* 0x000f220000300800 */
[C---:B------:R-:W-:Y:S08]  /*c6360*/  HMMA.1688.F32.TF32 R232, R200.reuse, R104, R232 ;  /* 0x00000068c8e8723c */ /* 0x040ff000000810e8 */
[C---:B------:R-:W-:Y:S08]  /*c6370*/  HMMA.1688.F32.TF32 R236, R200.reuse, R100, R236 ;  /* 0x00000064c8ec723c */ /* 0x040ff000000810ec */
[----:B------:R-:W-:Y:S01]  /*c6380*/  HMMA.1688.F32.TF32 R112, R200, R96, R112 ;  /* 0x00000060c870723c */ /* 0x000fe20000081070 */
[----:B--2---:R-:W-:Y:S04]  /*c6390*/  STL.64 [R1+0xc5c0], R106 ;  /* 0x00c5c06a01007387 */ /* 0x004fe80000100a00 */
[----:B------:R1:W-:Y:S02]  /*c63a0*/  STL.64 [R1+0xc5b8], R104 ;  /* 0x00c5b86801007387 */ /* 0x0003e40000100a00 */
[----:B-1----:R-:W-:-:S02]  /*c63b0*/  IMAD.MOV.U32 R104, RZ, RZ, R94 ;  /* 0x000000ffff687224 */ /* 0x002fc400078e005e */
[----:B------:R-:W2:Y:S01]  /*c63c0*/  LDL.LU R94, [R1+0xc794] ;  /* 0x00c79400015e7983 */ /* 0x000ea20000300800 */
[----:B------:R-:W-:-:S03]  /*c63d0*/  IMAD.MOV.U32 R105, RZ, RZ, R95 ;  /* 0x000000ffff697224 */ /* 0x000fc600078e005f */
[----:B------:R-:W2:Y:S04]  /*c63e0*/  LDL.LU R95, [R1+0xc790] ;  /* 0x00c79000015f7983 */ /* 0x000ea80000300800 */
[----:B---3--:R-:W-:Y:S04]  /*c63f0*/  STL.64 [R1+0xc5d0], R102 ;  /* 0x00c5d06601007387 */ /* 0x008fe80000100a00 */
[----:B------:R1:W-:Y:S02]  /*c6400*/  STL.64 [R1+0xc5c8], R100 ;  /* 0x00c5c86401007387 */ /* 0x0003e40000100a00 */
[----:B-1----:R-:W-:-:S02]  /*c6410*/  IMAD.MOV.U32 R100, RZ, RZ, R14 ;  /* 0x000000ffff647224 */ /* 0x002fc400078e000e */
[----:B------:R-:W3:Y:S01]  /*c6420*/  LDL.LU R14, [R1+0xc78c] ;  /* 0x00c78c00010e7983 */ /* 0x000ee20000300800 */
[----:B------:R-:W-:-:S03]  /*c6430*/  IMAD.MOV.U32 R101, RZ, RZ, R15 ;  /* 0x000000ffff657224 */ /* 0x000fc600078e000f */
[----:B------:R-:W3:Y:S04]  /*c6440*/  LDL.LU R15, [R1+0xc788] ;  /* 0x00c78800010f7983 */ /* 0x000ee80000300800 */
[----:B----4-:R-:W-:Y:S04]  /*c6450*/  STL.64 [R1+0xc5e0], R98 ;  /* 0x00c5e06201007387 */ /* 0x010fe80000100a00 */
        /* <DEDUP_REMOVED lines=42> */
[----:B------:R1:W-:Y:S04]  /*c6700*/  STL.64 [R1+0xc638], R80 ;  /* 0x00c6385001007387 */ /* 0x0003e80000100a00 */
[----:B-1----:R-:W4:Y:S04]  /*c6710*/  LDL R80, [R1+0x830] ;  /* 0x0008300001507983 */ /* 0x002f280000100800 */
[----:B------:R-:W4:Y:S01]  /*c6720*/  LDL R81, [R1+0x834] ;  /* 0x0008340001517983 */ /* 0x000f220000100800 */
        /* <DEDUP_REMOVED lines=19> */
[----:B------:R-:W4:Y:S01]  /*c6860*/  LDS R111, [R252+UR7+0x1a080] ;  /* 0x01a08007fc6f7984 */ /* 0x000f220008000800 */
        /* <DEDUP_REMOVED lines=13> */
[----:B--2---:R-:W-:Y:S04]  /*c6940*/  STL.64 [R1+0xc650], R78 ;  /* 0x00c6504e01007387 */ /* 0x004fe80000100a00 */
[----:B------:R-:W-:Y:S03]  /*c6950*/  STL.64 [R1+0xc648], R76 ;  /* 0x00c6484c01007387 */ /* 0x000fe60000100a00 */
[C---:B------:R-:W-:Y:S08]  /*c6960*/  HMMA.1688.F32.TF32 R140, R8.reuse, R78, R140 ;  /* 0x0000004e088c723c */ /* 0x040ff0000008108c */
[C---:B------:R-:W-:Y:S01]  /*c6970*/  HMMA.1688.F32.TF32 R152, R8.reuse, R66, R152 ;  /* 0x000000420898723c */ /* 0x040fe20000081098 */
[----:B---3--:R-:W-:Y:S04]  /*c6980*/  STL.64 [R1+0xc660], R74 ;  /* 0x00c6604a01007387 */ /* 0x008fe80000100a00 */
        /* <DEDUP_REMOVED lines=11> */
[----:B------:R-:W-:Y:S01]  /*c6a40*/  STL.64 [R1+0xc6b0], R54 ;  /* 0x00c6b03601007387 */ /* 0x000fe20000100a00 */
[C---:B------:R-:W-:Y:S03]  /*c6a50*/  HMMA.1688.F32.TF32 R160, R8.reuse, R58, R160 ;  /* 0x0000003a08a0723c */ /* 0x040fe600000810a0 */
[----:B------:R-:W-:Y:S05]  /*c6a60*/  STL.64 [R1+0xc6a8], R52 ;  /* 0x00c6a83401007387 */ /* 0x000fea0000100a00 */
[C---:B------:R-:W-:Y:S01]  /*c6a70*/  HMMA.1688.F32.TF32 R164, R8.reuse, R54, R164 ;  /* 0x0000003608a4723c */ /* 0x040fe200000810a4 */
[----:B------:R-:W-:Y:S04]  /*c6a80*/  STL.64 [R1+0xc6c0], R50 ;  /* 0x00c6c03201007387 */ /* 0x000fe80000100a00 */
[----:B------:R-:W-:Y:S03]  /*c6a90*/  STL.64 [R1+0xc6b8], R48 ;  /* 0x00c6b83001007387 */ /* 0x000fe60000100a00 */
        /* <DEDUP_REMOVED lines=8> */
[C---:B------:R-:W-:Y:S08]  /*c6b20*/  HMMA.1688.F32.TF32 R184, R8.reuse, R34, R184 ;  /* 0x0000002208b8723c */ /* 0x040ff000000810b8 */
[C---:B------:R-:W-:Y:S08]  /*c6b30*/  HMMA.1688.F32.TF32 R188, R8.reuse, R30, R188 ;  /* 0x0000001e08bc723c */ /* 0x040ff000000810bc */
[C---:B------:R-:W-:Y:S08]  /*c6b40*/  HMMA.1688.F32.TF32 R192, R8.reuse, R26, R192 ;  /* 0x0000001a08c0723c */ /* 0x040ff000000810c0 */
[C---:B------:R-:W-:Y:S08]  /*c6b50*/  HMMA.1688.F32.TF32 R196, R8.reuse, R22, R196 ;  /* 0x0000001608c4723c */ /* 0x040ff000000810c4 */
[----:B------:R-:W-:Y:S01]  /*c6b60*/  HMMA.1688.F32.TF32 R200, R8, R18, R200 ;  /* 0x0000001208c8723c */ /* 0x000fe200000810c8 */
[----:B------:R-:W-:Y:S07]  /*c6b70*/  STL.64 [R1+0xc6f0], R38 ;  /* 0x00c6f02601007387 */ /* 0x000fee0000100a00 */
        /* <DEDUP_REMOVED lines=36> */
[----:B------:R-:W-:Y:S04]  /*c6dc0*/  LDS R8, [R0+UR7+0xc100] ;  /* 0x00c1000700087984 */ /* 0x000fe80008000800 */
[----:B------:R-:W-:Y:S04]  /*c6dd0*/  STL.64 [R1+0x5960], R4 ;  /* 0x0059600401007387 */ /* 0x000fe80000100a00 */
[----:B------:R1:W-:Y:S04]  /*c6de0*/  STL.64 [R1+0x5968], R6 ;  /* 0x0059680601007387 */ /* 0x0003e80000100a00 */
[----:B------:R-:W-:Y:S04]  /*c6df0*/  LDS R10, [R0+UR7+0xe100] ;  /* 0x00e10007000a7984 */ /* 0x000fe80008000800 */
[----:B------:R-:W-:Y:S01]  /*c6e00*/  LDS R9, [R252+UR7+0xc100] ;  /* 0x00c10007fc097984 */ /* 0x000fe20008000800 */
[C---:B-1----:R-:W-:Y:S03]  /*c6e10*/  HMMA.1688.F32.TF32 R4, R108.reuse, R240, R112 ;  /* 0x000000f06c04723c */ /* 0x042fe60000081070 */
[----:B------:R-:W1:Y:S05]  /*c6e20*/  LDS R11, [R252+UR7+0xe100] ;  /* 0x00e10007fc0b7984 */ /* 0x000e6a0008000800 */
[C---:B------:R-:W-:Y:S11]  /*c6e30*/  HMMA.1688.F32.TF32 R12, R108.reuse, R244, R116 ;  /* 0x000000f46c0c723c */ /* 0x040ff60000081074 */
[----:B------:R-:W-:Y:S04]  /*c6e40*/  STL.64 [R1+0x5b40], R4 ;  /* 0x005b400401007387 */ /* 0x000fe80000100a00 */
[----:B------:R2:W-:Y:S04]  /*c6e50*/  STL.64 [R1+0x5b48], R6 ;  /* 0x005b480601007387 */ /* 0x0005e80000100a00 */
[----:B------:R-:W3:Y:S01]  /*c6e60*/  LDL R250, [R1+0x4c8] ;  /* 0x0004c80001fa7983 */ /* 0x000ee20000100800 */
[----:B--2---:R-:W-:Y:S03]  /*c6e70*/  HMMA.1688.F32.TF32 R4, R108, R248, R120 ;  /* 0x000000f86c04723c */ /* 0x004fe60000081078 */
[----:B------:R2:W-:Y:S04]  /*c6e80*/  STL.64 [R1+0x5b30], R12 ;  /* 0x005b300c01007387 */ /* 0x0005e80000100a00 */
[----:B------:R4:W-:-:S12]  /*c6e90*/  STL.64 [R1+0x5b38], R14 ;  /* 0x005b380e01007387 */ /* 0x0009d80000100a00 */
[----:B------:R-:W-:Y:S04]  /*c6ea0*/  STL.64 [R1+0x5b20], R4 ;  /* 0x005b200401007387 */ /* 0x000fe80000100a00 */
[----:B------:R1:W-:Y:S04]  /*c6eb0*/  STL.64 [R1+0x5b28], R6 ;  /* 0x005b280601007387 */ /* 0x0003e80000100a00 */
        /* <DEDUP_REMOVED lines=55> */
[----:B--2---:R-:W2:Y:S04]  /*c7230*/  LDL.LU R12, [R1+0x1ea0] ;  /* 0x001ea000010c7983 */ /* 0x004ea80000300800 */
[----:B------:R-:W2:Y:S04]  /*c7240*/  LDL.LU R13, [R1+0x1ea4] ;  /* 0x001ea400010d7983 */ /* 0x000ea80000300800 */
[----:B----4-:R-:W2:Y:S04]  /*c7250*/  LDL.LU R14, [R1+0x1ea8] ;  /* 0x001ea800010e7983 */ /* 0x010ea80000300800 */
[----:B------:R-:W2:Y:S04]  /*c7260*/  LDL.LU R15, [R1+0x1eac] ;  /* 0x001eac00010f7983 */ /* 0x000ea80000300800 */
[----:B-1----:R-:W4:Y:S04]  /*c7270*/  LDL R6, [R1+0x488] ;  /* 0x0004880001067983 */ /* 0x002f280000100800 */
[----:B------:R-:W4:Y:S04]  /*c7280*/  LDL R7, [R1+0x48c] ;  /* 0x00048c0001077983 */ /* 0x000f280000100800 */
[----:B------:R-:W4:Y:S04]  /*c7290*/  LDL.LU R88, [R1+0x1e80] ;  /* 0x001e800001587983 */ /* 0x000f280000300800 */
[----:B------:R-:W4:Y:S04]  /*c72a0*/  LDL.LU R89, [R1+0x1e84] ;  /* 0x001e840001597983 */ /* 0x000f280000300800 */
[----:B------:R-:W4:Y:S04]  /*c72b0*/  LDL.LU R90, [R1+0x1e88] ;  /* 0x001e8800015a7983 */ /* 0x000f280000300800 */
[----:B------:R-:W4:Y:S04]  /*c72c0*/  LDL.LU R91, [R1+0x1e8c] ;  /* 0x001e8c00015b7983 */ /* 0x000f280000300800 */
[----:B------:R-:W2:Y:S04]  /*c72d0*/  LDL.LU R244, [R1+0x1f00] ;  /* 0x001f000001f47983 */ /* 0x000ea80000300800 */
[----:B------:R-:W2:Y:S04]  /*c72e0*/  LDL.LU R245, [R1+0x1f04] ;  /* 0x001f040001f57983 */ /* 0x000ea80000300800 */
[----:B------:R-:W2:Y:S04]  /*c72f0*/  LDL.LU R246, [R1+0x1f08] ;  /* 0x001f080001f67983 */ /* 0x000ea80000300800 */
[----:B------:R-:W2:Y:S01]  /*c7300*/  LDL.LU R247, [R1+0x1f0c] ;  /* 0x001f0c0001f77983 */ /* 0x000ea20000300800 */
[C---:B---3--:R-:W-:Y:S08]  /*c7310*/  HMMA.1688.F32.TF32 R120, R108.reuse, R208, R124 ;  /* 0x000000d06c78723c */ /* 0x048ff0000008107c */
[C---:B------:R-:W-:Y:S08]  /*c7320*/  HMMA.1688.F32.TF32 R116, R108.reuse, R204, R128 ;  /* 0x000000cc6c74723c */ /* 0x040ff00000081080 */
[C---:B------:R-:W-:Y:S08]  /*c7330*/  HMMA.1688.F32.TF32 R112, R108.reuse, R16, R132 ;  /* 0x000000106c70723c */ /* 0x040ff00000081084 */
        /* <DEDUP_REMOVED lines=18> */
[----:B------:R3:W-:Y:S01]  /*c7460*/  STL.64 [R1+0x5ab8], R22 ;  /* 0x005ab81601007387 */ /* 0x0007e20000100a00 */
[C---:B-1----:R-:W-:Y:S03]  /*c7470*/  HMMA.1688.F32.TF32 R24, R108.reuse, R40, R156 ;  /* 0x000000286c18723c */ /* 0x042fe6000008109c */
[----:B------:R-:W-:Y:S04]  /*c7480*/  STL.64 [R1+0x5aa0], R16 ;  /* 0x005aa01001007387 */ /* 0x000fe80000100a00 */
[----:B------:R1:W-:Y:S01]  /*c7490*/  STL.64 [R1+0x5aa8], R18 ;  /* 0x005aa81201007387 */ /* 0x0003e20000100a00 */
[C---:B---3--:R-:W-:Y:S08]  /*c74a0*/  HMMA.1688.F32.TF32 R20, R108.reuse, R44, R160 ;  /* 0x0000002c6c14723c */ /* 0x048ff000000810a0 */
        /* <DEDUP_REMOVED lines=20> */
[----:B------:R-:W-:Y:S04]  /*c75f0*/  STL.64 [R1+0x5a38], R26 ;  /* 0x005a381a01007387 */ /* 0x000fe80000100a00 */
[----:B------:R-:W-:Y:S04]  /*c7600*/  STL.64 [R1+0x5a20], R20 ;  /* 0x005a201401007387 */ /* 0x000fe80000100a00 */
[----:B------:R-:W-:Y:S04]  /*c7610*/  STL.64 [R1+0x5a28], R22 ;  /* 0x005a281601007387 */ /* 0x000fe80000100a00 */
[----:B------:R-:W-:Y:S04]  /*c7620*/  STL.64 [R1+0x5a10], R16 ;  /* 0x005a101001007387 */ /* 0x000fe80000100a00 */
[----:B------:R1:W-:Y:S02]  /*c7630*/  STL.64 [R1+0x5a18], R18 ;  /* 0x005a181201007387 */ /* 0x0003e40000100a00 */
[C---:B-1----:R-:W-:Y:S02]  /*c7640*/  HMMA.1688.F32.TF32 R16, R108.reuse, R84, R200 ;  /* 0x000000546c10723c */ /* 0x042fe400000810c8 */
[----:B------:R-:W-:Y:S04]  /*c7650*/  LDS R202, [R0+UR7+0x12100] ;  /* 0x0121000700ca7984 */ /* 0x000fe80008000800 */
[----:B------:R-:W1:Y:S04]  /*c7660*/  LDS R203, [R252+UR7+0x12100] ;  /* 0x01210007fccb7984 */ /* 0x000e680008000800 */
[----:B------:R-:W-:Y:S04]  /*c7670*/  LDS R200, [R0+UR7+0x10100] ;  /* 0x0101000700c87984 */ /* 0x000fe80008000800 */
[----:B------:R-:W3:Y:S01]  /*c7680*/  LDS R201, [R252+UR7+0x10100] ;  /* 0x01010007fcc97984 */ /* 0x000ee20008000800 */
[C---:B------:R-:W-:Y:S08]  /*c7690*/  HMMA.1688.F32.TF32 R24, R108.reuse, R76, R192 ;  /* 0x0000004c6c18723c */ /* 0x040ff000000810c0 */
[----:B------:R-:W-:Y:S11]  /*c76a0*/  HMMA.1688.F32.TF32 R20, R108, R80, R196 ;  /* 0x000000506c14723c */ /* 0x000ff600000810c4 */
[----:B------:R-:W-:Y:S04]  /*c76b0*/  STL.64 [R1+0x5a00], R24 ;  /* 0x005a001801007387 */ /* 0x000fe80000100a00 */
[----:B------:R-:W-:Y:S04]  /*c76c0*/  STL.64 [R1+0x5a08], R26 ;  /* 0x005a081a01007387 */ /* 0x000fe80000100a00 */
[----:B------:R1:W-:Y:S04]  /*c76d0*/  STL.64 [R1+0x59f0], R20 ;  /* 0x0059f01401007387 */ /* 0x0003e80000100a00 */
[----:B------:R1:W-:Y:S01]  /*c76e0*/  STL.64 [R1+0x59f8], R22 ;  /* 0x0059f81601007387 */ /* 0x0003e20000100a00 */
[C---:B------:R-:W-:Y:S03]  /*c76f0*/  HMMA.1688.F32.TF32 R216, R8.reuse, R242, R104 ;  /* 0x000000f208d8723c */ /* 0x040fe60000081068 */
[----:B------:R3:W-:Y:S04]  /*c7700*/  STL.64 [R1+0x5950], R16 ;  /* 0x0059501001007387 */ /* 0x0007e80000100a00 */
[----:B------:R4:W-:Y:S01]  /*c7710*/  STL.64 [R1+0x5958], R18 ;  /* 0x0059581201007387 */ /* 0x0009e20000100a00 */
[C---:B--2---:R-:W-:Y:S03]  /*c7720*/  HMMA.1688.F32.TF32 R220, R8.reuse, R250, R244 ;  /* 0x000000fa08dc723c */ /* 0x044fe600000810f4 */
[----:B-1----:R-:W-:Y:S04]  /*c7730*/  STL.64 [R1+0xc750], R202 ;  /* 0x00c750ca01007387 */ /* 0x002fe80000100a00 */
[----:B---3--:R1:W-:Y:S01]  /*c7740*/  STL.64 [R1+0xc748], R200 ;  /* 0x00c748c801007387 */ /* 0x0083e20000100a00 */
[C---:B------:R-:W-:Y:S03]  /*c7750*/  HMMA.1688.F32.TF32 R212, R8.reuse, R102, R96 ;  /* 0x0000006608d4723c */ /* 0x040fe60000081060 */
[----:B------:R-:W2:Y:S04]  /*c7760*/  LDL R244, [R1+0x30] ;  /* 0x0000300001f47983 */ /* 0x000ea80000100800 */
[----:B------:R-:W2:Y:S04]  /*c7770*/  LDL R245, [R1+0x34] ;  /* 0x0000340001f57983 */ /* 0x000ea80000100800 */
[----:B------:R-:W3:Y:S04]  /*c7780*/  LDL R242, [R1+0x678] ;  /* 0x0006780001f27983 */ /* 0x000ee80000100800 */
[----:B------:R-:W3:Y:S04]  /*c7790*/  LDL R243, [R1+0x67c] ;  /* 0x00067c0001f37983 */ /* 0x000ee80000100800 */
        /* <DEDUP_REMOVED lines=18> */
[C---:B----4-:R-:W-:Y:S03]  /*c78c0*/  HMMA.1688.F32.TF32 R204, R8.reuse, R6, R88 ;  /* 0x0000000608cc723c */ /* 0x050fe60000081058 */
[----:B------:R-:W2:Y:S04]  /*c78d0*/  LDL.LU R95, [R1+0x209c] ;  /* 0x00209c00015f7983 */ /* 0x000ea80000300800 */
[----:B------:R-:W4:Y:S04]  /*c78e0*/  LDL R186, [R1+0x638] ;  /* 0x0006380001ba7983 */ /* 0x000f280000100800 */
[----:B------:R-:W4:Y:S04]  /*c78f0*/  LDL R187, [R1+0x63c] ;  /* 0x00063c0001bb7983 */ /* 0x000f280000100800 */
        /* <DEDUP_REMOVED lines=152> */
[----:B------:R-:W2:Y:S04]  /*c8280*/  LDL R108, [R1] ;  /* 0x00000000016c7983 */ /* 0x000ea80000100800 */
[----:B------:R-:W2:Y:S01]  /*c8290*/  LDL R109, [R1+0x4] ;  /* 0x00000400016d7983 */ /* 0x000ea20000100800 */
        /* <DEDUP_REMOVED lines=18> */
[C---:B----4-:R-:W-:Y:S03]  /*c83c0*/  HMMA.1688.F32.TF32 R136, R8.reuse, R138, R48 ;  /* 0x0000008a0888723c */ /* 0x050fe60000081030 */
[----:B------:R-:W4:Y:S04]  /*c83d0*/  LDL.LU.64 R50, [R1+0xc6c0] ;  /* 0x00c6c00001327983 */ /* 0x000f280000300a00 */
        /* <DEDUP_REMOVED lines=46> */
[----:B------:R-:W-:Y:S03]  /*c86c0*/  HMMA.1688.F32.TF32 R8, R8, R242, R104 ;  /* 0x000000f20808723c */ /* 0x000fe60000081068 */
[----:B------:R-:W3:Y:S04]  /*c86d0*/  LDL.LU.64 R106, [R1+0xc5c0] ;  /* 0x00c5c000016a7983 */ /* 0x000ee80000300a00 */
[----:B------:R-:W3:Y:S04]  /*c86e0*/  LDL.LU.64 R104, [R1+0xc5b8] ;  /* 0x00c5b80001687983 */ /* 0x000ee80000300a00 */
[----:B------:R-:W3:Y:S04]  /*c86f0*/  LDL.LU.64 R242, [R1+0xc5b0] ;  /* 0x00c5b00001f27983 */ /* 0x000ee80000300a00 */
[----:B------:R-:W3:Y:S04]  /*c8700*/  LDL.LU.64 R240, [R1+0xc5a8] ;  /* 0x00c5a80001f07983 */ /* 0x000ee80000300a00 */
[----:B------:R-:W3:Y:S04]  /*c8710*/  LDL.LU.64 R246, [R1+0xc5a0] ;  /* 0x00c5a00001f67983 */ /* 0x000ee80000300a00 */
[----:B------:R-:W-:Y:S04]  /*c8720*/  LDS R110, [R0+UR7+0x16100] ;  /* 0x01610007006e7984 */ /* 0x000fe80008000800 */
[----:B------:R-:W-:Y:S01]  /*c8730*/  LDS R111, [R252+UR7+0x16100] ;  /* 0x01610007fc6f7984 */ /* 0x000fe20008000800 */
[C---:B--2---:R-:W-:Y:S08]  /*c8740*/  HMMA.1688.F32.TF32 R208, R200.reuse, R248, R208 ;  /* 0x000000f8c8d0723c */ /* 0x044ff000000810d0 */
[C---:B------:R-:W-:Y:S01]  /*c8750*/  HMMA.1688.F32.TF32 R204, R200.reuse, R244, R204 ;  /* 0x000000f4c8cc723c */ /* 0x040fe200000810cc */
[----:B------:R-:W2:Y:S04]  /*c8760*/  LDL.LU.64 R244, [R1+0xc598] ;  /* 0x00c5980001f47983 */ /* 0x000ea80000300a00 */
[----:B------:R-:W2:Y:S04]  /*c8770*/  LDL.LU.64 R250, [R1+0xc590] ;  /* 0x00c5900001fa7983 */ /* 0x000ea80000300a00 */
[----:B------:R-:W2:Y:S04]  /*c8780*/  LDL.LU.64 R248, [R1+0xc588] ;  /* 0x00c5880001f87983 */ /* 0x000ea80000300a00 */
[----:B------:R-:W-:Y:S04]  /*c8790*/  STL.64 [R1+0xc580], R210 ;  /* 0x00c580d201007387 */ /* 0x000fe80000100a00 */
[----:B------:R1:W-:Y:S04]  /*c87a0*/  STL.64 [R1+0xc578], R208 ;  /* 0x00c578d001007387 */ /* 0x0003e80000100a00 */
[----:B-1----:R-:W2:Y:S04]  /*c87b0*/  LDL R208, [R1+0x10] ;  /* 0x0000100001d07983 */ /* 0x002ea80000100800 */
[----:B------:R-:W2:Y:S01]  /*c87c0*/  LDL R209, [R1+0x14] ;  /* 0x0000140001d17983 */ /* 0x000ea20000100800 */
[C---:B------:R-:W-:Y:S03]  /*c87d0*/  HMMA.1688.F32.TF32 R216, R200.reuse, R108, R216 ;  /* 0x0000006cc8d8723c */ /* 0x040fe600000810d8 */
[----:B------:R-:W-:Y:S04]  /*c87e0*/  LDS R108, [R0+UR7+0x14100] ;  /* 0x01410007006c7984 */ /* 0x000fe80008000800 */
[----:B------:R-:W1:Y:S01]  /*c87f0*/  LDS R109, [R252+UR7+0x14100] ;  /* 0x01410007fc6d7984 */ /* 0x000e620008000800 */
[----:B--2---:R-:W-:-:S15]  /*c8800*/  HMMA.1688.F32.TF32 R212, R200, R208, R212 ;  /* 0x000000d0c8d4723c */ /* 0x004fde00000810d4 */
[----:B------:R-:W-:-:S04]  /*c8810*/  NOP ;  /* 0x0000000000007918 */ /* 0x000fc80000000000 */
[----:B------:R2:W-:Y:S04]  /*c8820*/  STL.64 [R1+0xc570], R214 ;  /* 0x00c570d601007387 */ /* 0x0005e80000100a00 */
[----:B------:R-:W-:Y:S04]  /*c8830*/  STL.64 [R1+0xc568], R212 ;  /* 0x00c568d401007387 */ /* 0x000fe80000100a00 */
[----:B------:R-:W-:Y:S04]  /*c8840*/  STL.64 [R1+0xc560], R218 ;  /* 0x00c560da01007387 */ /* 0x000fe80000100a00 */
[----:B------:R-:W-:Y:S04]  /*c8850*/  STL.64 [R1+0xc558], R216 ;  /* 0x00c558d801007387 */ /* 0x000fe80000100a00 */
[----:B------:R1:W-:Y:S04]  /*c8860*/  STL.64 [R1+0xc550], R250 ;  /* 0x00c550fa01007387 */ /* 0x0003e80000100a00 */
[----:B------:R3:W-:Y:S04]  /*c8870*/  STL.64 [R1+0xc548], R248 ;  /* 0x00c548f801007387 */ /* 0x0007e80000100a00 */
[----:B------:R-:W3:Y:S01]  /*c8880*/  LDL.64 R210, [R1+0x38] ;  /* 0x0000380001d27983 */ /* 0x000ee20000100a00 */
[----:B--2---:R-:W-:-:S02]  /*c8890*/  IMAD.MOV.U32 R214, RZ, RZ, R3 ;  /* 0x000000ffffd67224 */ /* 0x004fc400078e0003 */
[----:B------:R-:W-:Y:S01]  /*c88a0*/  IMAD.MOV.U32 R215, RZ, RZ, R2 ;  /* 0x000000ffffd77224 */ /* 0x000fe200078e0002 */
[----:B-1----:R-:W2:Y:S04]  /*c88b0*/  LDL R250, [R1+0x8] ;  /* 0x0000080001fa7983 */ /* 0x002ea80000100800 */
[----:B------:R-:W2:Y:S04]  /*c88c0*/  LDL R251, [R1+0xc] ;  /* 0x00000c0001fb7983 */ /* 0x000ea80000100800 */
[----:B------:R-:W2:Y:S04]  /*c88d0*/  LDL R218, [R1+0x18] ;  /* 0x0000180001da7983 */ /* 0x000ea80000100800 */
[----:B------:R-:W2:Y:S01]  /*c88e0*/  LDL R219, [R1+0x1c] ;  /* 0x00001c0001db7983 */ /* 0x000ea20000100800 */
[----:B---3--:R-:W-:Y:S01]  /*c88f0*/  HMMA.1688.F32.TF32 R204, R108, R210, R204 ;  /* 0x000000d26ccc723c */ /* 0x008fe200000810cc */
[----:B------:R-:W-:-:S02]  /*c8900*/  IMAD.MOV.U32 R3, RZ, RZ, R210 ;  /* 0x000000ffff037224 */ /* 0x000fc400078e00d2 */
[----:B------:R-:W-:Y:S02]  /*c8910*/  IMAD.MOV.U32 R2, RZ, RZ, R211 ;  /* 0x000000ffff027224 */ /* 0x000fe400078e00d3 */
[----:B------:R-:W3:Y:S04]  /*c8920*/  LDL.LU.64 R210, [R1+0xc580] ;  /* 0x00c5800001d27983 */ /* 0x000ee80000300a00 */
[----:B------:R-:W3:Y:S02]  /*c8930*/  LDL.LU.64 R208, [R1+0xc578] ;  /* 0x00c5780001d07983 */ /* 0x000ee40000300a00 */
[C---:B---3--:R-:W-:Y:S02]  /*c8940*/  HMMA.1688.F32.TF32 R208, R108.reuse, R214, R208 ;  /* 0x000000d66cd0723c */ /* 0x048fe400000810d0 */
[----:B------:R-:W2:Y:S04]  /*c8950*/  LDL.LU.64 R214, [R1+0xc570] ;  /* 0x00c5700001d67983 */ /* 0x000ea80000300a00 */
[----:B------:R-:W2:Y:S02]  /*c8960*/  LDL.LU.64 R212, [R1+0xc568] ;  /* 0x00c5680001d47983 */ /* 0x000ea40000300a00 */
[----:B--2---:R-:W-:Y:S02]  /*c8970*/  HMMA.1688.F32.TF32 R212, R108, R218, R212 ;  /* 0x000000da6cd4723c */ /* 0x004fe400000810d4 */
[----:B------:R-:W2:Y:S04]  /*c8980*/  LDL.LU.64 R218, [R1+0xc560] ;  /* 0x00c5600001da7983 */ /* 0x000ea80000300a00 */
[----:B------:R-:W2:Y:S02]  /*c8990*/  LDL.LU.64 R216, [R1+0xc558] ;  /* 0x00c5580001d87983 */ /* 0x000ea40000300a00 */
[----:B------:R-:W-:Y:S08]  /*c89a0*/  HMMA.1688.F32.TF32 R220, R200, R248, R220 ;  /* 0x000000f8c8dc723c */ /* 0x000ff000000810dc */
[----:B--2---:R-:W-:Y:S01]  /*c89b0*/  HMMA.1688.F32.TF32 R216, R108, R250, R216 ;  /* 0x000000fa6cd8723c */ /* 0x004fe200000810d8 */
[----:B------:R-:W2:Y:S04]  /*c89c0*/  LDL.LU.64 R250, [R1+0xc550] ;  /* 0x00c5500001fa7983 */ /* 0x000ea80000300a00 */
[----:B------:R-:W3:Y:S03]  /*c89d0*/  LDL.LU.64 R248, [R1+0xc548] ;  /* 0x00c5480001f87983 */ /* 0x000ee60000300a00 */
[C---:B------:R-:W-:Y:S08]  /*c89e0*/  HMMA.1688.F32.TF32 R224, R200.reuse, R244, R224 ;  /* 0x000000f4c8e0723c */ /* 0x040ff000000810e0 */
        /* <DEDUP_REMOVED lines=12> */
[----:B-1----:R-:W2:Y:S04]  /*c8ab0*/  LDL.64 R240, [R1+0x800] ;  /* 0x0008000001f07983 */ /* 0x002ea80000100a00 */
        /* <DEDUP_REMOVED lines=62> */
[----:B----4-:R-:W-:Y:S04]  /*c8ea0*/  STL.64 [R1+0xc400], R50 ;  /* 0x00c4003201007387 */ /* 0x010fe80000100a00 */
        /* <DEDUP_REMOVED lines=18> */
[----:B------:R2:W-:Y:S02]  /*c8fd0*/  STL.64 [R1+0xc478], R16 ;  /* 0x00c4781001007387 */ /* 0x0005e40000100a00 */
[C---:B--2---:R-:W-:Y:S08]  /*c8fe0*/  HMMA.1688.F32.TF32 R16, R8.reuse, R64, R208 ;  /* 0x000000400810723c */ /* 0x044ff000000810d0 */
[----:B---3--:R-:W-:Y:S01]  /*c8ff0*/  HMMA.1688.F32.TF32 R20, R8, R60, R204 ;  /* 0x0000003c0814723c */ /* 0x008fe200000810cc */
[----:B------:R-:W2:Y:S07]  /*c9000*/  LDL.64 R60, [R1+0x7d0] ;  /* 0x0007d000013c7983 */ /* 0x000eae0000100a00 */
[----:B------:R-:W-:Y:S01]  /*c9010*/  HMMA.1688.F32.TF32 R144, R108, R74, R144 ;  /* 0x0000004a6c90723c */ /* 0x000fe20000081090 */
[----:B------:R-:W-:-:S02]  /*c9020*/  IMAD.MOV.U32 R74, RZ, RZ, R64 ;  /* 0x000000ffff4a7224 */ /* 0x000fc400078e0040 */
[----:B------:R-:W-:-:S08]  /*c9030*/  IMAD.MOV.U32 R75, RZ, RZ, R65 ;  /* 0x000000ffff4b7224 */ /* 0x000fd000078e0041 */
        /* <DEDUP_REMOVED lines=66> */
[----:B----4-:R-:W-:Y:S02]  /*c9460*/  HMMA.1688.F32.TF32 R4, R8, R68, R236 ;  /* 0x000000440804723c */ /* 0x010fe400000810ec */
[----:B------:R-:W-:Y:S04]  /*c9470*/  STL.64 [R1+0xc4f0], R14 ;  /* 0x00c4f00e01007387 */ /* 0x000fe80000100a00 */
[----:B------:R-:W-:-:S13]  /*c9480*/  STL.64 [R1+0xc4e8], R12 ;  /* 0x00c4e80c01007387 */ /* 0x000fda0000100a00 */
[----:B------:R-:W-:Y:S04]  /*c9490*/  STL.64 [R1+0x1850], R4 ;  /* 0x0018500401007387 */ /* 0x000fe80000100a00 */
[----:B------:R1:W-:Y:S02]  /*c94a0*/  STL.64 [R1+0x1858], R6 ;  /* 0x0018580601007387 */ /* 0x0003e40000100a00 */
[----:B-1----:R-:W-:Y:S01]  /*c94b0*/  HMMA.1688.F32.TF32 R4, R8, R240, R112 ;  /* 0x000000f00804723c */ /* 0x002fe20000081070 */
        /* <DEDUP_REMOVED lines=455> */
[----:B------:R3:W-:Y:S04]  /*cb130*/  STL.64 [R1+0xc338], R248 ;  /* 0x00c338f801007387 */ /* 0x0007e80000100a00 */
[----:B-1----:R-:W3:Y:S04]  /*cb140*/  LDL R218, [R1+0x18] ;  /* 0x0000180001da7983 */ /* 0x002ee80000100800 */
[----:B--2---:R-:W2:Y:S04]  /*cb150*/  LDL R250, [R1+0x8] ;  /* 0x0000080001fa7983 */ /* 0x004ea80000100800 */
[----:B------:R-:W2:Y:S04]  /*cb160*/  LDL R251, [R1+0xc] ;  /* 0x00000c0001fb7983 */ /* 0x000ea80000100800 */
[----:B------:R-:W3:Y:S04]  /*cb170*/  LDL R219, [R1+0x1c] ;  /* 0x00001c0001db7983 */ /* 0x000ee80000100800 */
        /* <DEDUP_REMOVED lines=5821> */
[----:B-1----:R-:W2:Y:S04]  /*e1d50*/  LDL R80, [R1+0x830] ;  /* 0x0008300001507983 */ /* 0x002ea80000100800 */
[----:B------:R-:W2:Y:S01]  /*e1d60*/  LDL R81, [R1+0x834] ;  /* 0x0008340001517983 */ /* 0x000ea20000100800 */
        /* <DEDUP_REMOVED lines=33> */
[----:B------:R1:W-:Y:S04]  /*e1f80*/  STL.64 [R1+0xad80], R68 ;  /* 0x00ad804401007387 */ /* 0x0003e80000100a00 */
[----:B-1----:R-:W3:Y:S04]  /*e1f90*/  LDL.64 R68, [R1+0x7e0] ;  /* 0x0007e00001447983 */ /* 0x002ee80000100a00 */
[----:B------:R-:W-:Y:S04]  /*e1fa0*/  STL.64 [R1+0xad98], R66 ;  /* 0x00ad984201007387 */ /* 0x000fe80000100a00 */
[----:B------:R1:W-:Y:S04]  /*e1fb0*/  STL.64 [R1+0xad90], R64 ;  /* 0x00ad904001007387 */ /* 0x0003e80000100a00 */
[----:B-1----:R-:W3:Y:S04]  /*e1fc0*/  LDL.64 R64, [R1+0x7f0] ;  /* 0x0007f00001407983 */ /* 0x002ee80000100a00 */
[----:B------:R-:W-:Y:S04]  /*e1fd0*/  STL.64 [R1+0xada8], R62 ;  /* 0x00ada83e01007387 */ /* 0x000fe80000100a00 */
[----:B------:R-:W-:Y:S04]  /*e1fe0*/  STL.64 [R1+0xada0], R60 ;  /* 0x00ada03c01007387 */ /* 0x000fe80000100a00 */
        /* <DEDUP_REMOVED lines=19> */
[----:B------:R-:W-:Y:S03]  /*e2120*/  HMMA.1688.F32.TF32 R200, R108, R18, R200 ;  /* 0x000000126cc8723c */ /* 0x000fe600000810c8 */
[----:B------:R-:W-:Y:S04]  /*e2130*/  STL.64 [R1+0xae48], R22 ;  /* 0x00ae481601007387 */ /* 0x000fe80000100a00 */
[----:B------:R2:W-:Y:S04]  /*e2140*/  STL.64 [R1+0xae40], R20 ;  /* 0x00ae401401007387 */ /* 0x0005e80000100a00 */
[----:B------:R-:W-:Y:S04]  /*e2150*/  STL.64 [R1+0xae58], R18 ;  /* 0x00ae581201007387 */ /* 0x000fe80000100a00 */
[----:B------:R1:W-:Y:S01]  /*e2160*/  STL.64 [R1+0xae50], R16 ;  /* 0x00ae501001007387 */ /* 0x0003e20000100a00 */
[C---:B--2---:R-:W-:Y:S08]  /*e2170*/  HMMA.1688.F32.TF32 R20, R8.reuse, R80, R204 ;  /* 0x000000500814723c */ /* 0x044ff000000810cc */
[C---:B-1----:R-:W-:Y:S11]  /*e2180*/  HMMA.1688.F32.TF32 R16, R8.reuse, R240, R208 ;  /* 0x000000f00810723c */ /* 0x042ff600000810d0 */
[----:B------:R-:W-:Y:S04]  /*e2190*/  STL.64 [R1+0x43c0], R20 ;  /* 0x0043c01401007387 */ /* 0x000fe80000100a00 */
[----:B------:R-:W-:Y:S04]  /*e21a0*/  STL.64 [R1+0x43c8], R22 ;  /* 0x0043c81601007387 */ /* 0x000fe80000100a00 */
[----:B------:R-:W-:Y:S04]  /*e21b0*/  STL.64 [R1+0x4170], R16 ;  /* 0x0041701001007387 */ /* 0x000fe80000100a00 */
[----:B------:R3:W-:Y:S04]  /*e21c0*/  STL.64 [R1+0x4178], R18 ;  /* 0x0041781201007387 */ /* 0x0007e80000100a00 */
[----:B------:R-:W2:Y:S04]  /*e21d0*/  LDL.64 R72, [R1+0x7d0] ;  /* 0x0007d00001487983 */ /* 0x000ea80000100a00 */
[----:B------:R-:W4:Y:S01]  /*e21e0*/  LDL.64 R76, [R1+0x7c0] ;  /* 0x0007c000014c7983 */ /* 0x000f220000100a00 */
[----:B---3--:R-:W-:Y:S08]  /*e21f0*/  HMMA.1688.F32.TF32 R16, R8, R244, R212 ;  /* 0x000000f40810723c */ /* 0x008ff000000810d4 */
[----:B------:R-:W-:Y:S01]  /*e2200*/  HMMA.1688.F32.TF32 R132, R108, R86, R132 ;  /* 0x000000566c84723c */ /* 0x000fe20000081084 */
[----:B------:R-:W-:-:S02]  /*e2210*/  IMAD.MOV.U32 R86, RZ, RZ, R240 ;  /* 0x000000ffff567224 */ /* 0x000fc400078e00f0 */
[----:B------:R-:W-:-:S05]  /*e2220*/  IMAD.MOV.U32 R87, RZ, RZ, R241 ;  /* 0x000000ffff577224 */ /* 0x000fca00078e00f1 */
[----:B------:R-:W-:Y:S04]  /*e2230*/  STL.64 [R1+0xae68], R86 ;  /* 0x00ae685601007387 */ /* 0x000fe80000100a00 */
[----:B------:R-:W-:Y:S04]  /*e2240*/  STL.64 [R1+0xae60], R84 ;  /* 0x00ae605401007387 */ /* 0x000fe80000100a00 */
[----:B------:R-:W-:Y:S04]  /*e2250*/  STL.64 [R1+0x4140], R16 ;  /* 0x0041401001007387 */ /* 0x000fe80000100a00 */
[----:B------:R1:W-:Y:S04]  /*e2260*/  STL.64 [R1+0x4148], R18 ;  /* 0x0041481201007387 */ /* 0x0003e80000100a00 */
[----:B------:R-:W3:Y:S01]  /*e2270*/  LDL.64 R80, [R1+0x7b0] ;  /* 0x0007b00001507983 */ /* 0x000ee20000100a00 */
[----:B-1----:R-:W-:Y:S08]  /*e2280*/  HMMA.1688.F32.TF32 R16, R8, R248, R216 ;  /* 0x000000f80810723c */ /* 0x002ff000000810d8 */
[----:B------:R-:W-:Y:S01]  /*e2290*/  HMMA.1688.F32.TF32 R128, R108, R90, R128 ;  /* 0x0000005a6c80723c */ /* 0x000fe20000081080 */
[----:B------:R-:W-:-:S02]  /*e22a0*/  IMAD.MOV.U32 R90, RZ, RZ, R244 ;  /* 0x000000ffff5a7224 */ /* 0x000fc400078e00f4 */
[----:B------:R-:W-:-:S05]  /*e22b0*/  IMAD.MOV.U32 R91, RZ, RZ, R245 ;  /* 0x000000ffff5b7224 */ /* 0x000fca00078e00f5 */
[----:B------:R-:W-:Y:S04]  /*e22c0*/  STL.64 [R1+0xae78], R90 ;  /* 0x00ae785a01007387 */ /* 0x000fe80000100a00 */
[----:B------:R-:W-:Y:S04]  /*e22d0*/  STL.64 [R1+0xae70], R88 ;  /* 0x00ae705801007387 */ /* 0x000fe80000100a00 */
[----:B------:R-:W-:Y:S04]  /*e22e0*/  STL.64 [R1+0x4120], R16 ;  /* 0x0041201001007387 */ /* 0x000fe80000100a00 */
[----:B------:R-:W-:Y:S04]  /*e22f0*/  STL.64 [R1+0x4128], R18 ;  /* 0x0041281201007387 */ /* 0x000fe80000100a00 */
[----:B------:R-:W3:Y:S04]  /*e2300*/  LDL R240, [R1+0x7a0] ;  /* 0x0007a00001f07983 */ /* 0x000ee80000100800 */
[----:B------:R-:W3:Y:S01]  /*e2310*/  LDL R241, [R1+0x7a4] ;  /* 0x0007a40001f17983 */ /* 0x000ee20000100800 */
[----:B------:R-:W-:Y:S01]  /*e2320*/  HMMA.1688.F32.TF32 R124, R108, R6, R124 ;  /* 0x000000066c7c723c */ /* 0x000fe2000008107c */
[----:B------:R-:W-:-:S02]  /*e2330*/  IMAD.MOV.U32 R6, RZ, RZ, R248 ;  /* 0x000000ffff067224 */ /* 0x000fc400078e00f8 */
[----:B------:R-:W3:Y:S01]  /*e2340*/  LDL R244, [R1+0x790] ;  /* 0x0007900001f47983 */ /* 0x000ee20000100800 */
[----:B------:R-:W-:-:S03]  /*e2350*/  IMAD.MOV.U32 R7, RZ, RZ, R249 ;  /* 0x000000ffff077224 */ /* 0x000fc600078e00f9 */
[----:B------:R-:W3:Y:S04]  /*e2360*/  LDL R245, [R1+0x794] ;  /* 0x0007940001f57983 */ /* 0x000ee80000100800 */
[----:B------:R-:W3:Y:S04]  /*e2370*/  LDL R248, [R1+0x780] ;  /* 0x0007800001f87983 */ /* 0x000ee80000100800 */
[----:B------:R-:W3:Y:S01]  /*e2380*/  LDL R249, [R1+0x784] ;  /* 0x0007840001f97983 */ /* 0x000ee20000100800 */
[C---:B------:R-:W-:Y:S03]  /*e2390*/  HMMA.1688.F32.TF32 R220, R108.reuse, R250, R220 ;  /* 0x000000fa6cdc723c */ /* 0x040fe600000810dc */
[----:B------:R-:W-:Y:S04]  /*e23a0*/  STL.64 [R1+0xae88], R6 ;  /* 0x00ae880601007387 */ /* 0x000fe80000100a00 */
[----:B------:R1:W-:Y:S01]  /*e23b0*/  STL.64 [R1+0xae80], R4 ;  /* 0x00ae800401007387 */ /* 0x0003e20000100a00 */
[C---:B------:R-:W-:Y:S08]  /*e23c0*/  HMMA.1688.F32.TF32 R224, R108.reuse, R246, R224 ;  /* 0x000000f66ce0723c */ /* 0x040ff000000810e0 */
[C---:B------:R-:W-:Y:S08]  /*e23d0*/  HMMA.1688.F32.TF32 R228, R108.reuse, R242, R228 ;  /* 0x000000f26ce4723c */ /* 0x040ff000000810e4 */
[----:B------:R-:W-:Y:S08]  /*e23e0*/  HMMA.1688.F32.TF32 R120, R108, R14, R120 ;  /* 0x0000000e6c78723c */ /* 0x000ff00000081078 */
[----:B-1----:R-:W-:Y:S01]  /*e23f0*/  HMMA.1688.F32.TF32 R4, R8, R64, R220 ;  /* 0x000000400804723c */ /* 0x002fe200000810dc */
[----:B------:R-:W-:-:S02]  /*e2400*/  IMAD.MOV.U32 R14, RZ, RZ, R64 ;  /* 0x000000ffff0e7224 */ /* 0x000fc400078e0040 */
[----:B------:R-:W-:-:S15]  /*e2410*/  IMAD.MOV.U32 R15, RZ, RZ, R65 ;  /* 0x000000ffff0f7224 */ /* 0x000fde00078e0041 */
[----:B------:R-:W-:Y:S01]  /*e2420*/  NOP ;  /* 0x0000000000007918 */ /* 0x000fe20000000000 */
[----:B------:R-:W-:Y:S04]  /*e2430*/  STL.64 [R1+0x4100], R4 ;  /* 0x0041000401007387 */ /* 0x000fe80000100a00 */
[----:B------:R1:W-:Y:S02]  /*e2440*/  STL.64 [R1+0x4108], R6 ;  /* 0x0041080601007387 */ /* 0x0003e40000100a00 */
[----:B-1----:R-:W-:Y:S02]  /*e2450*/  HMMA.1688.F32.TF32 R4, R8, R68, R224 ;  /* 0x000000440804723c */ /* 0x002fe400000810e0 */
[----:B------:R-:W-:Y:S04]  /*e2460*/  STL.64 [R1+0xae98], R14 ;  /* 0x00ae980e01007387 */ /* 0x000fe80000100a00 */
[----:B------:R-:W-:Y:S02]  /*e2470*/  STL.64 [R1+0xae90], R12 ;  /* 0x00ae900c01007387 */ /* 0x000fe40000100a00 */
[C---:B------:R-:W-:Y:S11]  /*e2480*/  HMMA.1688.F32.TF32 R232, R108.reuse, R106, R232 ;  /* 0x0000006a6ce8723c */ /* 0x040ff600000810e8 */
[----:B------:R-:W-:Y:S04]  /*e2490*/  STL.64 [R1+0x40e0], R4 ;  /* 0x0040e00401007387 */ /* 0x000fe80000100a00 */
[----:B------:R2:W-:Y:S01]  /*e24a0*/  STL.64 [R1+0x40e8], R6 ;  /* 0x0040e80601007387 */ /* 0x0005e20000100a00 */
[----:B------:R-:W-:Y:S01]  /*e24b0*/  HMMA.1688.F32.TF32 R116, R108, R94, R116 ;  /* 0x0000005e6c74723c */ /* 0x000fe20000081074 */
[----:B------:R-:W-:-:S02]  /*e24c0*/  IMAD.MOV.U32 R94, RZ, RZ, R68 ;  /* 0x000000ffff5e7224 */ /* 0x000fc400078e0044 */
[----:B------:R-:W-:-:S05]  /*e24d0*/  IMAD.MOV.U32 R95, RZ, RZ, R69 ;  /* 0x000000ffff5f7224 */ /* 0x000fca00078e0045 */
[----:B------:R-:W-:Y:S04]  /*e24e0*/  STL.64 [R1+0xaea8], R94 ;  /* 0x00aea85e01007387 */ /* 0x000fe80000100a00 */
[----:B------:R-:W-:Y:S01]  /*e24f0*/  STL.64 [R1+0xaea0], R92 ;  /* 0x00aea05c01007387 */ /* 0x000fe20000100a00 */
[C---:B------:R-:W-:Y:S08]  /*e2500*/  HMMA.1688.F32.TF32 R236, R108.reuse, R102, R236 ;  /* 0x000000666cec723c */ /* 0x040ff000000810ec */
[----:B------:R-:W-:Y:S08]  /*e2510*/  HMMA.1688.F32.TF32 R112, R108, R98, R112 ;  /* 0x000000626c70723c */ /* 0x000ff00000081070 */
[----:B--2---:R-:W-:Y:S01]  /*e2520*/  HMMA.1688.F32.TF32 R4, R8, R72, R228 ;  /* 0x000000480804723c */ /* 0x004fe200000810e4 */
        /* <DEDUP_REMOVED lines=10> */
[----:B---3--:R-:W-:Y:S01]  /*e25d0*/  HMMA.1688.F32.TF32 R4, R8, R80, R236 ;  /* 0x000000500804723c */ /* 0x008fe200000810ec */
        /* <DEDUP_REMOVED lines=9> */
[----:B------:R-:W-:Y:S01]  /*e2670*/  STL.64 [R1+0xaed8], R106 ;  /* 0x00aed86a01007387 */ /* 0x000fe20000100a00 */
[C---:B------:R-:W-:Y:S03]  /*e2680*/  HMMA.1688.F32.TF32 R12, R8.reuse, R244, R116 ;  /* 0x000000f4080c723c */ /* 0x040fe60000081074 */
[----:B------:R-:W-:Y:S07]  /*e2690*/  STL.64 [R1+0xaed0], R104 ;  /* 0x00aed06801007387 */ /* 0x000fee0000100a00 */
[----:B------:R-:W-:Y:S04]  /*e26a0*/  STL.64 [R1+0x4b30], R4 ;  /* 0x004b300401007387 */ /* 0x000fe80000100a00 */
[----:B------:R1:W-:Y:S04]  /*e26b0*/  STL.64 [R1+0x4b38], R6 ;  /* 0x004b380601007387 */ /* 0x0003e80000100a00 */
[----:B------:R-:W2:Y:S01]  /*e26c0*/  LDL R250, [R1+0x4c8] ;  /* 0x0004c80001fa7983 */ /* 0x000ea20000100800 */
[----:B-1----:R-:W-:Y:S03]  /*e26d0*/  HMMA.1688.F32.TF32 R4, R8, R248, R120 ;  /* 0x000000f80804723c */ /* 0x002fe60000081078 */
[----:B------:R1:W-:Y:S04]  /*e26e0*/  STL.64 [R1+0x4b20], R12 ;  /* 0x004b200c01007387 */ /* 0x0003e80000100a00 */
[----:B------:R-:W-:Y:S01]  /*e26f0*/  STL.64 [R1+0x4b28], R14 ;  /* 0x004b280e01007387 */ /* 0x000fe20000100a00 */
[C---:B------:R-:W-:Y:S11]  /*e2700*/  HMMA.1688.F32.TF32 R136, R108.reuse, R82, R136 ;  /* 0x000000526c88723c */ /* 0x040ff60000081088 */
[----:B------:R3:W-:Y:S04]  /*e2710*/  STL.64 [R1+0x4b10], R4 ;  /* 0x004b100401007387 */ /* 0x0007e80000100a00 */
[----:B------:R4:W-:Y:S04]  /*e2720*/  STL.64 [R1+0x4b18], R6 ;  /* 0x004b180601007387 */ /* 0x0009e80000100a00 */
[----:B------:R-:W2:Y:S04]  /*e2730*/  LDL R251, [R1+0x4cc] ;  /* 0x0004cc0001fb7983 */ /* 0x000ea80000100800 */
[----:B------:R-:W2:Y:S04]  /*e2740*/  LDL R242, [R1+0x4b8] ;  /* 0x0004b80001f27983 */ /* 0x000ea80000100800 */
[----:B------:R-:W2:Y:S01]  /*e2750*/  LDL R243, [R1+0x4bc] ;  /* 0x0004bc0001f37983 */ /* 0x000ea20000100800 */
[C---:B------:R-:W-:Y:S03]  /*e2760*/  HMMA.1688.F32.TF32 R140, R108.reuse, R78, R140 ;  /* 0x0000004e6c8c723c */ /* 0x040fe6000008108c */
        /* <DEDUP_REMOVED lines=13> */
[----:B-1----:R-:W4:Y:S04]  /*e2840*/  LDL R12, [R1+0x760] ;  /* 0x00076000010c7983 */ /* 0x002f280000100800 */
[----:B------:R-:W4:Y:S04]  /*e2850*/  LDL R13, [R1+0x764] ;  /* 0x00076400010d7983 */ /* 0x000f280000100800 */
[----:B------:R-:W4:Y:S04]  /*e2860*/  LDL R220, [R1+0x750] ;  /* 0x0007500001dc7983 */ /* 0x000f280000100800 */
[----:B------:R-:W4:Y:S04]  /*e2870*/  LDL R221, [R1+0x754] ;  /* 0x0007540001dd7983 */ /* 0x000f280000100800 */
[----:B---3--:R-:W3:Y:S04]  /*e2880*/  LDL R4, [R1+0x740] ;  /* 0x0007400001047983 */ /* 0x008ee80000100800 */
        /* <DEDUP_REMOVED lines=32> */
[----:B------:R-:W3:Y:S01]  /*e2a90*/  LDL R49, [R1+0x454] ;  /* 0x0004540001317983 */ /* 0x000ee20000100800 */
[C---:B------:R-:W-:Y:S03]  /*e2aa0*/  HMMA.1688.F32.TF32 R148, R108.reuse, R70, R148 ;  /* 0x000000466c94723c */ /* 0x040fe60000081094 */
[----:B------:R-:W3:Y:S04]  /*e2ab0*/  LDL R70, [R1+0x498] ;  /* 0x0004980001467983 */ /* 0x000ee80000100800 */
[----:B------:R-:W3:Y:S01]  /*e2ac0*/  LDL R71, [R1+0x49c] ;  /* 0x00049c0001477983 */ /* 0x000ee20000100800 */
[C---:B------:R-:W-:Y:S03]  /*e2ad0*/  HMMA.1688.F32.TF32 R152, R108.reuse, R66, R152 ;  /* 0x000000426c98723c */ /* 0x040fe60000081098 */
[----:B------:R-:W3:Y:S04]  /*e2ae0*/  LDL.LU R64, [R1+0xaf0] ;  /* 0x000af00001407983 */ /* 0x000ee80000300800 */
[----:B------:R-:W3:Y:S01]  /*e2af0*/  LDL.LU R65, [R1+0xaf4] ;  /* 0x000af40001417983 */ /* 0x000ee20000300800 */
[C---:B------:R-:W-:Y:S03]  /*e2b00*/  HMMA.1688.F32.TF32 R156, R108.reuse, R62, R156 ;  /* 0x0000003e6c9c723c */ /* 0x040fe6000008109c */
[----:B------:R-:W3:Y:S04]  /*e2b10*/  LDL.LU R66, [R1+0xaf8] ;  /* 0x000af80001427983 */ /* 0x000ee80000300800 */
[----:B------:R-:W3:Y:S01]  /*e2b20*/  LDL.LU R67, [R1+0xafc] ;  /* 0x000afc0001437983 */ /* 0x000ee20000300800 */
[C---:B------:R-:W-:Y:S03]  /*e2b30*/  HMMA.1688.F32.TF32 R160, R108.reuse, R58, R160 ;  /* 0x0000003a6ca0723c */ /* 0x040fe600000810a0 */
        /* <DEDUP_REMOVED lines=10> */
[C---:B------:R-:W-:Y:S08]  /*e2be0*/  HMMA.1688.F32.TF32 R164, R108.reuse, R54, R164 ;  /* 0x000000366ca4723c */ /* 0x040ff000000810a4 */
[C---:B------:R-:W-:Y:S08]  /*e2bf0*/  HMMA.1688.F32.TF32 R168, R108.reuse, R50, R168 ;  /* 0x000000326ca8723c */ /* 0x040ff000000810a8 */
[C---:B------:R-:W-:Y:S08]  /*e2c00*/  HMMA.1688.F32.TF32 R172, R108.reuse, R46, R172 ;  /* 0x0000002e6cac723c */ /* 0x040ff000000810ac */
[----:B------:R-:W-:Y:S08]  /*e2c10*/  HMMA.1688.F32.TF32 R176, R108, R42, R176 ;  /* 0x0000002a6cb0723c */ /* 0x000ff000000810b0 */
[C---:B--2---:R-:W-:Y:S08]  /*e2c20*/  HMMA.1688.F32.TF32 R100, R8.reuse, R224, R124 ;  /* 0x000000e00864723c */ /* 0x044ff0000008107c */
[C---:B----4-:R-:W-:Y:S08]  /*e2c30*/  HMMA.1688.F32.TF32 R96, R8.reuse, R12, R128 ;  /* 0x0000000c0860723c */ /* 0x050ff00000081080 */
[C---:B------:R-:W-:Y:S08]  /*e2c40*/  HMMA.1688.F32.TF32 R92, R8.reuse, R220, R132 ;  /* 0x000000dc085c723c */ /* 0x040ff00000081084 */
        /* <DEDUP_REMOVED lines=34> */
[----:B--2---:R-:W-:Y:S08]  /*e2e70*/  HMMA.1688.F32.TF32 R4, R8, R28, R176 ;  /* 0x0000001c0804723c */ /* 0x004ff000000810b0 */
[----:B------:R-:W-:Y:S01]  /*e2e80*/  HMMA.1688.F32.TF32 R188, R108, R30, R188 ;  /* 0x0000001e6cbc723c */ /* 0x000fe200000810bc */
        /* <DEDUP_REMOVED lines=8> */
[----:B-1----:R-:W-:Y:S03]  /*e2f10*/  HMMA.1688.F32.TF32 R4, R8, R40, R188 ;  /* 0x000000280804723c */ /* 0x002fe600000810bc */
[----:B------:R-:W-:Y:S04]  /*e2f20*/  STL.64 [R1+0x46a0], R16 ;  /* 0x0046a01001007387 */ /* 0x000fe80000100a00 */
[----:B------:R-:W-:Y:S01]  /*e2f30*/  STL.64 [R1+0x46a8], R18 ;  /* 0x0046a81201007387 */ /* 0x000fe20000100a00 */
[----:B------:R-:W-:Y:S03]  /*e2f40*/  HMMA.1688.F32.TF32 R192, R108, R26, R192 ;  /* 0x0000001a6cc0723c */ /* 0x000fe600000810c0 */
        /* <DEDUP_REMOVED lines=15> */
[----:B------:R-:W-:Y:S04]  /*e3040*/  STL.64 [R1+0x4400], R16 ;  /* 0x0044001001007387 */ /* 0x000fe80000100a00 */
[----:B------:R-:W-:Y:S04]  /*e3050*/  STL.64 [R1+0x4408], R18 ;  /* 0x0044081201007387 */ /* 0x000fe80000100a00 */
        /* <DEDUP_REMOVED lines=9> */
[----:B------:R-:W4:Y:S04]  /*e30f0*/  LDL R244, [R1+0x30] ;  /* 0x0000300001f47983 */ /* 0x000f280000100800 */
[----:B------:R-:W4:Y:S04]  /*e3100*/  LDL R245, [R1+0x34] ;  /* 0x0000340001f57983 */ /* 0x000f280000100800 */
        /* <DEDUP_REMOVED lines=58> */
[----:B------:R-:W4:Y:S04]  /*e34b0*/  LDL.LU R36, [R1+0x870] ;  /* 0x0008700001247983 */ /* 0x000f280000300800 */
[----:B------:R-:W4:Y:S04]  /*e34c0*/  LDL.LU R37, [R1+0x874] ;  /* 0x0008740001257983 */ /* 0x000f280000300800 */
[----:B------:R-:W4:Y:S04]  /*e34d0*/  LDL.LU R38, [R1+0x878] ;  /* 0x0008780001267983 */ /* 0x000f280000300800 */
[----:B------:R-:W4:Y:S04]  /*e34e0*/  LDL.LU R39, [R1+0x87c] ;  /* 0x00087c0001277983 */ /* 0x000f280000300800 */
[----:B------:R-:W4:Y:S04]  /*e34f0*/  LDL R154, [R1+0x5b8] ;  /* 0x0005b800019a7983 */ /* 0x000f280000100800 */
[----:B------:R-:W4:Y:S04]  /*e3500*/  LDL R155, [R1+0x5bc] ;  /* 0x0005bc00019b7983 */ /* 0x000f280000100800 */
[----:B------:R-:W4:Y:S04]  /*e3510*/  LDL R150, [R1+0x5a8] ;  /* 0x0005a80001967983 */ /* 0x000f280000100800 */
[----:B------:R-:W4:Y:S04]  /*e3520*/  LDL R151, [R1+0x5ac] ;  /* 0x0005ac0001977983 */ /* 0x000f280000100800 */
[----:B------:R-:W4:Y:S04]  /*e3530*/  LDL.LU R28, [R1+0x890] ;  /* 0x00089000011c7983 */ /* 0x000f280000300800 */
[----:B------:R-:W4:Y:S04]  /*e3540*/  LDL.LU R29, [R1+0x894] ;  /* 0x00089400011d7983 */ /* 0x000f280000300800 */
[----:B------:R-:W4:Y:S04]  /*e3550*/  LDL.LU R30, [R1+0x898] ;  /* 0x00089800011e7983 */ /* 0x000f280000300800 */
[----:B------:R-:W4:Y:S04]  /*e3560*/  LDL.LU R31, [R1+0x89c] ;  /* 0x00089c00011f7983 */ /* 0x000f280000300800 */
        /* <DEDUP_REMOVED lines=28> */
[----:B-1----:R-:W4:Y:S04]  /*e3730*/  LDL.LU R4, [R1+0x8f0] ;  /* 0x0008f00001047983 */ /* 0x002f280000300800 */
[----:B------:R-:W4:Y:S04]  /*e3740*/  LDL.LU R5, [R1+0x8f4] ;  /* 0x0008f40001057983 */ /* 0x000f280000300800 */
[----:B---3--:R-:W4:Y:S04]  /*e3750*/  LDL.LU R6, [R1+0x8f8] ;  /* 0x0008f80001067983 */ /* 0x008f280000300800 */
[----:B------:R-:W4:Y:S04]  /*e3760*/  LDL.LU R7, [R1+0x8fc] ;  /* 0x0008fc0001077983 */ /* 0x000f280000300800 */
        /* <DEDUP_REMOVED lines=179> */
[----:B------:R-:W3:Y:S02]  /*e42a0*/  LDL.LU.64 R208, [R1+0xad10] ;  /* 0x00ad100001d07983 */ /* 0x000ee40000300a00 */
[----:B---3--:R-:W-:Y:S02]  /*e42b0*/  HMMA.1688.F32.TF32 R208, R8, R214, R208 ;  /* 0x000000d608d0723c */ /* 0x008fe400000810d0 */
[----:B------:R-:W3:Y:S04]  /*e42c0*/  LDL.LU.64 R214, [R1+0xad08] ;  /* 0x00ad080001d67983 */ /* 0x000ee80000300a00 */
[----:B------:R-:W3:Y:S01]  /*e42d0*/  LDL.LU.64 R212, [R1+0xad00] ;  /* 0x00ad000001d47983 */ /* 0x000ee20000300a00 */
[----:B--2---:R-:W-:-:S02]  /*e42e0*/  IMAD.MOV.U32 R3, RZ, RZ, R218 ;  /* 0x000000ffff037224 */ /* 0x004fc400078e00da */
[----:B------:R-:W-:Y:S01]  /*e42f0*/  IMAD.MOV.U32 R2, RZ, RZ, R219 ;  /* 0x000000ffff027224 */ /* 0x000fe200078e00db */
[----:B---3--:R-:W-:Y:S01]  /*e4300*/  HMMA.1688.F32.TF32 R212, R8, R218, R212 ;  /* 0x000000da08d4723c */ /* 0x008fe200000810d4 */
        /* <DEDUP_REMOVED lines=97> */
[----:B------:R-:W-:Y:S04]  /*e4920*/  STL.64 [R1+0xab38], R88 ;  /* 0x00ab385801007387 */ /* 0x000fe80000100a00 */
[----:B---3--:R-:W-:Y:S04]  /*e4930*/  STL.64 [R1+0xab50], R86 ;  /* 0x00ab505601007387 */ /* 0x008fe80000100a00 */
        /* <DEDUP_REMOVED lines=35> */
[----:B------:R4:W-:Y:S01]  /*e4b70*/  STL.64 [R1+0xac58], R16 ;  /* 0x00ac581001007387 */ /* 0x0009e20000100a00 */
[C---:B------:R-:W-:Y:S08]  /*e4b80*/  HMMA.1688.F32.TF32 R120, R8.reuse, R14, R120 ;  /* 0x0000000e0878723c */ /* 0x040ff00000081078 */
[----:B------:R-:W-:Y:S08]  /*e4b90*/  HMMA.1688.F32.TF32 R124, R8, R6, R124 ;  /* 0x00000006087c723c */ /* 0x000ff0000008107c */
[----:B----4-:R-:W-:Y:S08]  /*e4ba0*/  HMMA.1688.F32.TF32 R16, R108, R4, R204 ;  /* 0x000000046c10723c */ /* 0x010ff000000810cc */
        /* <DEDUP_REMOVED lines=19> */
[C---:B------:R-:W-:Y:S01]  /*e4ce0*/  HMMA.1688.F32.TF32 R4, R108.reuse, R92, R212 ;  /* 0x0000005c6c04723c */ /* 0x040fe200000810d4 */
        /* <DEDUP_REMOVED lines=20> */
[----:B------:R-:W2:Y:S04]  /*e4e30*/  LDL R248, [R1+0x480] ;  /* 0x0004800001f87983 */ /* 0x000ea80000100800 */
[----:B------:R-:W-:Y:S04]  /*e4e40*/  STL.64 [R1+0x3380], R8 ;  /* 0x0033800801007387 */ /* 0x000fe80000100a00 */
[----:B------:R-:W-:Y:S04]  /*e4e50*/  STL.64 [R1+0x3388], R10 ;  /* 0x0033880a01007387 */ /* 0x000fe80000100a00 */
[----:B------:R1:W-:Y:S04]  /*e4e60*/  STL.64 [R1+0x3310], R4 ;  /* 0x0033100401007387 */ /* 0x0003e80000100a00 */
[----:B------:R-:W-:Y:S04]  /*e4e70*/  STL.64 [R1+0x3318], R6 ;  /* 0x0033180601007387 */ /* 0x000fe80000100a00 */
[----:B------:R-:W3:Y:S04]  /*e4e80*/  LDL R28, [R1+0x7a0] ;  /* 0x0007a000011c7983 */ /* 0x000ee80000100800 */
[----:B------:R-:W3:Y:S04]  /*e4e90*/  LDL R29, [R1+0x7a4] ;  /* 0x0007a400011d7983 */ /* 0x000ee80000100800 */
[----:B------:R-:W4:Y:S04]  /*e4ea0*/  LDL R32, [R1+0x790] ;  /* 0x0007900001207983 */ /* 0x000f280000100800 */
[----:B------:R-:W4:Y:S04]  /*e4eb0*/  LDL R33, [R1+0x794] ;  /* 0x0007940001217983 */ /* 0x000f280000100800 */
        /* <DEDUP_REMOVED lines=28> */
[----:B-1----:R-:W2:Y:S04]  /*e5080*/  LDL R4, [R1+0x6a0] ;  /* 0x0006a00001047983 */ /* 0x002ea80000100800 */
        /* <DEDUP_REMOVED lines=18> */
[----:B------:R-:W-:Y:S04]  /*e51b0*/  LDS R8, [R0+UR7+0x8700] ;  /* 0x0087000700087984 */ /* 0x000fe80008000800 */
[----:B------:R-:W-:Y:S04]  /*e51c0*/  LDS R10, [R0+UR7+0xa700] ;  /* 0x00a70007000a7984 */ /* 0x000fe80008000800 */
[----:B------:R-:W-:Y:S04]  /*e51d0*/  LDS R9, [R252+UR7+0x8700] ;  /* 0x00870007fc097984 */ /* 0x000fe80008000800 */
[----:B------:R-:W1:Y:S01]  /*e51e0*/  LDS R11, [R252+UR7+0xa700] ;  /* 0x00a70007fc0b7984 */ /* 0x000e620008000800 */
[C---:B---3--:R-:W-:Y:S08]  /*e51f0*/  HMMA.1688.F32.TF32 R16, R108.reuse, R28, R112 ;  /* 0x0000001c6c10723c */ /* 0x048ff00000081070 */
[C---:B----4-:R-:W-:Y:S11]  /*e5200*/  HMMA.1688.F32.TF32 R24, R108.reuse, R32, R116 ;  /* 0x000000206c18723c */ /* 0x050ff60000081074 */
[----:B------:R-:W-:Y:S04]  /*e5210*/  STL.64 [R1+0x3cc0], R16 ;  /* 0x003cc01001007387 */ /* 0x000fe80000100a00 */
[----:B------:R3:W-:Y:S01]  /*e5220*/  STL.64 [R1+0x3cc8], R18 ;  /* 0x003cc81201007387 */ /* 0x0007e20000100a00 */
[C---:B--2---:R-:W-:Y:S08]  /*e5230*/  HMMA.1688.F32.TF32 R20, R108.reuse, R40, R124 ;  /* 0x000000286c14723c */ /* 0x044ff0000008107c */
[C---:B---3--:R-:W-:Y:S01]  /*e5240*/  HMMA.1688.F32.TF32 R16, R108.reuse, R36, R120 ;  /* 0x000000246c10723c */ /* 0x048fe20000081078 */
[----:B------:R-:W-:Y:S04]  /*e5250*/  STL.64 [R1+0x3ca0], R24 ;  /* 0x003ca01801007387 */ /* 0x000fe80000100a00 */
[----:B------:R2:W-:Y:S03]  /*e5260*/  STL.64 [R1+0x3ca8], R26 ;  /* 0x003ca81a01007387 */ /* 0x0005e60000100a00 */
[C---:B--2---:R-:W-:Y:S11]  /*e5270*/  HMMA.1688.F32.TF32 R24, R108.reuse, R44, R128 ;  /* 0x0000002c6c18723c */ /* 0x044ff60000081080 */
[----:B------:R-:W-:Y:S04]  /*e5280*/  STL.64 [R1+0x3c80], R16 ;  /* 0x003c801001007387 */ /* 0x000fe80000100a00 */
[----:B------:R2:W-:Y:S04]  /*e5290*/  STL.64 [R1+0x3c88], R18 ;  /* 0x003c881201007387 */ /* 0x0005e80000100a00 */
[----:B------:R-:W-:Y:S04]  /*e52a0*/  STL.64 [R1+0x3c60], R20 ;  /* 0x003c601401007387 */ /* 0x000fe80000100a00 */
[----:B------:R3:W-:Y:S01]  /*e52b0*/  STL.64 [R1+0x3c68], R22 ;  /* 0x003c681601007387 */ /* 0x0007e20000100a00 */
[C---:B--2---:R-:W-:Y:S08]  /*e52c0*/  HMMA.1688.F32.TF32 R16, R108.reuse, R48, R132 ;  /* 0x000000306c10723c */ /* 0x044ff00000081084 */
[C---:B---3--:R-:W-:Y:S01]  /*e52d0*/  HMMA.1688.F32.TF32 R20, R108.reuse, R52, R136 ;  /* 0x000000346c14723c */ /* 0x048fe20000081088 */
        /* <DEDUP_REMOVED lines=44> */
[----:B------:R2:W-:Y:S02]  /*e55a0*/  STL.64 [R1+0x38a8], R6 ;  /* 0x0038a80601007387 */ /* 0x0005e40000100a00 */
[C---:B--2---:R-:W-:Y:S02]  /*e55b0*/  HMMA.1688.F32.TF32 R4, R108.reuse, R240, R200 ;  /* 0x000000f06c04723c */ /* 0x044fe400000810c8 */
[----:B------:R-:W-:Y:S04]  /*e55c0*/  LDS R202, [R0+UR7+0xe700] ;  /* 0x00e7000700ca7984 */ /* 0x000fe80008000800 */
[----:B------:R-:W2:Y:S04]  /*e55d0*/  LDS R203, [R252+UR7+0xe700] ;  /* 0x00e70007fccb7984 */ /* 0x000ea80008000800 */
[----:B------:R-:W-:Y:S04]  /*e55e0*/  LDS R200, [R0+UR7+0xc700] ;  /* 0x00c7000700c87984 */ /* 0x000fe80008000800 */
[----:B------:R-:W3:Y:S01]  /*e55f0*/  LDS R201, [R252+UR7+0xc700] ;  /* 0x00c70007fcc97984 */ /* 0x000ee20008000800 */
        /* <DEDUP_REMOVED lines=8> */
[----:B------:R4:W-:Y:S04]  /*e5680*/  STL.64 [R1+0x32f8], R6 ;  /* 0x0032f80601007387 */ /* 0x0009e80000100a00 */
[----:B--2---:R-:W-:Y:S04]  /*e5690*/  STL.64 [R1+0xac98], R202 ;  /* 0x00ac98ca01007387 */ /* 0x004fe80000100a00 */
[----:B---3--:R-:W-:Y:S04]  /*e56a0*/  STL.64 [R1+0xac90], R200 ;  /* 0x00ac90c801007387 */ /* 0x008fe80000100a00 */
[----:B------:R-:W2:Y:S04]  /*e56b0*/  LDL R100, [R1+0x660] ;  /* 0x0006600001647983 */ /* 0x000ea80000100800 */
[----:B------:R-:W2:Y:S04]  /*e56c0*/  LDL R101, [R1+0x664] ;  /* 0x0006640001657983 */ /* 0x000ea80000100800 */
[----:B------:R-:W3:Y:S04]  /*e56d0*/  LDL R102, [R1+0x668] ;  /* 0x0006680001667983 */ /* 0x000ee80000100800 */
        /* <DEDUP_REMOVED lines=11> */
[----:B----4-:R-:W4:Y:S04]  /*e5790*/  LDL R6, [R1+0x628] ;  /* 0x0006280001067983 */ /* 0x010f280000100800 */
        /* <DEDUP_REMOVED lines=117> */
[C---:B--2---:R-:W-:Y:S08]  /*e5ef0*/  HMMA.1688.F32.TF32 R208, R8.reuse, R208, R224 ;  /* 0x000000d008d0723c */ /* 0x044ff000000810e0 */
[C---:B---3--:R-:W-:Y:S11]  /*e5f00*/  HMMA.1688.F32.TF32 R212, R8.reuse, R212, R220 ;  /* 0x000000d408d4723c */ /* 0x048ff600000810dc */
[----:B------:R1:W-:Y:S04]  /*e5f10*/  STL.64 [R1+0xac88], R210 ;  /* 0x00ac88d201007387 */ /* 0x0003e80000100a00 */
[----:B------:R-:W-:Y:S04]  /*e5f20*/  STL.64 [R1+0xac80], R208 ;  /* 0x00ac80d001007387 */ /* 0x000fe80000100a00 */
[----:B------:R2:W-:Y:S04]  /*e5f30*/  STL.64 [R1+0xac78], R214 ;  /* 0x00ac78d601007387 */ /* 0x0005e80000100a00 */
[----:B------:R-:W-:Y:S04]  /*e5f40*/  STL.64 [R1+0xac70], R212 ;  /* 0x00ac70d401007387 */ /* 0x000fe80000100a00 */
[----:B-1----:R-:W3:Y:S04]  /*e5f50*/  LDL R210, [R1+0x488] ;  /* 0x0004880001d27983 */ /* 0x002ee80000100800 */
[----:B--2---:R-:W2:Y:S04]  /*e5f60*/  LDL R214, [R1+0x498] ;  /* 0x0004980001d67983 */ /* 0x004ea80000100800 */
[----:B------:R-:W2:Y:S04]  /*e5f70*/  LDL R215, [R1+0x49c] ;  /* 0x00049c0001d77983 */ /* 0x000ea80000100800 */
[----:B------:R-:W3:Y:S04]  /*e5f80*/  LDL R211, [R1+0x48c] ;  /* 0x00048c0001d37983 */ /* 0x000ee80000100800 */
        /* <DEDUP_REMOVED lines=113> */
[----:B------:R1:W-:Y:S05]  /*e66a0*/  STL.64 [R1+0xac68], R18 ;  /* 0x00ac681201007387 */ /* 0x0003ea0000100a00 */
[C---:B--2---:R-:W-:Y:S01]  /*e66b0*/  HMMA.1688.F32.TF32 R156, R8.reuse, R68, R156 ;  /* 0x00000044089c723c */ /* 0x044fe2000008109c */
[----:B-1----:R-:W2:Y:S07]  /*e66c0*/  LDL R18, [R1+0x4a8] ;  /* 0x0004a80001127983 */ /* 0x002eae0000100800 */
[C---:B---3--:R-:W-:Y:S01]  /*e66d0*/  HMMA.1688.F32.TF32 R148, R8.reuse, R60, R148 ;  /* 0x0000003c0894723c */ /* 0x048fe20000081094 */
[----:B------:R-:W2:Y:S07]  /*e66e0*/  LDL R19, [R1+0x4ac] ;  /* 0x0004ac0001137983 */ /* 0x000eae0000100800 */
        /* <DEDUP_REMOVED lines=20> */
[----:B------:R-:W-:Y:S04]  /*e6830*/  LDS R108, [R0+UR7+0x10700] ;  /* 0x01070007006c7984 */ /* 0x000fe80008000800 */
[----:B------:R-:W-:Y:S03]  /*e6840*/  LDS R109, [R252+UR7+0x10700] ;  /* 0x01070007fc6d7984 */ /* 0x000fe60008000800 */
[C---:B------:R-:W-:Y:S08]  /*e6850*/  HMMA.1688.F32.TF32 R120, R8.reuse, R36, R120 ;  /* 0x000000240878723c */ /* 0x040ff00000081078 */
[C---:B------:R-:W-:Y:S08]  /*e6860*/  HMMA.1688.F32.TF32 R136, R8.reuse, R248, R136 ;  /* 0x000000f80888723c */ /* 0x040ff00000081088 */
[C---:B------:R-:W-:Y:S08]  /*e6870*/  HMMA.1688.F32.TF32 R152, R8.reuse, R64, R152 ;  /* 0x000000400898723c */ /* 0x040ff00000081098 */
[C---:B------:R-:W-:Y:S08]  /*e6880*/  HMMA.1688.F32.TF32 R168, R8.reuse, R80, R168 ;  /* 0x0000005008a8723c */ /* 0x040ff000000810a8 */
[C---:B------:R-:W-:Y:S08]  /*e6890*/  HMMA.1688.F32.TF32 R184, R8.reuse, R12, R184 ;  /* 0x0000000c08b8723c */ /* 0x040ff000000810b8 */
[----:B------:R-:W-:Y:S01]  /*e68a0*/  HMMA.1688.F32.TF32 R8, R8, R104, R200 ;  /* 0x000000680808723c */ /* 0x000fe200000810c8 */
[----:B------:R-:W3:Y:S04]  /*e68b0*/  LDL.LU.64 R202, [R1+0xac98] ;  /* 0x00ac980001ca7983 */ /* 0x000ee80000300a00 */
[----:B------:R-:W3:Y:S03]  /*e68c0*/  LDL.LU.64 R200, [R1+0xac90] ;  /* 0x00ac900001c87983 */ /* 0x000ee60000300a00 */
[C---:B---3--:R-:W-:Y:S01]  /*e68d0*/  HMMA.1688.F32.TF32 R204, R200.reuse, R210, R204 ;  /* 0x000000d2c8cc723c */ /* 0x048fe200000810cc */
[----:B------:R-:W3:Y:S04]  /*e68e0*/  LDL.LU.64 R210, [R1+0xac88] ;  /* 0x00ac880001d27983 */ /* 0x000ee80000300a00 */
[----:B------:R-:W3:Y:S03]  /*e68f0*/  LDL.LU.64 R208, [R1+0xac80] ;  /* 0x00ac800001d07983 */ /* 0x000ee60000300a00 */
[C---:B---3--:R-:W-:Y:S01]  /*e6900*/  HMMA.1688.F32.TF32 R208, R200.reuse, R214, R208 ;  /* 0x000000d6c8d0723c */ /* 0x048fe200000810d0 */
[----:B------:R-:W2:Y:S04]  /*e6910*/  LDL.LU.64 R214, [R1+0xac78] ;  /* 0x00ac780001d67983 */ /* 0x000ea80000300a00 */
[----:B------:R-:W2:Y:S03]  /*e6920*/  LDL.LU.64 R212, [R1+0xac70] ;  /* 0x00ac700001d47983 */ /* 0x000ea60000300a00 */
[C---:B--2---:R-:W-:Y:S01]  /*e6930*/  HMMA.1688.F32.TF32 R212, R200.reuse, R18, R212 ;  /* 0x00000012c8d4723c */ /* 0x044fe200000810d4 */
[----:B------:R-:W2:Y:S07]  /*e6940*/  LDL.LU.64 R18, [R1+0xac68] ;  /* 0x00ac680001127983 */ /* 0x000eae0000300a00 */
[C---:B------:R-:W-:Y:S08]  /*e6950*/  HMMA.1688.F32.TF32 R220, R200.reuse, R22, R220 ;  /* 0x00000016c8dc723c */ /* 0x040ff000000810dc */
[C---:B------:R-:W-:Y:S08]  /*e6960*/  HMMA.1688.F32.TF32 R224, R200.reuse, R26, R224 ;  /* 0x0000001ac8e0723c */ /* 0x040ff000000810e0 */
[C---:B------:R-:W-:Y:S08]  /*e6970*/  HMMA.1688.F32.TF32 R228, R200.reuse, R30, R228 ;  /* 0x0000001ec8e4723c */ /* 0x040ff000000810e4 */
[C---:B------:R-:W-:Y:S01]  /*e6980*/  HMMA.1688.F32.TF32 R232, R200.reuse, R110, R232 ;  /* 0x0000006ec8e8723c */ /* 0x040fe200000810e8 */
[----:B------:R-:W-:Y:S04]  /*e6990*/  LDS R110, [R0+UR7+0x12700] ;  /* 0x01270007006e7984 */ /* 0x000fe80008000800 */
[----:B------:R-:W1:Y:S03]  /*e69a0*/  LDS R111, [R252+UR7+0x12700] ;  /* 0x01270007fc6f7984 */ /* 0x000e660008000800 */
[C---:B--2---:R-:W-:Y:S01]  /*e69b0*/  HMMA.1688.F32.TF32 R216, R200.reuse, R18, R216 ;  /* 0x00000012c8d8723c */ /* 0x044fe200000810d8 */
[----:B------:R-:W2:Y:S04]  /*e69c0*/  LDL.LU.64 R18, [R1+0xac60] ;  /* 0x00ac600001127983 */ /* 0x000ea80000300a00 */
[----:B------:R-:W3:Y:S04]  /*e69d0*/  LDL.LU.64 R16, [R1+0xac58] ;  /* 0x00ac580001107983 */ /* 0x000ee80000300a00 */
[----:B------:R-:W4:Y:S04]  /*e69e0*/  LDL.LU.64 R22, [R1+0xac50] ;  /* 0x00ac500001167983 */ /* 0x000f280000300a00 */
[----:B------:R-:W2:Y:S04]  /*e69f0*/  LDL.LU.64 R20, [R1+0xac48] ;  /* 0x00ac480001147983 */ /* 0x000ea80000300a00 */
[----:B------:R-:W2:Y:S04]  /*e6a00*/  LDL.LU.64 R26, [R1+0xac40] ;  /* 0x00ac4000011a7983 */ /* 0x000ea80000300a00 */
[----:B------:R-:W2:Y:S04]  /*e6a10*/  LDL.LU.64 R24, [R1+0xac38] ;  /* 0x00ac380001187983 */ /* 0x000ea80000300a00 */
[----:B------:R-:W2:Y:S04]  /*e6a20*/  LDL.LU.64 R30, [R1+0xac30] ;  /* 0x00ac3000011e7983 */ /* 0x000ea80000300a00 */
[----:B------:R-:W2:Y:S04]  /*e6a30*/  LDL.LU.64 R28, [R1+0xac28] ;  /* 0x00ac2800011c7983 */ /* 0x000ea80000300a00 */
[----:B------:R-:W1:Y:S04]  /*e6a40*/  LDL R244, [R1+0x20] ;  /* 0x0000200001f47983 */ /* 0x000e680000100800 */
[----:B------:R-:W1:Y:S04]  /*e6a50*/  LDL R245, [R1+0x24] ;  /* 0x0000240001f57983 */ /* 0x000e680000100800 */
[----:B------:R-:W2:Y:S04]  /*e6a60*/  LDL R240, [R1+0x30] ;  /* 0x0000300001f07983 */ /* 0x000ea80000100800 */
[----:B------:R-:W2:Y:S01]  /*e6a70*/  LDL R241, [R1+0x34] ;  /* 0x0000340001f17983 */ /* 0x000ea20000100800 */
        /* <DEDUP_REMOVED lines=18> */
[C---:B------:R-:W-:Y:S03]  /*e6ba0*/  HMMA.1688.F32.TF32 R144, R200.reuse, R58, R144 ;  /* 0x0000003ac890723c */ /* 0x040fe60000081090 */
[----:B------:R-:W4:Y:S04]  /*e6bb0*/  LDL.LU.64 R54, [R1+0xabd0] ;  /* 0x00abd00001367983 */ /* 0x000f280000300a00 */
[----:B------:R-:W4:Y:S01]  /*e6bc0*/  LDL.LU.64 R52, [R1+0xabc8] ;  /* 0x00abc80001347983 */ /* 0x000f220000300a00 */
        /* <DEDUP_REMOVED lines=42> */
[C---:B------:R-:W-:Y:S08]  /*e6e70*/  HMMA.1688.F32.TF32 R112, R200.reuse, R246, R112 ;  /* 0x000000f6c870723c */ /* 0x040ff00000081070 */
[C---:B------:R-:W-:Y:S08]  /*e6e80*/  HMMA.1688.F32.TF32 R136, R200.reuse, R250, R136 ;  /* 0x000000fac888723c */ /* 0x040ff00000081088 */
[----:B------:R-:W-:Y:S01]  /*e6e90*/  HMMA.1688.F32.TF32 R200, R200, R106, R8 ;  /* 0x0000006ac8c8723c */ /* 0x000fe20000081008 */
[----:B------:R-:W4:Y:S04]  /*e6ea0*/  LDL.LU.64 R106, [R1+0xaae0] ;  /* 0x00aae000016a7983 */ /* 0x000f280000300a00 */
[----:B------:R-:W4:Y:S04]  /*e6eb0*/  LDL.LU.64 R104, [R1+0xaad8] ;  /* 0x00aad80001687983 */ /* 0x000f280000300a00 */
[----:B------:R-:W4:Y:S04]  /*e6ec0*/  LDL.LU.64 R242, [R1+0xaad0] ;  /* 0x00aad00001f27983 */ /* 0x000f280000300a00 */
[----:B------:R-:W-:Y:S04]  /*e6ed0*/  LDS R8, [R0+UR7+0x14700] ;  /* 0x0147000700087984 */ /* 0x000fe80008000800 */
[----:B------:R-:W-:Y:S04]  /*e6ee0*/  LDS R10, [R0+UR7+0x16700] ;  /* 0x01670007000a7984 */ /* 0x000fe80008000800 */
[----:B------:R-:W-:Y:S04]  /*e6ef0*/  LDS R9, [R252+UR7+0x14700] ;  /* 0x01470007fc097984 */ /* 0x000fe80008000800 */
[----:B------:R-:W1:Y:S02]  /*e6f00*/  LDS R11, [R252+UR7+0x16700] ;  /* 0x01670007fc0b7984 */ /* 0x000e640008000800 */
[C---:B-1----:R-:W-:Y:S08]  /*e6f10*/  HMMA.1688.F32.TF32 R208, R108.reuse, R244, R208 ;  /* 0x000000f46cd0723c */ /* 0x042ff000000810d0 */
[C---:B--2---:R-:W-:Y:S01]  /*e6f20*/  HMMA.1688.F32.TF32 R204, R108.reuse, R240, R204 ;  /* 0x000000f06ccc723c */ /* 0x044fe200000810cc */
[----:B------:R-:W2:Y:S04]  /*e6f30*/  LDL.LU.64 R240, [R1+0xaac8] ;  /* 0x00aac80001f07983 */ /* 0x000ea80000300a00 */
[----:B------:R-:W2:Y:S04]  /*e6f40*/  LDL.LU.64 R246, [R1+0xaac0] ;  /* 0x00aac00001f67983 */ /* 0x000ea80000300a00 */
[----:B------:R-:W2:Y:S04]  /*e6f50*/  LDL.LU.64 R244, [R1+0xaab8] ;  /* 0x00aab80001f47983 */ /* 0x000ea80000300a00 */
[----:B------:R1:W-:Y:S04]  /*e6f60*/  STL.64 [R1+0xaaa0], R210 ;  /* 0x00aaa0d201007387 */ /* 0x0003e80000100a00 */
[----:B------:R1:W-:Y:S04]  /*e6f70*/  STL.64 [R1+0xaa98], R208 ;  /* 0x00aa98d001007387 */ /* 0x0003e80000100a00 */
[----:B-1----:R-:W2:Y:S04]  /*e6f80*/  LDL R210, [R1+0x38] ;  /* 0x0000380001d27983 */ /* 0x002ea80000100800 */
[----:B------:R-:W2:Y:S04]  /*e6f90*/  LDL R208, [R1+0x10] ;  /* 0x0000100001d07983 */ /* 0x000ea80000100800 */
[----:B------:R-:W2:Y:S04]  /*e6fa0*/  LDL R209, [R1+0x14] ;  /* 0x0000140001d17983 */ /* 0x000ea80000100800 */
[----:B------:R-:W4:Y:S01]  /*e6fb0*/  LDL R211, [R1+0x3c] ;  /* 0x00003c0001d37983 */ /* 0x000f220000100800 */
[C---:B---3--:R-:W-:Y:S08]  /*e6fc0*/  HMMA.1688.F32.TF32 R216, R108.reuse, R248, R216 ;  /* 0x000000f86cd8723c */ /* 0x048ff000000810d8 */
[----:B--2---:R-:W-:-:S15]  /*e6fd0*/  HMMA.1688.F32.TF32 R212, R108, R208, R212 ;  /* 0x000000d06cd4723c */ /* 0x004fde00000810d4 */
[----:B------:R-:W-:-:S04]  /*e6fe0*/  NOP ;  /* 0x0000000000007918 */ /* 0x000fc80000000000 */
[----:B------:R1:W-:Y:S04]  /*e6ff0*/  STL.64 [R1+0xaa90], R214 ;  /* 0x00aa90d601007387 */ /* 0x0003e80000100a00 */
[----:B------:R-:W-:Y:S04]  /*e7000*/  STL.64 [R1+0xaa88], R212 ;  /* 0x00aa88d401007387 */ /* 0x000fe80000100a00 */
[----:B-1----:R-:W2:Y:S04]  /*e7010*/  LDL.64 R214, [R1+0x28] ;  /* 0x0000280001d67983 */ /* 0x002ea80000100a00 */
[----:B------:R-:W3:Y:S04]  /*e7020*/  LDL.LU.64 R250, [R1+0xaab0] ;  /* 0x00aab00001fa7983 */ /* 0x000ee80000300a00 */
[----:B------:R-:W2:Y:S01]  /*e7030*/  LDL.LU.64 R248, [R1+0xaaa8] ;  /* 0x00aaa80001f87983 */ /* 0x000ea20000300a00 */
[C---:B------:R-:W-:Y:S08]  /*e7040*/  HMMA.1688.F32.TF32 R224, R108.reuse, R244, R224 ;  /* 0x000000f46ce0723c */ /* 0x040ff000000810e0 */
        /* <DEDUP_REMOVED lines=26> */
[----:B------:R-:W-:Y:S08]  /*e71f0*/  HMMA.1688.F32.TF32 R204, R8, R210, R204 ;  /* 0x000000d208cc723c */ /* 0x000ff000000810cc */
[----:B--2---:R-:W-:Y:S01]  /*e7200*/  HMMA.1688.F32.TF32 R220, R108, R248, R220 ;  /* 0x000000f86cdc723c */ /* 0x004fe200000810dc */
[----:B------:R-:W2:Y:S04]  /*e7210*/  LDL R110, [R1+0x8] ;  /* 0x00000800016e7983 */ /* 0x000ea80000100800 */
[----:B------:R-:W2:Y:S04]  /*e7220*/  LDL R111, [R1+0xc] ;  /* 0x00000c00016f7983 */ /* 0x000ea80000100800 */
[----:B------:R-:W4:Y:S04]  /*e7230*/  LDL.LU.64 R210, [R1+0xaaa0] ;  /* 0x00aaa00001d27983 */ /* 0x000f280000300a00 */
[----:B------:R-:W4:Y:S04]  /*e7240*/  LDL.LU.64 R208, [R1+0xaa98] ;  /* 0x00aa980001d07983 */ /* 0x000f280000300a00 */
[----:B------:R-:W-:Y:S04]  /*e7250*/  STL.64 [R1+0x17d0], R204 ;  /* 0x0017d0cc01007387 */ /* 0x000fe80000100a00 */
[----:B------:R1:W-:Y:S02]  /*e7260*/  STL.64 [R1+0x17d8], R206 ;  /* 0x0017d8ce01007387 */ /* 0x0003e40000100a00 */
[----:B-1----:R-:W-:-:S02]  /*e7270*/  IMAD.MOV.U32 R206, RZ, RZ, R3 ;  /* 0x000000ffffce7224 */ /* 0x002fc400078e0003 */
[----:B------:R-:W-:Y:S02]  /*e7280*/  IMAD.MOV.U32 R207, RZ, RZ, R2 ;  /* 0x000000ffffcf7224 */ /* 0x000fe400078e0002 */
[----:B------:R-:W-:Y:S02]  /*e7290*/  IMAD.MOV.U32 R3, RZ, RZ, R214 ;  /* 0x000000ffff037224 */ /* 0x000fe400078e00d6 */
[----:B------:R-:W-:Y:S01]  /*e72a0*/  IMAD.MOV.U32 R2, RZ, RZ, R215 ;  /* 0x000000ffff027224 */ /* 0x000fe200078e00d7 */
[----:B----4-:R-:W-:-:S15]  /*e72b0*/  HMMA.1688.F32.TF32 R208, R8, R214, R208 ;  /* 0x000000d608d0723c */ /* 0x010fde00000810d0 */
[----:B------:R-:W-:-:S04]  /*e72c0*/  NOP ;  /* 0x0000000000007918 */ /* 0x000fc80000000000 */
[----:B------:R-:W-:Y:S04]  /*e72d0*/  STL.64 [R1+0x1450], R208 ;  /* 0x001450d001007387 */ /* 0x000fe80000100a00 */
[----:B------:R1:W-:Y:S04]  /*e72e0*/  STL.64 [R1+0x1458], R210 ;  /* 0x001458d201007387 */ /* 0x0003e80000100a00 */
[----:B------:R-:W1:Y:S04]  /*e72f0*/  LDL.LU.64 R214, [R1+0xaa90] ;  /* 0x00aa900001d67983 */ /* 0x000e680000300a00 */
[----:B------:R-:W1:Y:S02]  /*e7300*/  LDL.LU.64 R212, [R1+0xaa88] ;  /* 0x00aa880001d47983 */ /* 0x000e640000300a00 */
        /* <DEDUP_REMOVED lines=11> */
[----:B-1----:R-:W-:Y:S02]  /*e73c0*/  HMMA.1688.F32.TF32 R108, R8, R246, R224 ;  /* 0x000000f6086c723c */ /* 0x002fe400000810e0 */
[----:B------:R-:W-:Y:S04]  /*e73d0*/  STL.64 [R1+0xa8d0], R246 ;  /* 0x00a8d0f601007387 */ /* 0x000fe80000100a00 */
[----:B------:R-:W-:-:S13]  /*e73e0*/  STL.64 [R1+0xa8c8], R244 ;  /* 0x00a8c8f401007387 */ /* 0x000fda0000100a00 */
        /* <DEDUP_REMOVED lines=9> */
[----:B------:R1:W-:Y:S02]  /*e7480*/  STL.64 [R1+0xa8e8], R104 ;  /* 0x00a8e86801007387 */ /* 0x0003e40000100a00 */
[C---:B-1----:R-:W-:Y:S11]  /*e7490*/  HMMA.1688.F32.TF32 R104, R8.reuse, R102, R236 ;  /* 0x000000660868723c */ /* 0x042ff600000810ec */
[----:B------:R-:W-:Y:S04]  /*e74a0*/  STL.64 [R1+0x1270], R108 ;  /* 0x0012706c01007387 */ /* 0x000fe80000100a00 */
[----:B------:R-:W-:Y:S04]  /*e74b0*/  STL.64 [R1+0x1278], R110 ;  /* 0x0012786e01007387 */ /* 0x000fe80000100a00 */
[----:B------:R-:W-:Y:S04]  /*e74c0*/  STL.64 [R1+0xa900], R102 ;  /* 0x00a9006601007387 */ /* 0x000fe80000100a00 */
[----:B------:R1:W-:Y:S04]  /*e74d0*/  STL.64 [R1+0xa8f8], R100 ;  /* 0x00a8f86401007387 */ /* 0x0003e80000100a00 */
[----:B------:R-:W-:Y:S04]  /*e74e0*/  LDS R108, [R0+UR7+0x8780] ;  /* 0x00878007006c7984 */ /* 0x000fe80008000800 */
[----:B------:R-:W-:Y:S01]  /*e74f0*/  LDS R110, [R0+UR7+0xa780] ;  /* 0x00a78007006e7984 */ /* 0x000fe20008000800 */
[C---:B-1----:R-:W-:Y:S03]  /*e7500*/  HMMA.1688.F32.TF32 R100, R8.reuse, R98, R112 ;  /* 0x000000620864723c */ /* 0x042fe60000081070 */
[----:B------:R-:W-:Y:S04]  /*e7510*/  STL.64 [R1+0x1260], R104 ;  /* 0x0012606801007387 */ /* 0x000fe80000100a00 */
[----:B------:R-:W-:Y:S04]  /*e7520*/  STL.64 [R1+0x1268], R106 ;  /* 0x0012686a01007387 */ /* 0x000fe80000100a00 */
[----:B------:R-:W-:Y:S04]  /*e7530*/  STL.64 [R1+0xa910], R98 ;  /* 0x00a9106201007387 */ /* 0x000fe80000100a00 */
[----:B------:R1:W-:Y:S04]  /*e7540*/  STL.64 [R1+0xa908], R96 ;  /* 0x00a9086001007387 */ /* 0x0003e80000100a00 */
[----:B------:R-:W-:Y:S04]  /*e7550*/  LDS R109, [R252+UR7+0x8780] ;  /* 0x00878007fc6d7984 */ /* 0x000fe80008000800 */
[----:B------:R-:W-:Y:S01]  /*e7560*/  STL.64 [R1+0x430], R100 ;  /* 0x0004306401007387 */ /* 0x000fe20000100a00 */
[C---:B-1----:R-:W-:Y:S03]  /*e7570*/  HMMA.1688.F32.TF32 R96, R8.reuse, R94, R116 ;  /* 0x0000005e0860723c */ /* 0x042fe60000081074 */
[----:B------:R-:W-:Y:S04]  /*e7580*/  STL.64 [R1+0x438], R102 ;  /* 0x0004386601007387 */ /* 0x000fe80000100a00 */
[----:B------:R-:W-:Y:S04]  /*e7590*/  STL.64 [R1+0xa920], R94 ;  /* 0x00a9205e01007387 */ /* 0x000fe80000100a00 */
[----:B------:R1:W-:Y:S04]  /*e75a0*/  STL.64 [R1+0xa918], R92 ;  /* 0x00a9185c01007387 */ /* 0x0003e80000100a00 */
[----:B------:R-:W2:Y:S01]  /*e75b0*/  LDS R111, [R252+UR7+0xa780] ;  /* 0x00a78007fc6f7984 */ /* 0x000ea20008000800 */
[C---:B-1----:R-:W-:Y:S03]  /*e75c0*/  HMMA.1688.F32.TF32 R92, R8.reuse, R14, R120 ;  /* 0x0000000e085c723c */ /* 0x042fe60000081078 */
        /* <DEDUP_REMOVED lines=70> */
[----:B------:R1:W-:Y:S04]  /*e7a30*/  STL.64 [R1+0x1258], R6 ;  /* 0x0012580601007387 */ /* 0x0003e80000100a00 */
[----:B------:R-:W3:Y:S01]  /*e7a40*/  LDL.LU R204, [R1+0x3350] ;  /* 0x0033500001cc7983 */ /* 0x000ee20000300800 */
[----:B-1----:R-:W-:-:S15]  /*e7a50*/  HMMA.1688.F32.TF32 R4, R8, R42, R176 ;  /* 0x0000002a0804723c */ /* 0x002fde00000810b0 */
[----:B------:R-:W-:-:S04]  /*e7a60*/  NOP ;  /* 0x0000000000007918 */ /* 0x000fc80000000000 */
[----:B------:R-:W-:Y:S04]  /*e7a70*/  STL.64 [R1+0x1240], R4 ;  /* 0x0012400401007387 */ /* 0x000fe80000100a00 */
[----:B------:R1:W-:Y:S04]  /*e7a80*/  STL.64 [R1+0x1248], R6 ;  /* 0x0012480601007387 */ /* 0x0003e80000100a00 */
[----:B------:R-:W3:Y:S04]  /*e7a90*/  LDL.LU R205, [R1+0x3354] ;  /* 0x0033540001cd7983 */ /* 0x000ee80000300800 */
[----:B------:R-:W3:Y:S01]  /*e7aa0*/  LDL.LU R206, [R1+0x3358] ;  /* 0x0033580001ce7983 */ /* 0x000ee20000300800 */
[C---:B-1----:R-:W-:Y:S03]  /*e7ab0*/  HMMA.1688.F32.TF32 R4, R8.reuse, R38, R180 ;  /* 0x000000260804723c */ /* 0x042fe600000810b4 */
[----:B------:R-:W3:Y:S04]  /*e7ac0*/  LDL.LU R207, [R1+0x335c] ;  /* 0x00335c0001cf7983 */ /* 0x000ee80000300800 */
[----:B------:R-:W-:Y:S04]  /*e7ad0*/  STL.64 [R1+0xaa10], R42 ;  /* 0x00aa102a01007387 */ /* 0x000fe80000100a00 */
[----:B------:R-:W-:Y:S04]  /*e7ae0*/  STL.64 [R1+0xaa08], R40 ;  /* 0x00aa082801007387 */ /* 0x000fe80000100a00 */
[----:B------:R-:W-:Y:S04]  /*e7af0*/  STL [R1+0xa874], R38 ;  /* 0x00a8742601007387 */ /* 0x000fe80000100800 */
[----:B------:R-:W-:Y:S04]  /*e7b00*/  STL [R1+0xa870], R39 ;  /* 0x00a8702701007387 */ /* 0x000fe80000100800 */
[----:B------:R-:W-:Y:S04]  /*e7b10*/  STL.64 [R1+0x1230], R4 ;  /* 0x0012300401007387 */ /* 0x000fe80000100a00 */
[----:B------:R1:W-:Y:S02]  /*e7b20*/  STL.64 [R1+0x1238], R6 ;  /* 0x0012380601007387 */ /* 0x0003e40000100a00 */
[C---:B-1----:R-:W-:Y:S02]  /*e7b30*/  HMMA.1688.F32.TF32 R4, R8.reuse, R34, R184 ;  /* 0x000000220804723c */ /* 0x042fe400000810b8 */
[----:B------:R-:W-:Y:S04]  /*e7b40*/  STL.64 [R1+0xaa80], R36 ;  /* 0x00aa802401007387 */ /* 0x000fe80000100a00 */
[----:B------:R-:W-:Y:S04]  /*e7b50*/  STL [R1+0xa87c], R34 ;  /* 0x00a87c2201007387 */ /* 0x000fe80000100800 */
[----:B------:R-:W-:Y:S09]  /*e7b60*/  STL [R1+0xa878], R35 ;  /* 0x00a8782301007387 */ /* 0x000ff20000100800 */
[----:B------:R-:W-:Y:S04]  /*e7b70*/  STL.64 [R1+0x1220], R4 ;  /* 0x0012200401007387 */ /* 0x000fe80000100a00 */
[----:B------:R1:W-:Y:S02]  /*e7b80*/  STL.64 [R1+0x1228], R6 ;  /* 0x0012280601007387 */ /* 0x0003e40000100a00 */
[C---:B-1----:R-:W-:Y:S02]  /*e7b90*/  HMMA.1688.F32.TF32 R4, R8.reuse, R30, R188 ;  /* 0x0000001e0804723c */ /* 0x042fe400000810bc */
[----:B------:R1:W-:Y:S04]  /*e7ba0*/  STL.64 [R1+0xaa78], R32 ;  /* 0x00aa782001007387 */ /* 0x0003e80000100a00 */
[----:B------:R-:W4:Y:S04]  /*e7bb0*/  LDL.64 R34, [R1+0x488] ;  /* 0x0004880001227983 */ /* 0x000f280000100a00 */
[----:B-1----:R-:W3:Y:S04]  /*e7bc0*/  LDL.64 R32, [R1+0x480] ;  /* 0x0004800001207983 */ /* 0x002ee80000100a00 */
        /* <DEDUP_REMOVED lines=16> */
[----:B-1----:R-:W-:Y:S02]  /*e7cd0*/  HMMA.1688.F32.TF32 R4, R8, R18, R200 ;  /* 0x000000120804723c */ /* 0x002fe400000810c8 */
[----:B------:R-:W-:Y:S04]  /*e7ce0*/  STL.64 [R1+0xaa60], R20 ;  /* 0x00aa601401007387 */ /* 0x000fe80000100a00 */
[----:B------:R-:W-:Y:S04]  /*e7cf0*/  STL.64 [R1+0xaa20], R18 ;  /* 0x00aa201201007387 */ /* 0x000fe80000100a00 */
[----:B------:R-:W-:Y:S04]  /*e7d00*/  STL.64 [R1+0xaa18], R16 ;  /* 0x00aa181001007387 */ /* 0x000fe80000100a00 */
[----:B------:R-:W-:Y:S04]  /*e7d10*/  LDS R200, [R0+UR7+0xc780] ;  /* 0x00c7800700c87984 */ /* 0x000fe80008000800 */
[----:B------:R-:W-:Y:S04]  /*e7d20*/  LDS R202, [R0+UR7+0xe780] ;  /* 0x00e7800700ca7984 */ /* 0x000fe80008000800 */
[----:B------:R1:W-:Y:S04]  /*e7d30*/  STL.64 [R1+0x11e0], R4 ;  /* 0x0011e00401007387 */ /* 0x0003e80000100a00 */
[----:B------:R1:W-:Y:S04]  /*e7d40*/  STL.64 [R1+0x11e8], R6 ;  /* 0x0011e80601007387 */ /* 0x0003e80000100a00 */
        /* <DEDUP_REMOVED lines=68> */
[----:B------:R-:W2:Y:S04]  /*e8190*/  LDL.64 R28, [R1+0x490] ;  /* 0x00049000011c7983 */ /* 0x000ea80000100a00 */
[----:B------:R-:W2:Y:S04]  /*e81a0*/  LDL.64 R30, [R1+0x498] ;  /* 0x00049800011e7983 */ /* 0x000ea80000100a00 */
[----:B------:R-:W2:Y:S04]  /*e81b0*/  LDL.64 R24, [R1+0x4a0] ;  /* 0x0004a00001187983 */ /* 0x000ea80000100a00 */
[----:B------:R-:W2:Y:S04]  /*e81c0*/  LDL.64 R26, [R1+0x4a8] ;  /* 0x0004a800011a7983 */ /* 0x000ea80000100a00 */
[----:B------:R-:W2:Y:S04]  /*e81d0*/  LDL.64 R20, [R1+0x4b0] ;  /* 0x0004b00001147983 */ /* 0x000ea80000100a00 */
[----:B------:R-:W2:Y:S04]  /*e81e0*/  LDL.64 R22, [R1+0x4b8] ;  /* 0x0004b80001167983 */ /* 0x000ea80000100a00 */
        /* <DEDUP_REMOVED lines=68> */
[----:B------:R-:W-:Y:S04]  /*e8630*/  LDS R201, [R252+UR7+0xc780] ;  /* 0x00c78007fcc97984 */ /* 0x000fe80008000800 */
[----:B------:R-:W1:Y:S01]  /*e8640*/  LDS R203, [R252+UR7+0xe780] ;  /* 0x00e78007fccb7984 */ /* 0x000e620008000800 */
[----:B--2---:R-:W-:-:S15]  /*e8650*/  HMMA.1688.F32.TF32 R224, R108, R224, R120 ;  /* 0x000000e06ce0723c */ /* 0x004fde0000081078 */
[----:B------:R-:W-:-:S04]  /*e8660*/  NOP ;  /* 0x0000000000007918 */ /* 0x000fc80000000000 */
[----:B------:R2:W-:Y:S04]  /*e8670*/  STL.64 [R1+0xaa58], R226 ;  /* 0x00aa58e201007387 */ /* 0x0005e80000100a00 */
[----:B------:R-:W-:Y:S01]  /*e8680*/  STL.64 [R1+0xaa50], R224 ;  /* 0x00aa50e001007387 */ /* 0x000fe20000100a00 */
[C---:B---3--:R-:W-:Y:S08]  /*e8690*/  HMMA.1688.F32.TF32 R228, R108.reuse, R228, R116 ;  /* 0x000000e46ce4723c */ /* 0x048ff00000081074 */
[C---:B----4-:R-:W-:Y:S11]  /*e86a0*/  HMMA.1688.F32.TF32 R232, R108.reuse, R232, R112 ;  /* 0x000000e86ce8723c */ /* 0x050ff60000081070 */
[----:B------:R-:W-:Y:S04]  /*e86b0*/  STL.64 [R1+0xaa48], R230 ;  /* 0x00aa48e601007387 */ /* 0x000fe80000100a00 */
[----:B------:R-:W-:Y:S04]  /*e86c0*/  STL.64 [R1+0xaa40], R228 ;  /* 0x00aa40e401007387 */ /* 0x000fe80000100a00 */
[----:B------:R3:W-:Y:S04]  /*e86d0*/  STL.64 [R1+0xaa38], R234 ;  /* 0x00aa38ea01007387 */ /* 0x0007e80000100a00 */
[----:B------:R-:W-:Y:S04]  /*e86e0*/  STL.64 [R1+0xaa30], R232 ;  /* 0x00aa30e801007387 */ /* 0x000fe80000100a00 */
        /* <DEDUP_REMOVED lines=94> */
[----:B--2---:R-:W2:Y:S01]  /*e8cd0*/  LDL.64 R226, [R1+0x4c8] ;  /* 0x0004c80001e27983 */ /* 0x004ea20000100a00 */
[C---:B------:R-:W-:Y:S03]  /*e8ce0*/  HMMA.1688.F32.TF32 R204, R108.reuse, R32, R204 ;  /* 0x000000206ccc723c */ /* 0x040fe600000810cc */
[----:B---3--:R-:W3:Y:S04]  /*e8cf0*/  LDL R234, [R1+0x4e8] ;  /* 0x0004e80001ea7983 */ /* 0x008ee80000100800 */
[----:B------:R-:W3:Y:S01]  /*e8d00*/  LDL R235, [R1+0x4ec] ;  /* 0x0004ec0001eb7983 */ /* 0x000ee20000100800 */
[C---:B------:R-:W-:Y:S03]  /*e8d10*/  HMMA.1688.F32.TF32 R208, R108.reuse, R28, R208 ;  /* 0x0000001c6cd0723c */ /* 0x040fe600000810d0 */
[----:B------:R-:W3:Y:S04]  /*e8d20*/  LDL R230, [R1+0x4d8] ;  /* 0x0004d80001e67983 */ /* 0x000ee80000100800 */
[----:B------:R-:W3:Y:S01]  /*e8d30*/  LDL R231, [R1+0x4dc] ;  /* 0x0004dc0001e77983 */ /* 0x000ee20000100800 */
[C---:B------:R-:W-:Y:S03]  /*e8d40*/  HMMA.1688.F32.TF32 R212, R108.reuse, R24, R212 ;  /* 0x000000186cd4723c */ /* 0x040fe600000810d4 */
[----:B-1----:R-:W3:Y:S04]  /*e8d50*/  LDL R10, [R1+0x4f8] ;  /* 0x0004f800010a7983 */ /* 0x002ee80000100800 */
[----:B------:R-:W3:Y:S01]  /*e8d60*/  LDL R11, [R1+0x4fc] ;  /* 0x0004fc00010b7983 */ /* 0x000ee20000100800 */
[C---:B------:R-:W-:Y:S08]  /*e8d70*/  HMMA.1688.F32.TF32 R216, R108.reuse, R20, R216 ;  /* 0x000000146cd8723c */ /* 0x040ff000000810d8 */
[C---:B------:R-:W-:Y:S01]  /*e8d80*/  HMMA.1688.F32.TF32 R236, R108.reuse, R8, R236 ;  /* 0x000000086cec723c */ /* 0x040fe200000810ec */
[----:B------:R-:W-:Y:S04]  /*e8d90*/  LDS R8, [R0+UR7+0x10780] ;  /* 0x0107800700087984 */ /* 0x000fe80008000800 */
[----:B------:R-:W-:Y:S03]  /*e8da0*/  LDS R9, [R252+UR7+0x10780] ;  /* 0x01078007fc097984 */ /* 0x000fe60008000800 */
        /* <DEDUP_REMOVED lines=14> */
[----:B------:R-:W-:Y:S08]  /*e8e90*/  HMMA.1688.F32.TF32 R120, R108, R244, R120 ;  /* 0x000000f46c78723c */ /* 0x000ff00000081078 */
[----:B------:R-:W-:Y:S08]  /*e8ea0*/  HMMA.1688.F32.TF32 R208, R200, R30, R208 ;  /* 0x0000001ec8d0723c */ /* 0x000ff000000810d0 */
[C---:B------:R-:W-:Y:S08]  /*e8eb0*/  HMMA.1688.F32.TF32 R112, R108.reuse, R16, R112 ;  /* 0x000000106c70723c */ /* 0x040ff00000081070 */
[----:B------:R-:W-:Y:S08]  /*e8ec0*/  HMMA.1688.F32.TF32 R116, R108, R240, R116 ;  /* 0x000000f06c74723c */ /* 0x000ff00000081074 */
[----:B------:R-:W-:Y:S08]  /*e8ed0*/  HMMA.1688.F32.TF32 R212, R200, R26, R212 ;  /* 0x0000001ac8d4723c */ /* 0x000ff000000810d4 */
[----:B------:R-:W-:Y:S08]  /*e8ee0*/  HMMA.1688.F32.TF32 R132, R108, R248, R132 ;  /* 0x000000f86c84723c */ /* 0x000ff00000081084 */
[----:B------:R-:W-:Y:S08]  /*e8ef0*/  HMMA.1688.F32.TF32 R216, R200, R22, R216 ;  /* 0x00000016c8d8723c */ /* 0x000ff000000810d8 */
[C---:B------:R-:W-:Y:S08]  /*e8f00*/  HMMA.1688.F32.TF32 R148, R108.reuse, R60, R148 ;  /* 0x0000003c6c94723c */ /* 0x040ff00000081094 */
[C---:B------:R-:W-:Y:S08]  /*e8f10*/  HMMA.1688.F32.TF32 R156, R108.reuse, R68, R156 ;  /* 0x000000446c9c723c */ /* 0x040ff0000008109c */
[C---:B------:R-:W-:Y:S08]  /*e8f20*/  HMMA.1688.F32.TF32 R152, R108.reuse, R64, R152 ;  /* 0x000000406c98723c */ /* 0x040ff00000081098 */
[C---:B------:R-:W-:Y:S08]  /*e8f30*/  HMMA.1688.F32.TF32 R168, R108.reuse, R80, R168 ;  /* 0x000000506ca8723c */ /* 0x040ff000000810a8 */
[C---:B------:R-:W-:Y:S08]  /*e8f40*/  HMMA.1688.F32.TF32 R184, R108.reuse, R12, R184 ;  /* 0x0000000c6cb8723c */ /* 0x040ff000000810b8 */
[----:B------:R-:W-:Y:S01]  /*e8f50*/  HMMA.1688.F32.TF32 R108, R108, R104, R36 ;  /* 0x000000686c6c723c */ /* 0x000fe20000081024 */
[----:B------:R-:W4:Y:S01]  /*e8f60*/  LDL.LU.64 R36, [R1+0xaa80] ;  /* 0x00aa800001247983 */ /* 0x000f220000300a00 */
[----:B------:R-:W-:-:S02]  /*e8f70*/  IMAD.MOV.U32 R38, RZ, RZ, R34 ;  /* 0x000000ffff267224 */ /* 0x000fc400078e0022 */
[----:B------:R-:W-:Y:S01]  /*e8f80*/  IMAD.MOV.U32 R39, RZ, RZ, R35 ;  /* 0x000000ffff277224 */ /* 0x000fe200078e0023 */
[----:B------:R-:W3:Y:S01]  /*e8f90*/  LDL.LU.64 R32, [R1+0xaa78] ;  /* 0x00aa780001207983 */ /* 0x000ee20000300a00 */
[----:B------:R-:W-:Y:S02]  /*e8fa0*/  IMAD.MOV.U32 R34, RZ, RZ, R30 ;  /* 0x000000ffff227224 */ /* 0x000fe400078e001e */
[----:B------:R-:W-:Y:S01]  /*e8fb0*/  IMAD.MOV.U32 R35, RZ, RZ, R31 ;  /* 0x000000ffff237224 */ /* 0x000fe200078e001f */
[----:B------:R-:W3:Y:S01]  /*e8fc0*/  LDL.LU.64 R28, [R1+0xaa70] ;  /* 0x00aa7000011c7983 */ /* 0x000ee20000300a00 */
[----:B------:R-:W-:Y:S02]  /*e8fd0*/  IMAD.MOV.U32 R30, RZ, RZ, R26 ;  /* 0x000000ffff1e7224 */ /* 0x000fe400078e001a */
[----:B------:R-:W-:Y:S01]  /*e8fe0*/  IMAD.MOV.U32 R31, RZ, RZ, R27 ;  /* 0x000000ffff1f7224 */ /* 0x000fe200078e001b */
[----:B------:R-:W3:Y:S01]  /*e8ff0*/  LDL.LU.64 R24, [R1+0xaa68] ;  /* 0x00aa680001187983 */ /* 0x000ee20000300a00 */
[----:B------:R-:W-:Y:S01]  /*e9000*/  IMAD.MOV.U32 R26, RZ, RZ, R22 ;  /* 0x000000ffff1a7224 */ /* 0x000fe200078e0016 */
[----:B--2---:R-:W-:Y:S01]  /*e9010*/  HMMA.1688.F32.TF32 R220, R200, R226, R220 ;  /* 0x000000e2c8dc723c */ /* 0x004fe200000810dc */
[----:B------:R-:W-:Y:S01]  /*e9020*/  IMAD.MOV.U32 R27, RZ, RZ, R23 ;  /* 0x000000ffff1b7224 */ /* 0x000fe200078e0017 */
[----:B------:R-:W2:Y:S01]  /*e9030*/  LDL.LU.64 R20, [R1+0xaa60] ;  /* 0x00aa600001147983 */ /* 0x000ea20000300a00 */
[----:B------:R-:W-:-:S02]  /*e9040*/  IMAD.MOV.U32 R22, RZ, RZ, R226 ;  /* 0x000000ffff167224 */ /* 0x000fc400078e00e2 */
[----:B------:R-:W-:Y:S02]  /*e9050*/  IMAD.MOV.U32 R23, RZ, RZ, R227 ;  /* 0x000000ffff177224 */ /* 0x000fe400078e00e3 */
[----:B------:R-:W3:Y:S04]  /*e9060*/  LDL.LU.64 R226, [R1+0xaa58] ;  /* 0x00aa580001e27983 */ /* 0x000ee80000300a00 */
[----:B------:R-:W3:Y:S02]  /*e9070*/  LDL.LU.64 R224, [R1+0xaa50] ;  /* 0x00aa500001e07983 */ /* 0x000ee40000300a00 */
[C---:B---3--:R-:W-:Y:S02]  /*e9080*/  HMMA.1688.F32.TF32 R224, R200.reuse, R230, R224 ;  /* 0x000000e6c8e0723c */ /* 0x048fe400000810e0 */
[----:B------:R-:W3:Y:S04]  /*e9090*/  LDL.LU.64 R230, [R1+0xaa48] ;  /* 0x00aa480001e67983 */ /* 0x000ee80000300a00 */
[----:B------:R-:W3:Y:S02]  /*e90a0*/  LDL.LU.64 R228, [R1+0xaa40] ;  /* 0x00aa400001e47983 */ /* 0x000ee40000300a00 */
[C---:B---3--:R-:W-:Y:S02]  /*e90b0*/  HMMA.1688.F32.TF32 R228, R200.reuse, R234, R228 ;  /* 0x000000eac8e4723c */ /* 0x048fe400000810e4 */
[----:B------:R-:W3:Y:S04]  /*e90c0*/  LDL.LU.64 R234, [R1+0xaa38] ;  /* 0x00aa380001ea7983 */ /* 0x000ee80000300a00 */
[----:B------:R-:W3:Y:S02]  /*e90d0*/  LDL.LU.64 R232, [R1+0xaa30] ;  /* 0x00aa300001e87983 */ /* 0x000ee40000300a00 */
[C---:B------:R-:W-:Y:S08]  /*e90e0*/  HMMA.1688.F32.TF32 R112, R200.reuse, R18, R112 ;  /* 0x00000012c870723c */ /* 0x040ff00000081070 */
[C---:B------:R-:W-:Y:S08]  /*e90f0*/  HMMA.1688.F32.TF32 R124, R200.reuse, R42, R124 ;  /* 0x0000002ac87c723c */ /* 0x040ff0000008107c */
[C---:B------:R-:W-:Y:S08]  /*e9100*/  HMMA.1688.F32.TF32 R128, R200.reuse, R46, R128 ;  /* 0x0000002ec880723c */ /* 0x040ff00000081080 */
[C---:B---3--:R-:W-:Y:S01]  /*e9110*/  HMMA.1688.F32.TF32 R232, R200.reuse, R10, R232 ;  /* 0x0000000ac8e8723c */ /* 0x048fe200000810e8 */
[----:B------:R-:W3:Y:S04]  /*e9120*/  LDL.LU.64 R10, [R1+0xaa28] ;  /* 0x00aa2800010a7983 */ /* 0x000ee80000300a00 */
[----:B------:R-:W2:Y:S04]  /*e9130*/  LDL.LU.64 R18, [R1+0xaa20] ;  /* 0x00aa200001127983 */ /* 0x000ea80000300a00 */
[----:B------:R-:W2:Y:S04]  /*e9140*/  LDL.LU.64 R16, [R1+0xaa18] ;  /* 0x00aa180001107983 */ /* 0x000ea80000300a00 */
[----:B------:R-:W2:Y:S04]  /*e9150*/  LDL R240, [R1+0x30] ;  /* 0x0000300001f07983 */ /* 0x000ea80000100800 */
[----:B------:R-:W2:Y:S04]  /*e9160*/  LDL R241, [R1+0x34] ;  /* 0x0000340001f17983 */ /* 0x000ea80000100800 */
[----:B------:R-:W2:Y:S04]  /*e9170*/  LDL R244, [R1+0x20] ;  /* 0x0000200001f47983 */ /* 0x000ea80000100800 */
[----:B------:R-:W2:Y:S04]  /*e9180*/  LDL R245, [R1+0x24] ;  /* 0x0000240001f57983 */ /* 0x000ea80000100800 */
[----:B------:R-:W2:Y:S04]  /*e9190*/  LDL.LU.64 R42, [R1+0xaa10] ;  /* 0x00aa1000012a7983 */ /* 0x000ea80000300a00 */
[----:B------:R-:W2:Y:S04]  /*e91a0*/  LDL.LU.64 R40, [R1+0xaa08] ;  /* 0x00aa080001287983 */ /* 0x000ea80000300a00 */
[----:B------:R-:W2:Y:S04]  /*e91b0*/  LDL.LU.64 R46, [R1+0xaa00] ;  /* 0x00aa0000012e7983 */ /* 0x000ea80000300a00 */
[----:B------:R-:W2:Y:S04]  /*e91c0*/  LDL.LU.64 R44, [R1+0xa9f8] ;  /* 0x00a9f800012c7983 */ /* 0x000ea80000300a00 */
[----:B------:R-:W2:Y:S04]  /*e91d0*/  LDL R248, [R1+0x10] ;  /* 0x0000100001f87983 */ /* 0x000ea80000100800 */
[----:B------:R-:W4:Y:S01]  /*e91e0*/  LDL R249, [R1+0x14] ;  /* 0x0000140001f97983 */ /* 0x000f220000100800 */
        /* <DEDUP_REMOVED lines=50> */
[C---:B------:R-:W-:Y:S08]  /*e9510*/  HMMA.1688.F32.TF32 R132, R200.reuse, R250, R132 ;  /* 0x000000fac884723c */ /* 0x040ff00000081084 */
[C---:B---3--:R-:W-:Y:S01]  /*e9520*/  HMMA.1688.F32.TF32 R236, R200.reuse, R10, R236 ;  /* 0x0000000ac8ec723c */ /* 0x048fe200000810ec */
[----:B------:R-:W-:Y:S04]  /*e9530*/  LDS R10, [R0+UR7+0x12780] ;  /* 0x01278007000a7984 */ /* 0x000fe80008000800 */
[----:B------:R-:W2:Y:S03]  /*e9540*/  LDS R11, [R252+UR7+0x12780] ;  /* 0x01278007fc0b7984 */ /* 0x000ea60008000800 */
[----:B------:R-:W-:Y:S01]  /*e9550*/  HMMA.1688.F32.TF32 R200, R200, R106, R108 ;  /* 0x0000006ac8c8723c */ /* 0x000fe2000008106c */
[----:B------:R-:W3:Y:S04]  /*e9560*/  LDL.LU.64 R106, [R1+0xa8f0] ;  /* 0x00a8f000016a7983 */ /* 0x000ee80000300a00 */
[----:B------:R-:W3:Y:S04]  /*e9570*/  LDL.LU.64 R104, [R1+0xa8e8] ;  /* 0x00a8e80001687983 */ /* 0x000ee80000300a00 */
[----:B------:R-:W-:Y:S04]  /*e9580*/  LDS R108, [R0+UR7+0x14780] ;  /* 0x01478007006c7984 */ /* 0x000fe80008000800 */
[----:B------:R-:W-:Y:S04]  /*e9590*/  LDS R110, [R0+UR7+0x16780] ;  /* 0x01678007006e7984 */ /* 0x000fe80008000800 */
[----:B------:R1:W-:Y:S04]  /*e95a0*/  STL [R1+0x8560], R0 ;  /* 0x0085600001007387 */ /* 0x0003e80000100800 */
[----:B------:R-:W-:Y:S04]  /*e95b0*/  LDS R109, [R252+UR7+0x14780] ;  /* 0x01478007fc6d7984 */ /* 0x000fe80008000800 */
[----:B------:R1:W3:Y:S04]  /*e95c0*/  LDS R111, [R252+UR7+0x16780] ;  /* 0x01678007fc6f7984 */ /* 0x0002e80008000800 */
[----:B-1----:R-:W3:Y:S04]  /*e95d0*/  LDL R0, [R1+0x6168] ;  /* 0x0061680001007983 */ /* 0x002ee80000100800 */
[----:B------:R-:W3:Y:S01]  /*e95e0*/  LDL R252, [R1+0x616c] ;  /* 0x00616c0001fc7983 */ /* 0x000ee20000100800 */
[C---:B--2---:R-:W-:Y:S03]  /*e95f0*/  HMMA.1688.F32.TF32 R208, R8.reuse, R244, R208 ;  /* 0x000000f408d0723c */ /* 0x044fe600000810d0 */
[----:B------:R-:W2:Y:S05]  /*e9600*/  LDL.LU.64 R242, [R1+0xa8e0] ;  /* 0x00a8e00001f27983 */ /* 0x000eaa0000300a00 */
[C---:B----4-:R-:W-:Y:S08]  /*e9610*/  HMMA.1688.F32.TF32 R212, R8.reuse, R248, R212 ;  /* 0x000000f808d4723c */ /* 0x050ff000000810d4 */
[C---:B------:R-:W-:Y:S01]  /*e9620*/  HMMA.1688.F32.TF32 R204, R8.reuse, R240, R204 ;  /* 0x000000f008cc723c */ /* 0x040fe200000810cc */
[----:B------:R-:W4:Y:S04]  /*e9630*/  LDL.LU.64 R240, [R1+0xa8d8] ;  /* 0x00a8d80001f07983 */ /* 0x000f280000300a00 */
[----:B------:R-:W2:Y:S04]  /*e9640*/  LDL.LU.64 R246, [R1+0xa8d0] ;  /* 0x00a8d00001f67983 */ /* 0x000ea80000300a00 */
[----:B------:R-:W2:Y:S04]  /*e9650*/  LDL.LU.64 R244, [R1+0xa8c8] ;  /* 0x00a8c80001f47983 */ /* 0x000ea80000300a00 */
[----:B------:R-:W-:Y:S04]  /*e9660*/  STL.64 [R1+0xa8b0], R210 ;  /* 0x00a8b0d201007387 */ /* 0x000fe80000100a00 */
[----:B------:R1:W-:Y:S04]  /*e9670*/  STL.64 [R1+0xa8a8], R208 ;  /* 0x00a8a8d001007387 */ /* 0x0003e80000100a00 */
[----:B-1----:R-:W2:Y:S04]  /*e9680*/  LDL R208, [R1] ;  /* 0x0000000001d07983 */ /* 0x002ea80000100800 */
[----:B------:R-:W2:Y:S04]  /*e9690*/  LDL R209, [R1+0x4] ;  /* 0x0000040001d17983 */ /* 0x000ea80000100800 */
[----:B------:R-:W2:Y:S04]  /*e96a0*/  LDL.LU.64 R250, [R1+0xa8c0] ;  /* 0x00a8c00001fa7983 */ /* 0x000ea80000300a00 */
[----:B------:R-:W2:Y:S04]  /*e96b0*/  LDL.LU.64 R248, [R1+0xa8b8] ;  /* 0x00a8b80001f87983 */ /* 0x000ea80000300a00 */
[----:B------:R1:W-:Y:S04]  /*e96c0*/  STL.64 [R1+0xa8a0], R214 ;  /* 0x00a8a0d601007387 */ /* 0x0003e80000100a00 */
[----:B------:R-:W-:Y:S04]  /*e96d0*/  STL.64 [R1+0xa898], R212 ;  /* 0x00a898d401007387 */ /* 0x000fe80000100a00 */
[----:B------:R-:W2:Y:S01]  /*e96e0*/  LDL.64 R210, [R1+0x38] ;  /* 0x0000380001d27983 */ /* 0x000ea20000100a00 */
[----:B------:R-:W-:Y:S01]  /*e96f0*/  HMMA.1688.F32.TF32 R140, R8, R76, R140 ;  /* 0x0000004c088c723c */ /* 0x000fe2000008108c */
[----:B-1----:R-:W-:-:S02]  /*e9700*/  IMAD.MOV.U32 R214, RZ, RZ, R3 ;  /* 0x000000ffffd67224 */ /* 0x002fc400078e0003 */
[----:B------:R-:W-:-:S05]  /*e9710*/  IMAD.MOV.U32 R215, RZ, RZ, R2 ;  /* 0x000000ffffd77224 */ /* 0x000fca00078e0002 */
        /* <DEDUP_REMOVED lines=23> */
[C---:B---3--:R-:W-:Y:S01]  /*e9890*/  HMMA.1688.F32.TF32 R232, R8.reuse, R104, R232 ;  /* 0x0000006808e8723c */ /* 0x048fe200000810e8 */
[----:B----4-:R-:W-:Y:S07]  /*e98a0*/  STL [R1+0xa69c], R241 ;  /* 0x00a69cf101007387 */ /* 0x010fee0000100800 */
[C---:B------:R-:W-:Y:S01]  /*e98b0*/  HMMA.1688.F32.TF32 R228, R8.reuse, R240, R228 ;  /* 0x000000f008e4723c */ /* 0x040fe200000810e4 */
[----:B------:R-:W-:Y:S04]  /*e98c0*/  STL [R1+0xa698], R101 ;  /* 0x00a6986501007387 */ /* 0x000fe80000100800 */
[----:B------:R-:W-:Y:S03]  /*e98d0*/  STL [R1+0xa694], R96 ;  /* 0x00a6946001007387 */ /* 0x000fe60000100800 */
[C---:B--2---:R-:W-:Y:S01]  /*e98e0*/  HMMA.1688.F32.TF32 R224, R8.reuse, R244, R224 ;  /* 0x000000f408e0723c */ /* 0x044fe200000810e0 */
[----:B------:R-:W-:Y:S07]  /*e98f0*/  STL [R1+0xa690], R97 ;  /* 0x00a6906101007387 */ /* 0x000fee0000100800 */
[----:B------:R-:W-:Y:S08]  /*e9900*/  HMMA.1688.F32.TF32 R216, R8, R208, R216 ;  /* 0x000000d008d8723c */ /* 0x000ff000000810d8 */
[----:B------:R-:W-:Y:S01]  /*e9910*/  HMMA.1688.F32.TF32 R204, R108, R210, R204 ;  /* 0x000000d26ccc723c */ /* 0x000fe200000810cc */
[----:B------:R-:W-:-:S02]  /*e9920*/  IMAD.MOV.U32 R3, RZ, RZ, R210 ;  /* 0x000000ffff037224 */ /* 0x000fc400078e00d2 */
[----:B------:R-:W-:-:S05]  /*e9930*/  IMAD.MOV.U32 R2, RZ, RZ, R211 ;  /* 0x000000ffff027224 */ /* 0x000fca00078e00d3 */
[----:B------:R-:W-:Y:S01]  /*e9940*/  HMMA.1688.F32.TF32 R220, R8, R248, R220 ;  /* 0x000000f808dc723c */ /* 0x000fe200000810dc */
[----:B------:R-:W2:Y:S10]  /*e9950*/  LDL.64 R10, [R1+0x8] ;  /* 0x00000800010a7983 */ /* 0x000eb40000100a00 */
[----:B------:R-:W-:Y:S04]  /*e9960*/  STL.64 [R1+0x11d0], R204 ;  /* 0x0011d0cc01007387 */ /* 0x000fe80000100a00 */
[----:B------:R1:W-:Y:S04]  /*e9970*/  STL.64 [R1+0x11d8], R206 ;  /* 0x0011d8ce01007387 */ /* 0x0003e80000100a00 */
[----:B------:R-:W3:Y:S04]  /*e9980*/  LDL.LU.64 R210, [R1+0xa8b0] ;  /* 0x00a8b00001d27983 */ /* 0x000ee80000300a00 */
[----:B------:R-:W3:Y:S04]  /*e9990*/  LDL.LU.64 R208, [R1+0xa8a8] ;  /* 0x00a8a80001d07983 */ /* 0x000ee80000300a00 */
[----:B-1----:R-:W4:Y:S01]  /*e99a0*/  LDL.64 R206, [R1+0x18] ;  /* 0x0000180001ce7983 */ /* 0x002f220000100a00 */
[----:B---3--:R-:W-:Y:S03]  /*e99b0*/  HMMA.1688.F32.TF32 R208, R108, R214, R208 ;  /* 0x000000d66cd0723c */ /* 0x008fe600000810d0 */
[----:B------:R-:W3:Y:S04]  /*e99c0*/  LDL.LU.64 R214, [R1+0xa8a0] ;  /* 0x00a8a00001d67983 */ /* 0x000ee80000300a00 */
[----:B------:R-:W3:Y:S01]  /*e99d0*/  LDL.LU.64 R212, [R1+0xa898] ;  /* 0x00a8980001d47983 */ /* 0x000ee20000300a00 */
[----:B----4-:R-:W-:-:S02]  /*e99e0*/  IMAD.MOV.U32 R96, RZ, RZ, R206 ;  /* 0x000000ffff607224 */ /* 0x010fc400078e00ce */
[----:B------:R-:W-:Y:S02]  /*e99f0*/  IMAD.MOV.U32 R97, RZ, RZ, R207 ;  /* 0x000000ffff617224 */ /* 0x000fe400078e00cf */
[----:B--2---:R-:W-:Y:S02]  /*e9a00*/  IMAD.MOV.U32 R241, RZ, RZ, R10 ;  /* 0x000000fffff17224 */ /* 0x004fe400078e000a */
[----:B------:R-:W-:-:S05]  /*e9a10*/  IMAD.MOV.U32 R101, RZ, RZ, R11 ;  /* 0x000000ffff657224 */ /* 0x000fca00078e000b */
[----:B------:R-:W-:Y:S04]  /*e9a20*/  STL.64 [R1+0xf10], R208 ;  /* 0x000f10d001007387 */ /* 0x000fe80000100a00 */
[----:B------:R3:W-:Y:S02]  /*e9a30*/  STL.64 [R1+0xf18], R210 ;  /* 0x000f18d201007387 */ /* 0x0007e40000100a00 */
[C---:B---3--:R-:W-:Y:S08]  /*e9a40*/  HMMA.1688.F32.TF32 R208, R108.reuse, R206, R212 ;  /* 0x000000ce6cd0723c */ /* 0x048ff000000810d4 */
        /* <DEDUP_REMOVED lines=25> */
[----:B------:R-:W-:Y:S04]  /*e9be0*/  STL.64 [R1+0xa6e8], R102 ;  /* 0x00a6e86601007387 */ /* 0x000fe80000100a00 */
[----:B------:R2:W-:Y:S01]  /*e9bf0*/  STL.64 [R1+0xa6e0], R100 ;  /* 0x00a6e06401007387 */ /* 0x0005e20000100a00 */
[C---:B-1----:R-:W-:Y:S08]  /*e9c00*/  HMMA.1688.F32.TF32 R8, R108.reuse, R102, R236 ;  /* 0x000000666c08723c */ /* 0x042ff000000810ec */
[C---:B--2---:R-:W-:Y:S11]  /*e9c10*/  HMMA.1688.F32.TF32 R100, R108.reuse, R98, R112 ;  /* 0x000000626c64723c */ /* 0x044ff60000081070 */
[----:B------:R-:W-:Y:S04]  /*e9c20*/  STL.64 [R1+0xea0], R8 ;  /* 0x000ea00801007387 */ /* 0x000fe80000100a00 */
[----:B------:R-:W-:Y:S04]  /*e9c30*/  STL.64 [R1+0xea8], R10 ;  /* 0x000ea80a01007387 */ /* 0x000fe80000100a00 */
[----:B------:R-:W-:Y:S04]  /*e9c40*/  STL.64 [R1+0xa6f8], R98 ;  /* 0x00a6f86201007387 */ /* 0x000fe80000100a00 */
[----:B------:R1:W-:Y:S04]  /*e9c50*/  STL.64 [R1+0xa6f0], R96 ;  /* 0x00a6f06001007387 */ /* 0x0003e80000100a00 */
[----:B------:R-:W-:Y:S04]  /*e9c60*/  STL.64 [R1+0xe90], R100 ;  /* 0x000e906401007387 */ /* 0x000fe80000100a00 */
[----:B------:R-:W-:Y:S01]  /*e9c70*/  STL.64 [R1+0xe98], R102 ;  /* 0x000e986601007387 */ /* 0x000fe20000100a00 */
[----:B-1----:R-:W-:Y:S03]  /*e9c80*/  HMMA.1688.F32.TF32 R96, R108, R94, R116 ;  /* 0x0000005e6c60723c */ /* 0x002fe60000081074 */
        /* <DEDUP_REMOVED lines=8> */
[----:B-1----:R-:W-:Y:S01]  /*e9d10*/  HMMA.1688.F32.TF32 R92, R108, R14, R120 ;  /* 0x0000000e6c5c723c */ /* 0x002fe20000081078 */
[----:B------:R-:W-:Y:S02]  /*e9d20*/  IMAD.MOV.U32 R214, RZ, RZ, R30 ;  /* 0x000000ffffd67224 */ /* 0x000fe400078e001e */
[----:B------:R-:W-:Y:S04]  /*e9d30*/  STL.64 [R1+0xe80], R96 ;  /* 0x000e806001007387 */ /* 0x000fe80000100a00 */
[----:B------:R-:W-:Y:S04]  /*e9d40*/  STL.64 [R1+0xe88], R98 ;  /* 0x000e886201007387 */ /* 0x000fe80000100a00 */
[----:B------:R-:W-:Y:S04]  /*e9d50*/  STL.64 [R1+0xa718], R14 ;  /* 0x00a7180e01007387 */ /* 0x000fe80000100a00 */
[----:B------:R1:W-:Y:S01]  /*e9d60*/  STL.64 [R1+0xa710], R12 ;  /* 0x00a7100c01007387 */ /* 0x0003e20000100a00 */
[----:B------:R-:W-:-:S02]  /*e9d70*/  IMAD.MOV.U32 R215, RZ, RZ, R31 ;  /* 0x000000ffffd77224 */ /* 0x000fc400078e001f */
[----:B------:R-:W-:Y:S01]  /*e9d80*/  IMAD.MOV.U32 R210, RZ, RZ, R34 ;  /* 0x000000ffffd27224 */ /* 0x000fe200078e0022 */
[----:B------:R-:W-:Y:S04]  /*e9d90*/  LDS R9, [R0+UR7+0xc000] ;  /* 0x00c0000700097984 */ /* 0x000fe80008000800 */
[----:B------:R-:W-:Y:S01]  /*e9da0*/  STL.64 [R1+0xe70], R92 ;  /* 0x000e705c01007387 */ /* 0x000fe20000100a00 */
[----:B-1----:R-:W-:Y:S03]  /*e9db0*/  HMMA.1688.F32.TF32 R12, R108, R6, R124 ;  /* 0x000000066c0c723c */ /* 0x002fe6000008107c */
[----:B------:R-:W-:Y:S04]  /*e9dc0*/  STL.64 [R1+0xe78], R94 ;  /* 0x000e785e01007387 */ /* 0x000fe80000100a00 */
[----:B------:R-:W-:Y:S04]  /*e9dd0*/  STL.64 [R1+0xa728], R6 ;  /* 0x00a7280601007387 */ /* 0x000fe80000100a00 */
[----:B------:R1:W-:Y:S01]  /*e9de0*/  STL.64 [R1+0xa720], R4 ;  /* 0x00a7200401007387 */ /* 0x0003e20000100a00 */
[----:B------:R-:W-:-:S02]  /*e9df0*/  IMAD.MOV.U32 R211, RZ, RZ, R35 ;  /* 0x000000ffffd37224 */ /* 0x000fc400078e0023 */
[----:B------:R-:W-:Y:S01]  /*e9e00*/  IMAD.MOV.U32 R206, RZ, RZ, R38 ;  /* 0x000000ffffce7224 */ /* 0x000fe200078e0026 */
[----:B------:R-:W2:Y:S01]  /*e9e10*/  LDS R11, [R0+UR7+0xe000] ;  /* 0x00e00007000b7984 */ /* 0x000ea20008000800 */
[C---:B-1----:R-:W-:Y:S03]  /*e9e20*/  HMMA.1688.F32.TF32 R4, R108.reuse, R90, R128 ;  /* 0x0000005a6c04723c */ /* 0x042fe60000081080 */
        /* <DEDUP_REMOVED lines=83> */
[----:B------:R-:W2:Y:S04]  /*ea360*/  LDL.LU R229, [R1+0x45c4] ;  /* 0x0045c40001e57983 */ /* 0x000ea80000300800 */
[----:B------:R-:W2:Y:S04]  /*ea370*/  LDL.LU R230, [R1+0x45c8] ;  /* 0x0045c80001e67983 */ /* 0x000ea80000300800 */
[----:B------:R-:W2:Y:S04]  /*ea380*/  LDL.LU R231, [R1+0x45cc] ;  /* 0x0045cc0001e77983 */ /* 0x000ea80000300800 */
        /* <DEDUP_REMOVED lines=10> */
[----:B------:R-:W-:Y:S04]  /*ea430*/  STL.64 [R1+0xa7f8], R42 ;  /* 0x00a7f82a01007387 */ /* 0x000fe80000100a00 */
[----:B------:R-:W-:Y:S01]  /*ea440*/  STL.64 [R1+0xa7f0], R40 ;  /* 0x00a7f02801007387 */ /* 0x000fe20000100a00 */
[----:B-1----:R-:W-:Y:S03]  /*ea450*/  HMMA.1688.F32.TF32 R4, R108, R38, R180 ;  /* 0x000000266c04723c */ /* 0x002fe600000810b4 */
[----:B------:R-:W-:Y:S04]  /*ea460*/  STL.64 [R1+0xa808], R38 ;  /* 0x00a8082601007387 */ /* 0x000fe80000100a00 */
[----:B------:R-:W-:-:S12]  /*ea470*/  STL.64 [R1+0xa800], R36 ;  /* 0x00a8002401007387 */ /* 0x000fd80000100a00 */
[----:B------:R-:W-:Y:S04]  /*ea480*/  STL.64 [R1+0xc70], R4 ;  /* 0x000c700401007387 */ /* 0x000fe80000100a00 */
[----:B------:R2:W-:Y:S02]  /*ea490*/  STL.64 [R1+0xc78], R6 ;  /* 0x000c780601007387 */ /* 0x0005e40000100a00 */
[----:B--2---:R-:W-:Y:S02]  /*ea4a0*/  HMMA.1688.F32.TF32 R4, R108, R34, R184 ;  /* 0x000000226c04723c */ /* 0x004fe400000810b8 */
        /* <DEDUP_REMOVED lines=9> */
[----:B----4-:R-:W-:Y:S02]  /*ea540*/  HMMA.1688.F32.TF32 R4, R108, R26, R192 ;  /* 0x0000001a6c04723c */ /* 0x010fe400000810c0 */
[----:B------:R-:W-:Y:S04]  /*ea550*/  STL.64 [R1+0xa838], R26 ;  /* 0x00a8381a01007387 */ /* 0x000fe80000100a00 */
[----:B------:R-:W-:-:S13]  /*ea560*/  STL.64 [R1+0xa830], R24 ;  /* 0x00a8301801007387 */ /* 0x000fda0000100a00 */
[----:B------:R-:W-:Y:S04]  /*ea570*/  STL.64 [R1+0xc40], R4 ;  /* 0x000c400401007387 */ /* 0x000fe80000100a00 */
[----:B------:R3:W-:Y:S02]  /*ea580*/  STL.64 [R1+0xc48], R6 ;  /* 0x000c480601007387 */ /* 0x0007e40000100a00 */
[----:B---3--:R-:W-:Y:S02]  /*ea590*/  HMMA.1688.F32.TF32 R4, R108, R22, R196 ;  /* 0x000000166c04723c */ /* 0x008fe400000810c4 */
[----:B------:R-:W-:Y:S04]  /*ea5a0*/  STL.64 [R1+0xa848], R22 ;  /* 0x00a8481601007387 */ /* 0x000fe80000100a00 */
[----:B------:R-:W-:-:S13]  /*ea5b0*/  STL.64 [R1+0xa840], R20 ;  /* 0x00a8401401007387 */ /* 0x000fda0000100a00 */
[----:B------:R-:W-:Y:S04]  /*ea5c0*/  STL.64 [R1+0xc30], R4 ;  /* 0x000c300401007387 */ /* 0x000fe80000100a00 */
[----:B------:R1:W-:Y:S02]  /*ea5d0*/  STL.64 [R1+0xc38], R6 ;  /* 0x000c380601007387 */ /* 0x0003e40000100a00 */
[----:B-1----:R-:W-:Y:S02]  /*ea5e0*/  HMMA.1688.F32.TF32 R4, R108, R18, R200 ;  /* 0x000000126c04723c */ /* 0x002fe400000810c8 */
[----:B------:R-:W-:Y:S04]  /*ea5f0*/  LDS R202, [R252+UR7+0x12000] ;  /* 0x01200007fcca7984 */ /* 0x000fe80008000800 */
[----:B------:R-:W1:Y:S04]  /*ea600*/  LDS R203, [R0+UR7+0x12000] ;  /* 0x0120000700cb7984 */ /* 0x000e680008000800 */
[----:B------:R-:W-:Y:S04]  /*ea610*/  LDS R200, [R252+UR7+0x10000] ;  /* 0x01000007fcc87984 */ /* 0x000fe80008000800 */
[----:B------:R-:W2:Y:S04]  /*ea620*/  LDS R201, [R0+UR7+0x10000] ;  /* 0x0100000700c97984 */ /* 0x000ea80008000800 */
[----:B------:R-:W-:Y:S04]  /*ea630*/  STL.64 [R1+0xa858], R18 ;  /* 0x00a8581201007387 */ /* 0x000fe80000100a00 */
[----:B------:R-:W-:Y:S01]  /*ea640*/  STL.64 [R1+0xa850], R16 ;  /* 0x00a8501001007387 */ /* 0x000fe20000100a00 */
[C---:B------:R-:W-:Y:S03]  /*ea650*/  HMMA.1688.F32.TF32 R204, R8.reuse, R206, R240 ;  /* 0x000000ce08cc723c */ /* 0x040fe600000810f0 */
[----:B------:R3:W-:Y:S04]  /*ea660*/  STL.64 [R1+0xc20], R4 ;  /* 0x000c200401007387 */ /* 0x0007e80000100a00 */
[----:B------:R4:W-:Y:S01]  /*ea670*/  STL.64 [R1+0xc28], R6 ;  /* 0x000c280601007387 */ /* 0x0009e20000100a00 */
[C---:B------:R-:W-:Y:S03]  /*ea680*/  HMMA.1688.F32.TF32 R212, R8.reuse, R214, R244 ;  /* 0x000000d608d4723c */ /* 0x040fe600000810f4 */
[----:B-1----:R-:W-:Y:S04]  /*ea690*/  STL.64 [R1+0xa868], R202 ;  /* 0x00a868ca01007387 */ /* 0x002fe80000100a00 */
[----:B--2---:R1:W-:Y:S04]  /*ea6a0*/  STL.64 [R1+0xa860], R200 ;  /* 0x00a860c801007387 */ /* 0x0043e80000100a00 */
        /* <DEDUP_REMOVED lines=26> */
[----:B---3--:R-:W2:Y:S04]  /*ea850*/  LDL.LU R4, [R1+0x33f0] ;  /* 0x0033f00001047983 */ /* 0x008ea80000300800 */
[----:B------:R-:W2:Y:S04]  /*ea860*/  LDL.LU R5, [R1+0x33f4] ;  /* 0x0033f40001057983 */ /* 0x000ea80000300800 */
[----:B----4-:R-:W2:Y:S04]  /*ea870*/  LDL.LU R6, [R1+0x33f8] ;  /* 0x0033f80001067983 */ /* 0x010ea80000300800 */
[----:B------:R-:W2:Y:S04]  /*ea880*/  LDL.LU R7, [R1+0x33fc] ;  /* 0x0033fc0001077983 */ /* 0x000ea80000300800 */
[----:B------:R-:W3:Y:S04]  /*ea890*/  LDL R178, [R1+0x618] ;  /* 0x0006180001b27983 */ /* 0x000ee80000100800 */
[----:B------:R-:W3:Y:S04]  /*ea8a0*/  LDL R179, [R1+0x61c] ;  /* 0x00061c0001b37983 */ /* 0x000ee80000100800 */
[----:B------:R-:W3:Y:S04]  /*ea8b0*/  LDL.LU R88, [R1+0x3420] ;  /* 0x0034200001587983 */ /* 0x000ee80000300800 */
[----:B------:R-:W3:Y:S04]  /*ea8c0*/  LDL.LU R89, [R1+0x3424] ;  /* 0x0034240001597983 */ /* 0x000ee80000300800 */
[----:B------:R-:W3:Y:S04]  /*ea8d0*/  LDL.LU R90, [R1+0x3428] ;  /* 0x00342800015a7983 */ /* 0x000ee80000300800 */
[----:B------:R-:W3:Y:S04]  /*ea8e0*/  LDL.LU R91, [R1+0x342c] ;  /* 0x00342c00015b7983 */ /* 0x000ee80000300800 */
[----:B------:R-:W4:Y:S04]  /*ea8f0*/  LDL R174, [R1+0x608] ;  /* 0x0006080001ae7983 */ /* 0x000f280000100800 */
[----:B------:R-:W4:Y:S04]  /*ea900*/  LDL R175, [R1+0x60c] ;  /* 0x00060c0001af7983 */ /* 0x000f280000100800 */
[----:B------:R-:W4:Y:S04]  /*ea910*/  LDL.LU R84, [R1+0x3450] ;  /* 0x0034500001547983 */ /* 0x000f280000300800 */
[----:B------:R-:W4:Y:S04]  /*ea920*/  LDL.LU R85, [R1+0x3454] ;  /* 0x0034540001557983 */ /* 0x000f280000300800 */
[----:B------:R-:W4:Y:S04]  /*ea930*/  LDL.LU R86, [R1+0x3458] ;  /* 0x0034580001567983 */ /* 0x000f280000300800 */
[----:B------:R-:W4:Y:S04]  /*ea940*/  LDL.LU R87, [R1+0x345c] ;  /* 0x00345c0001577983 */ /* 0x000f280000300800 */
        /* <DEDUP_REMOVED lines=236> */
[----:B---3--:R-:W-:-:S02]  /*eb810*/  IMAD.MOV.U32 R218, RZ, RZ, R96 ;  /* 0x000000ffffda7224 */ /* 0x008fc400078e0060 */
[----:B------:R-:W-:Y:S02]  /*eb820*/  IMAD.MOV.U32 R219, RZ, RZ, R97 ;  /* 0x000000ffffdb7224 */ /* 0x000fe400078e0061 */
[----:B-1----:R-:W-:Y:S02]  /*eb830*/  IMAD.MOV.U32 R250, RZ, RZ, R241 ;  /* 0x000000fffffa7224 */ /* 0x002fe400078e00f1 */
[----:B------:R-:W3:Y:S01]  /*eb840*/  LDL.LU R241, [R1+0xa69c] ;  /* 0x00a69c0001f17983 */ /* 0x000ee20000300800 */
        /* <DEDUP_REMOVED lines=31> */
[----:B---3--:R1:W-:Y:S04]  /*eba40*/  STL.64 [R1+0xa480], R248 ;  /* 0x00a480f801007387 */ /* 0x0083e80000100a00 */
[----:B-1----:R-:W2:Y:S04]  /*eba50*/  LDL R248, [R1+0x780] ;  /* 0x0007800001f87983 */ /* 0x002ea80000100800 */
[----:B------:R-:W2:Y:S04]  /*eba60*/  LDL R249, [R1+0x784] ;  /* 0x0007840001f97983 */ /* 0x000ea80000100800 */
[----:B------:R-:W-:Y:S04]  /*eba70*/  STL.64 [R1+0xa498], R246 ;  /* 0x00a498f601007387 */ /* 0x000fe80000100a00 */
[----:B------:R1:W-:Y:S04]  /*eba80*/  STL.64 [R1+0xa490], R244 ;  /* 0x00a490f401007387 */ /* 0x0003e80000100a00 */
[----:B-1----:R-:W3:Y:S04]  /*eba90*/  LDL R244, [R1+0x790] ;  /* 0x0007900001f47983 */ /* 0x002ee80000100800 */
[----:B------:R-:W3:Y:S04]  /*ebaa0*/  LDL R245, [R1+0x794] ;  /* 0x0007940001f57983 */ /* 0x000ee80000100800 */
[----:B------:R-:W-:Y:S04]  /*ebab0*/  STL.64 [R1+0xa4a8], R242 ;  /* 0x00a4a8f201007387 */ /* 0x000fe80000100a00 */
[----:B------:R1:W-:Y:S04]  /*ebac0*/  STL.64 [R1+0xa4a0], R240 ;  /* 0x00a4a0f001007387 */ /* 0x0003e80000100a00 */
[----:B-1----:R-:W2:Y:S04]  /*ebad0*/  LDL R240, [R1+0x7a0] ;  /* 0x0007a00001f07983 */ /* 0x002ea80000100800 */
[----:B------:R-:W2:Y:S04]  /*ebae0*/  LDL R241, [R1+0x7a4] ;  /* 0x0007a40001f17983 */ /* 0x000ea80000100800 */
        /* <DEDUP_REMOVED lines=88> */
[----:B------:R2:W-:Y:S01]  /*ec070*/  STL.64 [R1+0xa630], R16 ;  /* 0x00a6301001007387 */ /* 0x0005e20000100a00 */
[C---:B------:R-:W-:Y:S08]  /*ec080*/  HMMA.1688.F32.TF32 R220, R108.reuse, R250, R220 ;  /* 0x000000fa6cdc723c */ /* 0x040ff000000810dc */
[C---:B------:R-:W-:Y:S08]  /*ec090*/  HMMA.1688.F32.TF32 R224, R108.reuse, R246, R224 ;  /* 0x000000f66ce0723c */ /* 0x040ff000000810e0 */
[----:B------:R-:W-:Y:S08]  /*ec0a0*/  HMMA.1688.F32.TF32 R192, R108, R26, R192 ;  /* 0x0000001a6cc0723c */ /* 0x000ff000000810c0 */
[C---:B--2---:R-:W-:Y:S08]  /*ec0b0*/  HMMA.1688.F32.TF32 R16, R8.reuse, R80, R204 ;  /* 0x000000500810723c */ /* 0x044ff000000810cc */
[----:B------:R-:W-:Y:S08]  /*ec0c0*/  HMMA.1688.F32.TF32 R24, R8, R84, R208 ;  /* 0x000000540818723c */ /* 0x000ff000000810d0 */
[----:B------:R-:W-:Y:S03]  /*ec0d0*/  HMMA.1688.F32.TF32 R196, R108, R22, R196 ;  /* 0x000000166cc4723c */ /* 0x000fe600000810c4 */
[----:B------:R-:W-:Y:S04]  /*ec0e0*/  STL.64 [R1+0x11c0], R16 ;  /* 0x0011c01001007387 */ /* 0x000fe80000100a00 */
[----:B------:R1:W-:Y:S01]  /*ec0f0*/  STL.64 [R1+0x11c8], R18 ;  /* 0x0011c81201007387 */ /* 0x0003e20000100a00 */
[----:B------:R-:W-:Y:S08]  /*ec100*/  HMMA.1688.F32.TF32 R20, R8, R88, R212 ;  /* 0x000000580814723c */ /* 0x000ff000000810d4 */
[----:B------:R-:W-:Y:S08]  /*ec110*/  HMMA.1688.F32.TF32 R228, R108, R242, R228 ;  /* 0x000000f26ce4723c */ /* 0x000ff000000810e4 */
[----:B-1----:R-:W-:Y:S08]  /*ec120*/  HMMA.1688.F32.TF32 R16, R8, R4, R216 ;  /* 0x000000040810723c */ /* 0x002ff000000810d8 */
[----:B------:R-:W-:Y:S08]  /*ec130*/  HMMA.1688.F32.TF32 R120, R108, R14, R120 ;  /* 0x0000000e6c78723c */ /* 0x000ff00000081078 */
[----:B------:R-:W-:Y:S08]  /*ec140*/  HMMA.1688.F32.TF32 R12, R8, R12, R220 ;  /* 0x0000000c080c723c */ /* 0x000ff000000810dc */
[C---:B------:R-:W-:Y:S08]  /*ec150*/  HMMA.1688.F32.TF32 R232, R108.reuse, R106, R232 ;  /* 0x0000006a6ce8723c */ /* 0x040ff000000810e8 */
[----:B------:R-:W-:Y:S08]  /*ec160*/  HMMA.1688.F32.TF32 R124, R108, R6, R124 ;  /* 0x000000066c7c723c */ /* 0x000ff0000008107c */
[----:B------:R-:W-:Y:S08]  /*ec170*/  HMMA.1688.F32.TF32 R4, R8, R92, R224 ;  /* 0x0000005c0804723c */ /* 0x000ff000000810e0 */
        /* <DEDUP_REMOVED lines=13> */
[----:B------:R-:W-:Y:S08]  /*ec250*/  HMMA.1688.F32.TF32 R112, R108, R98, R112 ;  /* 0x000000626c70723c */ /* 0x000ff00000081070 */
[----:B-1----:R-:W-:Y:S01]  /*ec260*/  HMMA.1688.F32.TF32 R4, R8, R104, R236 ;  /* 0x000000680804723c */ /* 0x002fe200000810ec */
[----:B------:R-:W-:Y:S04]  /*ec270*/  STL.64 [R1+0xd80], R16 ;  /* 0x000d801001007387 */ /* 0x000fe80000100a00 */
[----:B------:R-:W-:Y:S04]  /*ec280*/  STL.64 [R1+0xd88], R18 ;  /* 0x000d881201007387 */ /* 0x000fe80000100a00 */
[----:B------:R-:W-:Y:S01]  /*ec290*/  STL.64 [R1+0xd70], R12 ;  /* 0x000d700c01007387 */ /* 0x000fe20000100a00 */
[----:B------:R-:W-:Y:S03]  /*ec2a0*/  HMMA.1688.F32.TF32 R116, R108, R94, R116 ;  /* 0x0000005e6c74723c */ /* 0x000fe60000081074 */
[----:B------:R-:W-:Y:S06]  /*ec2b0*/  STL.64 [R1+0xd78], R14 ;  /* 0x000d780e01007387 */ /* 0x000fec0000100a00 */
[----:B------:R-:W-:Y:S04]  /*ec2c0*/  STL.64 [R1+0xd60], R4 ;  /* 0x000d600401007387 */ /* 0x000fe80000100a00 */
[----:B------:R1:W-:Y:S02]  /*ec2d0*/  STL.64 [R1+0xd68], R6 ;  /* 0x000d680601007387 */ /* 0x0003e40000100a00 */
[C---:B-1----:R-:W-:Y:S08]  /*ec2e0*/  HMMA.1688.F32.TF32 R4, R8.reuse, R240, R112 ;  /* 0x000000f00804723c */ /* 0x042ff00000081070 */
[C---:B---3--:R-:W-:Y:S11]  /*ec2f0*/  HMMA.1688.F32.TF32 R12, R8.reuse, R244, R116 ;  /* 0x000000f4080c723c */ /* 0x048ff60000081074 */
[----:B------:R-:W-:Y:S04]  /*ec300*/  STL.64 [R1+0xd50], R4 ;  /* 0x000d500401007387 */ /* 0x000fe80000100a00 */
[----:B------:R1:W-:Y:S04]  /*ec310*/  STL.64 [R1+0xd58], R6 ;  /* 0x000d580601007387 */ /* 0x0003e80000100a00 */
[----:B------:R-:W2:Y:S01]  /*ec320*/  LDL R250, [R1+0x4c8] ;  /* 0x0004c80001fa7983 */ /* 0x000ea20000100800 */
[----:B-1----:R-:W-:Y:S03]  /*ec330*/  HMMA.1688.F32.TF32 R4, R8, R248, R120 ;  /* 0x000000f80804723c */ /* 0x002fe60000081078 */
[----:B------:R1:W-:Y:S04]  /*ec340*/  STL.64 [R1+0xd40], R12 ;  /* 0x000d400c01007387 */ /* 0x0003e80000100a00 */
[----:B------:R3:W-:-:S12]  /*ec350*/  STL.64 [R1+0xd48], R14 ;  /* 0x000d480e01007387 */ /* 0x0007d80000100a00 */
[----:B------:R-:W-:Y:S04]  /*ec360*/  STL.64 [R1+0xd30], R4 ;  /* 0x000d300401007387 */ /* 0x000fe80000100a00 */
[----:B------:R4:W-:Y:S04]  /*ec370*/  STL.64 [R1+0xd38], R6 ;  /* 0x000d380601007387 */ /* 0x0009e80000100a00 */
        /* <DEDUP_REMOVED lines=55> */
[----:B-1----:R-:W2:Y:S04]  /*ec6f0*/  LDL.LU R12, [R1+0x4370] ;  /* 0x00437000010c7983 */ /* 0x002ea80000300800 */
[----:B------:R-:W2:Y:S04]  /*ec700*/  LDL.LU R13, [R1+0x4374] ;  /* 0x00437400010d7983 */ /* 0x000ea80000300800 */
[----:B---3--:R-:W3:Y:S01]  /*ec710*/  LDL.LU R14, [R1+0x4378] ;  /* 0x00437800010e7983 */ /* 0x008ee20000300800 */
[C---:B------:R-:W-:Y:S03]  /*ec720*/  HMMA.1688.F32.TF32 R128, R108.reuse, R90, R128 ;  /* 0x0000005a6c80723c */ /* 0x040fe60000081080 */
[----:B------:R-:W3:Y:S04]  /*ec730*/  LDL.LU R15, [R1+0x437c] ;  /* 0x00437c00010f7983 */ /* 0x000ee80000300800 */
[----:B----4-:R-:W4:Y:S04]  /*ec740*/  LDL R6, [R1+0x488] ;  /* 0x0004880001067983 */ /* 0x010f280000100800 */
[----:B------:R-:W4:Y:S04]  /*ec750*/  LDL R7, [R1+0x48c] ;  /* 0x00048c0001077983 */ /* 0x000f280000100800 */
[----:B------:R-:W4:Y:S04]  /*ec760*/  LDL.LU R88, [R1+0x4380] ;  /* 0x0043800001587983 */ /* 0x000f280000300800 */
[----:B------:R-:W4:Y:S04]  /*ec770*/  LDL.LU R89, [R1+0x4384] ;  /* 0x0043840001597983 */ /* 0x000f280000300800 */
[----:B------:R-:W4:Y:S04]  /*ec780*/  LDL.LU R90, [R1+0x4388] ;  /* 0x00438800015a7983 */ /* 0x000f280000300800 */
[----:B------:R-:W4:Y:S04]  /*ec790*/  LDL.LU R91, [R1+0x438c] ;  /* 0x00438c00015b7983 */ /* 0x000f280000300800 */
[----:B------:R-:W3:Y:S04]  /*ec7a0*/  LDL.LU R244, [R1+0x4340] ;  /* 0x0043400001f47983 */ /* 0x000ee80000300800 */
[----:B------:R-:W3:Y:S04]  /*ec7b0*/  LDL.LU R245, [R1+0x4344] ;  /* 0x0043440001f57983 */ /* 0x000ee80000300800 */
[----:B------:R-:W3:Y:S04]  /*ec7c0*/  LDL.LU R246, [R1+0x4348] ;  /* 0x0043480001f67983 */ /* 0x000ee80000300800 */
[----:B------:R-:W3:Y:S01]  /*ec7d0*/  LDL.LU R247, [R1+0x434c] ;  /* 0x00434c0001f77983 */ /* 0x000ee20000300800 */
[C---:B------:R-:W-:Y:S08]  /*ec7e0*/  HMMA.1688.F32.TF32 R132, R108.reuse, R86, R132 ;  /* 0x000000566c84723c */ /* 0x040ff00000081084 */
[C---:B------:R-:W-:Y:S08]  /*ec7f0*/  HMMA.1688.F32.TF32 R136, R108.reuse, R82, R136 ;  /* 0x000000526c88723c */ /* 0x040ff00000081088 */
[C---:B------:R-:W-:Y:S08]  /*ec800*/  HMMA.1688.F32.TF32 R140, R108.reuse, R78, R140 ;  /* 0x0000004e6c8c723c */ /* 0x040ff0000008108c */
[C---:B------:R-:W-:Y:S08]  /*ec810*/  HMMA.1688.F32.TF32 R144, R108.reuse, R74, R144 ;  /* 0x0000004a6c90723c */ /* 0x040ff00000081090 */
[C---:B------:R-:W-:Y:S08]  /*ec820*/  HMMA.1688.F32.TF32 R148, R108.reuse, R70, R148 ;  /* 0x000000466c94723c */ /* 0x040ff00000081094 */
[C---:B------:R-:W-:Y:S08]  /*ec830*/  HMMA.1688.F32.TF32 R152, R108.reuse, R66, R152 ;  /* 0x000000426c98723c */ /* 0x040ff00000081098 */
[----:B------:R-:W-:Y:S08]  /*ec840*/  HMMA.1688.F32.TF32 R156, R108, R62, R156 ;  /* 0x0000003e6c9c723c */ /* 0x000ff0000008109c */
[C---:B--2---:R-:W-:Y:S08]  /*ec850*/  HMMA.1688.F32.TF32 R120, R8.reuse, R208, R124 ;  /* 0x000000d00878723c */ /* 0x044ff0000008107c */
        /* <DEDUP_REMOVED lines=11> */
[----:B------:R-:W-:Y:S01]  /*ec910*/  STL.64 [R1+0xcf0], R16 ;  /* 0x000cf01001007387 */ /* 0x000fe20000100a00 */
[----:B------:R-:W-:Y:S03]  /*ec920*/  HMMA.1688.F32.TF32 R160, R108, R58, R160 ;  /* 0x0000003a6ca0723c */ /* 0x000fe600000810a0 */
[----:B------:R1:W-:Y:S05]  /*ec930*/  STL.64 [R1+0xcf8], R18 ;  /* 0x000cf81201007387 */ /* 0x0003ea0000100a00 */
[----:B-1----:R-:W-:Y:S01]  /*ec940*/  HMMA.1688.F32.TF32 R16, R8, R32, R148 ;  /* 0x000000200810723c */ /* 0x002fe20000081094 */
[----:B------:R-:W-:Y:S04]  /*ec950*/  STL.64 [R1+0xce0], R24 ;  /* 0x000ce01801007387 */ /* 0x000fe80000100a00 */
[----:B------:R1:W-:Y:S03]  /*ec960*/  STL.64 [R1+0xce8], R26 ;  /* 0x000ce81a01007387 */ /* 0x0003e60000100a00 */
[----:B------:R-:W-:Y:S01]  /*ec970*/  HMMA.1688.F32.TF32 R164, R108, R54, R164 ;  /* 0x000000366ca4723c */ /* 0x000fe200000810a4 */
[----:B------:R-:W-:Y:S04]  /*ec980*/  STL.64 [R1+0xcd0], R20 ;  /* 0x000cd01401007387 */ /* 0x000fe80000100a00 */
[----:B------:R2:W-:Y:S03]  /*ec990*/  STL.64 [R1+0xcd8], R22 ;  /* 0x000cd81601007387 */ /* 0x0005e60000100a00 */
[C---:B-1----:R-:W-:Y:S03]  /*ec9a0*/  HMMA.1688.F32.TF32 R24, R8.reuse, R36, R152 ;  /* 0x000000240818723c */ /* 0x042fe60000081098 */
[----:B------:R-:W-:Y:S04]  /*ec9b0*/  STL.64 [R1+0xcc0], R16 ;  /* 0x000cc01001007387 */ /* 0x000fe80000100a00 */
[----:B------:R1:W-:Y:S01]  /*ec9c0*/  STL.64 [R1+0xcc8], R18 ;  /* 0x000cc81201007387 */ /* 0x0003e20000100a00 */
[----:B--2---:R-:W-:Y:S08]  /*ec9d0*/  HMMA.1688.F32.TF32 R20, R8, R40, R156 ;  /* 0x000000280814723c */ /* 0x004ff0000008109c */
[----:B------:R-:W-:Y:S08]  /*ec9e0*/  HMMA.1688.F32.TF32 R168, R108, R50, R168 ;  /* 0x000000326ca8723c */ /* 0x000ff000000810a8 */
[----:B-1----:R-:W-:Y:S08]  /*ec9f0*/  HMMA.1688.F32.TF32 R16, R8, R44, R160 ;  /* 0x0000002c0810723c */ /* 0x002ff000000810a0 */
[C---:B------:R-:W-:Y:S01]  /*eca00*/  HMMA.1688.F32.TF32 R172, R108.reuse, R46, R172 ;  /* 0x0000002e6cac723c */ /* 0x040fe200000810ac */
[----:B------:R-:W-:Y:S04]  /*eca10*/  STL.64 [R1+0xcb0], R24 ;  /* 0x000cb01801007387 */ /* 0x000fe80000100a00 */
[----:B------:R1:W-:Y:S03]  /*eca20*/  STL.64 [R1+0xcb8], R26 ;  /* 0x000cb81a01007387 */ /* 0x0003e60000100a00 */
[----:B------:R-:W-:Y:S01]  /*eca30*/  HMMA.1688.F32.TF32 R176, R108, R42, R176 ;  /* 0x0000002a6cb0723c */ /* 0x000fe200000810b0 */
[----:B------:R-:W-:Y:S04]  /*eca40*/  STL.64 [R1+0xc10], R20 ;  /* 0x000c101401007387 */ /* 0x000fe80000100a00 */
[----:B------:R2:W-:Y:S03]  /*eca50*/  STL.64 [R1+0xc18], R22 ;  /* 0x000c181601007387 */ /* 0x0005e60000100a00 */
[C---:B-1----:R-:W-:Y:S01]  /*eca60*/  HMMA.1688.F32.TF32 R24, R8.reuse, R48, R164 ;  /* 0x000000300818723c */ /* 0x042fe200000810a4 */
[----:B------:R-:W-:Y:S04]  /*eca70*/  STL.64 [R1+0xc00], R16 ;  /* 0x000c001001007387 */ /* 0x000fe80000100a00 */
[----:B------:R1:W-:Y:S03]  /*eca80*/  STL.64 [R1+0xc08], R18 ;  /* 0x000c081201007387 */ /* 0x0003e60000100a00 */
[----:B--2---:R-:W-:Y:S08]  /*eca90*/  HMMA.1688.F32.TF32 R20, R8, R52, R168 ;  /* 0x000000340814723c */ /* 0x004ff000000810a8 */
[----:B------:R-:W-:Y:S08]  /*ecaa0*/  HMMA.1688.F32.TF32 R180, R108, R38, R180 ;  /* 0x000000266cb4723c */ /* 0x000ff000000810b4 */
[----:B-1----:R-:W-:Y:S08]  /*ecab0*/  HMMA.1688.F32.TF32 R16, R8, R56, R172 ;  /* 0x000000380810723c */ /* 0x002ff000000810ac */
        /* <DEDUP_REMOVED lines=9> */
[----:B------:R-:W-:Y:S01]  /*ecb50*/  HMMA.1688.F32.TF32 R188, R108, R30, R188 ;  /* 0x0000001e6cbc723c */ /* 0x000fe200000810bc */
[----:B------:R-:W-:Y:S07]  /*ecb60*/  LDS R108, [R252+UR7+0xc080] ;  /* 0x00c08007fc6c7984 */ /* 0x000fee0008000800 */
[C---:B-1----:R-:W-:Y:S01]  /*ecb70*/  HMMA.1688.F32.TF32 R16, R8.reuse, R68, R184 ;  /* 0x000000440810723c */ /* 0x042fe200000810b8 */
[----:B------:R-:W-:Y:S04]  /*ecb80*/  STL.64 [R1+0xbc0], R24 ;  /* 0x000bc01801007387 */ /* 0x000fe80000100a00 */
[----:B------:R1:W-:Y:S04]  /*ecb90*/  STL.64 [R1+0xbc8], R26 ;  /* 0x000bc81a01007387 */ /* 0x0003e80000100a00 */
[----:B------:R-:W-:Y:S04]  /*ecba0*/  STL.64 [R1+0xbb0], R20 ;  /* 0x000bb01401007387 */ /* 0x000fe80000100a00 */
[----:B------:R2:W-:Y:S01]  /*ecbb0*/  STL.64 [R1+0xbb8], R22 ;  /* 0x000bb81601007387 */ /* 0x0005e20000100a00 */
[C---:B-1----:R-:W-:Y:S03]  /*ecbc0*/  HMMA.1688.F32.TF32 R24, R8.reuse, R72, R188 ;  /* 0x000000480818723c */ /* 0x042fe600000810bc */
[----:B------:R-:W-:Y:S04]  /*ecbd0*/  LDS R110, [R252+UR7+0xe080] ;  /* 0x00e08007fc6e7984 */ /* 0x000fe80008000800 */
[----:B------:R-:W-:Y:S01]  /*ecbe0*/  STL.64 [R1+0xba0], R16 ;  /* 0x000ba01001007387 */ /* 0x000fe20000100a00 */
[C---:B--2---:R-:W-:Y:S03]  /*ecbf0*/  HMMA.1688.F32.TF32 R20, R8.reuse, R76, R192 ;  /* 0x0000004c0814723c */ /* 0x044fe600000810c0 */
[----:B------:R1:W-:Y:S04]  /*ecc00*/  STL.64 [R1+0xba8], R18 ;  /* 0x000ba81201007387 */ /* 0x0003e80000100a00 */
[----:B------:R-:W-:Y:S04]  /*ecc10*/  LDS R109, [R0+UR7+0xc080] ;  /* 0x00c08007006d7984 */ /* 0x000fe80008000800 */
[----:B------:R-:W2:Y:S01]  /*ecc20*/  LDS R111, [R0+UR7+0xe080] ;  /* 0x00e08007006f7984 */ /* 0x000ea20008000800 */
[C---:B-1----:R-:W-:Y:S08]  /*ecc30*/  HMMA.1688.F32.TF32 R16, R8.reuse, R80, R196 ;  /* 0x000000500810723c */ /* 0x042ff000000810c4 */
[----:B------:R-:W-:Y:S01]  /*ecc40*/  HMMA.1688.F32.TF32 R8, R8, R84, R200 ;  /* 0x000000540808723c */ /* 0x000fe200000810c8 */
[----:B------:R-:W-:Y:S04]  /*ecc50*/  LDS R202, [R252+UR7+0x12080] ;  /* 0x01208007fcca7984 */ /* 0x000fe80008000800 */
[----:B------:R-:W1:Y:S04]  /*ecc60*/  LDS R203, [R0+UR7+0x12080] ;  /* 0x0120800700cb7984 */ /* 0x000e680008000800 */
[----:B------:R-:W-:Y:S04]  /*ecc70*/  LDS R200, [R252+UR7+0x10080] ;  /* 0x01008007fcc87984 */ /* 0x000fe80008000800 */
[----:B------:R-:W4:Y:S04]  /*ecc80*/  LDS R201, [R0+UR7+0x10080] ;  /* 0x0100800700c97984 */ /* 0x000f280008000800 */
[----:B------:R-:W-:Y:S04]  /*ecc90*/  STL.64 [R1+0xb90], R24 ;  /* 0x000b901801007387 */ /* 0x000fe80000100a00 */
[----:B------:R-:W-:Y:S04]  /*ecca0*/  STL.64 [R1+0xb98], R26 ;  /* 0x000b981a01007387 */ /* 0x000fe80000100a00 */
[----:B------:R-:W-:Y:S04]  /*eccb0*/  STL.64 [R1+0xb80], R20 ;  /* 0x000b801401007387 */ /* 0x000fe80000100a00 */
[----:B------:R-:W-:Y:S04]  /*eccc0*/  STL.64 [R1+0xb88], R22 ;  /* 0x000b881601007387 */ /* 0x000fe80000100a00 */
[----:B------:R-:W-:Y:S04]  /*eccd0*/  STL.64 [R1+0xb70], R16 ;  /* 0x000b701001007387 */ /* 0x000fe80000100a00 */
[----:B------:R-:W-:Y:S01]  /*ecce0*/  STL.64 [R1+0xb78], R18 ;  /* 0x000b781201007387 */ /* 0x000fe20000100a00 */
[C---:B--2---:R-:W-:Y:S03]  /*eccf0*/  HMMA.1688.F32.TF32 R216, R108.reuse, R242, R104 ;  /* 0x000000f26cd8723c */ /* 0x044fe60000081068 */
[----:B------:R2:W-:Y:S04]  /*ecd00*/  STL.64 [R1+0xb60], R8 ;  /* 0x000b600801007387 */ /* 0x0005e80000100a00 */
[----:B------:R2:W-:Y:S01]  /*ecd10*/  STL.64 [R1+0xb68], R10 ;  /* 0x000b680a01007387 */ /* 0x0005e20000100a00 */
[C---:B---3--:R-:W-:Y:S03]  /*ecd20*/  HMMA.1688.F32.TF32 R220, R108.reuse, R250, R244 ;  /* 0x000000fa6cdc723c */ /* 0x048fe600000810f4 */
[----:B-1----:R-:W-:Y:S04]  /*ecd30*/  STL.64 [R1+0xa648], R202 ;  /* 0x00a648ca01007387 */ /* 0x002fe80000100a00 */
[----:B----4-:R1:W-:Y:S01]  /*ecd40*/  STL.64 [R1+0xa640], R200 ;  /* 0x00a640c801007387 */ /* 0x0103e20000100a00 */
[C---:B------:R-:W-:Y:S03]  /*ecd50*/  HMMA.1688.F32.TF32 R212, R108.reuse, R102, R96 ;  /* 0x000000666cd4723c */ /* 0x040fe60000081060 */
[----:B------:R-:W3:Y:S04]  /*ecd60*/  LDL R244, [R1+0x30] ;  /* 0x0000300001f47983 */ /* 0x000ee80000100800 */
[----:B------:R-:W3:Y:S04]  /*ecd70*/  LDL R245, [R1+0x34] ;  /* 0x0000340001f57983 */ /* 0x000ee80000100800 */
        /* <DEDUP_REMOVED lines=114> */
[----:B--2---:R-:W3:Y:S04]  /*ed4a0*/  LDL.LU R8, [R1+0x4300] ;  /* 0x0043000001087983 */ /* 0x004ee80000300800 */
[----:B------:R-:W3:Y:S04]  /*ed4b0*/  LDL.LU R9, [R1+0x4304] ;  /* 0x0043040001097983 */ /* 0x000ee80000300800 */
[----:B------:R-:W3:Y:S04]  /*ed4c0*/  LDL.LU R10, [R1+0x4308] ;  /* 0x00430800010a7983 */ /* 0x000ee80000300800 */
[----:B------:R-:W3:Y:S04]  /*ed4d0*/  LDL.LU R11, [R1+0x430c] ;  /* 0x00430c00010b7983 */ /* 0x000ee80000300800 */
        /* <DEDUP_REMOVED lines=57> */
[C---:B---3--:R-:W-:Y:S03]  /*ed870*/  HMMA.1688.F32.TF32 R236, R108.reuse, R238, R8 ;  /* 0x000000ee6cec723c */ /* 0x048fe60000081008 */
[----:B------:R-:W3:Y:S04]  /*ed880*/  LDL R8, [R1] ;  /* 0x0000000001087983 */ /* 0x000ee80000100800 */
[----:B------:R-:W3:Y:S01]  /*ed890*/  LDL R9, [R1+0x4] ;  /* 0x0000040001097983 */ /* 0x000ee20000100800 */
        /* <DEDUP_REMOVED lines=67> */
[----:B------:R-:W4:Y:S04]  /*edcd0*/  LDL.LU.64 R106, [R1+0xa4b8] ;  /* 0x00a4b800016a7983 */ /* 0x000f280000300a00 */
[----:B------:R-:W4:Y:S04]  /*edce0*/  LDL.LU.64 R104, [R1+0xa4b0] ;  /* 0x00a4b00001687983 */ /* 0x000f280000300a00 */
[----:B------:R-:W4:Y:S04]  /*edcf0*/  LDL.LU.64 R242, [R1+0xa4a8] ;  /* 0x00a4a80001f27983 */ /* 0x000f280000300a00 */
[----:B------:R-:W4:Y:S04]  /*edd00*/  LDL.LU.64 R240, [R1+0xa4a0] ;  /* 0x00a4a00001f07983 */ /* 0x000f280000300a00 */
[----:B------:R-:W4:Y:S04]  /*edd10*/  LDL.LU.64 R246, [R1+0xa498] ;  /* 0x00a4980001f67983 */ /* 0x000f280000300a00 */
        /* <DEDUP_REMOVED lines=11> */
[C---:B---3--:R-:W-:Y:S03]  /*eddd0*/  HMMA.1688.F32.TF32 R216, R200.reuse, R8, R216 ;  /* 0x00000008c8d8723c */ /* 0x048fe600000810d8 */
        /* <DEDUP_REMOVED lines=10> */
[----:B------:R-:W1:Y:S01]  /*ede80*/  LDL.64 R210, [R1+0x38] ;  /* 0x0000380001d27983 */ /* 0x000e620000100a00 */
[----:B--2---:R-:W-:-:S02]  /*ede90*/  IMAD.MOV.U32 R214, RZ, RZ, R3 ;  /* 0x000000ffffd67224 */ /* 0x004fc400078e0003 */
[----:B------:R-:W-:Y:S01]  /*edea0*/  IMAD.MOV.U32 R215, RZ, RZ, R2 ;  /* 0x000000ffffd77224 */ /* 0x000fe200078e0002 */
[----:B---3--:R-:W2:Y:S04]  /*edeb0*/  LDL R250, [R1+0x8] ;  /* 0x0000080001fa7983 */ /* 0x008ea80000100800 */
[----:B------:R-:W2:Y:S04]  /*edec0*/  LDL R251, [R1+0xc] ;  /* 0x00000c0001fb7983 */ /* 0x000ea80000100800 */
[----:B------:R-:W3:Y:S04]  /*eded0*/  LDL R218, [R1+0x18] ;  /* 0x0000180001da7983 */ /* 0x000ee80000100800 */
[----:B------:R-:W3:Y:S01]  /*edee0*/  LDL R219, [R1+0x1c] ;  /* 0x00001c0001db7983 */ /* 0x000ee20000100800 */
[----:B-1----:R-:W-:Y:S01]  /*edef0*/  HMMA.1688.F32.TF32 R204, R8, R210, R204 ;  /* 0x000000d208cc723c */ /* 0x002fe200000810cc */
[----:B------:R-:W-:-:S02]  /*edf00*/  IMAD.MOV.U32 R3, RZ, RZ, R210 ;  /* 0x000000ffff037224 */ /* 0x000fc400078e00d2 */
[----:B------:R-:W-:Y:S02]  /*edf10*/  IMAD.MOV.U32 R2, RZ, RZ, R211 ;  /* 0x000000ffff027224 */ /* 0x000fe400078e00d3 */
[----:B------:R-:W2:Y:S04]  /*edf20*/  LDL.LU.64 R210, [R1+0xa478] ;  /* 0x00a4780001d27983 */ /* 0x000ea80000300a00 */
[----:B------:R-:W2:Y:S02]  /*edf30*/  LDL.LU.64 R208, [R1+0xa470] ;  /* 0x00a4700001d07983 */ /* 0x000ea40000300a00 */
[C---:B--2---:R-:W-:Y:S02]  /*edf40*/  HMMA.1688.F32.TF32 R208, R8.reuse, R214, R208 ;  /* 0x000000d608d0723c */ /* 0x044fe400000810d0 */
[----:B------:R-:W3:Y:S04]  /*edf50*/  LDL.LU.64 R214, [R1+0xa468] ;  /* 0x00a4680001d67983 */ /* 0x000ee80000300a00 */
[----:B------:R-:W3:Y:S02]  /*edf60*/  LDL.LU.64 R212, [R1+0xa460] ;  /* 0x00a4600001d47983 */ /* 0x000ee40000300a00 */
[----:B---3--:R-:W-:Y:S02]  /*edf70*/  HMMA.1688.F32.TF32 R212, R8, R218, R212 ;  /* 0x000000da08d4723c */ /* 0x008fe400000810d4 */
[----:B------:R-:W2:Y:S04]  /*edf80*/  LDL.LU.64 R218, [R1+0xa458] ;  /* 0x00a4580001da7983 */ /* 0x000ea80000300a00 */
[----:B------:R-:W2:Y:S02]  /*edf90*/  LDL.LU.64 R216, [R1+0xa450] ;  /* 0x00a4500001d87983 */ /* 0x000ea40000300a00 */
[----:B------:R-:W-:Y:S08]  /*edfa0*/  HMMA.1688.F32.TF32 R220, R200, R248, R220 ;  /* 0x000000f8c8dc723c */ /* 0x000ff000000810dc */
[----:B--2---:R-:W-:Y:S01]  /*edfb0*/  HMMA.1688.F32.TF32 R216, R8, R250, R216 ;  /* 0x000000fa08d8723c */ /* 0x004fe200000810d8 */
[----:B------:R-:W2:Y:S04]  /*edfc0*/  LDL.LU.64 R250, [R1+0xa448] ;  /* 0x00a4480001fa7983 */ /* 0x000ea80000300a00 */
[----:B------:R-:W3:Y:S03]  /*edfd0*/  LDL.LU.64 R248, [R1+0xa440] ;  /* 0x00a4400001f87983 */ /* 0x000ee60000300a00 */
[C---:B------:R-:W-:Y:S08]  /*edfe0*/  HMMA.1688.F32.TF32 R224, R200.reuse, R244, R224 ;  /* 0x000000f4c8e0723c */ /* 0x040ff000000810e0 */
[C---:B----4-:R-:W-:Y:S08]  /*edff0*/  HMMA.1688.F32.TF32 R228, R200.reuse, R240, R228 ;  /* 0x000000f0c8e4723c */ /* 0x050ff000000810e4 */
        /* <DEDUP_REMOVED lines=93> */
[----:B------:R2:W-:Y:S05]  /*ee5d0*/  STL.64 [R1+0xa370], R16 ;  /* 0x00a3701001007387 */ /* 0x0005ea0000100a00 */
[C---:B------:R-:W-:Y:S08]  /*ee5e0*/  HMMA.1688.F32.TF32 R224, R8.reuse, R246, R224 ;  /* 0x000000f608e0723c */ /* 0x040ff000000810e0 */
[C---:B------:R-:W-:Y:S08]  /*ee5f0*/  HMMA.1688.F32.TF32 R228, R8.reuse, R242, R228 ;  /* 0x000000f208e4723c */ /* 0x040ff000000810e4 */
[----:B------:R-:W-:Y:S08]  /*ee600*/  HMMA.1688.F32.TF32 R232, R8, R106, R232 ;  /* 0x0000006a08e8723c */ /* 0x000ff000000810e8 */
[----:B--2---:R-:W-:Y:S01]  /*ee610*/  HMMA.1688.F32.TF32 R16, R108, R60, R204 ;  /* 0x0000003c6c10723c */ /* 0x004fe200000810cc */
[----:B------:R-:W2:Y:S07]  /*ee620*/  LDL.64 R60, [R1+0x7d0] ;  /* 0x0007d000013c7983 */ /* 0x000eae0000100a00 */
        /* <DEDUP_REMOVED lines=23> */
[----:B------:R-:W-:Y:S01]  /*ee7a0*/  HMMA.1688.F32.TF32 R8, R108, R64, R208 ;  /* 0x000000406c08723c */ /* 0x000fe200000810d0 */
[----:B------:R-:W-:Y:S01]  /*ee7b0*/  STL.64 [R1+0x1190], R16 ;  /* 0x0011901001007387 */ /* 0x000fe20000100a00 */
[----:B------:R-:W-:-:S03]  /*ee7c0*/  IMAD.MOV.U32 R74, RZ, RZ, R64 ;  /* 0x000000ffff4a7224 */ /* 0x000fc600078e0040 */
[----:B------:R-:W-:Y:S01]  /*ee7d0*/  STL.64 [R1+0x1198], R18 ;  /* 0x0011981201007387 */ /* 0x000fe20000100a00 */
[----:B------:R-:W-:-:S13]  /*ee7e0*/  IMAD.MOV.U32 R75, RZ, RZ, R65 ;  /* 0x000000ffff4b7224 */ /* 0x000fda00078e0041 */
[----:B------:R-:W-:Y:S04]  /*ee7f0*/  STL.64 [R1+0x1180], R8 ;  /* 0x0011800801007387 */ /* 0x000fe80000100a00 */
[----:B------:R1:W-:Y:S04]  /*ee800*/  STL.64 [R1+0x1188], R10 ;  /* 0x0011880a01007387 */ /* 0x0003e80000100a00 */
[----:B------:R-:W2:Y:S01]  /*ee810*/  LDL.64 R64, [R1+0x7c0] ;  /* 0x0007c00001407983 */ /* 0x000ea20000100a00 */
[----:B-1----:R-:W-:Y:S03]  /*ee820*/  HMMA.1688.F32.TF32 R8, R108, R68, R212 ;  /* 0x000000446c08723c */ /* 0x002fe600000810d4 */
[----:B------:R-:W-:Y:S01]  /*ee830*/  STL.64 [R1+0xa388], R74 ;  /* 0x00a3884a01007387 */ /* 0x000fe20000100a00 */
[----:B------:R-:W-:-:S03]  /*ee840*/  IMAD.MOV.U32 R78, RZ, RZ, R68 ;  /* 0x000000ffff4e7224 */ /* 0x000fc600078e0044 */
[----:B------:R-:W-:Y:S01]  /*ee850*/  STL.64 [R1+0xa380], R72 ;  /* 0x00a3804801007387 */ /* 0x000fe20000100a00 */
[----:B------:R-:W-:-:S11]  /*ee860*/  IMAD.MOV.U32 R79, RZ, RZ, R69 ;  /* 0x000000ffff4f7224 */ /* 0x000fd600078e0045 */
[----:B------:R-:W-:Y:S04]  /*ee870*/  STL.64 [R1+0x1170], R8 ;  /* 0x0011700801007387 */ /* 0x000fe80000100a00 */
[----:B------:R4:W-:Y:S04]  /*ee880*/  STL.64 [R1+0x1178], R10 ;  /* 0x0011780a01007387 */ /* 0x0009e80000100a00 */
[----:B------:R-:W2:Y:S01]  /*ee890*/  LDL.64 R68, [R1+0x7b0] ;  /* 0x0007b00001447983 */ /* 0x000ea20000100a00 */
[----:B----4-:R-:W-:Y:S03]  /*ee8a0*/  HMMA.1688.F32.TF32 R8, R108, R240, R216 ;  /* 0x000000f06c08723c */ /* 0x010fe600000810d8 */
[----:B------:R-:W-:Y:S01]  /*ee8b0*/  STL.64 [R1+0xa398], R78 ;  /* 0x00a3984e01007387 */ /* 0x000fe20000100a00 */
[----:B------:R-:W-:-:S03]  /*ee8c0*/  IMAD.MOV.U32 R82, RZ, RZ, R240 ;  /* 0x000000ffff527224 */ /* 0x000fc600078e00f0 */
[----:B------:R-:W-:Y:S01]  /*ee8d0*/  STL.64 [R1+0xa390], R76 ;  /* 0x00a3904c01007387 */ /* 0x000fe20000100a00 */
[----:B------:R-:W-:-:S11]  /*ee8e0*/  IMAD.MOV.U32 R83, RZ, RZ, R241 ;  /* 0x000000ffff537224 */ /* 0x000fd600078e00f1 */
[----:B------:R-:W-:Y:S04]  /*ee8f0*/  STL.64 [R1+0x1150], R8 ;  /* 0x0011500801007387 */ /* 0x000fe80000100a00 */
[----:B------:R3:W-:Y:S04]  /*ee900*/  STL.64 [R1+0x1158], R10 ;  /* 0x0011580a01007387 */ /* 0x0007e80000100a00 */
[----:B------:R-:W4:Y:S01]  /*ee910*/  LDL.64 R240, [R1+0x7a0] ;  /* 0x0007a00001f07983 */ /* 0x000f220000100a00 */
[----:B---3--:R-:W-:Y:S03]  /*ee920*/  HMMA.1688.F32.TF32 R8, R108, R244, R220 ;  /* 0x000000f46c08723c */ /* 0x008fe600000810dc */
[----:B------:R-:W-:Y:S01]  /*ee930*/  STL.64 [R1+0xa3a8], R82 ;  /* 0x00a3a85201007387 */ /* 0x000fe20000100a00 */
[----:B------:R-:W-:-:S03]  /*ee940*/  IMAD.MOV.U32 R86, RZ, RZ, R244 ;  /* 0x000000ffff567224 */ /* 0x000fc600078e00f4 */
[----:B------:R-:W-:Y:S01]  /*ee950*/  STL.64 [R1+0xa3a0], R80 ;  /* 0x00a3a05001007387 */ /* 0x000fe20000100a00 */
[----:B------:R-:W-:-:S11]  /*ee960*/  IMAD.MOV.U32 R87, RZ, RZ, R245 ;  /* 0x000000ffff577224 */ /* 0x000fd600078e00f5 */
[----:B------:R-:W-:Y:S04]  /*ee970*/  STL.64 [R1+0x1140], R8 ;  /* 0x0011400801007387 */ /* 0x000fe80000100a00 */
[----:B------:R1:W-:Y:S04]  /*ee980*/  STL.64 [R1+0x1148], R10 ;  /* 0x0011480a01007387 */ /* 0x0003e80000100a00 */
[----:B------:R-:W3:Y:S01]  /*ee990*/  LDL.64 R244, [R1+0x790] ;  /* 0x0007900001f47983 */ /* 0x000ee20000100a00 */
[----:B-1----:R-:W-:Y:S03]  /*ee9a0*/  HMMA.1688.F32.TF32 R8, R108, R248, R224 ;  /* 0x000000f86c08723c */ /* 0x002fe600000810e0 */
[----:B------:R-:W-:Y:S01]  /*ee9b0*/  STL.64 [R1+0xa3b8], R86 ;  /* 0x00a3b85601007387 */ /* 0x000fe20000100a00 */
[----:B------:R-:W-:-:S03]  /*ee9c0*/  IMAD.MOV.U32 R90, RZ, RZ, R248 ;  /* 0x000000ffff5a7224 */ /* 0x000fc600078e00f8 */
[----:B------:R-:W-:Y:S01]  /*ee9d0*/  STL.64 [R1+0xa3b0], R84 ;  /* 0x00a3b05401007387 */ /* 0x000fe20000100a00 */
[----:B------:R-:W-:-:S11]  /*ee9e0*/  IMAD.MOV.U32 R91, RZ, RZ, R249 ;  /* 0x000000ffff5b7224 */ /* 0x000fd600078e00f9 */
[----:B------:R-:W-:Y:S04]  /*ee9f0*/  STL.64 [R1+0x10d0], R8 ;  /* 0x0010d00801007387 */ /* 0x000fe80000100a00 */
[----:B------:R2:W-:Y:S04]  /*eea00*/  STL.64 [R1+0x10d8], R10 ;  /* 0x0010d80a01007387 */ /* 0x0005e80000100a00 */
[----:B------:R-:W3:Y:S01]  /*eea10*/  LDL.64 R248, [R1+0x780] ;  /* 0x0007800001f87983 */ /* 0x000ee20000100a00 */
[----:B--2---:R-:W-:Y:S01]  /*eea20*/  HMMA.1688.F32.TF32 R8, R108, R60, R228 ;  /* 0x0000003c6c08723c */ /* 0x004fe200000810e4 */
[----:B------:R-:W-:-:S02]  /*eea30*/  IMAD.MOV.U32 R6, RZ, RZ, R60 ;  /* 0x000000ffff067224 */ /* 0x000fc400078e003c */
[----:B------:R-:W-:Y:S01]  /*eea40*/  STL.64 [R1+0xa3c8], R90 ;  /* 0x00a3c85a01007387 */ /* 0x000fe20000100a00 */
[----:B------:R-:W-:-:S03]  /*eea50*/  IMAD.MOV.U32 R7, RZ, RZ, R61 ;  /* 0x000000ffff077224 */ /* 0x000fc600078e003d */
[----:B------:R-:W-:-:S12]  /*eea60*/  STL.64 [R1+0xa3c0], R88 ;  /* 0x00a3c05801007387 */ /* 0x000fd80000100a00 */
[----:B------:R-:W-:Y:S04]  /*eea70*/  STL.64 [R1+0x10b0], R8 ;  /* 0x0010b00801007387 */ /* 0x000fe80000100a00 */
[----:B------:R-:W-:Y:S04]  /*eea80*/  STL.64 [R1+0x10b8], R10 ;  /* 0x0010b80a01007387 */ /* 0x000fe80000100a00 */
[----:B------:R-:W-:Y:S04]  /*eea90*/  STL.64 [R1+0xa3d8], R6 ;  /* 0x00a3d80601007387 */ /* 0x000fe80000100a00 */
[----:B------:R1:W-:Y:S04]  /*eeaa0*/  STL.64 [R1+0xa3d0], R4 ;  /* 0x00a3d00401007387 */ /* 0x0003e80000100a00 */
[----:B------:R-:W-:Y:S04]  /*eeab0*/  LDS R8, [R252+UR7+0xc100] ;  /* 0x00c10007fc087984 */ /* 0x000fe80008000800 */
[----:B------:R-:W-:Y:S04]  /*eeac0*/  LDS R10, [R252+UR7+0xe100] ;  /* 0x00e10007fc0a7984 */ /* 0x000fe80008000800 */
[----:B------:R-:W-:Y:S04]  /*eead0*/  LDS R9, [R0+UR7+0xc100] ;  /* 0x00c1000700097984 */ /* 0x000fe80008000800 */
[----:B------:R-:W2:Y:S01]  /*eeae0*/  LDS R11, [R0+UR7+0xe100] ;  /* 0x00e10007000b7984 */ /* 0x000ea20008000800 */
        /* <DEDUP_REMOVED lines=18> */
[----:B---3--:R-:W-:Y:S01]  /*eec10*/  HMMA.1688.F32.TF32 R4, R108, R244, R116 ;  /* 0x000000f46c04723c */ /* 0x008fe20000081074 */
        /* <DEDUP_REMOVED lines=149> */
[C---:B------:R-:W-:Y:S03]  /*ef570*/  HMMA.1688.F32.TF32 R216, R8.reuse, R242, R68 ;  /* 0x000000f208d8723c */ /* 0x040fe60000081044 */
[----:B------:R2:W-:Y:S04]  /*ef580*/  STL.64 [R1+0xf20], R4 ;  /* 0x000f200401007387 */ /* 0x0005e80000100a00 */
[----:B------:R3:W-:Y:S01]  /*ef590*/  STL.64 [R1+0xf28], R6 ;  /* 0x000f280601007387 */ /* 0x0007e20000100a00 */
[C---:B------:R-:W-:Y:S03]  /*ef5a0*/  HMMA.1688.F32.TF32 R220, R8.reuse, R250, R244 ;  /* 0x000000fa08dc723c */ /* 0x040fe600000810f4 */
[----:B-1----:R-:W-:Y:S04]  /*ef5b0*/  STL.64 [R1+0xa438], R202 ;  /* 0x00a438ca01007387 */ /* 0x002fe80000100a00 */
        /* <DEDUP_REMOVED lines=398> */
[----:B------:R-:W1:Y:S01]  /*f0ea0*/  LDS R11, [R0+UR7+0x1a100] ;  /* 0x01a10007000b7984 */ /* 0x000e620008000800 */
[C---:B------:R-:W-:Y:S08]  /*f0eb0*/  HMMA.1688.F32.TF32 R220, R108.reuse, R250, R220 ;  /* 0x000000fa6cdc723c */ /* 0x040ff000000810dc */
[C---:B------:R-:W-:Y:S08]  /*f0ec0*/  HMMA.1688.F32.TF32 R200, R108.reuse, R18, R200 ;  /* 0x000000126cc8723c */ /* 0x040ff000000810c8 */
[C---:B------:R-:W-:Y:S08]  /*f0ed0*/  HMMA.1688.F32.TF32 R224, R108.reuse, R246, R224 ;  /* 0x000000f66ce0723c */ /* 0x040ff000000810e0 */
[C---:B------:R-:W-:Y:S08]  /*f0ee0*/  HMMA.1688.F32.TF32 R192, R108.reuse, R26, R192 ;  /* 0x0000001a6cc0723c */ /* 0x040ff000000810c0 */
[C---:B------:R-:W-:Y:S08]  /*f0ef0*/  HMMA.1688.F32.TF32 R196, R108.reuse, R22, R196 ;  /* 0x000000166cc4723c */ /* 0x040ff000000810c4 */
[C---:B------:R-:W-:Y:S08]  /*f0f00*/  HMMA.1688.F32.TF32 R228, R108.reuse, R242, R228 ;  /* 0x000000f26ce4723c */ /* 0x040ff000000810e4 */
[----:B------:R-:W-:Y:S08]  /*f0f10*/  HMMA.1688.F32.TF32 R120, R108, R14, R120 ;  /* 0x0000000e6c78723c */ /* 0x000ff00000081078 */
[C---:B-1----:R-:W-:Y:S01]  /*f0f20*/  HMMA.1688.F32.TF32 R12, R8.reuse, R12, R220 ;  /* 0x0000000c080c723c */ /* 0x042fe200000810dc */
        /* <DEDUP_REMOVED lines=32> */
[C---:B----4-:R-:W-:Y:S08]  /*f1130*/  HMMA.1688.F32.TF32 R16, R8.reuse, R80, R204 ;  /* 0x000000500810723c */ /* 0x050ff000000810cc */
[C---:B------:R-:W-:Y:S08]  /*f1140*/  HMMA.1688.F32.TF32 R24, R8.reuse, R84, R208 ;  /* 0x000000540818723c */ /* 0x040ff000000810d0 */
[----:B------:R-:W-:Y:S03]  /*f1150*/  HMMA.1688.F32.TF32 R20, R8, R88, R212 ;  /* 0x000000580814723c */ /* 0x000fe600000810d4 */
[----:B------:R-:W-:Y:S04]  /*f1160*/  STL.64 [R1+0x10c0], R16 ;  /* 0x0010c01001007387 */ /* 0x000fe80000100a00 */
[----:B------:R1:W-:Y:S01]  /*f1170*/  STL.64 [R1+0x10c8], R18 ;  /* 0x0010c81201007387 */ /* 0x0003e20000100a00 */
[C---:B------:R-:W-:Y:S08]  /*f1180*/  HMMA.1688.F32.TF32 R232, R108.reuse, R106, R232 ;  /* 0x0000006a6ce8723c */ /* 0x040ff000000810e8 */
[----:B------:R-:W-:Y:S08]  /*f1190*/  HMMA.1688.F32.TF32 R124, R108, R6, R124 ;  /* 0x000000066c7c723c */ /* 0x000ff0000008107c */
[C---:B-1----:R-:W-:Y:S08]  /*f11a0*/  HMMA.1688.F32.TF32 R16, R8.reuse, R4, R216 ;  /* 0x000000040810723c */ /* 0x042ff000000810d8 */
        /* <DEDUP_REMOVED lines=24> */
[C---:B------:R-:W-:Y:S11]  /*f1330*/  HMMA.1688.F32.TF32 R12, R8.reuse, R244, R116 ;  /* 0x000000f4080c723c */ /* 0x040ff60000081074 */
        /* <DEDUP_REMOVED lines=1087> */
[----:B------:R2:W-:Y:S04]  /*f5730*/  STL.64 [R1+0x9dd0], R218 ;  /* 0x009dd0da01007387 */ /* 0x0005e80000100a00 */
[----:B------:R-:W-:Y:S04]  /*f5740*/  STL.64 [R1+0x9dc8], R216 ;  /* 0x009dc8d801007387 */ /* 0x000fe80000100a00 */
[----:B------:R2:W-:Y:S04]  /*f5750*/  STL.64 [R1+0x9dc0], R250 ;  /* 0x009dc0fa01007387 */ /* 0x0005e80000100a00 */
[----:B------:R3:W-:Y:S04]  /*f5760*/  STL.64 [R1+0x9db8], R248 ;  /* 0x009db8f801007387 */ /* 0x0007e80000100a00 */
[----:B-1----:R-:W3:Y:S04]  /*f5770*/  LDL.64 R214, [R1+0x28] ;  /* 0x0000280001d67983 */ /* 0x002ee80000100a00 */
[----:B--2---:R-:W2:Y:S04]  /*f5780*/  LDL R218, [R1+0x18] ;  /* 0x0000180001da7983 */ /* 0x004ea80000100800 */
[----:B------:R-:W2:Y:S04]  /*f5790*/  LDL R250, [R1+0x8] ;  /* 0x0000080001fa7983 */ /* 0x000ea80000100800 */
[----:B------:R-:W2:Y:S04]  /*f57a0*/  LDL R251, [R1+0xc] ;  /* 0x00000c0001fb7983 */ /* 0x000ea80000100800 */
[----:B------:R-:W2:Y:S04]  /*f57b0*/  LDL R219, [R1+0x1c] ;  /* 0x00001c0001db7983 */ /* 0x000ea80000100800 */
[----:B------:R-:W2:Y:S04]  /*f57c0*/  LDL.LU.64 R210, [R1+0x9df0] ;  /* 0x009df00001d27983 */ /* 0x000ea80000300a00 */
[----:B------:R-:W2:Y:S01]  /*f57d0*/  LDL.LU.64 R208, [R1+0x9de8] ;  /* 0x009de80001d07983 */ /* 0x000ea20000300a00 */
[----:B---3--:R-:W-:-:S02]  /*f57e0*/  IMAD.MOV.U32 R3, RZ, RZ, R214 ;  /* 0x000000ffff037224 */ /* 0x008fc400078e00d6 */
[----:B------:R-:W-:Y:S01]  /*f57f0*/  IMAD.MOV.U32 R2, RZ, RZ, R215 ;  /* 0x000000ffff027224 */ /* 0x000fe200078e00d7 */
[C---:B--2---:R-:W-:Y:S01]  /*f5800*/  HMMA.1688.F32.TF32 R208, R108.reuse, R214, R208 ;  /* 0x000000d66cd0723c */ /* 0x044fe200000810d0 */
        /* <DEDUP_REMOVED lines=14> */
[----:B------:R-:W-:Y:S01]  /*f58f0*/  IMAD.MOV.U32 R249, RZ, RZ, R107 ;  /* 0x000000fffff97224 */ /* 0x000fe200078e006b */
[----:B------:R-:W2:Y:S04]  /*f5900*/  LDL.LU R106, [R1+0x9db4] ;  /* 0x009db400016a7983 */ /* 0x000ea80000300800 */
[----:B------:R-:W2:Y:S04]  /*f5910*/  LDL.LU R107, [R1+0x9db0] ;  /* 0x009db000016b7983 */ /* 0x000ea80000300800 */
[----:B------:R-:W-:Y:S04]  /*f5920*/  STL.64 [R1+0x9ba8], R246 ;  /* 0x009ba8f601007387 */ /* 0x000fe80000100a00 */
[----:B------:R1:W-:Y:S02]  /*f5930*/  STL.64 [R1+0x9ba0], R244 ;  /* 0x009ba0f401007387 */ /* 0x0003e40000100a00 */
[----:B-1----:R-:W-:-:S02]  /*f5940*/  IMAD.MOV.U32 R244, RZ, RZ, R102 ;  /* 0x000000fffff47224 */ /* 0x002fc400078e0066 */
[----:B------:R-:W-:Y:S01]  /*f5950*/  IMAD.MOV.U32 R245, RZ, RZ, R103 ;  /* 0x000000fffff57224 */ /* 0x000fe200078e0067 */
[----:B------:R-:W3:Y:S04]  /*f5960*/  LDL.LU R102, [R1+0x9dac] ;  /* 0x009dac0001667983 */ /* 0x000ee80000300800 */
[----:B------:R-:W3:Y:S04]  /*f5970*/  LDL.LU R103, [R1+0x9da8] ;  /* 0x009da80001677983 */ /* 0x000ee80000300800 */
[----:B------:R-:W-:Y:S04]  /*f5980*/  STL.64 [R1+0x9bb8], R242 ;  /* 0x009bb8f201007387 */ /* 0x000fe80000100a00 */
[----:B------:R1:W-:Y:S02]  /*f5990*/  STL.64 [R1+0x9bb0], R240 ;  /* 0x009bb0f001007387 */ /* 0x0003e40000100a00 */
[----:B-1----:R-:W-:-:S02]  /*f59a0*/  IMAD.MOV.U32 R240, RZ, RZ, R98 ;  /* 0x000000fffff07224 */ /* 0x002fc400078e0062 */
[----:B------:R-:W-:Y:S01]  /*f59b0*/  IMAD.MOV.U32 R241, RZ, RZ, R99 ;  /* 0x000000fffff17224 */ /* 0x000fe200078e0063 */
[----:B------:R-:W4:Y:S04]  /*f59c0*/  LDL.LU R98, [R1+0x9da4] ;  /* 0x009da40001627983 */ /* 0x000f280000300800 */
[----:B------:R-:W4:Y:S01]  /*f59d0*/  LDL.LU R99, [R1+0x9da0] ;  /* 0x009da00001637983 */ /* 0x000f220000300800 */
[C---:B------:R-:W-:Y:S08]  /*f59e0*/  HMMA.1688.F32.TF32 R232, R200.reuse, R104, R232 ;  /* 0x00000068c8e8723c */ /* 0x040ff000000810e8 */
[C---:B------:R-:W-:Y:S08]  /*f59f0*/  HMMA.1688.F32.TF32 R236, R200.reuse, R100, R236 ;  /* 0x00000064c8ec723c */ /* 0x040ff000000810ec */
[----:B------:R-:W-:Y:S01]  /*f5a00*/  HMMA.1688.F32.TF32 R112, R200, R96, R112 ;  /* 0x00000060c870723c */ /* 0x000fe20000081070 */
[----:B--2---:R-:W-:Y:S04]  /*f5a10*/  STL.64 [R1+0x9bc8], R106 ;  /* 0x009bc86a01007387 */ /* 0x004fe80000100a00 */
[----:B------:R1:W-:Y:S02]  /*f5a20*/  STL.64 [R1+0x9bc0], R104 ;  /* 0x009bc06801007387 */ /* 0x0003e40000100a00 */
[----:B-1----:R-:W-:-:S02]  /*f5a30*/  IMAD.MOV.U32 R104, RZ, RZ, R94 ;  /* 0x000000ffff687224 */ /* 0x002fc400078e005e */
[----:B------:R-:W-:Y:S01]  /*f5a40*/  IMAD.MOV.U32 R105, RZ, RZ, R95 ;  /* 0x000000ffff697224 */ /* 0x000fe200078e005f */
[----:B------:R-:W2:Y:S04]  /*f5a50*/  LDL.LU R94, [R1+0x9d9c] ;  /* 0x009d9c00015e7983 */ /* 0x000ea80000300800 */
[----:B------:R-:W2:Y:S04]  /*f5a60*/  LDL.LU R95, [R1+0x9d98] ;  /* 0x009d9800015f7983 */ /* 0x000ea80000300800 */
[----:B---3--:R-:W-:Y:S04]  /*f5a70*/  STL.64 [R1+0x9bd8], R102 ;  /* 0x009bd86601007387 */ /* 0x008fe80000100a00 */
[----:B------:R1:W-:Y:S02]  /*f5a80*/  STL.64 [R1+0x9bd0], R100 ;  /* 0x009bd06401007387 */ /* 0x0003e40000100a00 */
[----:B-1----:R-:W-:-:S02]  /*f5a90*/  IMAD.MOV.U32 R100, RZ, RZ, R14 ;  /* 0x000000ffff647224 */ /* 0x002fc400078e000e */
[----:B------:R-:W-:Y:S01]  /*f5aa0*/  IMAD.MOV.U32 R101, RZ, RZ, R15 ;  /* 0x000000ffff657224 */ /* 0x000fe200078e000f */
[----:B------:R-:W3:Y:S04]  /*f5ab0*/  LDL.LU R14, [R1+0x9d94] ;  /* 0x009d9400010e7983 */ /* 0x000ee80000300800 */
[----:B------:R-:W3:Y:S04]  /*f5ac0*/  LDL.LU R15, [R1+0x9d90] ;  /* 0x009d9000010f7983 */ /* 0x000ee80000300800 */
[----:B----4-:R-:W-:Y:S04]  /*f5ad0*/  STL.64 [R1+0x9be8], R98 ;  /* 0x009be86201007387 */ /* 0x010fe80000100a00 */
        /* <DEDUP_REMOVED lines=75> */
[----:B-1----:R-:W-:Y:S08]  /*f5f90*/  HMMA.1688.F32.TF32 R12, R8, R12, R220 ;  /* 0x0000000c080c723c */ /* 0x002ff000000810dc */
[C---:B------:R-:W-:Y:S08]  /*f5fa0*/  HMMA.1688.F32.TF32 R112, R108.reuse, R98, R112 ;  /* 0x000000626c70723c */ /* 0x040ff00000081070 */
[----:B------:R-:W-:Y:S01]  /*f5fb0*/  HMMA.1688.F32.TF32 R116, R108, R94, R116 ;  /* 0x0000005e6c74723c */ /* 0x000fe20000081074 */
        /* <DEDUP_REMOVED lines=34> */
[C---:B------:R-:W-:Y:S03]  /*f61e0*/  HMMA.1688.F32.TF32 R20, R8.reuse, R88, R212 ;  /* 0x000000580814723c */ /* 0x040fe600000810d4 */
[----:B------:R-:W-:Y:S04]  /*f61f0*/  STL.64 [R1+0x1cf0], R16 ;  /* 0x001cf01001007387 */ /* 0x000fe80000100a00 */
[----:B------:R1:W-:Y:S02]  /*f6200*/  STL.64 [R1+0x1cf8], R18 ;  /* 0x001cf81201007387 */ /* 0x0003e40000100a00 */
[C---:B-1----:R-:W-:Y:S08]  /*f6210*/  HMMA.1688.F32.TF32 R16, R8.reuse, R4, R216 ;  /* 0x000000040810723c */ /* 0x042ff000000810d8 */
        /* <DEDUP_REMOVED lines=87> */
[----:B---3--:R-:W3:Y:S04]  /*f6790*/  LDL.LU R14, [R1+0x2fa8] ;  /* 0x002fa800010e7983 */ /* 0x008ee80000300800 */
[----:B------:R-:W3:Y:S04]  /*f67a0*/  LDL.LU R15, [R1+0x2fac] ;  /* 0x002fac00010f7983 */ /* 0x000ee80000300800 */
[----:B----4-:R-:W4:Y:S04]  /*f67b0*/  LDL R6, [R1+0x488] ;  /* 0x0004880001067983 */ /* 0x010f280000100800 */
[----:B------:R-:W4:Y:S04]  /*f67c0*/  LDL R7, [R1+0x48c] ;  /* 0x00048c0001077983 */ /* 0x000f280000100800 */
[----:B------:R-:W4:Y:S01]  /*f67d0*/  LDL.LU R88, [R1+0x2fb0] ;  /* 0x002fb00001587983 */ /* 0x000f220000300800 */
[C---:B------:R-:W-:Y:S03]  /*f67e0*/  HMMA.1688.F32.TF32 R128, R108.reuse, R90, R128 ;  /* 0x0000005a6c80723c */ /* 0x040fe60000081080 */
        /* <DEDUP_REMOVED lines=26> */
[C---:B--2---:R-:W-:Y:S08]  /*f6990*/  HMMA.1688.F32.TF32 R120, R8.reuse, R208, R124 ;  /* 0x000000d00878723c */ /* 0x044ff0000008107c */
        /* <DEDUP_REMOVED lines=19> */
[C---:B-1----:R-:W-:Y:S01]  /*f6ad0*/  HMMA.1688.F32.TF32 R20, R8.reuse, R40, R156 ;  /* 0x000000280814723c */ /* 0x042fe2000008109c */
        /* <DEDUP_REMOVED lines=29> */
[C---:B-1----:R-:W-:Y:S08]  /*f6cb0*/  HMMA.1688.F32.TF32 R16, R8.reuse, R80, R196 ;  /* 0x000000500810723c */ /* 0x042ff000000810c4 */
[----:B------:R-:W-:Y:S01]  /*f6cc0*/  HMMA.1688.F32.TF32 R8, R8, R84, R200 ;  /* 0x000000540808723c */ /* 0x000fe200000810c8 */
[----:B------:R-:W-:Y:S04]  /*f6cd0*/  LDS R202, [R252+UR7+0x12280] ;  /* 0x01228007fcca7984 */ /* 0x000fe80008000800 */
[----:B------:R-:W1:Y:S04]  /*f6ce0*/  LDS R203, [R0+UR7+0x12280] ;  /* 0x0122800700cb7984 */ /* 0x000e680008000800 */
[----:B------:R-:W-:Y:S04]  /*f6cf0*/  LDS R200, [R252+UR7+0x10280] ;  /* 0x01028007fcc87984 */ /* 0x000fe80008000800 */
[----:B------:R-:W2:Y:S04]  /*f6d00*/  LDS R201, [R0+UR7+0x10280] ;  /* 0x0102800700c97984 */ /* 0x000ea80008000800 */
[----:B------:R-:W-:Y:S04]  /*f6d10*/  STL.64 [R1+0x1f90], R24 ;  /* 0x001f901801007387 */ /* 0x000fe80000100a00 */
[----:B------:R-:W-:Y:S04]  /*f6d20*/  STL.64 [R1+0x1f98], R26 ;  /* 0x001f981a01007387 */ /* 0x000fe80000100a00 */
[----:B------:R-:W-:Y:S04]  /*f6d30*/  STL.64 [R1+0x1f80], R20 ;  /* 0x001f801401007387 */ /* 0x000fe80000100a00 */
[----:B------:R-:W-:Y:S01]  /*f6d40*/  STL.64 [R1+0x1f88], R22 ;  /* 0x001f881601007387 */ /* 0x000fe20000100a00 */
[C---:B------:R-:W-:Y:S08]  /*f6d50*/  HMMA.1688.F32.TF32 R216, R108.reuse, R242, R104 ;  /* 0x000000f26cd8723c */ /* 0x040ff00000081068 */
[C---:B---3--:R-:W-:Y:S01]  /*f6d60*/  HMMA.1688.F32.TF32 R220, R108.reuse, R250, R244 ;  /* 0x000000fa6cdc723c */ /* 0x048fe200000810f4 */
[----:B------:R-:W-:Y:S04]  /*f6d70*/  STL.64 [R1+0x1f70], R16 ;  /* 0x001f701001007387 */ /* 0x000fe80000100a00 */
[----:B------:R-:W-:Y:S04]  /*f6d80*/  STL.64 [R1+0x1f78], R18 ;  /* 0x001f781201007387 */ /* 0x000fe80000100a00 */
[----:B------:R3:W-:Y:S04]  /*f6d90*/  STL.64 [R1+0x1f60], R8 ;  /* 0x001f600801007387 */ /* 0x0007e80000100a00 */
[----:B------:R2:W-:Y:S01]  /*f6da0*/  STL.64 [R1+0x1f68], R10 ;  /* 0x001f680a01007387 */ /* 0x0005e20000100a00 */
[C---:B------:R-:W-:Y:S08]  /*f6db0*/  HMMA.1688.F32.TF32 R212, R108.reuse, R102, R96 ;  /* 0x000000666cd4723c */ /* 0x040ff00000081060 */
[C---:B------:R-:W-:Y:S01]  /*f6dc0*/  HMMA.1688.F32.TF32 R208, R108.reuse, R94, R12 ;  /* 0x0000005e6cd0723c */ /* 0x040fe2000008100c */
        /* <DEDUP_REMOVED lines=28> */
[----:B------:R-:W2:Y:S01]  /*f6f90*/  LDL.LU R4, [R1+0x2b50] ;  /* 0x002b500001047983 */ /* 0x000ea20000300800 */
[C---:B----4-:R-:W-:Y:S03]  /*f6fa0*/  HMMA.1688.F32.TF32 R204, R108.reuse, R6, R88 ;  /* 0x000000066ccc723c */ /* 0x050fe60000081058 */
[----:B------:R-:W2:Y:S04]  /*f6fb0*/  LDL.LU R5, [R1+0x2b54] ;  /* 0x002b540001057983 */ /* 0x000ea80000300800 */
[----:B------:R-:W2:Y:S04]  /*f6fc0*/  LDL.LU R6, [R1+0x2b58] ;  /* 0x002b580001067983 */ /* 0x000ea80000300800 */
[----:B------:R-:W2:Y:S04]  /*f6fd0*/  LDL.LU R7, [R1+0x2b5c] ;  /* 0x002b5c0001077983 */ /* 0x000ea80000300800 */
        /* <DEDUP_REMOVED lines=142> */
[C---:B---3--:R-:W-:Y:S03]  /*f78c0*/  HMMA.1688.F32.TF32 R232, R108.reuse, R234, R20 ;  /* 0x000000ea6ce8723c */ /* 0x048fe60000081014 */
[----:B------:R-:W3:Y:S04]  /*f78d0*/  LDL.LU.64 R22, [R1+0x9d38] ;  /* 0x009d380001167983 */ /* 0x000ee80000300a00 */
[----:B------:R-:W3:Y:S01]  /*f78e0*/  LDL.LU.64 R20, [R1+0x9d30] ;  /* 0x009d300001147983 */ /* 0x000ee20000300a00 */
[C---:B------:R-:W-:Y:S03]  /*f78f0*/  HMMA.1688.F32.TF32 R236, R108.reuse, R238, R8 ;  /* 0x000000ee6cec723c */ /* 0x040fe60000081008 */
        /* <DEDUP_REMOVED lines=96> */
[----:B------:R-:W4:Y:S01]  /*f7f00*/  LDL.64 R210, [R1+0x38] ;  /* 0x0000380001d27983 */ /* 0x000f220000100a00 */
[----:B--2---:R-:W-:-:S02]  /*f7f10*/  IMAD.MOV.U32 R214, RZ, RZ, R3 ;  /* 0x000000ffffd67224 */ /* 0x004fc400078e0003 */
[----:B------:R-:W-:Y:S01]  /*f7f20*/  IMAD.MOV.U32 R215, RZ, RZ, R2 ;  /* 0x000000ffffd77224 */ /* 0x000fe200078e0002 */
[----:B---3--:R-:W2:Y:S04]  /*f7f30*/  LDL R218, [R1+0x18] ;  /* 0x0000180001da7983 */ /* 0x008ea80000100800 */
[----:B-1----:R-:W3:Y:S04]  /*f7f40*/  LDL R250, [R1+0x8] ;  /* 0x0000080001fa7983 */ /* 0x002ee80000100800 */
[----:B------:R-:W3:Y:S04]  /*f7f50*/  LDL R251, [R1+0xc] ;  /* 0x00000c0001fb7983 */ /* 0x000ee80000100800 */
[----:B------:R-:W2:Y:S01]  /*f7f60*/  LDL R219, [R1+0x1c] ;  /* 0x00001c0001db7983 */ /* 0x000ea20000100800 */
[----:B----4-:R-:W-:Y:S01]  /*f7f70*/  HMMA.1688.F32.TF32 R204, R8, R210, R204 ;  /* 0x000000d208cc723c */ /* 0x010fe200000810cc */
[----:B------:R-:W-:-:S02]  /*f7f80*/  IMAD.MOV.U32 R3, RZ, RZ, R210 ;  /* 0x000000ffff037224 */ /* 0x000fc400078e00d2 */
[----:B------:R-:W-:Y:S02]  /*f7f90*/  IMAD.MOV.U32 R2, RZ, RZ, R211 ;  /* 0x000000ffff027224 */ /* 0x000fe400078e00d3 */
[----:B------:R-:W4:Y:S04]  /*f7fa0*/  LDL.LU.64 R210, [R1+0x9b88] ;  /* 0x009b880001d27983 */ /* 0x000f280000300a00 */
[----:B------:R-:W4:Y:S02]  /*f7fb0*/  LDL.LU.64 R208, [R1+0x9b80] ;  /* 0x009b800001d07983 */ /* 0x000f240000300a00 */
[C---:B----4-:R-:W-:Y:S02]  /*f7fc0*/  HMMA.1688.F32.TF32 R208, R8.reuse, R214, R208 ;  /* 0x000000d608d0723c */ /* 0x050fe400000810d0 */
[----:B------:R-:W2:Y:S04]  /*f7fd0*/  LDL.LU.64 R214, [R1+0x9b78] ;  /* 0x009b780001d67983 */ /* 0x000ea80000300a00 */
[----:B------:R-:W2:Y:S02]  /*f7fe0*/  LDL.LU.64 R212, [R1+0x9b70] ;  /* 0x009b700001d47983 */ /* 0x000ea40000300a00 */
[----:B--2---:R-:W-:Y:S02]  /*f7ff0*/  HMMA.1688.F32.TF32 R212, R8, R218, R212 ;  /* 0x000000da08d4723c */ /* 0x004fe400000810d4 */
[----:B------:R-:W3:Y:S04]  /*f8000*/  LDL.LU.64 R218, [R1+0x9b68] ;  /* 0x009b680001da7983 */ /* 0x000ee80000300a00 */
[----:B------:R-:W3:Y:S02]  /*f8010*/  LDL.LU.64 R216, [R1+0x9b60] ;  /* 0x009b600001d87983 */ /* 0x000ee40000300a00 */
[----:B------:R-:W-:Y:S08]  /*f8020*/  HMMA.1688.F32.TF32 R220, R200, R248, R220 ;  /* 0x000000f8c8dc723c */ /* 0x000ff000000810dc */
[----:B---3--:R-:W-:Y:S01]  /*f8030*/  HMMA.1688.F32.TF32 R216, R8, R250, R216 ;  /* 0x000000fa08d8723c */ /* 0x008fe200000810d8 */
        /* <DEDUP_REMOVED lines=96> */
[----:B------:R1:W-:Y:S05]  /*f8640*/  STL.64 [R1+0x9a80], R16 ;  /* 0x009a801001007387 */ /* 0x0003ea0000100a00 */
        /* <DEDUP_REMOVED lines=28> */
[----:B-1----:R-:W-:Y:S01]  /*f8810*/  HMMA.1688.F32.TF32 R16, R108, R60, R204 ;  /* 0x0000003c6c10723c */ /* 0x002fe200000810cc */
[----:B------:R-:W2:Y:S01]  /*f8820*/  LDL.64 R60, [R1+0x7d0] ;  /* 0x0007d000013c7983 */ /* 0x000ea20000100a00 */
[----:B------:R-:W-:-:S02]  /*f8830*/  IMAD.MOV.U32 R74, RZ, RZ, R64 ;  /* 0x000000ffff4a7224 */ /* 0x000fc400078e0040 */
[----:B------:R-:W-:-:S15]  /*f8840*/  IMAD.MOV.U32 R75, RZ, RZ, R65 ;  /* 0x000000ffff4b7224 */ /* 0x000fde00078e0041 */
[----:B------:R-:W-:Y:S04]  /*f8850*/  STL.64 [R1+0x2150], R16 ;  /* 0x0021501001007387 */ /* 0x000fe80000100a00 */
[----:B------:R-:W-:Y:S04]  /*f8860*/  STL.64 [R1+0x2158], R18 ;  /* 0x0021581201007387 */ /* 0x000fe80000100a00 */
[----:B------:R-:W-:Y:S04]  /*f8870*/  STL.64 [R1+0x2160], R8 ;  /* 0x0021600801007387 */ /* 0x000fe80000100a00 */
[----:B------:R1:W-:Y:S04]  /*f8880*/  STL.64 [R1+0x2168], R10 ;  /* 0x0021680a01007387 */ /* 0x0003e80000100a00 */
[----:B------:R-:W2:Y:S01]  /*f8890*/  LDL.64 R64, [R1+0x7c0] ;  /* 0x0007c00001407983 */ /* 0x000ea20000100a00 */
[----:B-1----:R-:W-:Y:S03]  /*f88a0*/  HMMA.1688.F32.TF32 R8, R108, R68, R212 ;  /* 0x000000446c08723c */ /* 0x002fe600000810d4 */
[----:B------:R-:W-:Y:S04]  /*f88b0*/  STL.64 [R1+0x9a98], R74 ;  /* 0x009a984a01007387 */ /* 0x000fe80000100a00 */
[----:B------:R-:W-:Y:S01]  /*f88c0*/  STL.64 [R1+0x9a90], R72 ;  /* 0x009a904801007387 */ /* 0x000fe20000100a00 */
[----:B------:R-:W-:-:S02]  /*f88d0*/  IMAD.MOV.U32 R78, RZ, RZ, R68 ;  /* 0x000000ffff4e7224 */ /* 0x000fc400078e0044 */
[----:B------:R-:W-:-:S09]  /*f88e0*/  IMAD.MOV.U32 R79, RZ, RZ, R69 ;  /* 0x000000ffff4f7224 */ /* 0x000fd200078e0045 */
[----:B------:R-:W-:Y:S04]  /*f88f0*/  STL.64 [R1+0x2180], R8 ;  /* 0x0021800801007387 */ /* 0x000fe80000100a00 */
[----:B------:R4:W-:Y:S04]  /*f8900*/  STL.64 [R1+0x2188], R10 ;  /* 0x0021880a01007387 */ /* 0x0009e80000100a00 */
[----:B------:R-:W2:Y:S01]  /*f8910*/  LDL.64 R68, [R1+0x7b0] ;  /* 0x0007b00001447983 */ /* 0x000ea20000100a00 */
[----:B----4-:R-:W-:Y:S03]  /*f8920*/  HMMA.1688.F32.TF32 R8, R108, R240, R216 ;  /* 0x000000f06c08723c */ /* 0x010fe600000810d8 */
[----:B------:R-:W-:Y:S04]  /*f8930*/  STL.64 [R1+0x9aa8], R78 ;  /* 0x009aa84e01007387 */ /* 0x000fe80000100a00 */
[----:B------:R-:W-:Y:S01]  /*f8940*/  STL.64 [R1+0x9aa0], R76 ;  /* 0x009aa04c01007387 */ /* 0x000fe20000100a00 */
[----:B------:R-:W-:-:S02]  /*f8950*/  IMAD.MOV.U32 R82, RZ, RZ, R240 ;  /* 0x000000ffff527224 */ /* 0x000fc400078e00f0 */
[----:B------:R-:W-:-:S09]  /*f8960*/  IMAD.MOV.U32 R83, RZ, RZ, R241 ;  /* 0x000000ffff537224 */ /* 0x000fd200078e00f1 */
[----:B------:R-:W-:Y:S04]  /*f8970*/  STL.64 [R1+0x2190], R8 ;  /* 0x0021900801007387 */ /* 0x000fe80000100a00 */
[----:B------:R3:W-:Y:S04]  /*f8980*/  STL.64 [R1+0x2198], R10 ;  /* 0x0021980a01007387 */ /* 0x0007e80000100a00 */
[----:B------:R-:W4:Y:S01]  /*f8990*/  LDL.64 R240, [R1+0x7a0] ;  /* 0x0007a00001f07983 */ /* 0x000f220000100a00 */
[----:B---3--:R-:W-:Y:S03]  /*f89a0*/  HMMA.1688.F32.TF32 R8, R108, R244, R220 ;  /* 0x000000f46c08723c */ /* 0x008fe600000810dc */
[----:B------:R-:W-:Y:S04]  /*f89b0*/  STL.64 [R1+0x9ab8], R82 ;  /* 0x009ab85201007387 */ /* 0x000fe80000100a00 */
[----:B------:R-:W-:Y:S01]  /*f89c0*/  STL.64 [R1+0x9ab0], R80 ;  /* 0x009ab05001007387 */ /* 0x000fe20000100a00 */
[----:B------:R-:W-:-:S02]  /*f89d0*/  IMAD.MOV.U32 R86, RZ, RZ, R244 ;  /* 0x000000ffff567224 */ /* 0x000fc400078e00f4 */
[----:B------:R-:W-:-:S09]  /*f89e0*/  IMAD.MOV.U32 R87, RZ, RZ, R245 ;  /* 0x000000ffff577224 */ /* 0x000fd200078e00f5 */
[----:B------:R-:W-:Y:S04]  /*f89f0*/  STL.64 [R1+0x21a0], R8 ;  /* 0x0021a00801007387 */ /* 0x000fe80000100a00 */
[----:B------:R1:W-:Y:S04]  /*f8a00*/  STL.64 [R1+0x21a8], R10 ;  /* 0x0021a80a01007387 */ /* 0x0003e80000100a00 */
[----:B------:R-:W3:Y:S01]  /*f8a10*/  LDL.64 R244, [R1+0x790] ;  /* 0x0007900001f47983 */ /* 0x000ee20000100a00 */
[----:B-1----:R-:W-:Y:S03]  /*f8a20*/  HMMA.1688.F32.TF32 R8, R108, R248, R224 ;  /* 0x000000f86c08723c */ /* 0x002fe600000810e0 */
[----:B------:R-:W-:Y:S04]  /*f8a30*/  STL.64 [R1+0x9ac8], R86 ;  /* 0x009ac85601007387 */ /* 0x000fe80000100a00 */
[----:B------:R-:W-:Y:S01]  /*f8a40*/  STL.64 [R1+0x9ac0], R84 ;  /* 0x009ac05401007387 */ /* 0x000fe20000100a00 */
[----:B------:R-:W-:-:S02]  /*f8a50*/  IMAD.MOV.U32 R90, RZ, RZ, R248 ;  /* 0x000000ffff5a7224 */ /* 0x000fc400078e00f8 */
[----:B------:R-:W-:-:S09]  /*f8a60*/  IMAD.MOV.U32 R91, RZ, RZ, R249 ;  /* 0x000000ffff5b7224 */ /* 0x000fd200078e00f9 */
[----:B------:R-:W-:Y:S04]  /*f8a70*/  STL.64 [R1+0x21b0], R8 ;  /* 0x0021b00801007387 */ /* 0x000fe80000100a00 */
[----:B------:R2:W-:Y:S04]  /*f8a80*/  STL.64 [R1+0x21b8], R10 ;  /* 0x0021b80a01007387 */ /* 0x0005e80000100a00 */
[----:B------:R-:W3:Y:S04]  /*f8a90*/  LDL.64 R248, [R1+0x780] ;  /* 0x0007800001f87983 */ /* 0x000ee80000100a00 */
[----:B------:R-:W-:Y:S04]  /*f8aa0*/  STL.64 [R1+0x9ad8], R90 ;  /* 0x009ad85a01007387 */ /* 0x000fe80000100a00 */
[----:B------:R-:W-:Y:S01]  /*f8ab0*/  STL.64 [R1+0x9ad0], R88 ;  /* 0x009ad05801007387 */ /* 0x000fe20000100a00 */
[----:B--2---:R-:W-:Y:S01]  /*f8ac0*/  HMMA.1688.F32.TF32 R8, R108, R60, R228 ;  /* 0x0000003c6c08723c */ /* 0x004fe200000810e4 */
[----:B------:R-:W-:-:S02]  /*f8ad0*/  IMAD.MOV.U32 R6, RZ, RZ, R60 ;  /* 0x000000ffff067224 */ /* 0x000fc400078e003c */
[----:B------:R-:W-:-:S15]  /*f8ae0*/  IMAD.MOV.U32 R7, RZ, RZ, R61 ;  /* 0x000000ffff077224 */ /* 0x000fde00078e003d */
[----:B------:R-:W-:Y:S01]  /*f8af0*/  NOP ;  /* 0x0000000000007918 */ /* 0x000fe20000000000 */
[----:B------:R-:W-:Y:S04]  /*f8b00*/  STL.64 [R1+0x21c0], R8 ;  /* 0x0021c00801007387 */ /* 0x000fe80000100a00 */
[----:B------:R-:W-:Y:S04]  /*f8b10*/  STL.64 [R1+0x21c8], R10 ;  /* 0x0021c80a01007387 */ /* 0x000fe80000100a00 */
[----:B------:R-:W-:Y:S04]  /*f8b20*/  STL.64 [R1+0x9ae8], R6 ;  /* 0x009ae80601007387 */ /* 0x000fe80000100a00 */
[----:B------:R1:W-:Y:S01]  /*f8b30*/  STL.64 [R1+0x9ae0], R4 ;  /* 0x009ae00401007387 */ /* 0x0003e20000100a00 */
[----:B------:R-:W-:-:S02]  /*f8b40*/  IMAD.MOV.U32 R14, RZ, RZ, R64 ;  /* 0x000000ffff0e7224 */ /* 0x000fc400078e0040 */
[----:B------:R-:W-:Y:S01]  /*f8b50*/  IMAD.MOV.U32 R15, RZ, RZ, R65 ;  /* 0x000000ffff0f7224 */ /* 0x000fe200078e0041 */
[----:B------:R-:W-:Y:S04]  /*f8b60*/  LDS R8, [R252+UR7+0xc300] ;  /* 0x00c30007fc087984 */ /* 0x000fe80008000800 */
[----:B------:R-:W-:Y:S04]  /*f8b70*/  LDS R10, [R252+UR7+0xe300] ;  /* 0x00e30007fc0a7984 */ /* 0x000fe80008000800 */
[----:B------:R-:W-:Y:S04]  /*f8b80*/  LDS R9, [R0+UR7+0xc300] ;  /* 0x00c3000700097984 */ /* 0x000fe80008000800 */
[----:B------:R-:W2:Y:S01]  /*f8b90*/  LDS R11, [R0+UR7+0xe300] ;  /* 0x00e30007000b7984 */ /* 0x000ea20008000800 */
[----:B-1----:R-:W-:-:S15]  /*f8ba0*/  HMMA.1688.F32.TF32 R4, R108, R64, R232 ;  /* 0x000000406c04723c */ /* 0x002fde00000810e8 */
[----:B------:R-:W-:-:S04]  /*f8bb0*/  NOP ;  /* 0x0000000000007918 */ /* 0x000fc80000000000 */
[----:B------:R-:W-:Y:S04]  /*f8bc0*/  STL.64 [R1+0x2250], R4 ;  /* 0x0022500401007387 */ /* 0x000fe80000100a00 */
[----:B------:R1:W-:Y:S02]  /*f8bd0*/  STL.64 [R1+0x2258], R6 ;  /* 0x0022580601007387 */ /* 0x0003e40000100a00 */
[----:B-1----:R-:W-:Y:S02]  /*f8be0*/  HMMA.1688.F32.TF32 R4, R108, R68, R236 ;  /* 0x000000446c04723c */ /* 0x002fe400000810ec */
[----:B------:R-:W-:Y:S04]  /*f8bf0*/  STL.64 [R1+0x9af8], R14 ;  /* 0x009af80e01007387 */ /* 0x000fe80000100a00 */
[----:B------:R-:W-:Y:S01]  /*f8c00*/  STL.64 [R1+0x9af0], R12 ;  /* 0x009af00c01007387 */ /* 0x000fe20000100a00 */
[----:B------:R-:W-:-:S02]  /*f8c10*/  IMAD.MOV.U32 R94, RZ, RZ, R68 ;  /* 0x000000ffff5e7224 */ /* 0x000fc400078e0044 */
[----:B------:R-:W-:-:S10]  /*f8c20*/  IMAD.MOV.U32 R95, RZ, RZ, R69 ;  /* 0x000000ffff5f7224 */ /* 0x000fd400078e0045 */
[----:B------:R-:W-:Y:S04]  /*f8c30*/  STL.64 [R1+0x2400], R4 ;  /* 0x0024000401007387 */ /* 0x000fe80000100a00 */
[----:B------:R4:W-:Y:S02]  /*f8c40*/  STL.64 [R1+0x2408], R6 ;  /* 0x0024080601007387 */ /* 0x0009e40000100a00 */
[----:B----4-:R-:W-:Y:S02]  /*f8c50*/  HMMA.1688.F32.TF32 R4, R108, R240, R112 ;  /* 0x000000f06c04723c */ /* 0x010fe40000081070 */
[----:B------:R-:W-:Y:S04]  /*f8c60*/  STL.64 [R1+0x9b08], R94 ;  /* 0x009b085e01007387 */ /* 0x000fe80000100a00 */
[----:B------:R-:W-:Y:S01]  /*f8c70*/  STL.64 [R1+0x9b00], R92 ;  /* 0x009b005c01007387 */ /* 0x000fe20000100a00 */
[----:B------:R-:W-:-:S02]  /*f8c80*/  IMAD.MOV.U32 R98, RZ, RZ, R240 ;  /* 0x000000ffff627224 */ /* 0x000fc400078e00f0 */
[----:B------:R-:W-:-:S10]  /*f8c90*/  IMAD.MOV.U32 R99, RZ, RZ, R241 ;  /* 0x000000ffff637224 */ /* 0x000fd400078e00f1 */
[----:B------:R-:W-:Y:S04]  /*f8ca0*/  STL.64 [R1+0x24a0], R4 ;  /* 0x0024a00401007387 */ /* 0x000fe80000100a00 */
[----:B------:R3:W-:Y:S02]  /*f8cb0*/  STL.64 [R1+0x24a8], R6 ;  /* 0x0024a80601007387 */ /* 0x0007e40000100a00 */
[----:B---3--:R-:W-:Y:S02]  /*f8cc0*/  HMMA.1688.F32.TF32 R4, R108, R244, R116 ;  /* 0x000000f46c04723c */ /* 0x008fe40000081074 */
[----:B------:R-:W-:Y:S04]  /*f8cd0*/  STL.64 [R1+0x9b18], R98 ;  /* 0x009b186201007387 */ /* 0x000fe80000100a00 */
[----:B------:R-:W-:Y:S01]  /*f8ce0*/  STL.64 [R1+0x9b10], R96 ;  /* 0x009b106001007387 */ /* 0x000fe20000100a00 */
[----:B------:R-:W-:-:S02]  /*f8cf0*/  IMAD.MOV.U32 R102, RZ, RZ, R244 ;  /* 0x000000ffff667224 */ /* 0x000fc400078e00f4 */
[----:B------:R-:W-:-:S10]  /*f8d00*/  IMAD.MOV.U32 R103, RZ, RZ, R245 ;  /* 0x000000ffff677224 */ /* 0x000fd400078e00f5 */
[----:B------:R-:W-:Y:S04]  /*f8d10*/  STL.64 [R1+0x24c0], R4 ;  /* 0x0024c00401007387 */ /* 0x000fe80000100a00 */
[----:B------:R1:W-:Y:S02]  /*f8d20*/  STL.64 [R1+0x24c8], R6 ;  /* 0x0024c80601007387 */ /* 0x0003e40000100a00 */
[----:B-1----:R-:W-:Y:S02]  /*f8d30*/  HMMA.1688.F32.TF32 R4, R108, R248, R120 ;  /* 0x000000f86c04723c */ /* 0x002fe40000081078 */
[----:B------:R-:W-:Y:S04]  /*f8d40*/  STL.64 [R1+0x9b28], R102 ;  /* 0x009b286601007387 */ /* 0x000fe80000100a00 */
[----:B------:R-:W-:-:S13]  /*f8d50*/  STL.64 [R1+0x9b20], R100 ;  /* 0x009b206401007387 */ /* 0x000fda0000100a00 */
        /* <DEDUP_REMOVED lines=133> */
[----:B------:R-:W-:Y:S08]  /*f95b0*/  HMMA.1688.F32.TF32 R12, R108, R36, R196 ;  /* 0x000000246c0c723c */ /* 0x000ff000000810c4 */
[C---:B------:R-:W-:Y:S08]  /*f95c0*/  HMMA.1688.F32.TF32 R216, R8.reuse, R242, R68 ;  /* 0x000000f208d8723c */ /* 0x040ff00000081044 */
[C---:B------:R-:W-:Y:S08]  /*f95d0*/  HMMA.1688.F32.TF32 R220, R8.reuse, R250, R244 ;  /* 0x000000fa08dc723c */ /* 0x040ff000000810f4 */
[C---:B------:R-:W-:Y:S01]  /*f95e0*/  HMMA.1688.F32.TF32 R212, R8.reuse, R66, R60 ;  /* 0x0000004208d4723c */ /* 0x040fe2000008103c */
[----:B------:R3:W-:Y:S04]  /*f95f0*/  STL.64 [R1+0x2420], R16 ;  /* 0x0024201001007387 */ /* 0x0007e80000100a00 */
[----:B------:R4:W-:Y:S04]  /*f9600*/  STL.64 [R1+0x2428], R18 ;  /* 0x0024281201007387 */ /* 0x0009e80000100a00 */
[----:B------:R-:W-:Y:S04]  /*f9610*/  STL.64 [R1+0x2410], R12 ;  /* 0x0024100c01007387 */ /* 0x000fe80000100a00 */
[----:B------:R-:W-:Y:S04]  /*f9620*/  STL.64 [R1+0x2418], R14 ;  /* 0x0024180e01007387 */ /* 0x000fe80000100a00 */
[----:B------:R2:W-:Y:S04]  /*f9630*/  STL.64 [R1+0x23e0], R4 ;  /* 0x0023e00401007387 */ /* 0x0005e80000100a00 */
[----:B------:R3:W-:Y:S04]  /*f9640*/  STL.64 [R1+0x23e8], R6 ;  /* 0x0023e80601007387 */ /* 0x0007e80000100a00 */
        /* <DEDUP_REMOVED lines=20> */
[----:B------:R-:W2:Y:S01]  /*f9790*/  LDL.LU R56, [R1+0x2310] ;  /* 0x0023100001387983 */ /* 0x000ea20000300800 */
[C---:B------:R-:W-:Y:S03]  /*f97a0*/  HMMA.1688.F32.TF32 R208, R8.reuse, R58, R52 ;  /* 0x0000003a08d0723c */ /* 0x040fe60000081034 */
        /* <DEDUP_REMOVED lines=3653> */
[----:B------:R1:W-:Y:S02]  /*107c00*/  STL.64 [R1+0x1838], R10 ;  /* 0x0018380a01007387 */ /* 0x0003e40000100a00 */
[----:B-1----:R-:W-:Y:S01]  /*107c10*/  HMMA.1688.F32.TF32 R8, R108, R64, R232 ;  /* 0x000000406c08723c */ /* 0x002fe200000810e8 */
[----:B------:R-:W-:Y:S02]  /*107c20*/  IMAD.MOV.U32 R6, RZ, RZ, R64 ;  /* 0x000000ffff067224 */ /* 0x000fe400078e0040 */
[----:B------:R-:W-:Y:S01]  /*107c30*/  IMAD.MOV.U32 R7, RZ, RZ, R65 ;  /* 0x000000ffff077224 */ /* 0x000fe200078e0041 */
[----:B------:R-:W-:Y:S04]  /*107c40*/  STL.64 [R1+0x8d80], R90 ;  /* 0x008d805a01007387 */ /* 0x000fe80000100a00 */
[----:B------:R-:W-:Y:S11]  /*107c50*/  STL.64 [R1+0x8d78], R88 ;  /* 0x008d785801007387 */ /* 0x000ff60000100a00 */
        /* <DEDUP_REMOVED lines=31> */
[----:B------:R-:W-:Y:S04]  /*107e50*/  STL.64 [R1+0x17a0], R4 ;  /* 0x0017a00401007387 */ /* 0x000fe80000100a00 */
[----:B------:R1:W-:Y:S04]  /*107e60*/  STL.64 [R1+0x17a8], R6 ;  /* 0x0017a80601007387 */ /* 0x0003e80000100a00 */
        /* <DEDUP_REMOVED lines=22> */
[----:B------:R-:W1:Y:S04]  /*107fd0*/  LDL R228, [R1+0x760] ;  /* 0x0007600001e47983 */ /* 0x000e680000100800 */
[----:B------:R-:W1:Y:S04]  /*107fe0*/  LDL R229, [R1+0x764] ;  /* 0x0007640001e57983 */ /* 0x000e680000100800 */
        /* <DEDUP_REMOVED lines=51> */
[C---:B-1----:R-:W-:Y:S08]  /*108320*/  HMMA.1688.F32.TF32 R4, R108.reuse, R228, R128 ;  /* 0x000000e46c04723c */ /* 0x042ff00000081080 */
[C---:B---3--:R-:W-:Y:S03]  /*108330*/  HMMA.1688.F32.TF32 R84, R108.reuse, R84, R132 ;  /* 0x000000546c54723c */ /* 0x048fe60000081084 */
[----:B------:R-:W-:Y:S04]  /*108340*/  STL.64 [R1+0x1790], R12 ;  /* 0x0017900c01007387 */ /* 0x000fe80000100a00 */
[----:B------:R4:W-:Y:S04]  /*108350*/  STL.64 [R1+0x1798], R14 ;  /* 0x0017980e01007387 */ /* 0x0009e80000100a00 */
[----:B------:R-:W-:Y:S04]  /*108360*/  STL.64 [R1+0x1780], R4 ;  /* 0x0017800401007387 */ /* 0x000fe80000100a00 */
[----:B------:R1:W-:Y:S01]  /*108370*/  STL.64 [R1+0x1788], R6 ;  /* 0x0017880601007387 */ /* 0x0003e20000100a00 */
[C---:B----4-:R-:W-:Y:S08]  /*108380*/  HMMA.1688.F32.TF32 R12, R108.reuse, R224, R136 ;  /* 0x000000e06c0c723c */ /* 0x050ff00000081088 */
[C---:B-1----:R-:W-:Y:S01]  /*108390*/  HMMA.1688.F32.TF32 R4, R108.reuse, R80, R140 ;  /* 0x000000506c04723c */ /* 0x042fe2000008108c */
        /* <DEDUP_REMOVED lines=54> */
[----:B------:R1:W-:Y:S04]  /*108700*/  STL.64 [R1+0x1670], R12 ;  /* 0x0016700c01007387 */ /* 0x0003e80000100a00 */
[----:B------:R1:W-:Y:S04]  /*108710*/  STL.64 [R1+0x1678], R14 ;  /* 0x0016780e01007387 */ /* 0x0003e80000100a00 */
[----:B------:R-:W-:Y:S04]  /*108720*/  STL.64 [R1+0x1660], R4 ;  /* 0x0016600401007387 */ /* 0x000fe80000100a00 */
[----:B------:R-:W-:Y:S04]  /*108730*/  STL.64 [R1+0x1668], R6 ;  /* 0x0016680601007387 */ /* 0x000fe80000100a00 */
        /* <DEDUP_REMOVED lines=275> */
[----:B-1----:R-:W2:Y:S04]  /*109870*/  LDL R214, [R1+0x28] ;  /* 0x0000280001d67983 */ /* 0x002ea80000100800 */
[----:B------:R-:W2:Y:S04]  /*109880*/  LDL R215, [R1+0x2c] ;  /* 0x00002c0001d77983 */ /* 0x000ea80000100800 */
[----:B------:R1:W-:Y:S04]  /*109890*/  STL.64 [R1+0x8bf0], R218 ;  /* 0x008bf0da01007387 */ /* 0x0003e80000100a00 */
[----:B------:R-:W-:Y:S04]  /*1098a0*/  STL.64 [R1+0x8be8], R216 ;  /* 0x008be8d801007387 */ /* 0x000fe80000100a00 */
[----:B-1----:R-:W2:Y:S04]  /*1098b0*/  LDL.64 R218, [R1+0x18] ;  /* 0x0000180001da7983 */ /* 0x002ea80000100a00 */
[----:B------:R1:W-:Y:S04]  /*1098c0*/  STL.64 [R1+0x8be0], R250 ;  /* 0x008be0fa01007387 */ /* 0x0003e80000100a00 */
[----:B------:R-:W-:Y:S04]  /*1098d0*/  STL.64 [R1+0x8bd8], R248 ;  /* 0x008bd8f801007387 */ /* 0x000fe80000100a00 */
[----:B-1----:R-:W2:Y:S04]  /*1098e0*/  LDL.64 R250, [R1+0x8] ;  /* 0x0000080001fa7983 */ /* 0x002ea80000100a00 */
[----:B------:R-:W2:Y:S04]  /*1098f0*/  LDL.LU.64 R210, [R1+0x8c10] ;  /* 0x008c100001d27983 */ /* 0x000ea80000300a00 */
[----:B------:R-:W2:Y:S02]  /*109900*/  LDL.LU.64 R208, [R1+0x8c08] ;  /* 0x008c080001d07983 */ /* 0x000ea40000300a00 */
[----:B--2---:R-:W-:Y:S02]  /*109910*/  HMMA.1688.F32.TF32 R208, R196, R214, R208 ;  /* 0x000000d6c4d0723c */ /* 0x004fe400000810d0 */
[----:B------:R-:W2:Y:S04]  /*109920*/  LDL.LU.64 R214, [R1+0x8c00] ;  /* 0x008c000001d67983 */ /* 0x000ea80000300a00 */
[----:B------:R-:W2:Y:S01]  /*109930*/  LDL.LU.64 R212, [R1+0x8bf8] ;  /* 0x008bf80001d47983 */ /* 0x000ea20000300a00 */
[----:B------:R-:W-:-:S02]  /*109940*/  IMAD.MOV.U32 R3, RZ, RZ, R218 ;  /* 0x000000ffff037224 */ /* 0x000fc400078e00da */
[----:B------:R-:W-:Y:S01]  /*109950*/  IMAD.MOV.U32 R2, RZ, RZ, R219 ;  /* 0x000000ffff027224 */ /* 0x000fe200078e00db */
[----:B--2---:R-:W-:Y:S01]  /*109960*/  HMMA.1688.F32.TF32 R212, R196, R218, R212 ;  /* 0x000000dac4d4723c */ /* 0x004fe200000810d4 */
[----:B------:R-:W2:Y:S04]  /*109970*/  LDL.LU.64 R218, [R1+0x8bf0] ;  /* 0x008bf00001da7983 */ /* 0x000ea80000300a00 */
[----:B------:R-:W2:Y:S03]  /*109980*/  LDL.LU.64 R216, [R1+0x8be8] ;  /* 0x008be80001d87983 */ /* 0x000ea60000300a00 */
        /* <DEDUP_REMOVED lines=29> */
[----:B------:R1:W-:Y:S04]  /*109b60*/  LDS R10, [R252+UR7+0x1a600] ;  /* 0x01a60007fc0a7984 */ /* 0x0003e80008000800 */
[----:B------:R-:W-:Y:S04]  /*109b70*/  LDS R9, [R0+UR7+0x18600] ;  /* 0x0186000700097984 */ /* 0x000fe80008000800 */
[----:B------:R-:W3:Y:S01]  /*109b80*/  LDS R11, [R0+UR7+0x1a600] ;  /* 0x01a60007000b7984 */ /* 0x000ee20008000800 */
[----:B-1----:R-:W-:Y:S01]  /*109b90*/  IMAD.MOV.U32 R252, RZ, RZ, R251 ;  /* 0x000000fffffc7224 */ /* 0x002fe200078e00fb */
[----:B--2---:R-:W-:Y:S02]  /*109ba0*/  HMMA.1688.F32.TF32 R216, R196, R250, R216 ;  /* 0x000000fac4d8723c */ /* 0x004fe400000810d8 */
[----:B------:R-:W2:Y:S04]  /*109bb0*/  LDL.LU.64 R250, [R1+0x8be0] ;  /* 0x008be00001fa7983 */ /* 0x000ea80000300a00 */
[----:B------:R-:W3:Y:S04]  /*109bc0*/  LDL.LU.64 R248, [R1+0x8bd8] ;  /* 0x008bd80001f87983 */ /* 0x000ee80000300a00 */
[----:B--2---:R-:W-:Y:S04]  /*109bd0*/  STL.64 [R1+0x89d8], R250 ;  /* 0x0089d8fa01007387 */ /* 0x004fe80000100a00 */
[----:B---3--:R1:W-:Y:S04]  /*109be0*/  STL.64 [R1+0x89d0], R248 ;  /* 0x0089d0f801007387 */ /* 0x0083e80000100a00 */
[----:B-1----:R-:W2:Y:S04]  /*109bf0*/  LDL R249, [R1+0x616c] ;  /* 0x00616c0001f97983 */ /* 0x002ea80000100800 */
        /* <DEDUP_REMOVED lines=16> */
[----:B------:R-:W4:Y:S04]  /*109d00*/  LDL.LU R94, [R1+0x8bc4] ;  /* 0x008bc400015e7983 */ /* 0x000f280000300800 */
[----:B------:R-:W4:Y:S04]  /*109d10*/  LDL.LU R95, [R1+0x8bc0] ;  /* 0x008bc000015f7983 */ /* 0x000f280000300800 */
[----:B---3--:R-:W-:Y:S04]  /*109d20*/  STL.64 [R1+0x8a18], R102 ;  /* 0x008a186601007387 */ /* 0x008fe80000100a00 */
[----:B------:R1:W-:Y:S02]  /*109d30*/  STL.64 [R1+0x8a10], R100 ;  /* 0x008a106401007387 */ /* 0x0003e40000100a00 */
[----:B-1----:R-:W-:-:S02]  /*109d40*/  IMAD.MOV.U32 R100, RZ, RZ, R14 ;  /* 0x000000ffff647224 */ /* 0x002fc400078e000e */
[----:B------:R-:W-:Y:S01]  /*109d50*/  IMAD.MOV.U32 R101, RZ, RZ, R15 ;  /* 0x000000ffff657224 */ /* 0x000fe200078e000f */
[----:B------:R-:W3:Y:S04]  /*109d60*/  LDL.LU R14, [R1+0x8bbc] ;  /* 0x008bbc00010e7983 */ /* 0x000ee80000300800 */
[----:B------:R-:W3:Y:S04]  /*109d70*/  LDL.LU R15, [R1+0x8bb8] ;  /* 0x008bb800010f7983 */ /* 0x000ee80000300800 */
[----:B--2---:R-:W-:Y:S04]  /*109d80*/  STL.64 [R1+0x8a28], R98 ;  /* 0x008a286201007387 */ /* 0x004fe80000100a00 */
[----:B------:R1:W-:Y:S02]  /*109d90*/  STL.64 [R1+0x8a20], R96 ;  /* 0x008a206001007387 */ /* 0x0003e40000100a00 */
[----:B-1----:R-:W-:-:S02]  /*109da0*/  IMAD.MOV.U32 R96, RZ, RZ, R6 ;  /* 0x000000ffff607224 */ /* 0x002fc400078e0006 */
[----:B------:R-:W-:Y:S01]  /*109db0*/  IMAD.MOV.U32 R97, RZ, RZ, R7 ;  /* 0x000000ffff617224 */ /* 0x000fe200078e0007 */
[----:B------:R-:W2:Y:S04]  /*109dc0*/  LDL.LU R6, [R1+0x8bb4] ;  /* 0x008bb40001067983 */ /* 0x000ea80000300800 */
[----:B------:R-:W2:Y:S04]  /*109dd0*/  LDL.LU R7, [R1+0x8bb0] ;  /* 0x008bb00001077983 */ /* 0x000ea80000300800 */
[----:B----4-:R-:W-:Y:S04]  /*109de0*/  STL.64 [R1+0x8a38], R94 ;  /* 0x008a385e01007387 */ /* 0x010fe80000100a00 */
        /* <DEDUP_REMOVED lines=65> */
[----:B---3--:R-:W-:Y:S04]  /*10a200*/  STL.64 [R1+0x8aa8], R74 ;  /* 0x008aa84a01007387 */ /* 0x008fe80000100a00 */
[----:B------:R-:W-:Y:S04]  /*10a210*/  STL.64 [R1+0x8aa0], R72 ;  /* 0x008aa04801007387 */ /* 0x000fe80000100a00 */
[----:B--2---:R-:W-:Y:S04]  /*10a220*/  STL.64 [R1+0x8ab8], R70 ;  /* 0x008ab84601007387 */ /* 0x004fe80000100a00 */
        /* <DEDUP_REMOVED lines=26> */
[C---:B----4-:R-:W-:Y:S08]  /*10a3d0*/  HMMA.1688.F32.TF32 R20, R8.reuse, R76, R204 ;  /* 0x0000004c0814723c */ /* 0x050ff000000810cc */
[C---:B------:R-:W-:Y:S11]  /*10a3e0*/  HMMA.1688.F32.TF32 R28, R8.reuse, R84, R212 ;  /* 0x00000054081c723c */ /* 0x040ff600000810d4 */
        /* <DEDUP_REMOVED lines=17> */
[----:B--2---:R-:W-:Y:S08]  /*10a500*/  HMMA.1688.F32.TF32 R4, R8, R100, R236 ;  /* 0x000000640804723c */ /* 0x004ff000000810ec */
[C---:B------:R-:W-:Y:S08]  /*10a510*/  HMMA.1688.F32.TF32 R140, R196.reuse, R74, R140 ;  /* 0x0000004ac48c723c */ /* 0x040ff0000008108c */
[----:B------:R-:W-:Y:S01]  /*10a520*/  HMMA.1688.F32.TF32 R144, R196, R70, R144 ;  /* 0x00000046c490723c */ /* 0x000fe20000081090 */
        /* <DEDUP_REMOVED lines=113> */
[----:B-1----:R-:W-:Y:S08]  /*10ac40*/  HMMA.1688.F32.TF32 R116, R8, R204, R140 ;  /* 0x000000cc0874723c */ /* 0x002ff0000008108c */
[C---:B------:R-:W-:Y:S08]  /*10ac50*/  HMMA.1688.F32.TF32 R124, R236.reuse, R242, R104 ;  /* 0x000000f2ec7c723c */ /* 0x040ff00000081068 */
[C---:B------:R-:W-:Y:S08]  /*10ac60*/  HMMA.1688.F32.TF32 R120, R236.reuse, R102, R96 ;  /* 0x00000066ec78723c */ /* 0x040ff00000081060 */
[----:B------:R-:W-:Y:S01]  /*10ac70*/  HMMA.1688.F32.TF32 R128, R236, R250, R244 ;  /* 0x000000faec80723c */ /* 0x000fe200000810f4 */
[----:B------:R-:W-:Y:S04]  /*10ac80*/  STL.64 [R1+0x1560], R112 ;  /* 0x0015607001007387 */ /* 0x000fe80000100a00 */
[----:B------:R1:W-:Y:S04]  /*10ac90*/  STL.64 [R1+0x1568], R114 ;  /* 0x0015687201007387 */ /* 0x0003e80000100a00 */
[----:B------:R-:W-:Y:S04]  /*10aca0*/  STL.64 [R1+0x1550], R108 ;  /* 0x0015506c01007387 */ /* 0x000fe80000100a00 */
[----:B------:R2:W-:Y:S04]  /*10acb0*/  STL.64 [R1+0x1558], R110 ;  /* 0x0015586e01007387 */ /* 0x0005e80000100a00 */
[----:B------:R-:W-:Y:S04]  /*10acc0*/  LDS R140, [R249+UR7+0x10680] ;  /* 0x01068007f98c7984 */ /* 0x000fe80008000800 */
[----:B------:R-:W-:Y:S04]  /*10acd0*/  LDS R142, [R249+UR7+0x12680] ;  /* 0x01268007f98e7984 */ /* 0x000fe80008000800 */
[----:B------:R-:W-:Y:S04]  /*10ace0*/  LDS R141, [R0+UR7+0x10680] ;  /* 0x01068007008d7984 */ /* 0x000fe80008000800 */
[----:B------:R-:W3:Y:S01]  /*10acf0*/  LDS R143, [R0+UR7+0x12680] ;  /* 0x01268007008f7984 */ /* 0x000ee20008000800 */
        /* <DEDUP_REMOVED lines=33> */
[C---:B--2---:R-:W-:Y:S08]  /*10af10*/  HMMA.1688.F32.TF32 R20, R8.reuse, R64, R192 ;  /* 0x000000400814723c */ /* 0x044ff000000810c0 */
        /* <DEDUP_REMOVED lines=10> */
[----:B------:R-:W2:Y:S04]  /*10afc0*/  LDL R240, [R1+0x30] ;  /* 0x0000300001f07983 */ /* 0x000ea80000100800 */
[----:B------:R-:W2:Y:S04]  /*10afd0*/  LDL R241, [R1+0x34] ;  /* 0x0000340001f17983 */ /* 0x000ea80000100800 */
        /* <DEDUP_REMOVED lines=19> */
[----:B------:R-:W2:Y:S01]  /*10b110*/  LDL.LU R15, [R1+0x188c] ;  /* 0x00188c00010f7983 */ /* 0x000ea20000300800 */
        /* <DEDUP_REMOVED lines=22> */
[C---:B-1----:R-:W-:Y:S03]  /*10b280*/  HMMA.1688.F32.TF32 R8, R236.reuse, R78, R72 ;  /* 0x0000004eec08723c */ /* 0x042fe60000081048 */
        /* <DEDUP_REMOVED lines=114> */
[----:B------:R-:W2:Y:S04]  /*10b9b0*/  LDL.LU.64 R20, [R1+0x8b70] ;  /* 0x008b700001147983 */ /* 0x000ea80000300a00 */
[----:B------:R-:W2:Y:S04]  /*10b9c0*/  LDL R248, [R1+0x10] ;  /* 0x0000100001f87983 */ /* 0x000ea80000100800 */
[----:B------:R-:W2:Y:S01]  /*10b9d0*/  LDL R249, [R1+0x14] ;  /* 0x0000140001f97983 */ /* 0x000ea20000100800 */
[C---:B---3--:R-:W-:Y:S03]  /*10b9e0*/  HMMA.1688.F32.TF32 R148, R236.reuse, R150, R24 ;  /* 0x00000096ec94723c */ /* 0x048fe60000081018 */
[----:B------:R-:W3:Y:S04]  /*10b9f0*/  LDL.LU.64 R26, [R1+0x8b68] ;  /* 0x008b6800011a7983 */ /* 0x000ee80000300a00 */
[----:B------:R-:W3:Y:S01]  /*10ba00*/  LDL.LU.64 R24, [R1+0x8b60] ;  /* 0x008b600001187983 */ /* 0x000ee20000300a00 */
[C---:B------:R-:W-:Y:S03]  /*10ba10*/  HMMA.1688.F32.TF32 R152, R236.reuse, R154, R28 ;  /* 0x0000009aec98723c */ /* 0x040fe6000008101c */
[----:B------:R-:W3:Y:S04]  /*10ba20*/  LDL.LU.64 R30, [R1+0x8b58] ;  /* 0x008b5800011e7983 */ /* 0x000ee80000300a00 */
[----:B------:R-:W3:Y:S04]  /*10ba30*/  LDL.LU.64 R28, [R1+0x8b50] ;  /* 0x008b5000011c7983 */ /* 0x000ee80000300a00 */
[----:B------:R-:W3:Y:S04]  /*10ba40*/  LDL R144, [R1] ;  /* 0x0000000001907983 */ /* 0x000ee80000100800 */
[----:B------:R-:W3:Y:S01]  /*10ba50*/  LDL R145, [R1+0x4] ;  /* 0x0000040001917983 */ /* 0x000ee20000100800 */
[C---:B----4-:R-:W-:Y:S03]  /*10ba60*/  HMMA.1688.F32.TF32 R160, R236.reuse, R162, R32 ;  /* 0x000000a2eca0723c */ /* 0x050fe60000081020 */
[----:B------:R-:W4:Y:S04]  /*10ba70*/  LDL.LU.64 R34, [R1+0x8b48] ;  /* 0x008b480001227983 */ /* 0x000f280000300a00 */
[----:B------:R-:W3:Y:S01]  /*10ba80*/  LDL.LU.64 R32, [R1+0x8b40] ;  /* 0x008b400001207983 */ /* 0x000ee20000300a00 */
        /* <DEDUP_REMOVED lines=39> */
[----:B------:R-:W-:Y:S08]  /*10bd00*/  HMMA.1688.F32.TF32 R216, R236, R218, R88 ;  /* 0x000000daecd8723c */ /* 0x000ff00000081058 */
[----:B------:R-:W-:Y:S01]  /*10bd10*/  HMMA.1688.F32.TF32 R108, R140, R244, R108 ;  /* 0x000000f48c6c723c */ /* 0x000fe2000008106c */
[----:B------:R-:W4:Y:S04]  /*10bd20*/  LDL.LU.64 R90, [R1+0x8a68] ;  /* 0x008a6800015a7983 */ /* 0x000f280000300a00 */
[----:B------:R-:W4:Y:S03]  /*10bd30*/  LDL.LU.64 R88, [R1+0x8a60] ;  /* 0x008a600001587983 */ /* 0x000f260000300a00 */
[C---:B------:R-:W-:Y:S01]  /*10bd40*/  HMMA.1688.F32.TF32 R220, R236.reuse, R222, R4 ;  /* 0x000000deecdc723c */ /* 0x040fe20000081004 */
        /* <DEDUP_REMOVED lines=8> */
[C---:B------:R-:W-:Y:S08]  /*10bdd0*/  HMMA.1688.F32.TF32 R232, R236.reuse, R234, R96 ;  /* 0x000000eaece8723c */ /* 0x040ff00000081060 */
[C---:B------:R-:W-:Y:S08]  /*10bde0*/  HMMA.1688.F32.TF32 R136, R236.reuse, R250, R136 ;  /* 0x000000faec88723c */ /* 0x040ff00000081088 */
[C---:B------:R-:W-:Y:S01]  /*10bdf0*/  HMMA.1688.F32.TF32 R156, R236.reuse, R146, R156 ;  /* 0x00000092ec9c723c */ /* 0x040fe2000008109c */
[----:B------:R-:W4:Y:S04]  /*10be00*/  LDL.LU.64 R98, [R1+0x8a28] ;  /* 0x008a280001627983 */ /* 0x000f280000300a00 */
[----:B------:R-:W4:Y:S03]  /*10be10*/  LDL.LU.64 R96, [R1+0x8a20] ;  /* 0x008a200001607983 */ /* 0x000f260000300a00 */
[----:B------:R-:W-:Y:S01]  /*10be20*/  HMMA.1688.F32.TF32 R236, R236, R106, R100 ;  /* 0x0000006aecec723c */ /* 0x000fe20000081064 */
[----:B------:R-:W4:Y:S04]  /*10be30*/  LDL.LU.64 R102, [R1+0x8a18] ;  /* 0x008a180001667983 */ /* 0x000f280000300a00 */
[----:B------:R-:W4:Y:S04]  /*10be40*/  LDL.LU.64 R100, [R1+0x8a10] ;  /* 0x008a100001647983 */ /* 0x000f280000300a00 */
[----:B------:R-:W4:Y:S04]  /*10be50*/  LDL.LU.64 R106, [R1+0x8a08] ;  /* 0x008a0800016a7983 */ /* 0x000f280000300a00 */
[----:B------:R-:W4:Y:S01]  /*10be60*/  LDL.LU.64 R104, [R1+0x8a00] ;  /* 0x008a000001687983 */ /* 0x000f220000300a00 */
[C---:B------:R-:W-:Y:S03]  /*10be70*/  HMMA.1688.F32.TF32 R8, R140.reuse, R240, R8 ;  /* 0x000000f08c08723c */ /* 0x040fe60000081008 */
[----:B------:R-:W4:Y:S04]  /*10be80*/  LDL.LU.64 R242, [R1+0x89f8] ;  /* 0x0089f80001f27983 */ /* 0x000f280000300a00 */
[----:B------:R-:W4:Y:S04]  /*10be90*/  LDL.LU.64 R240, [R1+0x89f0] ;  /* 0x0089f00001f07983 */ /* 0x000f280000300a00 */
[----:B------:R-:W4:Y:S04]  /*10bea0*/  LDL.LU.64 R246, [R1+0x89e8] ;  /* 0x0089e80001f67983 */ /* 0x000f280000300a00 */
[----:B------:R-:W4:Y:S04]  /*10beb0*/  LDL.LU.64 R244, [R1+0x89e0] ;  /* 0x0089e00001f47983 */ /* 0x000f280000300a00 */
[----:B------:R-:W-:Y:S04]  /*10bec0*/  STL.64 [R1+0x89c8], R110 ;  /* 0x0089c86e01007387 */ /* 0x000fe80000100a00 */
[----:B------:R1:W-:Y:S04]  /*10bed0*/  STL.64 [R1+0x89c0], R108 ;  /* 0x0089c06c01007387 */ /* 0x0003e80000100a00 */
[----:B------:R-:W-:Y:S04]  /*10bee0*/  LDS R147, [R0+UR7+0x16680] ;  /* 0x0166800700937984 */ /* 0x000fe80008000800 */
[----:B-1----:R-:W4:Y:S04]  /*10bef0*/  LDL R109, [R1+0x616c] ;  /* 0x00616c00016d7983 */ /* 0x002f280000100800 */
[----:B------:R-:W4:Y:S01]  /*10bf00*/  LDL.LU.64 R250, [R1+0x89d8] ;  /* 0x0089d80001fa7983 */ /* 0x000f220000300a00 */
[----:B--2---:R-:W-:Y:S03]  /*10bf10*/  HMMA.1688.F32.TF32 R112, R140, R248, R112 ;  /* 0x000000f88c70723c */ /* 0x004fe60000081070 */
[----:B------:R-:W2:-:S15]  /*10bf20*/  LDL.LU.64 R248, [R1+0x89d0] ;  /* 0x0089d00001f87983 */ /* 0x000e9e0000300a00 */
[----:B------:R-:W-:Y:S01]  /*10bf30*/  NOP ;  /* 0x0000000000007918 */ /* 0x000fe20000000000 */
[----:B------:R1:W-:Y:S04]  /*10bf40*/  STL.64 [R1+0x89b8], R114 ;  /* 0x0089b87201007387 */ /* 0x0003e80000100a00 */
[----:B------:R-:W-:Y:S04]  /*10bf50*/  STL.64 [R1+0x89b0], R112 ;  /* 0x0089b07001007387 */ /* 0x000fe80000100a00 */
[----:B------:R-:W2:Y:S04]  /*10bf60*/  LDL R110, [R1+0x38] ;  /* 0x00003800016e7983 */ /* 0x000ea80000100800 */
[----:B------:R-:W2:Y:S01]  /*10bf70*/  LDL R111, [R1+0x3c] ;  /* 0x00003c00016f7983 */ /* 0x000ea20000100800 */
[C---:B---3--:R-:W-:Y:S03]  /*10bf80*/  HMMA.1688.F32.TF32 R116, R140.reuse, R144, R116 ;  /* 0x000000908c74723c */ /* 0x048fe60000081074 */
[----:B------:R-:W-:Y:S05]  /*10bf90*/  LDS R145, [R0+UR7+0x14680] ;  /* 0x0146800700917984 */ /* 0x000fea0008000800 */
[C---:B----4-:R-:W-:Y:S08]  /*10bfa0*/  HMMA.1688.F32.TF32 R196, R140.reuse, R56, R196 ;  /* 0x000000388cc4723c */ /* 0x050ff000000810c4 */
[C---:B------:R-:W-:Y:S08]  /*10bfb0*/  HMMA.1688.F32.TF32 R192, R140.reuse, R60, R192 ;  /* 0x0000003c8cc0723c */ /* 0x040ff000000810c0 */
[C---:B------:R-:W-:Y:S08]  /*10bfc0*/  HMMA.1688.F32.TF32 R200, R140.reuse, R52, R200 ;  /* 0x000000348cc8723c */ /* 0x040ff000000810c8 */
[C---:B------:R-:W-:Y:S08]  /*10bfd0*/  HMMA.1688.F32.TF32 R204, R140.reuse, R48, R204 ;  /* 0x000000308ccc723c */ /* 0x040ff000000810cc */
[C---:B------:R-:W-:Y:S08]  /*10bfe0*/  HMMA.1688.F32.TF32 R188, R140.reuse, R64, R188 ;  /* 0x000000408cbc723c */ /* 0x040ff000000810bc */
[C---:B------:R-:W-:Y:S01]  /*10bff0*/  HMMA.1688.F32.TF32 R208, R140.reuse, R44, R208 ;  /* 0x0000002c8cd0723c */ /* 0x040fe200000810d0 */
[----:B-1----:R-:W3:Y:S04]  /*10c000*/  LDL R114, [R1+0x28] ;  /* 0x0000280001727983 */ /* 0x002ee80000100800 */
[----:B------:R-:W3:Y:S03]  /*10c010*/  LDL R115, [R1+0x2c] ;  /* 0x00002c0001737983 */ /* 0x000ee60000100800 */
        /* <DEDUP_REMOVED lines=13> */
[----:B------:R-:W1:Y:S03]  /*10c0f0*/  LDS R146, [R109+UR7+0x16680] ;  /* 0x016680076d927984 */ /* 0x000e660008000800 */
        /* <DEDUP_REMOVED lines=9> */
[----:B--2---:R-:W-:Y:S01]  /*10c190*/  HMMA.1688.F32.TF32 R120, R140, R248, R120 ;  /* 0x000000f88c78723c */ /* 0x004fe20000081078 */
[----:B------:R-:W-:Y:S04]  /*10c1a0*/  LDS R140, [R109+UR7+0x8700] ;  /* 0x008700076d8c7984 */ /* 0x000fe80008000800 */
[----:B------:R2:W-:Y:S04]  /*10c1b0*/  LDS R142, [R109+UR7+0xa700] ;  /* 0x00a700076d8e7984 */ /* 0x0005e80008000800 */
[----:B------:R-:W-:Y:S04]  /*10c1c0*/  LDS R141, [R0+UR7+0x8700] ;  /* 0x00870007008d7984 */ /* 0x000fe80008000800 */
[----:B------:R-:W4:Y:S01]  /*10c1d0*/  LDS R143, [R0+UR7+0xa700] ;  /* 0x00a70007008f7984 */ /* 0x000f220008000800 */
[----:B-1----:R-:W-:Y:S03]  /*10c1e0*/  HMMA.1688.F32.TF32 R8, R144, R110, R8 ;  /* 0x0000006e9008723c */ /* 0x002fe60000081008 */
[----:B------:R-:W3:Y:S04]  /*10c1f0*/  LDL.LU.64 R110, [R1+0x89c8] ;  /* 0x0089c800016e7983 */ /* 0x000ee80000300a00 */
[----:B--2---:R-:W3:-:S12]  /*10c200*/  LDL.LU.64 R108, [R1+0x89c0] ;  /* 0x0089c000016c7983 */ /* 0x004ed80000300a00 */
[----:B------:R-:W-:Y:S04]  /*10c210*/  STL.64 [R1+0xe0], R8 ;  /* 0x0000e00801007387 */ /* 0x000fe80000100a00 */
[----:B------:R1:W-:Y:S04]  /*10c220*/  STL.64 [R1+0xe8], R10 ;  /* 0x0000e80a01007387 */ /* 0x0003e80000100a00 */
[----:B-1----:R-:W2:Y:S01]  /*10c230*/  LDL R10, [R1+0x8] ;  /* 0x00000800010a7983 */ /* 0x002ea20000100800 */
[----:B---3--:R-:W-:Y:S03]  /*10c240*/  HMMA.1688.F32.TF32 R108, R144, R114, R108 ;  /* 0x00000072906c723c */ /* 0x008fe6000008106c */
[----:B------:R-:W3:Y:S04]  /*10c250*/  LDL.LU.64 R114, [R1+0x89b8] ;  /* 0x0089b80001727983 */ /* 0x000ee80000300a00 */
[----:B------:R-:W3:Y:S01]  /*10c260*/  LDL.LU.64 R112, [R1+0x89b0] ;  /* 0x0089b00001707983 */ /* 0x000ee20000300a00 */
[----:B------:R-:W-:-:S11]  /*10c270*/  IMAD.MOV.U32 R11, RZ, RZ, R252 ;  /* 0x000000ffff0b7224 */ /* 0x000fd600078e00fc */
[----:B------:R-:W-:Y:S04]  /*10c280*/  STL.64 [R1+0xd0], R108 ;  /* 0x0000d06c01007387 */ /* 0x000fe80000100a00 */
[----:B------:R1:W-:Y:S02]  /*10c290*/  STL.64 [R1+0xd8], R110 ;  /* 0x0000d86e01007387 */ /* 0x0003e40000100a00 */
[----:B-1----:R-:W-:Y:S02]  /*10c2a0*/  IMAD.MOV.U32 R110, RZ, RZ, R3 ;  /* 0x000000ffff6e7224 */ /* 0x002fe400078e0003 */
[----:B------:R-:W-:-:S07]  /*10c2b0*/  IMAD.MOV.U32 R111, RZ, RZ, R2 ;  /* 0x000000ffff6f7224 */ /* 0x000fce00078e0002 */
[C---:B---3--:R-:W-:Y:S08]  /*10c2c0*/  HMMA.1688.F32.TF32 R112, R144.reuse, R110, R112 ;  /* 0x0000006e9070723c */ /* 0x048ff00000081070 */
[C---:B--2---:R-:W-:Y:S08]  /*10c2d0*/  HMMA.1688.F32.TF32 R108, R144.reuse, R10, R116 ;  /* 0x0000000a906c723c */ /* 0x044ff00000081074 */
        /* <DEDUP_REMOVED lines=94> */
[----:B-1----:R-:W-:-:S15]  /*10c8c0*/  HMMA.1688.F32.TF32 R4, R144, R54, R200 ;  /* 0x000000369004723c */ /* 0x002fde00000810c8 */
[----:B------:R-:W-:-:S04]  /*10c8d0*/  NOP ;  /* 0x0000000000007918 */ /* 0x000fc80000000000 */
[----:B------:R-:W-:Y:S02]  /*10c8e0*/  IMAD.MOV.U32 R252, RZ, RZ, R5 ;  /* 0x000000fffffc7224 */ /* 0x000fe400078e0005 */
[----:B------:R-:W-:Y:S01]  /*10c8f0*/  IMAD.MOV.U32 R3, RZ, RZ, R6 ;  /* 0x000000ffff037224 */ /* 0x000fe200078e0006 */
[----:B------:R1:W-:Y:S01]  /*10c900*/  STL [R1+0xf0], R4 ;  /* 0x0000f00401007387 */ /* 0x0003e20000100800 */
[----:B------:R-:W-:Y:S02]  /*10c910*/  IMAD.MOV.U32 R2, RZ, RZ, R7 ;  /* 0x000000ffff027224 */ /* 0x000fe400078e0007 */
[C---:B-1----:R-:W-:Y:S01]  /*10c920*/  HMMA.1688.F32.TF32 R4, R144.reuse, R50, R204 ;  /* 0x000000329004723c */ /* 0x042fe200000810cc */
[----:B------:R-:W-:Y:S04]  /*10c930*/  STL.64 [R1+0x88f0], R54 ;  /* 0x0088f03601007387 */ /* 0x000fe80000100a00 */
[----:B------:R-:W-:Y:S04]  /*10c940*/  STL.64 [R1+0x88e8], R52 ;  /* 0x0088e83401007387 */ /* 0x000fe80000100a00 */
[----:B------:R-:W-:Y:S04]  /*10c950*/  STL [R1+0x8558], R2 ;  /* 0x0085580201007387 */ /* 0x000fe80000100800 */
[----:B------:R-:W-:Y:S04]  /*10c960*/  STL [R1+0x8544], R3 ;  /* 0x0085440301007387 */ /* 0x000fe80000100800 */
[----:B------:R-:W-:Y:S04]  /*10c970*/  STL [R1+0x8540], R252 ;  /* 0x008540fc01007387 */ /* 0x000fe80000100800 */
[----:B------:R-:W-:Y:S04]  /*10c980*/  STL.64 [R1+0x8900], R50 ;  /* 0x0089003201007387 */ /* 0x000fe80000100a00 */
[----:B------:R-:W-:Y:S04]  /*10c990*/  STL.64 [R1+0x88f8], R48 ;  /* 0x0088f83001007387 */ /* 0x000fe80000100a00 */
[----:B------:R-:W-:Y:S04]  /*10c9a0*/  STL.64 [R1+0x2d0], R4 ;  /* 0x0002d00401007387 */ /* 0x000fe80000100a00 */
[----:B------:R1:W-:Y:S02]  /*10c9b0*/  STL.64 [R1+0x2d8], R6 ;  /* 0x0002d80601007387 */ /* 0x0003e40000100a00 */
[----:B-1----:R-:W-:Y:S02]  /*10c9c0*/  HMMA.1688.F32.TF32 R4, R144, R46, R208 ;  /* 0x0000002e9004723c */ /* 0x002fe400000810d0 */
[----:B------:R-:W-:Y:S04]  /*10c9d0*/  STL [R1+0x879c], R46 ;  /* 0x00879c2e01007387 */ /* 0x000fe80000100800 */
[----:B------:R-:W-:-:S13]  /*10c9e0*/  STL [R1+0x8798], R47 ;  /* 0x0087982f01007387 */ /* 0x000fda0000100800 */
        /* <DEDUP_REMOVED lines=9> */
[----:B------:R-:W-:Y:S04]  /*10ca80*/  STL [R1+0x8774], R38 ;  /* 0x0087742601007387 */ /* 0x000fe80000100800 */
[----:B------:R-:W-:-:S13]  /*10ca90*/  STL [R1+0x8770], R39 ;  /* 0x0087702701007387 */ /* 0x000fda0000100800 */
[----:B------:R-:W-:Y:S04]  /*10caa0*/  STL.64 [R1+0x2a0], R4 ;  /* 0x0002a00401007387 */ /* 0x000fe80000100a00 */
[----:B------:R1:W-:Y:S04]  /*10cab0*/  STL.64 [R1+0x2a8], R6 ;  /* 0x0002a80601007387 */ /* 0x0003e80000100a00 */
[----:B------:R-:W2:Y:S01]  /*10cac0*/  LDL R2, [R1+0x616c] ;  /* 0x00616c0001027983 */ /* 0x000ea20000100800 */
[----:B-1----:R-:W-:Y:S03]  /*10cad0*/  HMMA.1688.F32.TF32 R4, R144, R34, R220 ;  /* 0x000000229004723c */ /* 0x002fe600000810dc */
[----:B------:R-:W-:-:S15]  /*10cae0*/  STL [R1+0x877c], R34 ;  /* 0x00877c2201007387 */ /* 0x000fde0000100800 */
[----:B------:R-:W-:Y:S01]  /*10caf0*/  NOP ;  /* 0x0000000000007918 */ /* 0x000fe20000000000 */
[----:B------:R-:W-:Y:S04]  /*10cb00*/  STL.64 [R1+0x290], R4 ;  /* 0x0002900401007387 */ /* 0x000fe80000100a00 */
[----:B------:R1:W-:Y:S02]  /*10cb10*/  STL.64 [R1+0x298], R6 ;  /* 0x0002980601007387 */ /* 0x0003e40000100a00 */
[C---:B-1----:R-:W-:Y:S02]  /*10cb20*/  HMMA.1688.F32.TF32 R4, R144.reuse, R30, R224 ;  /* 0x0000001e9004723c */ /* 0x042fe400000810e0 */
[----:B------:R-:W-:Y:S04]  /*10cb30*/  STL [R1+0x8778], R35 ;  /* 0x0087782301007387 */ /* 0x000fe80000100800 */
        /* <DEDUP_REMOVED lines=18> */
[----:B------:R-:W-:Y:S04]  /*10cc60*/  LDS R237, [R0+UR7+0xc700] ;  /* 0x00c7000700ed7984 */ /* 0x000fe80008000800 */
[----:B------:R-:W-:Y:S05]  /*10cc70*/  LDS R239, [R0+UR7+0xe700] ;  /* 0x00e7000700ef7984 */ /* 0x000fea0008000800 */
        /* <DEDUP_REMOVED lines=25> */
[----:B------:R-:W4:Y:S04]  /*10ce10*/  LDL R15, [R1+0x62c] ;  /* 0x00062c00010f7983 */ /* 0x000f280000100800 */
[----:B-1----:R-:W4:Y:S04]  /*10ce20*/  LDL R4, [R1+0x610] ;  /* 0x0006100001047983 */ /* 0x002f280000100800 */
        /* <DEDUP_REMOVED lines=39> */
[----:B------:R-:W3:Y:S04]  /*10d0a0*/  LDL.LU.64 R112, [R1+0x480] ;  /* 0x0004800001707983 */ /* 0x000ee80000300a00 */
[----:B------:R-:W4:Y:S04]  /*10d0b0*/  LDL.LU R24, [R1+0x490] ;  /* 0x0004900001187983 */ /* 0x000f280000300800 */
[----:B------:R-:W4:Y:S04]  /*10d0c0*/  LDL.LU R25, [R1+0x494] ;  /* 0x0004940001197983 */ /* 0x000f280000300800 */
[----:B------:R-:W3:Y:S04]  /*10d0d0*/  LDL R26, [R1+0x498] ;  /* 0x00049800011a7983 */ /* 0x000ee80000100800 */
[----:B------:R-:W3:Y:S04]  /*10d0e0*/  LDL R27, [R1+0x49c] ;  /* 0x00049c00011b7983 */ /* 0x000ee80000100800 */
[----:B------:R-:W4:Y:S04]  /*10d0f0*/  LDL.LU R108, [R1+0x5dd0] ;  /* 0x005dd000016c7983 */ /* 0x000f280000300800 */
[----:B------:R-:W4:Y:S04]  /*10d100*/  LDL.LU R109, [R1+0x5dd4] ;  /* 0x005dd400016d7983 */ /* 0x000f280000300800 */
[----:B------:R-:W4:Y:S04]  /*10d110*/  LDL.LU R110, [R1+0x5dd8] ;  /* 0x005dd800016e7983 */ /* 0x000f280000300800 */
[----:B------:R-:W4:Y:S04]  /*10d120*/  LDL.LU R111, [R1+0x5ddc] ;  /* 0x005ddc00016f7983 */ /* 0x000f280000300800 */
        /* <DEDUP_REMOVED lines=16> */
[----:B------:R-:W3:Y:S04]  /*10d230*/  LDL.LU.64 R244, [R1+0x4b0] ;  /* 0x0004b00001f47983 */ /* 0x000ee80000300a00 */
[----:B------:R-:W3:Y:S04]  /*10d240*/  LDL.LU.64 R246, [R1+0x4b8] ;  /* 0x0004b80001f67983 */ /* 0x000ee80000300a00 */
[----:B------:R-:W3:Y:S04]  /*10d250*/  LDL R56, [R1+0x580] ;  /* 0x0005800001387983 */ /* 0x000ee80000100800 */
[----:B------:R-:W3:Y:S04]  /*10d260*/  LDL R57, [R1+0x584] ;  /* 0x0005840001397983 */ /* 0x000ee80000100800 */
[----:B------:R-:W3:Y:S04]  /*10d270*/  LDL R58, [R1+0x588] ;  /* 0x00058800013a7983 */ /* 0x000ee80000100800 */
[----:B------:R-:W3:Y:S04]  /*10d280*/  LDL R59, [R1+0x58c] ;  /* 0x00058c00013b7983 */ /* 0x000ee80000100800 */
[----:B------:R-:W3:Y:S04]  /*10d290*/  LDL.LU.64 R248, [R1+0x4c0] ;  /* 0x0004c00001f87983 */ /* 0x000ee80000300a00 */
[----:B------:R-:W3:Y:S04]  /*10d2a0*/  LDL.LU.64 R250, [R1+0x4c8] ;  /* 0x0004c80001fa7983 */ /* 0x000ee80000300a00 */
[----:B--2---:R-:W-:Y:S04]  /*10d2b0*/  LDS R236, [R2+UR7+0xc700] ;  /* 0x00c7000702ec7984 */ /* 0x004fe80008000800 */
[----:B------:R-:W1:Y:S01]  /*10d2c0*/  LDS R238, [R2+UR7+0xe700] ;  /* 0x00e7000702ee7984 */ /* 0x000e620008000800 */
[----:B----4-:R-:W-:Y:S01]  /*10d2d0*/  HMMA.1688.F32.TF32 R108, R140, R24, R108 ;  /* 0x000000188c6c723c */ /* 0x010fe2000008106c */
[----:B---3--:R-:W-:-:S02]  /*10d2e0*/  IMAD.MOV.U32 R38, RZ, RZ, R112 ;  /* 0x000000ffff267224 */ /* 0x008fc400078e0070 */
[----:B------:R-:W-:Y:S02]  /*10d2f0*/  IMAD.MOV.U32 R39, RZ, RZ, R113 ;  /* 0x000000ffff277224 */ /* 0x000fe400078e0071 */
[----:B------:R-:W-:Y:S02]  /*10d300*/  IMAD.MOV.U32 R34, RZ, RZ, R24 ;  /* 0x000000ffff227224 */ /* 0x000fe400078e0018 */
[----:B------:R-:W-:Y:S01]  /*10d310*/  IMAD.MOV.U32 R35, RZ, RZ, R25 ;  /* 0x000000ffff237224 */ /* 0x000fe200078e0019 */
[----:B------:R2:W-:Y:S04]  /*10d320*/  STL.64 [R1+0x8920], R38 ;  /* 0x0089202601007387 */ /* 0x0005e80000100a00 */
[----:B------:R3:W-:Y:S01]  /*10d330*/  STL.64 [R1+0x8918], R36 ;  /* 0x0089182401007387 */ /* 0x0007e20000100a00 */
[----:B------:R-:W-:Y:S03]  /*10d340*/  HMMA.1688.F32.TF32 R8, R140, R112, R8 ;  /* 0x000000708c08723c */ /* 0x000fe60000081008 */
[----:B--2---:R-:W2:Y:S04]  /*10d350*/  LDL R38, [R1+0x548] ;  /* 0x0005480001267983 */ /* 0x004ea80000100800 */
[----:B---3--:R-:W3:Y:S04]  /*10d360*/  LDL R36, [R1+0x540] ;  /* 0x0005400001247983 */ /* 0x008ee80000100800 */
[----:B------:R-:W3:Y:S04]  /*10d370*/  LDL R37, [R1+0x544] ;  /* 0x0005440001257983 */ /* 0x000ee80000100800 */
[----:B------:R-:W2:Y:S04]  /*10d380*/  LDL R39, [R1+0x54c] ;  /* 0x00054c0001277983 */ /* 0x000ea80000100800 */
[----:B------:R-:W-:Y:S04]  /*10d390*/  STL.64 [R1+0x89a8], R110 ;  /* 0x0089a86e01007387 */ /* 0x000fe80000100a00 */
[----:B------:R-:W-:Y:S04]  /*10d3a0*/  STL.64 [R1+0x89a0], R108 ;  /* 0x0089a06c01007387 */ /* 0x000fe80000100a00 */
[----:B------:R4:W-:Y:S04]  /*10d3b0*/  STL.64 [R1+0x8930], R34 ;  /* 0x0089302201007387 */ /* 0x0009e80000100a00 */
[----:B------:R1:W-:Y:S04]  /*10d3c0*/  STL.64 [R1+0x8928], R32 ;  /* 0x0089282001007387 */ /* 0x0003e80000100a00 */
[----:B----4-:R-:W4:Y:S04]  /*10d3d0*/  LDL R34, [R1+0x538] ;  /* 0x0005380001227983 */ /* 0x010f280000100800 */
[----:B-1----:R-:W2:Y:S04]  /*10d3e0*/  LDL R32, [R1+0x530] ;  /* 0x0005300001207983 */ /* 0x002ea80000100800 */
[----:B------:R-:W2:Y:S04]  /*10d3f0*/  LDL R33, [R1+0x534] ;  /* 0x0005340001217983 */ /* 0x000ea80000100800 */
[----:B------:R-:W4:Y:S04]  /*10d400*/  LDL R35, [R1+0x53c] ;  /* 0x00053c0001237983 */ /* 0x000f280000100800 */
        /* <DEDUP_REMOVED lines=28> */
[----:B------:R-:W4:Y:S04]  /*10d5d0*/  LDL R124, [R1+0x4d0] ;  /* 0x0004d000017c7983 */ /* 0x000f280000100800 */
[----:B------:R-:W4:Y:S01]  /*10d5e0*/  LDL R125, [R1+0x4d4] ;  /* 0x0004d400017d7983 */ /* 0x000f220000100800 */
[----:B------:R-:W-:-:S02]  /*10d5f0*/  IMAD.MOV.U32 R30, RZ, RZ, R44 ;  /* 0x000000ffff1e7224 */ /* 0x000fc400078e002c */
[----:B------:R-:W-:Y:S01]  /*10d600*/  IMAD.MOV.U32 R31, RZ, RZ, R45 ;  /* 0x000000ffff1f7224 */ /* 0x000fe200078e002d */
[----:B------:R-:W4:Y:S04]  /*10d610*/  LDL.LU R160, [R1+0x5d90] ;  /* 0x005d900001a07983 */ /* 0x000f280000300800 */
[----:B------:R-:W4:Y:S04]  /*10d620*/  LDL.LU R161, [R1+0x5d94] ;  /* 0x005d940001a17983 */ /* 0x000f280000300800 */
[----:B------:R-:W4:Y:S04]  /*10d630*/  LDL.LU R162, [R1+0x5d98] ;  /* 0x005d980001a27983 */ /* 0x000f280000300800 */
[----:B------:R-:W4:Y:S04]  /*10d640*/  LDL.LU R163, [R1+0x5d9c] ;  /* 0x005d9c0001a37983 */ /* 0x000f280000300800 */
[----:B------:R1:W-:Y:S04]  /*10d650*/  STL.64 [R1+0x8940], R30 ;  /* 0x0089401e01007387 */ /* 0x0003e80000100a00 */
[----:B------:R1:W-:Y:S01]  /*10d660*/  STL.64 [R1+0x8938], R28 ;  /* 0x0089381c01007387 */ /* 0x0003e20000100a00 */
[----:B------:R-:W-:-:S02]  /*10d670*/  IMAD.MOV.U32 R22, RZ, RZ, R244 ;  /* 0x000000ffff167224 */ /* 0x000fc400078e00f4 */
[----:B------:R-:W-:Y:S02]  /*10d680*/  IMAD.MOV.U32 R23, RZ, RZ, R245 ;  /* 0x000000ffff177224 */ /* 0x000fe400078e00f5 */
[----:B------:R-:W-:Y:S02]  /*10d690*/  IMAD.MOV.U32 R42, RZ, RZ, R248 ;  /* 0x000000ffff2a7224 */ /* 0x000fe400078e00f8 */
[----:B------:R-:W-:Y:S01]  /*10d6a0*/  IMAD.MOV.U32 R43, RZ, RZ, R249 ;  /* 0x000000ffff2b7224 */ /* 0x000fe200078e00f9 */
[----:B-1----:R-:W4:Y:S04]  /*10d6b0*/  LDL R30, [R1+0x528] ;  /* 0x00052800011e7983 */ /* 0x002f280000100800 */
[----:B------:R-:W4:Y:S04]  /*10d6c0*/  LDL R28, [R1+0x520] ;  /* 0x00052000011c7983 */ /* 0x000f280000100800 */
[----:B------:R-:W4:Y:S04]  /*10d6d0*/  LDL R29, [R1+0x524] ;  /* 0x00052400011d7983 */ /* 0x000f280000100800 */
[----:B------:R-:W4:Y:S04]  /*10d6e0*/  LDL R31, [R1+0x52c] ;  /* 0x00052c00011f7983 */ /* 0x000f280000100800 */
[----:B------:R-:W4:Y:S04]  /*10d6f0*/  LDL.LU R148, [R1+0x5f40] ;  /* 0x005f400001947983 */ /* 0x000f280000300800 */
[----:B------:R-:W4:Y:S04]  /*10d700*/  LDL.LU R149, [R1+0x5f44] ;  /* 0x005f440001957983 */ /* 0x000f280000300800 */
[----:B------:R-:W4:Y:S04]  /*10d710*/  LDL.LU R150, [R1+0x5f48] ;  /* 0x005f480001967983 */ /* 0x000f280000300800 */
[----:B------:R-:W4:Y:S04]  /*10d720*/  LDL.LU R151, [R1+0x5f4c] ;  /* 0x005f4c0001977983 */ /* 0x000f280000300800 */
[----:B------:R1:W-:Y:S04]  /*10d730*/  STL.64 [R1+0x8950], R22 ;  /* 0x0089501601007387 */ /* 0x0003e80000100a00 */
[----:B------:R1:W-:Y:S04]  /*10d740*/  STL.64 [R1+0x8948], R20 ;  /* 0x0089481401007387 */ /* 0x0003e80000100a00 */
[----:B-1----:R-:W4:Y:S04]  /*10d750*/  LDL R22, [R1+0x518] ;  /* 0x0005180001167983 */ /* 0x002f280000100800 */
[----:B------:R-:W4:Y:S04]  /*10d760*/  LDL R20, [R1+0x510] ;  /* 0x0005100001147983 */ /* 0x000f280000100800 */
[----:B------:R-:W4:Y:S04]  /*10d770*/  LDL R21, [R1+0x514] ;  /* 0x0005140001157983 */ /* 0x000f280000100800 */
[----:B------:R-:W4:Y:S04]  /*10d780*/  LDL R23, [R1+0x51c] ;  /* 0x00051c0001177983 */ /* 0x000f280000100800 */
[----:B------:R1:W-:Y:S04]  /*10d790*/  STL.64 [R1+0x8960], R42 ;  /* 0x0089602a01007387 */ /* 0x0003e80000100a00 */
[----:B------:R1:W-:Y:S04]  /*10d7a0*/  STL.64 [R1+0x8958], R40 ;  /* 0x0089582801007387 */ /* 0x0003e80000100a00 */
[----:B-1----:R-:W4:Y:S04]  /*10d7b0*/  LDL R42, [R1+0x508] ;  /* 0x00050800012a7983 */ /* 0x002f280000100800 */
[----:B------:R-:W4:Y:S04]  /*10d7c0*/  LDL R43, [R1+0x50c] ;  /* 0x00050c00012b7983 */ /* 0x000f280000100800 */
[----:B------:R-:W4:Y:S04]  /*10d7d0*/  LDL R40, [R1+0x500] ;  /* 0x0005000001287983 */ /* 0x000f280000100800 */
[----:B------:R-:W4:Y:S01]  /*10d7e0*/  LDL R41, [R1+0x504] ;  /* 0x0005040001297983 */ /* 0x000f220000100800 */
[C---:B--2---:R-:W-:Y:S08]  /*10d7f0*/  HMMA.1688.F32.TF32 R132, R140.reuse, R132, R152 ;  /* 0x000000848c84723c */ /* 0x044ff00000081098 */
[----:B---3--:R-:W-:-:S15]  /*10d800*/  HMMA.1688.F32.TF32 R128, R140, R128, R156 ;  /* 0x000000808c80723c */ /* 0x008fde000008109c */
[----:B------:R-:W-:-:S04]  /*10d810*/  NOP ;  /* 0x0000000000007918 */ /* 0x000fc80000000000 */
[----:B------:R1:W-:Y:S04]  /*10d820*/  STL.64 [R1+0x8988], R130 ;  /* 0x0089888201007387 */ /* 0x0003e80000100a00 */
[----:B------:R-:W-:Y:S04]  /*10d830*/  STL.64 [R1+0x8980], R128 ;  /* 0x0089808001007387 */ /* 0x000fe80000100a00 */
[----:B------:R2:W-:Y:S04]  /*10d840*/  STL.64 [R1+0x8978], R134 ;  /* 0x0089788601007387 */ /* 0x0005e80000100a00 */
[----:B------:R-:W-:Y:S04]  /*10d850*/  STL.64 [R1+0x8970], R132 ;  /* 0x0089708401007387 */ /* 0x000fe80000100a00 */
[----:B----4-:R3:W-:Y:S04]  /*10d860*/  STL.64 [R1+0x8968], R42 ;  /* 0x0089682a01007387 */ /* 0x0107e80000100a00 */
        /* <DEDUP_REMOVED lines=91> */
[----:B------:R-:W4:Y:S04]  /*10de20*/  LDL R111, [R1+0x48c] ;  /* 0x00048c00016f7983 */ /* 0x000f280000100800 */
[----:B-1----:R-:W4:Y:S04]  /*10de30*/  LDL R130, [R1+0x4d8] ;  /* 0x0004d80001827983 */ /* 0x002f280000100800 */
[----:B------:R-:W4:Y:S04]  /*10de40*/  LDL R131, [R1+0x4dc] ;  /* 0x0004dc0001837983 */ /* 0x000f280000100800 */
[----:B--2---:R-:W2:Y:S04]  /*10de50*/  LDL R134, [R1+0x4e8] ;  /* 0x0004e80001867983 */ /* 0x004ea80000100800 */
[----:B------:R-:W2:Y:S04]  /*10de60*/  LDL R135, [R1+0x4ec] ;  /* 0x0004ec0001877983 */ /* 0x000ea80000100800 */
[----:B---3--:R-:W3:Y:S04]  /*10de70*/  LDL R42, [R1+0x4f8] ;  /* 0x0004f800012a7983 */ /* 0x008ee80000100800 */
[----:B------:R-:W3:Y:S01]  /*10de80*/  LDL R43, [R1+0x4fc] ;  /* 0x0004fc00012b7983 */ /* 0x000ee20000100800 */
[C---:B------:R-:W-:Y:S08]  /*10de90*/  HMMA.1688.F32.TF32 R112, R140.reuse, R44, R112 ;  /* 0x0000002c8c70723c */ /* 0x040ff00000081070 */
[C---:B------:R-:W-:Y:S08]  /*10dea0*/  HMMA.1688.F32.TF32 R116, R140.reuse, R244, R116 ;  /* 0x000000f48c74723c */ /* 0x040ff00000081074 */
[----:B------:R-:W-:Y:S08]  /*10deb0*/  HMMA.1688.F32.TF32 R120, R140, R248, R120 ;  /* 0x000000f88c78723c */ /* 0x000ff00000081078 */
[C---:B----4-:R-:W-:Y:S01]  /*10dec0*/  HMMA.1688.F32.TF32 R8, R236.reuse, R110, R8 ;  /* 0x0000006eec08723c */ /* 0x050fe20000081008 */
[----:B------:R-:W4:Y:S04]  /*10ded0*/  LDL.LU.64 R110, [R1+0x89a8] ;  /* 0x0089a800016e7983 */ /* 0x000f280000300a00 */
[----:B------:R-:W4:Y:S04]  /*10dee0*/  LDL.LU.64 R108, [R1+0x89a0] ;  /* 0x0089a000016c7983 */ /* 0x000f280000300a00 */
[----:B------:R-:W2:Y:S04]  /*10def0*/  LDL.LU.64 R24, [R1+0x8998] ;  /* 0x0089980001187983 */ /* 0x000ea80000300a00 */
[----:B------:R-:W2:Y:S04]  /*10df00*/  LDL.LU.64 R44, [R1+0x8990] ;  /* 0x00899000012c7983 */ /* 0x000ea80000300a00 */
[----:B------:R-:W2:Y:S04]  /*10df10*/  LDL R244, [R1+0x30] ;  /* 0x0000300001f47983 */ /* 0x000ea80000100800 */
[----:B------:R-:W2:Y:S04]  /*10df20*/  LDL R245, [R1+0x34] ;  /* 0x0000340001f57983 */ /* 0x000ea80000100800 */
[----:B------:R-:W2:Y:S04]  /*10df30*/  LDL R248, [R1+0x20] ;  /* 0x0000200001f87983 */ /* 0x000ea80000100800 */
[----:B------:R-:W2:Y:S01]  /*10df40*/  LDL R249, [R1+0x24] ;  /* 0x0000240001f97983 */ /* 0x000ea20000100800 */
[C---:B------:R-:W-:Y:S03]  /*10df50*/  HMMA.1688.F32.TF32 R124, R236.reuse, R130, R124 ;  /* 0x00000082ec7c723c */ /* 0x040fe6000008107c */
[----:B------:R-:W2:Y:S04]  /*10df60*/  LDL.LU.64 R130, [R1+0x8988] ;  /* 0x0089880001827983 */ /* 0x000ea80000300a00 */
[----:B------:R-:W2:Y:S02]  /*10df70*/  LDL.LU.64 R128, [R1+0x8980] ;  /* 0x0089800001807983 */ /* 0x000ea40000300a00 */
[----:B--2---:R-:W-:Y:S02]  /*10df80*/  HMMA.1688.F32.TF32 R128, R236, R134, R128 ;  /* 0x00000086ec80723c */ /* 0x004fe40000081080 */
[----:B------:R-:W3:Y:S04]  /*10df90*/  LDL.LU.64 R134, [R1+0x8978] ;  /* 0x0089780001867983 */ /* 0x000ee80000300a00 */
[----:B------:R-:W3:Y:S02]  /*10dfa0*/  LDL.LU.64 R132, [R1+0x8970] ;  /* 0x0089700001847983 */ /* 0x000ee40000300a00 */
[C---:B------:R-:W-:Y:S08]  /*10dfb0*/  HMMA.1688.F32.TF32 R136, R140.reuse, R40, R136 ;  /* 0x000000288c88723c */ /* 0x040ff00000081088 */
[C---:B------:R-:W-:Y:S08]  /*10dfc0*/  HMMA.1688.F32.TF32 R148, R140.reuse, R28, R148 ;  /* 0x0000001c8c94723c */ /* 0x040ff00000081094 */
[C---:B------:R-:W-:Y:S08]  /*10dfd0*/  HMMA.1688.F32.TF32 R156, R140.reuse, R32, R156 ;  /* 0x000000208c9c723c */ /* 0x040ff0000008109c */
[C---:B------:R-:W-:Y:S08]  /*10dfe0*/  HMMA.1688.F32.TF32 R160, R140.reuse, R36, R160 ;  /* 0x000000248ca0723c */ /* 0x040ff000000810a0 */
[C---:B------:R-:W-:Y:S08]  /*10dff0*/  HMMA.1688.F32.TF32 R164, R140.reuse, R16, R164 ;  /* 0x000000108ca4723c */ /* 0x040ff000000810a4 */
[----:B------:R-:W-:Y:S08]  /*10e000*/  HMMA.1688.F32.TF32 R168, R140, R48, R168 ;  /* 0x000000308ca8723c */ /* 0x000ff000000810a8 */
[----:B---3--:R-:W-:Y:S01]  /*10e010*/  HMMA.1688.F32.TF32 R132, R236, R42, R132 ;  /* 0x0000002aec84723c */ /* 0x008fe20000081084 */
[----:B------:R-:W2:Y:S07]  /*10e020*/  LDL.LU.64 R42, [R1+0x8968] ;  /* 0x00896800012a7983 */ /* 0x000eae0000300a00 */
        /* <DEDUP_REMOVED lines=47> */
[----:B-1----:R-:W-:Y:S01]  /*10e320*/  HMMA.1688.F32.TF32 R108, R152, R248, R108 ;  /* 0x000000f8986c723c */ /* 0x002fe2000008106c */
[----:B------:R-:W-:-:S02]  /*10e330*/  IMAD.MOV.U32 R46, RZ, RZ, R246 ;  /* 0x000000ffff2e7224 */ /* 0x000fc400078e00f6 */
[----:B------:R-:W-:-:S05]  /*10e340*/  IMAD.MOV.U32 R47, RZ, RZ, R247 ;  /* 0x000000ffff2f7224 */ /* 0x000fca00078e00f7 */
[----:B------:R-:W-:Y:S01]  /*10e350*/  HMMA.1688.F32.TF32 R8, R152, R244, R8 ;  /* 0x000000f49808723c */ /* 0x000fe20000081008 */
[----:B------:R-:W-:Y:S02]  /*10e360*/  IMAD.MOV.U32 R26, RZ, RZ, R250 ;  /* 0x000000ffff1a7224 */ /* 0x000fe400078e00fa */
[----:B------:R-:W-:-:S05]  /*10e370*/  IMAD.MOV.U32 R27, RZ, RZ, R251 ;  /* 0x000000ffff1b7224 */ /* 0x000fca00078e00fb */
        /* <DEDUP_REMOVED lines=47> */
[----:B------:R-:W-:Y:S03]  /*10e670*/  HMMA.1688.F32.TF32 R236, R236, R242, R140 ;  /* 0x000000f2ecec723c */ /* 0x000fe6000008108c */
[----:B------:R-:W2:Y:S04]  /*10e680*/  LDL.LU.64 R242, [R1+0x87f0] ;  /* 0x0087f00001f27983 */ /* 0x000ea80000300a00 */
[----:B------:R-:W2:Y:S04]  /*10e690*/  LDL.LU.64 R240, [R1+0x87e8] ;  /* 0x0087e80001f07983 */ /* 0x000ea80000300a00 */
[----:B------:R-:W2:Y:S04]  /*10e6a0*/  LDL R140, [R1] ;  /* 0x00000000018c7983 */ /* 0x000ea80000100800 */
[----:B------:R-:W2:Y:S04]  /*10e6b0*/  LDL R141, [R1+0x4] ;  /* 0x00000400018d7983 */ /* 0x000ea80000100800 */
        /* <DEDUP_REMOVED lines=15> */
[C---:B------:R-:W-:Y:S03]  /*10e7b0*/  HMMA.1688.F32.TF32 R116, R152.reuse, R140, R116 ;  /* 0x0000008c9874723c */ /* 0x040fe60000081074 */
[----:B------:R-:W-:Y:S04]  /*10e7c0*/  LDS R140, [R2+UR7+0x14700] ;  /* 0x01470007028c7984 */ /* 0x000fe80008000800 */
[----:B------:R-:W2:Y:S01]  /*10e7d0*/  LDS R141, [R0+UR7+0x14700] ;  /* 0x01470007008d7984 */ /* 0x000ea20008000800 */
[C---:B------:R-:W-:Y:S08]  /*10e7e0*/  HMMA.1688.F32.TF32 R120, R152.reuse, R248, R120 ;  /* 0x000000f89878723c */ /* 0x040ff00000081078 */
[C---:B------:R-:W-:Y:S08]  /*10e7f0*/  HMMA.1688.F32.TF32 R124, R152.reuse, R244, R124 ;  /* 0x000000f4987c723c */ /* 0x040ff0000008107c */
[C---:B------:R-:W-:Y:S08]  /*10e800*/  HMMA.1688.F32.TF32 R128, R152.reuse, R240, R128 ;  /* 0x000000f09880723c */ /* 0x040ff00000081080 */
[C---:B------:R-:W-:Y:S08]  /*10e810*/  HMMA.1688.F32.TF32 R132, R152.reuse, R104, R132 ;  /* 0x000000689884723c */ /* 0x040ff00000081084 */
[C---:B------:R-:W-:Y:S08]  /*10e820*/  HMMA.1688.F32.TF32 R136, R152.reuse, R100, R136 ;  /* 0x000000649888723c */ /* 0x040ff00000081088 */
[C---:B------:R-:W-:Y:S01]  /*10e830*/  HMMA.1688.F32.TF32 R144, R152.reuse, R96, R144 ;  /* 0x000000609890723c */ /* 0x040fe20000081090 */
[----:B-1----:R-:W4:Y:S04]  /*10e840*/  LDL.LU.64 R114, [R1+0x28] ;  /* 0x0000280001727983 */ /* 0x002f280000300a00 */
[----:B------:R-:W-:Y:S03]  /*10e850*/  STL [R1+0x8568], R249 ;  /* 0x008568f901007387 */ /* 0x000fe60000100800 */
        /* <DEDUP_REMOVED lines=21> */
[----:B------:R-:W-:Y:S01]  /*10e9b0*/  HMMA.1688.F32.TF32 R236, R152, R16, R236 ;  /* 0x0000001098ec723c */ /* 0x000fe200000810ec */
[----:B------:R-:W-:Y:S04]  /*10e9c0*/  STL [R1+0x8564], R241 ;  /* 0x008564f101007387 */ /* 0x000fe80000100800 */
[----:B------:R-:W-:Y:S04]  /*10e9d0*/  LDS R152, [R2+UR7+0x8780] ;  /* 0x0087800702987984 */ /* 0x000fe80008000800 */
[----:B------:R1:W-:Y:S04]  /*10e9e0*/  LDS R154, [R2+UR7+0xa780] ;  /* 0x00a78007029a7984 */ /* 0x0003e80008000800 */
[----:B------:R-:W-:Y:S04]  /*10e9f0*/  STL [R1+0x855c], R97 ;  /* 0x00855c6101007387 */ /* 0x000fe80000100800 */
[----:B------:R-:W-:Y:S04]  /*10ea00*/  LDS R153, [R0+UR7+0x8780] ;  /* 0x0087800700997984 */ /* 0x000fe80008000800 */
[----:B------:R4:W3:Y:S01]  /*10ea10*/  LDS R155, [R0+UR7+0xa780] ;  /* 0x00a78007009b7984 */ /* 0x0008e20008000800 */
[----:B--2---:R-:W-:Y:S01]  /*10ea20*/  HMMA.1688.F32.TF32 R8, R140, R110, R8 ;  /* 0x0000006e8c08723c */ /* 0x004fe20000081008 */
[----:B-1----:R-:W-:-:S02]  /*10ea30*/  IMAD.MOV.U32 R2, RZ, RZ, R111 ;  /* 0x000000ffff027224 */ /* 0x002fc400078e006f */
[----:B------:R-:W2:-:S15]  /*10ea40*/  LDL.LU.64 R110, [R1+0x87c0] ;  /* 0x0087c000016e7983 */ /* 0x000e9e0000300a00 */
[----:B------:R-:W-:Y:S01]  /*10ea50*/  NOP ;  /* 0x0000000000007918 */ /* 0x000fe20000000000 */
[----:B------:R-:W-:Y:S04]  /*10ea60*/  STL.64 [R1+0x3d0], R8 ;  /* 0x0003d00801007387 */ /* 0x000fe80000100a00 */
[----:B------:R1:W-:Y:S04]  /*10ea70*/  STL.64 [R1+0x3d8], R10 ;  /* 0x0003d80a01007387 */ /* 0x0003e80000100a00 */
[----:B------:R-:W2:Y:S01]  /*10ea80*/  LDL.LU.64 R108, [R1+0x87b8] ;  /* 0x0087b800016c7983 */ /* 0x000ea20000300a00 */
[----:B----4-:R-:W-:Y:S02]  /*10ea90*/  IMAD.MOV.U32 R0, RZ, RZ, R114 ;  /* 0x000000ffff007224 */ /* 0x010fe400078e0072 */
[----:B------:R-:W-:Y:S01]  /*10eaa0*/  IMAD.MOV.U32 R97, RZ, RZ, R115 ;  /* 0x000000ffff617224 */ /* 0x000fe200078e0073 */
[----:B-1----:R-:W4:Y:S01]  /*10eab0*/  LDL.LU.64 R10, [R1+0x8] ;  /* 0x00000800010a7983 */ /* 0x002f220000300a00 */
[----:B--2---:R-:W-:-:S15]  /*10eac0*/  HMMA.1688.F32.TF32 R108, R140, R114, R108 ;  /* 0x000000728c6c723c */ /* 0x004fde000008106c */
[----:B------:R-:W-:-:S04]  /*10ead0*/  NOP ;  /* 0x0000000000007918 */ /* 0x000fc80000000000 */
[----:B------:R-:W-:Y:S04]  /*10eae0*/  STL.64 [R1+0x3c0], R108 ;  /* 0x0003c06c01007387 */ /* 0x000fe80000100a00 */
[----:B------:R1:W-:Y:S04]  /*10eaf0*/  STL.64 [R1+0x3c8], R110 ;  /* 0x0003c86e01007387 */ /* 0x0003e80000100a00 */
[----:B------:R-:W2:Y:S04]  /*10eb00*/  LDL.LU.64 R114, [R1+0x87b0] ;  /* 0x0087b00001727983 */ /* 0x000ea80000300a00 */
[----:B------:R-:W2:Y:S04]  /*10eb10*/  LDL.LU.64 R112, [R1+0x87a8] ;  /* 0x0087a80001707983 */ /* 0x000ea80000300a00 */
[----:B-1----:R-:W2:Y:S01]  /*10eb20*/  LDL.LU.64 R110, [R1+0x18] ;  /* 0x00001800016e7983 */ /* 0x002ea20000300a00 */
[----:B----4-:R-:W-:-:S02]  /*10eb30*/  IMAD.MOV.U32 R3, RZ, RZ, R10 ;  /* 0x000000ffff037224 */ /* 0x010fc400078e000a */
[----:B------:R-:W-:Y:S01]  /*10eb40*/  IMAD.MOV.U32 R252, RZ, RZ, R11 ;  /* 0x000000fffffc7224 */ /* 0x000fe200078e000b */
[----:B--2---:R-:W-:Y:S01]  /*10eb50*/  HMMA.1688.F32.TF32 R112, R140, R110, R112 ;  /* 0x0000006e8c70723c */ /* 0x004fe20000081070 */
[----:B------:R-:W-:Y:S02]  /*10eb60*/  IMAD.MOV.U32 R249, RZ, RZ, R110 ;  /* 0x000000fffff97224 */ /* 0x000fe400078e006e */
[----:B------:R-:W-:-:S05]  /*10eb70*/  IMAD.MOV.U32 R241, RZ, RZ, R111 ;  /* 0x000000fffff17224 */ /* 0x000fca00078e006f */
        /* <DEDUP_REMOVED lines=100> */
[----:B-1----:R-:W-:Y:S01]  /*10f1c0*/  HMMA.1688.F32.TF32 R4, R140, R50, R204 ;  /* 0x000000328c04723c */ /* 0x002fe200000810cc */
[----:B------:R-:W-:Y:S02]  /*10f1d0*/  IMAD.MOV.U32 R244, RZ, RZ, R22 ;  /* 0x000000fffff47224 */ /* 0x000fe400078e0016 */
[----:B------:R-:W2:Y:S01]  /*10f1e0*/  LDL.LU R22, [R1+0x87a4] ;  /* 0x0087a40001167983 */ /* 0x000ea20000300800 */
[----:B------:R-:W-:-:S02]  /*10f1f0*/  IMAD.MOV.U32 R245, RZ, RZ, R23 ;  /* 0x000000fffff57224 */ /* 0x000fc400078e0017 */
[----:B------:R-:W-:Y:S02]  /*10f200*/  IMAD.MOV.U32 R246, RZ, RZ, R46 ;  /* 0x000000fffff67224 */ /* 0x000fe400078e002e */
[----:B------:R-:W-:-:S11]  /*10f210*/  IMAD.MOV.U32 R247, RZ, RZ, R47 ;  /* 0x000000fffff77224 */ /* 0x000fd600078e002f */
[----:B------:R-:W-:Y:S04]  /*10f220*/  STL.64 [R1+0x8e0], R4 ;  /* 0x0008e00401007387 */ /* 0x000fe80000100a00 */
[----:B------:R1:W-:Y:S04]  /*10f230*/  STL.64 [R1+0x8e8], R6 ;  /* 0x0008e80601007387 */ /* 0x0003e80000100a00 */
[----:B------:R-:W2:Y:S04]  /*10f240*/  LDL.LU R23, [R1+0x87a0] ;  /* 0x0087a00001177983 */ /* 0x000ea80000300800 */
[----:B------:R-:W1:Y:S04]  /*10f250*/  LDL.LU R46, [R1+0x879c] ;  /* 0x00879c00012e7983 */ /* 0x000e680000300800 */
[----:B------:R-:W1:Y:S01]  /*10f260*/  LDL.LU R47, [R1+0x8798] ;  /* 0x00879800012f7983 */ /* 0x000e620000300800 */
[----:B------:R-:W-:-:S03]  /*10f270*/  IMAD.MOV.U32 R248, RZ, RZ, R42 ;  /* 0x000000fffff87224 */ /* 0x000fc600078e002a */
[----:B------:R-:W4:Y:S01]  /*10f280*/  LDL.LU R42, [R1+0x8794] ;  /* 0x00879400012a7983 */ /* 0x000f220000300800 */
[----:B------:R-:W-:-:S03]  /*10f290*/  IMAD.MOV.U32 R249, RZ, RZ, R43 ;  /* 0x000000fffff97224 */ /* 0x000fc600078e002b */
[----:B------:R-:W4:Y:S01]  /*10f2a0*/  LDL.LU R43, [R1+0x8790] ;  /* 0x00879000012b7983 */ /* 0x000f220000300800 */
[----:B------:R-:W-:-:S03]  /*10f2b0*/  IMAD.MOV.U32 R250, RZ, RZ, R26 ;  /* 0x000000fffffa7224 */ /* 0x000fc600078e001a */
[----:B------:R-:W2:Y:S01]  /*10f2c0*/  LDL.LU R26, [R1+0x878c] ;  /* 0x00878c00011a7983 */ /* 0x000ea20000300800 */
[----:B------:R-:W-:-:S03]  /*10f2d0*/  IMAD.MOV.U32 R251, RZ, RZ, R27 ;  /* 0x000000fffffb7224 */ /* 0x000fc600078e001b */
[----:B------:R-:W2:Y:S04]  /*10f2e0*/  LDL.LU R27, [R1+0x8788] ;  /* 0x00878800011b7983 */ /* 0x000ea80000300800 */
[----:B------:R-:W-:Y:S04]  /*10f2f0*/  STL.64 [R1+0x86a8], R50 ;  /* 0x0086a83201007387 */ /* 0x000fe80000100a00 */
[----:B------:R-:W-:Y:S01]  /*10f300*/  STL.64 [R1+0x86a0], R48 ;  /* 0x0086a03001007387 */ /* 0x000fe20000100a00 */
[----:B------:R-:W-:Y:S02]  /*10f310*/  IMAD.MOV.U32 R116, RZ, RZ, R30 ;  /* 0x000000ffff747224 */ /* 0x000fe400078e001e */
[----:B------:R-:W-:-:S02]  /*10f320*/  IMAD.MOV.U32 R117, RZ, RZ, R31 ;  /* 0x000000ffff757224 */ /* 0x000fc400078e001f */
[----:B------:R-:W-:Y:S02]  /*10f330*/  IMAD.MOV.U32 R112, RZ, RZ, R34 ;  /* 0x000000ffff707224 */ /* 0x000fe400078e0022 */
[----:B------:R-:W-:Y:S02]  /*10f340*/  IMAD.MOV.U32 R113, RZ, RZ, R35 ;  /* 0x000000ffff717224 */ /* 0x000fe400078e0023 */
[----:B------:R-:W-:Y:S02]  /*10f350*/  IMAD.MOV.U32 R108, RZ, RZ, R38 ;  /* 0x000000ffff6c7224 */ /* 0x000fe400078e0026 */
[----:B------:R-:W-:Y:S01]  /*10f360*/  IMAD.MOV.U32 R109, RZ, RZ, R39 ;  /* 0x000000ffff6d7224 */ /* 0x000fe200078e0027 */
[----:B-1----:R-:W-:Y:S01]  /*10f370*/  HMMA.1688.F32.TF32 R4, R140, R46, R208 ;  /* 0x0000002e8c04723c */ /* 0x002fe200000810d0 */
[----:B------:R-:W-:Y:S04]  /*10f380*/  STL.64 [R1+0x86b8], R46 ;  /* 0x0086b82e01007387 */ /* 0x000fe80000100a00 */
[----:B------:R-:W-:-:S14]  /*10f390*/  STL.64 [R1+0x86b0], R44 ;  /* 0x0086b02c01007387 */ /* 0x000fdc0000100a00 */
[----:B------:R-:W-:Y:S04]  /*10f3a0*/  STL.64 [R1+0x8d0], R4 ;  /* 0x0008d00401007387 */ /* 0x000fe80000100a00 */
[----:B------:R4:W-:Y:S04]  /*10f3b0*/  STL.64 [R1+0x8d8], R6 ;  /* 0x0008d80601007387 */ /* 0x0009e80000100a00 */
[----:B------:R-:W2:Y:S01]  /*10f3c0*/  LDL.LU R120, [R1+0x6110] ;  /* 0x0061100001787983 */ /* 0x000ea20000300800 */
[----:B----4-:R-:W-:-:S15]  /*10f3d0*/  HMMA.1688.F32.TF32 R4, R140, R42, R212 ;  /* 0x0000002a8c04723c */ /* 0x010fde00000810d4 */
[----:B------:R-:W-:-:S04]  /*10f3e0*/  NOP ;  /* 0x0000000000007918 */ /* 0x000fc80000000000 */
        /* <DEDUP_REMOVED lines=9> */
[----:B------:R-:W1:Y:S04]  /*10f480*/  LDL.LU R38, [R1+0x8774] ;  /* 0x0087740001267983 */ /* 0x000e680000300800 */
[----:B------:R-:W1:Y:S04]  /*10f490*/  LDL.LU R39, [R1+0x8770] ;  /* 0x0087700001277983 */ /* 0x000e680000300800 */
        /* <DEDUP_REMOVED lines=40> */
[----:B------:R-:W-:Y:S02]  /*10f720*/  STL.64 [R1+0x8710], R20 ;  /* 0x0087101401007387 */ /* 0x000fe40000100a00 */
[C---:B---3--:R-:W-:Y:S08]  /*10f730*/  HMMA.1688.F32.TF32 R108, R152.reuse, R108, R240 ;  /* 0x0000006c986c723c */ /* 0x048ff000000810f0 */
[C---:B------:R-:W-:Y:S08]  /*10f740*/  HMMA.1688.F32.TF32 R112, R152.reuse, R112, R128 ;  /* 0x000000709870723c */ /* 0x040ff00000081080 */
[----:B------:R-:W-:Y:S01]  /*10f750*/  HMMA.1688.F32.TF32 R116, R152, R116, R124 ;  /* 0x000000749874723c */ /* 0x000fe2000008107c */
[----:B------:R-:W-:Y:S04]  /*10f760*/  STL.64 [R1+0x870], R4 ;  /* 0x0008700401007387 */ /* 0x000fe80000100a00 */
[----:B------:R1:W-:Y:S03]  /*10f770*/  STL.64 [R1+0x878], R6 ;  /* 0x0008780601007387 */ /* 0x0003e60000100a00 */
[----:B-1----:R-:W-:Y:S01]  /*10f780*/  HMMA.1688.F32.TF32 R4, R140, R18, R236 ;  /* 0x000000128c04723c */ /* 0x002fe200000810ec */
[----:B------:R-:W-:Y:S04]  /*10f790*/  STL.64 [R1+0x8728], R18 ;  /* 0x0087281201007387 */ /* 0x000fe80000100a00 */
[----:B------:R-:W-:-:S14]  /*10f7a0*/  STL.64 [R1+0x8720], R16 ;  /* 0x0087201001007387 */ /* 0x000fdc0000100a00 */
[----:B------:R1:W-:Y:S04]  /*10f7b0*/  STL.64 [R1+0x840], R4 ;  /* 0x0008400401007387 */ /* 0x0003e80000100a00 */
[----:B------:R2:W-:Y:S04]  /*10f7c0*/  STL.64 [R1+0x848], R6 ;  /* 0x0008480601007387 */ /* 0x0005e80000100a00 */
[----:B------:R-:W-:Y:S04]  /*10f7d0*/  STL.64 [R1+0x8768], R110 ;  /* 0x0087686e01007387 */ /* 0x000fe80000100a00 */
[----:B------:R-:W-:Y:S04]  /*10f7e0*/  STL.64 [R1+0x8760], R108 ;  /* 0x0087606c01007387 */ /* 0x000fe80000100a00 */
[----:B------:R-:W-:Y:S04]  /*10f7f0*/  STL.64 [R1+0x8758], R114 ;  /* 0x0087587201007387 */ /* 0x000fe80000100a00 */
[----:B------:R-:W-:Y:S04]  /*10f800*/  STL.64 [R1+0x8750], R112 ;  /* 0x0087507001007387 */ /* 0x000fe80000100a00 */
[----:B------:R-:W-:Y:S04]  /*10f810*/  STL.64 [R1+0x8748], R118 ;  /* 0x0087487601007387 */ /* 0x000fe80000100a00 */
[----:B------:R-:W-:Y:S04]  /*10f820*/  STL.64 [R1+0x8740], R116 ;  /* 0x0087407401007387 */ /* 0x000fe80000100a00 */
        /* <DEDUP_REMOVED lines=134> */
[----:B--2---:R1:W-:Y:S04]  /*110090*/  STL.64 [R1+0x8730], R18 ;  /* 0x0087301201007387 */ /* 0x0043e80000100a00 */
        /* <DEDUP_REMOVED lines=53> */
[C---:B----4-:R-:W-:Y:S03]  /*1103f0*/  HMMA.1688.F32.TF32 R128, R152.reuse, R128, R160 ;  /* 0x000000809880723c */ /* 0x050fe600000810a0 */
        /* <DEDUP_REMOVED lines=38> */
[C---:B------:R-:W-:Y:S08]  /*110660*/  HMMA.1688.F32.TF32 R120, R152.reuse, R244, R120 ;  /* 0x000000f49878723c */ /* 0x040ff00000081078 */
[C---:B------:R-:W-:Y:S08]  /*110670*/  HMMA.1688.F32.TF32 R132, R152.reuse, R16, R132 ;  /* 0x000000109884723c */ /* 0x040ff00000081084 */
[C---:B------:R-:W-:Y:S08]  /*110680*/  HMMA.1688.F32.TF32 R136, R152.reuse, R20, R136 ;  /* 0x000000149888723c */ /* 0x040ff00000081088 */
[C---:B------:R-:W-:Y:S08]  /*110690*/  HMMA.1688.F32.TF32 R144, R152.reuse, R28, R144 ;  /* 0x0000001c9890723c */ /* 0x040ff00000081090 */
[C---:B------:R-:W-:Y:S01]  /*1106a0*/  HMMA.1688.F32.TF32 R148, R152.reuse, R32, R148 ;  /* 0x000000209894723c */ /* 0x040fe20000081094 */
[----:B-1----:R-:W4:Y:S04]  /*1106b0*/  LDL.LU R18, [R1+0x4d8] ;  /* 0x0004d80001127983 */ /* 0x002f280000300800 */
[----:B------:R-:W4:Y:S04]  /*1106c0*/  LDL.LU R19, [R1+0x4dc] ;  /* 0x0004dc0001137983 */ /* 0x000f280000300800 */
[----:B------:R-:W-:Y:S04]  /*1106d0*/  LDS R236, [R10+UR7+0xc780] ;  /* 0x00c780070aec7984 */ /* 0x000fe80008000800 */
[----:B------:R-:W-:Y:S04]  /*1106e0*/  LDS R238, [R10+UR7+0xe780] ;  /* 0x00e780070aee7984 */ /* 0x000fe80008000800 */
[----:B------:R-:W-:Y:S04]  /*1106f0*/  LDS R237, [R11+UR7+0xc780] ;  /* 0x00c780070bed7984 */ /* 0x000fe80008000800 */
[----:B------:R-:W1:Y:S04]  /*110700*/  LDS R239, [R11+UR7+0xe780] ;  /* 0x00e780070bef7984 */ /* 0x000e680008000800 */
[----:B------:R-:W-:Y:S04]  /*110710*/  LDS R8, [R10+UR7+0x10780] ;  /* 0x010780070a087984 */ /* 0x000fe80008000800 */
[----:B------:R-:W-:Y:S04]  /*110720*/  LDS R9, [R11+UR7+0x10780] ;  /* 0x010780070b097984 */ /* 0x000fe80008000800 */
[----:B------:R-:W-:Y:S04]  /*110730*/  LDS R10, [R10+UR7+0x12780] ;  /* 0x012780070a0a7984 */ /* 0x000fe80008000800 */
[----:B------:R-:W1:Y:S01]  /*110740*/  LDS R11, [R11+UR7+0x12780] ;  /* 0x012780070b0b7984 */ /* 0x000e620008000800 */
[C---:B---3--:R-:W-:Y:S08]  /*110750*/  HMMA.1688.F32.TF32 R232, R152.reuse, R104, R232 ;  /* 0x0000006898e8723c */ /* 0x048ff000000810e8 */
        /* <DEDUP_REMOVED lines=20> */
[----:B------:R-:W1:Y:S04]  /*1108a0*/  LDL.LU.64 R110, [R1+0x8768] ;  /* 0x00876800016e7983 */ /* 0x000e680000300a00 */
[----:B------:R-:W1:Y:S03]  /*1108b0*/  LDL.LU.64 R108, [R1+0x8760] ;  /* 0x00876000016c7983 */ /* 0x000e660000300a00 */
[C---:B-1----:R-:W-:Y:S01]  /*1108c0*/  HMMA.1688.F32.TF32 R108, R236.reuse, R114, R108 ;  /* 0x00000072ec6c723c */ /* 0x042fe2000008106c */
[----:B------:R-:W2:Y:S04]  /*1108d0*/  LDL.LU.64 R114, [R1+0x8758] ;  /* 0x0087580001727983 */ /* 0x000ea80000300a00 */
[----:B------:R-:W2:Y:S03]  /*1108e0*/  LDL.LU.64 R112, [R1+0x8750] ;  /* 0x0087500001707983 */ /* 0x000ea60000300a00 */
[C---:B--2---:R-:W-:Y:S01]  /*1108f0*/  HMMA.1688.F32.TF32 R112, R236.reuse, R118, R112 ;  /* 0x00000076ec70723c */ /* 0x044fe20000081070 */
[----:B------:R-:W2:Y:S04]  /*110900*/  LDL.LU.64 R118, [R1+0x8748] ;  /* 0x0087480001767983 */ /* 0x000ea80000300a00 */
[----:B------:R-:W2:Y:S03]  /*110910*/  LDL.LU.64 R116, [R1+0x8740] ;  /* 0x0087400001747983 */ /* 0x000ea60000300a00 */
[C---:B------:R-:W-:Y:S08]  /*110920*/  HMMA.1688.F32.TF32 R128, R236.reuse, R18, R128 ;  /* 0x00000012ec80723c */ /* 0x040ff00000081080 */
[C---:B--2---:R-:W-:Y:S01]  /*110930*/  HMMA.1688.F32.TF32 R116, R236.reuse, R246, R116 ;  /* 0x000000f6ec74723c */ /* 0x044fe20000081074 */
[----:B------:R-:W2:Y:S04]  /*110940*/  LDL.LU.64 R246, [R1+0x8738] ;  /* 0x0087380001f67983 */ /* 0x000ea80000300a00 */
[----:B------:R-:W3:Y:S04]  /*110950*/  LDL.LU R244, [R1+0x30] ;  /* 0x0000300001f47983 */ /* 0x000ee80000300800 */
[----:B------:R-:W3:Y:S04]  /*110960*/  LDL.LU R245, [R1+0x34] ;  /* 0x0000340001f57983 */ /* 0x000ee80000300800 */
[----:B------:R-:W4:Y:S04]  /*110970*/  LDL.LU R248, [R1+0x20] ;  /* 0x0000200001f87983 */ /* 0x000f280000300800 */
[----:B------:R-:W4:Y:S04]  /*110980*/  LDL.LU R249, [R1+0x24] ;  /* 0x0000240001f97983 */ /* 0x000f280000300800 */
[----:B------:R-:W2:Y:S01]  /*110990*/  LDL.LU.64 R18, [R1+0x8730] ;  /* 0x0087300001127983 */ /* 0x000ea20000300a00 */
        /* <DEDUP_REMOVED lines=66> */
[----:B----4-:R-:W-:Y:S03]  /*110dc0*/  HMMA.1688.F32.TF32 R112, R8, R248, R112 ;  /* 0x000000f80870723c */ /* 0x010fe60000081070 */
[----:B------:R-:W4:Y:S04]  /*110dd0*/  LDL.LU.64 R14, [R1+0x85e8] ;  /* 0x0085e800010e7983 */ /* 0x000f280000300a00 */
        /* <DEDUP_REMOVED lines=13> */
[----:B------:R-:W2:Y:S04]  /*110eb0*/  LDL.LU R152, [R1] ;  /* 0x0000000001987983 */ /* 0x000ea80000300800 */
[----:B------:R-:W2:Y:S01]  /*110ec0*/  LDL.LU R153, [R1+0x4] ;  /* 0x0000040001997983 */ /* 0x000ea20000300800 */
[C---:B---3--:R-:W-:Y:S03]  /*110ed0*/  HMMA.1688.F32.TF32 R108, R8.reuse, R244, R108 ;  /* 0x000000f4086c723c */ /* 0x048fe6000008106c */
[----:B------:R-:W3:Y:S04]  /*110ee0*/  LDL.LU.64 R246, [R1+0x8588] ;  /* 0x0085880001f67983 */ /* 0x000ee80000300a00 */
[----:B------:R-:W3:Y:S04]  /*110ef0*/  LDL.LU.64 R244, [R1+0x8580] ;  /* 0x0085800001f47983 */ /* 0x000ee80000300a00 */
[----:B------:R-:W3:Y:S04]  /*110f00*/  LDL.LU.64 R250, [R1+0x8578] ;  /* 0x0085780001fa7983 */ /* 0x000ee80000300a00 */
[----:B------:R-:W3:Y:S04]  /*110f10*/  LDL.LU.64 R248, [R1+0x8570] ;  /* 0x0085700001f87983 */ /* 0x000ee80000300a00 */
[----:B------:R-:W-:Y:S04]  /*110f20*/  STL.64 [R1+0x8550], R114 ;  /* 0x0085507201007387 */ /* 0x000fe80000100a00 */
[----:B------:R1:W-:Y:S04]  /*110f30*/  STL.64 [R1+0x8548], R112 ;  /* 0x0085487001007387 */ /* 0x0003e80000100a00 */
[----:B-1----:R-:W3:Y:S04]  /*110f40*/  LDL.LU R112, [R1+0x10] ;  /* 0x0000100001707983 */ /* 0x002ee80000300800 */
[----:B------:R-:W3:Y:S01]  /*110f50*/  LDL.LU R113, [R1+0x14] ;  /* 0x0000140001717983 */ /* 0x000ee20000300800 */
[C---:B--2---:R-:W-:Y:S08]  /*110f60*/  HMMA.1688.F32.TF32 R120, R8.reuse, R152, R120 ;  /* 0x000000980878723c */ /* 0x044ff00000081078 */
[----:B---3--:R-:W-:-:S15]  /*110f70*/  HMMA.1688.F32.TF32 R116, R8, R112, R116 ;  /* 0x000000700874723c */ /* 0x008fde0000081074 */
[----:B------:R-:W-:-:S04]  /*110f80*/  NOP ;  /* 0x0000000000007918 */ /* 0x000fc80000000000 */
[----:B------:R1:W-:Y:S04]  /*110f90*/  STL.64 [R1+0x8538], R118 ;  /* 0x0085387601007387 */ /* 0x0003e80000100a00 */
[----:B------:R-:W-:Y:S04]  /*110fa0*/  STL.64 [R1+0x8530], R116 ;  /* 0x0085307401007387 */ /* 0x000fe80000100a00 */
[----:B------:R2:W-:Y:S04]  /*110fb0*/  STL.64 [R1+0x8528], R122 ;  /* 0x0085287a01007387 */ /* 0x0005e80000100a00 */
[----:B------:R-:W-:Y:S01]  /*110fc0*/  STL.64 [R1+0x8520], R120 ;  /* 0x0085207801007387 */ /* 0x000fe20000100a00 */
[----:B-1----:R-:W-:-:S02]  /*110fd0*/  IMAD.MOV.U32 R118, RZ, RZ, R0 ;  /* 0x000000ffff767224 */ /* 0x002fc400078e0000 */
[----:B--2---:R-:W-:Y:S02]  /*110fe0*/  IMAD.MOV.U32 R122, RZ, RZ, R249 ;  /* 0x000000ffff7a7224 */ /* 0x004fe400078e00f9 */
[----:B------:R-:W-:Y:S01]  /*110ff0*/  IMAD.MOV.U32 R123, RZ, RZ, R241 ;  /* 0x000000ffff7b7224 */ /* 0x000fe200078e00f1 */
[----:B------:R-:W2:Y:S04]  /*111000*/  LDL.LU R249, [R1+0x8568] ;  /* 0x0085680001f97983 */ /* 0x000ea80000300800 */
[----:B------:R-:W3:Y:S04]  /*111010*/  LDL.LU R241, [R1+0x8564] ;  /* 0x0085640001f17983 */ /* 0x000ee80000300800 */
[----:B------:R-:W2:Y:S01]  /*111020*/  LDL.LU R0, [R1+0x8560] ;  /* 0x0085600001007983 */ /* 0x000ea20000300800 */
[----:B------:R-:W-:-:S03]  /*111030*/  IMAD.MOV.U32 R119, RZ, RZ, R97 ;  /* 0x000000ffff777224 */ /* 0x000fc600078e0061 */
[----:B------:R-:W3:Y:S04]  /*111040*/  LDL.LU R97, [R1+0x855c] ;  /* 0x00855c0001617983 */ /* 0x000ee80000300800 */
[----:B------:R-:W3:Y:S01]  /*111050*/  LDL.LU R114, [R1+0x38] ;  /* 0x0000380001727983 */ /* 0x000ee20000300800 */
[C---:B------:R-:W-:Y:S08]  /*111060*/  HMMA.1688.F32.TF32 R136, R8.reuse, R104, R136 ;  /* 0x000000680888723c */ /* 0x040ff00000081088 */
[----:B------:R-:W-:Y:S01]  /*111070*/  HMMA.1688.F32.TF32 R140, R8, R100, R140 ;  /* 0x00000064088c723c */ /* 0x000fe2000008108c */
[----:B------:R-:W-:-:S02]  /*111080*/  IMAD.MOV.U32 R115, RZ, RZ, R2 ;  /* 0x000000ffff737224 */ /* 0x000fc400078e0002 */
[----:B------:R-:W3:Y:S01]  /*111090*/  LDL.LU R2, [R1+0x8558] ;  /* 0x0085580001027983 */ /* 0x000ee20000300800 */
[C---:B--2---:R-:W-:Y:S02]  /*1110a0*/  LOP3.LUT R101, R0.reuse, 0x40, RZ, 0x3c, !PT ;  /* 0x0000004000657812 */ /* 0x044fe400078e3cff */
[----:B------:R-:W-:-:S03]  /*1110b0*/  LOP3.LUT R104, R0, 0x60, RZ, 0x3c, !PT ;  /* 0x0000006000687812 */ /* 0x000fc600078e3cff */
[----:B------:R-:W-:Y:S04]  /*1110c0*/  LDS R152, [R101+UR7+0x14780] ;  /* 0x0147800765987984 */ /* 0x000fe80008000800 */
[----:B------:R-:W-:Y:S04]  /*1110d0*/  LDS R154, [R101+UR7+0x16780] ;  /* 0x01678007659a7984 */ /* 0x000fe80008000800 */
[----:B------:R-:W-:Y:S04]  /*1110e0*/  LDS R153, [R104+UR7+0x14780] ;  /* 0x0147800768997984 */ /* 0x000fe80008000800 */
[----:B------:R-:W3:Y:S02]  /*1110f0*/  LDS R155, [R104+UR7+0x16780] ;  /* 0x01678007689b7984 */ /* 0x000ee40008000800 */
[----:B---3--:R-:W-:Y:S02]  /*111100*/  HMMA.1688.F32.TF32 R108, R152, R114, R108 ;  /* 0x00000072986c723c */ /* 0x008fe4000008106c */
[----:B------:R-:W2:Y:S04]  /*111110*/  LDL.LU.64 R114, [R1+0x8550] ;  /* 0x0085500001727983 */ /* 0x000ea80000300a00 */
[----:B------:R-:W2:-:S13]  /*111120*/  LDL.LU.64 R112, [R1+0x8548] ;  /* 0x0085480001707983 */ /* 0x000e9a0000300a00 */
[----:B------:R-:W-:Y:S04]  /*111130*/  STL.64 [R1+0xb50], R108 ;  /* 0x000b506c01007387 */ /* 0x000fe80000100a00 */
[----:B------:R1:W-:Y:S02]  /*111140*/  STL.64 [R1+0xb58], R110 ;  /* 0x000b586e01007387 */ /* 0x0003e40000100a00 */
[----:B-1----:R-:W-:Y:S02]  /*111150*/  IMAD.MOV.U32 R110, RZ, RZ, R3 ;  /* 0x000000ffff6e7224 */ /* 0x002fe400078e0003 */
[----:B------:R-:W-:Y:S01]  /*111160*/  IMAD.MOV.U32 R111, RZ, RZ, R252 ;  /* 0x000000ffff6f7224 */ /* 0x000fe200078e00fc */
[----:B------:R-:W3:Y:S04]  /*111170*/  LDL.LU R3, [R1+0x8544] ;  /* 0x0085440001037983 */ /* 0x000ee80000300800 */
[----:B------:R-:W3:Y:S01]  /*111180*/  LDL.LU R252, [R1+0x8540] ;  /* 0x0085400001fc7983 */ /* 0x000ee20000300800 */
[----:B--2---:R-:W-:-:S15]  /*111190*/  HMMA.1688.F32.TF32 R116, R152, R118, R112 ;  /* 0x000000769874723c */ /* 0x004fde0000081070 */
[----:B------:R-:W-:-:S04]  /*1111a0*/  NOP ;  /* 0x0000000000007918 */ /* 0x000fc80000000000 */
[----:B------:R-:W-:Y:S04]  /*1111b0*/  STL.64 [R1+0xa80], R116 ;  /* 0x000a807401007387 */ /* 0x000fe80000100a00 */
[----:B------:R1:W-:Y:S04]  /*1111c0*/  STL.64 [R1+0xa88], R118 ;  /* 0x000a887601007387 */ /* 0x0003e80000100a00 */
[----:B-1----:R-:W2:Y:S04]  /*1111d0*/  LDL.LU.64 R118, [R1+0x8538] ;  /* 0x0085380001767983 */ /* 0x002ea80000300a00 */
[----:B------:R-:W2:Y:S02]  /*1111e0*/  LDL.LU.64 R116, [R1+0x8530] ;  /* 0x0085300001747983 */ /* 0x000ea40000300a00 */
[----:B--2---:R-:W-:-:S15]  /*1111f0*/  HMMA.1688.F32.TF32 R120, R152, R122, R116 ;  /* 0x0000007a9878723c */ /* 0x004fde0000081074 */
[----:B------:R-:W-:-:S04]  /*111200*/  NOP ;  /* 0x0000000000007918 */ /* 0x000fc80000000000 */
[----:B------:R-:W-:Y:S04]  /*111210*/  STL.64 [R1+0xa70], R120 ;  /* 0x000a707801007387 */ /* 0x000fe80000100a00 */
[----:B------:R1:W-:Y:S04]  /*111220*/  STL.64 [R1+0xa78], R122 ;  /* 0x000a787a01007387 */ /* 0x0003e80000100a00 */
[----:B-1----:R-:W2:Y:S04]  /*111230*/  LDL.LU.64 R122, [R1+0x8528] ;  /* 0x00852800017a7983 */ /* 0x002ea80000300a00 */
[----:B------:R-:W2:Y:S01]  /*111240*/  LDL.LU.64 R120, [R1+0x8520] ;  /* 0x0085200001787983 */ /* 0x000ea20000300a00 */
[C---:B------:R-:W-:Y:S08]  /*111250*/  HMMA.1688.F32.TF32 R124, R8.reuse, R248, R124 ;  /* 0x000000f8087c723c */ /* 0x040ff0000008107c */
[C---:B------:R-:W-:Y:S08]  /*111260*/  HMMA.1688.F32.TF32 R128, R8.reuse, R244, R128 ;  /* 0x000000f40880723c */ /* 0x040ff00000081080 */
[C---:B------:R-:W-:Y:S08]  /*111270*/  HMMA.1688.F32.TF32 R132, R8.reuse, R240, R132 ;  /* 0x000000f00884723c */ /* 0x040ff00000081084 */
[----:B------:R-:W-:Y:S08]  /*111280*/  HMMA.1688.F32.TF32 R144, R8, R96, R144 ;  /* 0x000000600890723c */ /* 0x000ff00000081090 */
[C---:B------:R-:W-:Y:S08]  /*111290*/  HMMA.1688.F32.TF32 R248, R152.reuse, R250, R124 ;  /* 0x000000fa98f8723c */ /* 0x040ff0000008107c */
[----:B------:R-:W-:Y:S08]  /*1112a0*/  HMMA.1688.F32.TF32 R240, R152, R242, R132 ;  /* 0x000000f298f0723c */ /* 0x000ff00000081084 */
[C---:B------:R-:W-:Y:S08]  /*1112b0*/  HMMA.1688.F32.TF32 R148, R8.reuse, R92, R148 ;  /* 0x0000005c0894723c */ /* 0x040ff00000081094 */
[----:B------:R-:W-:Y:S08]  /*1112c0*/  HMMA.1688.F32.TF32 R156, R8, R12, R156 ;  /* 0x0000000c089c723c */ /* 0x000ff0000008109c */
[----:B------:R-:W-:Y:S08]  /*1112d0*/  HMMA.1688.F32.TF32 R96, R152, R98, R144 ;  /* 0x000000629860723c */ /* 0x000ff00000081090 */
        /* <DEDUP_REMOVED lines=18> */
[C---:B------:R-:W-:Y:S08]  /*111400*/  HMMA.1688.F32.TF32 R36, R152.reuse, R38, R216 ;  /* 0x000000269824723c */ /* 0x040ff000000810d8 */
[C---:B------:R-:W-:Y:S08]  /*111410*/  HMMA.1688.F32.TF32 R32, R152.reuse, R34, R220 ;  /* 0x000000229820723c */ /* 0x040ff000000810dc */
[----:B--2---:R-:W-:-:S15]  /*111420*/  HMMA.1688.F32.TF32 R108, R152, R110, R120 ;  /* 0x0000006e986c723c */ /* 0x004fde0000081078 */
[----:B------:R-:W-:-:S04]  /*111430*/  NOP ;  /* 0x0000000000007918 */ /* 0x000fc80000000000 */
[----:B------:R-:W-:Y:S04]  /*111440*/  STL.64 [R1+0xa60], R108 ;  /* 0x000a606c01007387 */ /* 0x000fe80000100a00 */
[----:B------:R1:W-:Y:S02]  /*111450*/  STL.64 [R1+0xa68], R110 ;  /* 0x000a686e01007387 */ /* 0x0003e40000100a00 */
[C---:B-1----:R-:W-:Y:S02]  /*111460*/  HMMA.1688.F32.TF32 R108, R152.reuse, R246, R128 ;  /* 0x000000f6986c723c */ /* 0x042fe40000081080 */
[----:B------:R-:W-:Y:S04]  /*111470*/  STL.64 [R1+0xa50], R248 ;  /* 0x000a50f801007387 */ /* 0x000fe80000100a00 */
[----:B------:R-:W-:Y:S02]  /*111480*/  STL.64 [R1+0xa58], R250 ;  /* 0x000a58fa01007387 */ /* 0x000fe40000100a00 */
[C---:B------:R-:W-:Y:S11]  /*111490*/  HMMA.1688.F32.TF32 R128, R152.reuse, R106, R136 ;  /* 0x0000006a9880723c */ /* 0x040ff60000081088 */
[----:B------:R-:W-:Y:S04]  /*1114a0*/  STL.64 [R1+0xa40], R108 ;  /* 0x000a406c01007387 */ /* 0x000fe80000100a00 */
[----:B------:R1:W-:Y:S02]  /*1114b0*/  STL.64 [R1+0xa48], R110 ;  /* 0x000a486e01007387 */ /* 0x0003e40000100a00 */
[C---:B-1----:R-:W-:Y:S02]  /*1114c0*/  HMMA.1688.F32.TF32 R108, R152.reuse, R102, R140 ;  /* 0x00000066986c723c */ /* 0x042fe4000008108c */
[----:B------:R-:W-:Y:S04]  /*1114d0*/  STL.64 [R1+0xa30], R240 ;  /* 0x000a30f001007387 */ /* 0x000fe80000100a00 */
[----:B------:R-:W-:Y:S04]  /*1114e0*/  STL.64 [R1+0xa38], R242 ;  /* 0x000a38f201007387 */ /* 0x000fe80000100a00 */
[----:B------:R-:W2:Y:S04]  /*1114f0*/  LDL R120, [R1+0x830] ;  /* 0x0008300001787983 */ /* 0x000ea80000100800 */
[----:B------:R-:W-:Y:S04]  /*111500*/  STL.64 [R1+0xa20], R128 ;  /* 0x000a208001007387 */ /* 0x000fe80000100a00 */
[----:B------:R1:W-:Y:S02]  /*111510*/  STL.64 [R1+0xa28], R130 ;  /* 0x000a288201007387 */ /* 0x0003e40000100a00 */
[C---:B-1----:R-:W-:Y:S02]  /*111520*/  HMMA.1688.F32.TF32 R128, R152.reuse, R94, R148 ;  /* 0x0000005e9880723c */ /* 0x042fe40000081094 */
[----:B------:R-:W-:Y:S04]  /*111530*/  STL.64 [R1+0xa10], R108 ;  /* 0x000a106c01007387 */ /* 0x000fe80000100a00 */
[----:B------:R4:W-:Y:S04]  /*111540*/  STL.64 [R1+0xa18], R110 ;  /* 0x000a186e01007387 */ /* 0x0009e80000100a00 */
[----:B------:R-:W2:Y:S04]  /*111550*/  LDL R121, [R1+0x834] ;  /* 0x0008340001797983 */ /* 0x000ea80000100800 */
[----:B------:R-:W2:Y:S04]  /*111560*/  LDL.64 R112, [R1+0x820] ;  /* 0x0008200001707983 */ /* 0x000ea80000100a00 */
[----:B------:R-:W2:Y:S04]  /*111570*/  LDL R116, [R1+0x800] ;  /* 0x0008000001747983 */ /* 0x000ea80000100800 */
[----:B------:R-:W2:Y:S04]  /*111580*/  LDL R117, [R1+0x804] ;  /* 0x0008040001757983 */ /* 0x000ea80000100800 */
[----:B------:R-:W2:Y:S04]  /*111590*/  LDL R140, [R1+0x7f0] ;  /* 0x0007f000018c7983 */ /* 0x000ea80000100800 */
[----:B------:R-:W2:Y:S04]  /*1115a0*/  LDL R141, [R1+0x7f4] ;  /* 0x0007f400018d7983 */ /* 0x000ea80000100800 */
[----:B------:R-:W2:Y:S04]  /*1115b0*/  LDL R144, [R1+0x7e0] ;  /* 0x0007e00001907983 */ /* 0x000ea80000100800 */
[----:B------:R-:W-:Y:S04]  /*1115c0*/  STL.64 [R1+0xa00], R96 ;  /* 0x000a006001007387 */ /* 0x000fe80000100a00 */
[----:B------:R1:W-:Y:S04]  /*1115d0*/  STL.64 [R1+0xa08], R98 ;  /* 0x000a086201007387 */ /* 0x0003e80000100a00 */
[----:B------:R-:W2:Y:S01]  /*1115e0*/  LDL R145, [R1+0x7e4] ;  /* 0x0007e40001917983 */ /* 0x000ea20000100800 */
[C---:B----4-:R-:W-:Y:S08]  /*1115f0*/  HMMA.1688.F32.TF32 R108, R152.reuse, R14, R156 ;  /* 0x0000000e986c723c */ /* 0x050ff0000008109c */
[C---:B-1----:R-:W-:Y:S08]  /*111600*/  HMMA.1688.F32.TF32 R96, R152.reuse, R6, R160 ;  /* 0x000000069860723c */ /* 0x042ff000000810a0 */
[C---:B------:R-:W-:Y:S01]  /*111610*/  HMMA.1688.F32.TF32 R4, R152.reuse, R90, R164 ;  /* 0x0000005a9804723c */ /* 0x040fe200000810a4 */
[----:B------:R-:W-:Y:S04]  /*111620*/  STL.64 [R1+0x9f0], R128 ;  /* 0x0009f08001007387 */ /* 0x000fe80000100a00 */
[----:B------:R-:W-:Y:S03]  /*111630*/  STL.64 [R1+0x9f8], R130 ;  /* 0x0009f88201007387 */ /* 0x000fe60000100a00 */
        /* <DEDUP_REMOVED lines=41> */
[----:B-1----:R-:W-:Y:S02]  /*1118d0*/  HMMA.1688.F32.TF32 R4, R152, R30, R224 ;  /* 0x0000001e9804723c */ /* 0x002fe400000810e0 */
[----:B------:R-:W-:Y:S04]  /*1118e0*/  STL.64 [R1+0x650], R36 ;  /* 0x0006502401007387 */ /* 0x000fe80000100a00 */
[----:B------:R-:W-:Y:S04]  /*1118f0*/  STL.64 [R1+0x658], R38 ;  /* 0x0006582601007387 */ /* 0x000fe80000100a00 */
[----:B------:R-:W4:Y:S04]  /*111900*/  LDL R172, [R1+0x6e0] ;  /* 0x0006e00001ac7983 */ /* 0x000f280000100800 */
[----:B------:R-:W-:Y:S04]  /*111910*/  STL.64 [R1+0x630], R32 ;  /* 0x0006302001007387 */ /* 0x000fe80000100a00 */
[----:B------:R-:W-:Y:S04]  /*111920*/  STL.64 [R1+0x638], R34 ;  /* 0x0006382201007387 */ /* 0x000fe80000100a00 */
[----:B------:R1:W-:Y:S04]  /*111930*/  STL.64 [R1+0x620], R4 ;  /* 0x0006200401007387 */ /* 0x0003e80000100a00 */
[----:B------:R1:W-:Y:S04]  /*111940*/  STL.64 [R1+0x628], R6 ;  /* 0x0006280601007387 */ /* 0x0003e80000100a00 */
        /* <DEDUP_REMOVED lines=126> */
[----:B------:R-:W-:Y:S01]  /*112130*/  HMMA.1688.F32.TF32 R236, R8, R16, R236 ;  /* 0x0000001008ec723c */ /* 0x000fe200000810ec */
[----:B------:R-:W-:Y:S04]  /*112140*/  LDS R8, [R101+UR7+0x18680] ;  /* 0x0186800765087984 */ /* 0x000fe80008000800 */
[----:B------:R-:W-:Y:S04]  /*112150*/  LDS R10, [R101+UR7+0x1a680] ;  /* 0x01a68007650a7984 */ /* 0x000fe80008000800 */
[----:B------:R-:W-:Y:S04]  /*112160*/  LDS R9, [R104+UR7+0x18680] ;  /* 0x0186800768097984 */ /* 0x000fe80008000800 */
[----:B------:R-:W2:Y:S01]  /*112170*/  LDS R11, [R104+UR7+0x1a680] ;  /* 0x01a68007680b7984 */ /* 0x000ea20008000800 */
[----:B------:R-:W-:Y:S01]  /*112180*/  HMMA.1688.F32.TF32 R24, R152, R26, R228 ;  /* 0x0000001a9818723c */ /* 0x000fe200000810e4 */
[----:B---3--:R-:W-:-:S02]  /*112190*/  IMAD.MOV.U32 R109, RZ, RZ, R252 ;  /* 0x000000ffff6d7224 */ /* 0x008fc400078e00fc */
[----:B------:R-:W-:Y:S01]  /*1121a0*/  IMAD.MOV.U32 R110, RZ, RZ, R3 ;  /* 0x000000ffff6e7224 */ /* 0x000fe200078e0003 */
[----:B------:R-:W3:Y:S04]  /*1121b0*/  LDL.LU R252, [R1+0x8518] ;  /* 0x0085180001fc7983 */ /* 0x000ee80000300800 */
[----:B------:R-:W3:Y:S01]  /*1121c0*/  LDL.LU R3, [R1+0x8514] ;  /* 0x0085140001037983 */ /* 0x000ee20000300800 */
[----:B------:R-:W-:Y:S01]  /*1121d0*/  IMAD.MOV.U32 R111, RZ, RZ, R2 ;  /* 0x000000ffff6f7224 */ /* 0x000fe200078e0002 */
[C---:B------:R-:W-:Y:S02]  /*1121e0*/  HMMA.1688.F32.TF32 R28, R152.reuse, R22, R232 ;  /* 0x00000016981c723c */ /* 0x040fe400000810e8 */
[----:B------:R-:W3:Y:S06]  /*1121f0*/  LDL.LU R2, [R1+0x8510] ;  /* 0x0085100001027983 */ /* 0x000eec0000300800 */
[----:B------:R-:W-:Y:S01]  /*112200*/  HMMA.1688.F32.TF32 R20, R152, R18, R236 ;  /* 0x000000129814723c */ /* 0x000fe200000810ec */
[----:B------:R-:W-:Y:S04]  /*112210*/  STL.64 [R1+0x4a0], R24 ;  /* 0x0004a01801007387 */ /* 0x000fe80000100a00 */
[----:B------:R4:W-:Y:S06]  /*112220*/  STL.64 [R1+0x4a8], R26 ;  /* 0x0004a81a01007387 */ /* 0x0009ec0000100a00 */
[----:B------:R-:W-:Y:S04]  /*112230*/  STL.64 [R1+0x490], R28 ;  /* 0x0004901c01007387 */ /* 0x000fe80000100a00 */
[----:B------:R-:W-:Y:S04]  /*112240*/  STL.64 [R1+0x498], R30 ;  /* 0x0004981e01007387 */ /* 0x000fe80000100a00 */
[----:B------:R-:W-:Y:S04]  /*112250*/  STL.64 [R1+0x480], R20 ;  /* 0x0004801401007387 */ /* 0x000fe80000100a00 */
[----:B------:R1:W-:Y:S01]  /*112260*/  STL.64 [R1+0x488], R22 ;  /* 0x0004881601007387 */ /* 0x0003e20000100a00 */
[----:B------:R-:W-:Y:S01]  /*112270*/  LOP3.LUT R105, R0, 0x20, RZ, 0x3c, !PT ;  /* 0x0000002000697812 */ /* 0x000fe200078e3cff */
[C---:B--2---:R-:W-:Y:S08]  /*112280*/  HMMA.1688.F32.TF32 R16, R8.reuse, R112, R44 ;  /* 0x000000700810723c */ /* 0x044ff0000008102c */
[C---:B----4-:R-:W-:Y:S08]  /*112290*/  HMMA.1688.F32.TF32 R24, R8.reuse, R120, R212 ;  /* 0x000000780818723c */ /* 0x050ff000000810d4 */
[C---:B-1----:R-:W-:Y:S11]  /*1122a0*/  HMMA.1688.F32.TF32 R20, R8.reuse, R216, R208 ;  /* 0x000000d80814723c */ /* 0x042ff600000810d0 */
        /* <DEDUP_REMOVED lines=26> */
[----:B------:R-:W-:Y:S04]  /*112450*/  LDS R4, [R0+UR7+0x18700] ;  /* 0x0187000700047984 */ /* 0x000fe80008000800 */
[----:B------:R-:W-:Y:S04]  /*112460*/  LDS R6, [R0+UR7+0x1a700] ;  /* 0x01a7000700067984 */ /* 0x000fe80008000800 */
[----:B------:R-:W-:Y:S04]  /*112470*/  LDS R5, [R105+UR7+0x18700] ;  /* 0x0187000769057984 */ /* 0x000fe80008000800 */
[----:B------:R-:W1:Y:S04]  /*112480*/  LDS R7, [R105+UR7+0x1a700] ;  /* 0x01a7000769077984 */ /* 0x000e680008000800 */
[----:B------:R-:W-:Y:S04]  /*112490*/  STL.64 [R1+0x1c0], R16 ;  /* 0x0001c01001007387 */ /* 0x000fe80000100a00 */
[----:B------:R2:W-:Y:S02]  /*1124a0*/  STL.64 [R1+0x1c8], R18 ;  /* 0x0001c81201007387 */ /* 0x0005e40000100a00 */
        /* <DEDUP_REMOVED lines=10> */
[C---:B----4-:R-:W-:Y:S01]  /*112550*/  HMMA.1688.F32.TF32 R20, R8.reuse, R192, R148 ;  /* 0x000000c00814723c */ /* 0x050fe20000081094 */
        /* <DEDUP_REMOVED lines=20> */
[----:B--2---:R-:W-:Y:S03]  /*1126a0*/  HMMA.1688.F32.TF32 R16, R8, R124, R108 ;  /* 0x0000007c0810723c */ /* 0x004fe6000008106c */
[----:B------:R-:W-:Y:S04]  /*1126b0*/  STL.64 [R1+0x110], R24 ;  /* 0x0001101801007387 */ /* 0x000fe80000100a00 */
[----:B------:R-:W-:-:S12]  /*1126c0*/  STL.64 [R1+0x118], R26 ;  /* 0x0001181a01007387 */ /* 0x000fd80000100a00 */
[----:B------:R-:W-:Y:S04]  /*1126d0*/  STL.64 [R1+0xf0], R16 ;  /* 0x0000f01001007387 */ /* 0x000fe80000100a00 */
[----:B------:R-:W-:Y:S04]  /*1126e0*/  STL.64 [R1+0x100], R20 ;  /* 0x0001001401007387 */ /* 0x000fe80000100a00 */
[----:B------:R-:W-:Y:S04]  /*1126f0*/  STL.64 [R1+0x108], R22 ;  /* 0x0001081601007387 */ /* 0x000fe80000100a00 */
[----:B------:R2:W-:Y:S04]  /*112700*/  STL.64 [R1+0xf8], R18 ;  /* 0x0000f81201007387 */ /* 0x0005e80000100a00 */
        /* <DEDUP_REMOVED lines=40> */
[----:B------:R-:W4:Y:S04]  /*112990*/  LDL.64 R128, [R1+0x460] ;  /* 0x0004600001807983 */ /* 0x000f280000100a00 */
[----:B------:R-:W4:Y:S04]  /*1129a0*/  LDL R96, [R1+0x450] ;  /* 0x0004500001607983 */ /* 0x000f280000100800 */
[----:B------:R-:W4:Y:S04]  /*1129b0*/  LDL R97, [R1+0x454] ;  /* 0x0004540001617983 */ /* 0x000f280000100800 */
[----:B------:R-:W4:Y:S04]  /*1129c0*/  LDL R136, [R1+0x440] ;  /* 0x0004400001887983 */ /* 0x000f280000100800 */
[----:B------:R-:W4:Y:S04]  /*1129d0*/  LDL R137, [R1+0x444] ;  /* 0x0004440001897983 */ /* 0x000f280000100800 */
[----:B---3--:R-:W-:Y:S04]  /*1129e0*/  STL [R1+0x8828], R3 ;  /* 0x0088280301007387 */ /* 0x008fe80000100800 */
[----:B------:R-:W-:Y:S04]  /*1129f0*/  STL [R1+0x85d8], R2 ;  /* 0x0085d80201007387 */ /* 0x000fe80000100800 */
[----:B------:R-:W-:Y:S04]  /*112a00*/  STL [R1+0x8510], R252 ;  /* 0x008510fc01007387 */ /* 0x000fe80000100800 */
[----:B------:R-:W-:Y:S04]  /*112a10*/  LDS R100, [R101+UR7+0x18700] ;  /* 0x0187000765647984 */ /* 0x000fe80008000800 */
[----:B------:R-:W-:Y:S04]  /*112a20*/  LDS R102, [R101+UR7+0x1a700] ;  /* 0x01a7000765667984 */ /* 0x000fe80008000800 */
[----:B------:R-:W-:Y:S04]  /*112a30*/  LDS R101, [R104+UR7+0x18700] ;  /* 0x0187000768657984 */ /* 0x000fe80008000800 */
[----:B------:R-:W3:Y:S04]  /*112a40*/  LDS R103, [R104+UR7+0x1a700] ;  /* 0x01a7000768677984 */ /* 0x000ee80008000800 */
[----:B------:R-:W-:Y:S04]  /*112a50*/  LDS R134, [R0+UR7+0x1a780] ;  /* 0x01a7800700867984 */ /* 0x000fe80008000800 */
[----:B------:R-:W-:Y:S04]  /*112a60*/  LDS R135, [R105+UR7+0x1a780] ;  /* 0x01a7800769877984 */ /* 0x000fe80008000800 */
[----:B------:R-:W-:Y:S04]  /*112a70*/  LDS R233, [R105+UR7+0x1c000] ;  /* 0x01c0000769e97984 */ /* 0x000fe80008000800 */
[----:B------:R-:W-:Y:S04]  /*112a80*/  LDS R235, [R105+UR7+0x1e000] ;  /* 0x01e0000769eb7984 */ /* 0x000fe80008000800 */
[----:B------:R-:W-:Y:S04]  /*112a90*/  LDS R232, [R0+UR7+0x1c000] ;  /* 0x01c0000700e87984 */ /* 0x000fe80008000800 */
[----:B------:R-:W-:Y:S01]  /*112aa0*/  LDS R234, [R0+UR7+0x1e000] ;  /* 0x01e0000700ea7984 */ /* 0x000fe20008000800 */
[C---:B--2---:R-:W-:Y:S08]  /*112ab0*/  HMMA.1688.F32.TF32 R16, R8.reuse, R156, R60 ;  /* 0x0000009c0810723c */ /* 0x044ff0000008103c */
[C---:B----4-:R-:W-:Y:S08]  /*112ac0*/  HMMA.1688.F32.TF32 R24, R8.reuse, R148, R68 ;  /* 0x000000940818723c */ /* 0x050ff00000081044 */
        /* <DEDUP_REMOVED lines=11> */
[C---:B----4-:R-:W-:Y:S08]  /*112b80*/  HMMA.1688.F32.TF32 R20, R8.reuse, R160, R244 ;  /* 0x000000a00814723c */ /* 0x050ff000000810f4 */
[C---:B--2---:R-:W-:Y:S02]  /*112b90*/  HMMA.1688.F32.TF32 R16, R8.reuse, R128, R248 ;  /* 0x000000800810723c */ /* 0x044fe400000810f8 */
[----:B------:R-:W-:Y:S04]  /*112ba0*/  STL.64 [R1+0xa0], R24 ;  /* 0x0000a01801007387 */ /* 0x000fe80000100a00 */
[----:B------:R-:W-:Y:S04]  /*112bb0*/  STL.64 [R1+0xa8], R26 ;  /* 0x0000a81a01007387 */ /* 0x000fe80000100a00 */
[----:B------:R-:W2:Y:S04]  /*112bc0*/  LDL.LU R248, [R1+0x1280] ;  /* 0x0012800001f87983 */ /* 0x000ea80000300800 */
[----:B------:R-:W-:Y:S04]  /*112bd0*/  STL.64 [R1+0x90], R20 ;  /* 0x0000901401007387 */ /* 0x000fe80000100a00 */
[----:B------:R-:W-:Y:S04]  /*112be0*/  STL.64 [R1+0x98], R22 ;  /* 0x0000981601007387 */ /* 0x000fe80000100a00 */
        /* <DEDUP_REMOVED lines=46> */
[----:B--2---:R-:W-:Y:S11]  /*112ed0*/  HMMA.1688.F32.TF32 R8, R8, R136, R80 ;  /* 0x000000880808723c */ /* 0x004ff60000081050 */
[----:B------:R-:W-:Y:S04]  /*112ee0*/  STL.64 [R1+0x70], R16 ;  /* 0x0000701001007387 */ /* 0x000fe80000100a00 */
[----:B------:R3:W-:Y:S04]  /*112ef0*/  STL.64 [R1+0x78], R18 ;  /* 0x0000781201007387 */ /* 0x0007e80000100a00 */
[----:B------:R-:W-:Y:S04]  /*112f00*/  STL.64 [R1+0x60], R8 ;  /* 0x0000600801007387 */ /* 0x000fe80000100a00 */
        /* <DEDUP_REMOVED lines=14> */
[C---:B---3--:R-:W-:Y:S08]  /*112ff0*/  HMMA.1688.F32.TF32 R16, R4.reuse, R112, R208 ;  /* 0x000000700410723c */ /* 0x048ff000000810d0 */
[C---:B--2---:R-:W-:Y:S03]  /*113000*/  HMMA.1688.F32.TF32 R8, R4.reuse, R216, R204 ;  /* 0x000000d80408723c */ /* 0x044fe600000810cc */
[----:B------:R-:W-:Y:S04]  /*113010*/  STL.64 [R1+0x50], R20 ;  /* 0x0000501401007387 */ /* 0x000fe80000100a00 */
[----:B------:R1:W-:Y:S04]  /*113020*/  STL.64 [R1+0x58], R22 ;  /* 0x0000581601007387 */ /* 0x0003e80000100a00 */
[----:B------:R-:W-:Y:S01]  /*113030*/  STL.64 [R1+0x40], R16 ;  /* 0x0000401001007387 */ /* 0x000fe20000100a00 */
[C---:B------:R-:W-:Y:S03]  /*113040*/  HMMA.1688.F32.TF32 R248, R4.reuse, R48, R248 ;  /* 0x0000003004f8723c */ /* 0x040fe600000810f8 */
[----:B------:R2:W-:Y:S05]  /*113050*/  STL.64 [R1+0x48], R18 ;  /* 0x0000481201007387 */ /* 0x0005ea0000100a00 */
[C---:B-1----:R-:W-:Y:S01]  /*113060*/  HMMA.1688.F32.TF32 R20, R4.reuse, R116, R200 ;  /* 0x000000740414723c */ /* 0x042fe200000810c8 */
[----:B------:R-:W-:Y:S04]  /*113070*/  STL.64 [R1+0x30], R8 ;  /* 0x0000300801007387 */ /* 0x000fe80000100a00 */
[----:B------:R1:W-:Y:S03]  /*113080*/  STL.64 [R1+0x38], R10 ;  /* 0x0000380a01007387 */ /* 0x0003e60000100a00 */
[C---:B--2---:R-:W-:Y:S08]  /*113090*/  HMMA.1688.F32.TF32 R16, R4.reuse, R140, R56 ;  /* 0x0000008c0410723c */ /* 0x044ff00000081038 */
[C---:B-1----:R-:W-:Y:S08]  /*1130a0*/  HMMA.1688.F32.TF32 R8, R4.reuse, R144, R60 ;  /* 0x000000900408723c */ /* 0x042ff0000008103c */
[C---:B------:R-:W-:Y:S01]  /*1130b0*/  HMMA.1688.F32.TF32 R244, R4.reuse, R52, R244 ;  /* 0x0000003404f4723c */ /* 0x040fe200000810f4 */
[----:B------:R-:W-:Y:S04]  /*1130c0*/  STL.64 [R1+0x20], R20 ;  /* 0x0000201401007387 */ /* 0x000fe80000100a00 */
[----:B------:R-:W-:Y:S04]  /*1130d0*/  STL.64 [R1+0x28], R22 ;  /* 0x0000281601007387 */ /* 0x000fe80000100a00 */
[----:B------:R-:W-:Y:S04]  /*1130e0*/  STL.64 [R1+0x10], R16 ;  /* 0x0000101001007387 */ /* 0x000fe80000100a00 */
[----:B------:R4:W-:Y:S04]  /*1130f0*/  STL.64 [R1+0x18], R18 ;  /* 0x0000181201007387 */ /* 0x0009e80000100a00 */
[----:B------:R-:W-:Y:S04]  /*113100*/  STL.64 [R1+0x8978], R250 ;  /* 0x008978fa01007387 */ /* 0x000fe80000100a00 */
[----:B------:R-:W-:Y:S01]  /*113110*/  STL.64 [R1], R8 ;  /* 0x0000000801007387 */ /* 0x000fe20000100a00 */
[C---:B------:R-:W-:Y:S03]  /*113120*/  HMMA.1688.F32.TF32 R240, R4.reuse, R132, R240 ;  /* 0x0000008404f0723c */ /* 0x040fe600000810f0 */
[----:B------:R1:W-:Y:S04]  /*113130*/  STL.64 [R1+0x8], R10 ;  /* 0x0000080a01007387 */ /* 0x0003e80000100a00 */
[----:B------:R-:W-:Y:S04]  /*113140*/  STL.64 [R1+0x8970], R248 ;  /* 0x008970f801007387 */ /* 0x000fe80000100a00 */
[----:B------:R-:W-:Y:S04]  /*113150*/  STL.64 [R1+0x8988], R246 ;  /* 0x008988f601007387 */ /* 0x000fe80000100a00 */
[----:B------:R-:W-:Y:S04]  /*113160*/  STL.64 [R1+0x8980], R244 ;  /* 0x008980f401007387 */ /* 0x000fe80000100a00 */
        /* <DEDUP_REMOVED lines=8> */
[----:B------:R-:W-:Y:S04]  /*1131f0*/  STL.64 [R1+0x8998], R242 ;  /* 0x008998f201007387 */ /* 0x000fe80000100a00 */
[----:B------:R-:W-:Y:S04]  /*113200*/  STL.64 [R1+0x8990], R240 ;  /* 0x008990f001007387 */ /* 0x000fe80000100a00 */
[----:B------:R-:W2:Y:S01]  /*113210*/  LDL.LU R60, [R1+0x3e0] ;  /* 0x0003e000013c7983 */ /* 0x000ea20000300800 */
[C---:B----4-:R-:W-:Y:S08]  /*113220*/  HMMA.1688.F32.TF32 R16, R4.reuse, R12, R68 ;  /* 0x0000000c0410723c */ /* 0x050ff00000081044 */
[C---:B-1----:R-:W-:Y:S11]  /*113230*/  HMMA.1688.F32.TF32 R8, R4.reuse, R196, R76 ;  /* 0x000000c40408723c */ /* 0x042ff6000008104c */
[----:B------:R-:W-:Y:S04]  /*113240*/  STL.64 [R1+0x430], R16 ;  /* 0x0004301001007387 */ /* 0x000fe80000100a00 */
[----:B------:R-:W-:Y:S04]  /*113250*/  STL.64 [R1+0x438], R18 ;  /* 0x0004381201007387 */ /* 0x000fe80000100a00 */
[----:B------:R-:W-:Y:S04]  /*113260*/  STL.64 [R1+0x420], R8 ;  /* 0x0004200801007387 */ /* 0x000fe80000100a00 */
[----:B------:R1:W-:Y:S04]  /*113270*/  STL.64 [R1+0x428], R10 ;  /* 0x0004280a01007387 */ /* 0x0003e80000100a00 */
[----:B------:R-:W4:Y:S04]  /*113280*/  LDL.LU R61, [R1+0x3e4] ;  /* 0x0003e400013d7983 */ /* 0x000f280000300800 */
[----:B------:R-:W4:Y:S04]  /*113290*/  LDL.LU R62, [R1+0x3e8] ;  /* 0x0003e800013e7983 */ /* 0x000f280000300800 */
[----:B------:R-:W4:Y:S04]  /*1132a0*/  LDL.LU R63, [R1+0x3ec] ;  /* 0x0003ec00013f7983 */ /* 0x000f280000300800 */
[----:B------:R-:W4:Y:S01]  /*1132b0*/  LDL.LU R68, [R1+0x360] ;  /* 0x0003600001447983 */ /* 0x000f220000300800 */
[----:B-1----:R-:W-:Y:S03]  /*1132c0*/  HMMA.1688.F32.TF32 R8, R4, R64, R80 ;  /* 0x000000400408723c */ /* 0x002fe60000081050 */
        /* <DEDUP_REMOVED lines=14> */
[----:B------:R-:W-:-:S05]  /*1133b0*/  IMAD.MOV.U32 R240, RZ, RZ, R11 ;  /* 0x000000fffff07224 */ /* 0x000fca00078e000b */
[----:B------:R-:W-:Y:S04]  /*1133c0*/  STL [R1+0x89fc], R240 ;  /* 0x0089fcf001007387 */ /* 0x000fe80000100800 */
[----:B------:R-:W-:Y:S01]  /*1133d0*/  STL [R1+0x89f8], R242 ;  /* 0x0089f8f201007387 */ /* 0x000fe20000100800 */
[C---:B---3--:R-:W-:Y:S08]  /*1133e0*/  HMMA.1688.F32.TF32 R8, R4.reuse, R164, R56 ;  /* 0x000000a40408723c */ /* 0x048ff00000081038 */
[----:B--2---:R-:W-:Y:S11]  /*1133f0*/  HMMA.1688.F32.TF32 R16, R4, R72, R200 ;  /* 0x000000480410723c */ /* 0x004ff600000810c8 */
[----:B------:R-:W-:-:S02]  /*113400*/  IMAD.MOV.U32 R247, RZ, RZ, R8 ;  /* 0x000000fffff77224 */ /* 0x000fc400078e0008 */
[----:B------:R-:W-:Y:S02]  /*113410*/  IMAD.MOV.U32 R246, RZ, RZ, R9 ;  /* 0x000000fffff67224 */ /* 0x000fe400078e0009 */
[----:B------:R-:W-:Y:S02]  /*113420*/  IMAD.MOV.U32 R245, RZ, RZ, R10 ;  /* 0x000000fffff57224 */ /* 0x000fe400078e000a */
[----:B------:R-:W-:Y:S01]  /*113430*/  IMAD.MOV.U32 R244, RZ, RZ, R11 ;  /* 0x000000fffff47224 */ /* 0x000fe200078e000b */
[----:B------:R-:W-:Y:S04]  /*113440*/  STL [R1+0x89f4], R243 ;  /* 0x0089f4f301007387 */ /* 0x000fe80000100800 */
[----:B------:R-:W-:Y:S04]  /*113450*/  STL [R1+0x89f0], R241 ;  /* 0x0089f0f101007387 */ /* 0x000fe80000100800 */
[----:B------:R-:W-:Y:S04]  /*113460*/  STL.64 [R1+0x400], R16 ;  /* 0x0004001001007387 */ /* 0x000fe80000100a00 */
[----:B------:R1:W-:Y:S04]  /*113470*/  STL.64 [R1+0x408], R18 ;  /* 0x0004081201007387 */ /* 0x0003e80000100a00 */
[----:B------:R2:W-:Y:S04]  /*113480*/  STL [R1+0x8a0c], R244 ;  /* 0x008a0cf401007387 */ /* 0x0005e80000100800 */
[----:B------:R3:W-:Y:S04]  /*113490*/  STL [R1+0x8a08], R245 ;  /* 0x008a08f501007387 */ /* 0x0007e80000100800 */
[----:B------:R1:W-:Y:S04]  /*1134a0*/  STL [R1+0x8a04], R246 ;  /* 0x008a04f601007387 */ /* 0x0003e80000100800 */
[----:B------:R1:W-:Y:S01]  /*1134b0*/  STL [R1+0x8a00], R247 ;  /* 0x008a00f701007387 */ /* 0x0003e20000100800 */
[----:B----4-:R-:W-:-:S15]  /*1134c0*/  HMMA.1688.F32.TF32 R8, R4, R168, R60 ;  /* 0x000000a80408723c */ /* 0x010fde000008103c */
[----:B------:R-:W-:-:S04]  /*1134d0*/  NOP ;  /* 0x0000000000007918 */ /* 0x000fc80000000000 */
[----:B------:R-:W-:Y:S02]  /*1134e0*/  IMAD.MOV.U32 R251, RZ, RZ, R8 ;  /* 0x000000fffffb7224 */ /* 0x000fe400078e0008 */
[----:B------:R-:W-:Y:S02]  /*1134f0*/  IMAD.MOV.U32 R250, RZ, RZ, R9 ;  /* 0x000000fffffa7224 */ /* 0x000fe400078e0009 */
[----:B------:R-:W-:Y:S02]  /*113500*/  IMAD.MOV.U32 R249, RZ, RZ, R10 ;  /* 0x000000fffff97224 */ /* 0x000fe400078e000a */
[----:B------:R-:W-:Y:S02]  /*113510*/  IMAD.MOV.U32 R248, RZ, RZ, R11 ;  /* 0x000000fffff87224 */ /* 0x000fe400078e000b */
[C---:B------:R-:W-:Y:S03]  /*113520*/  HMMA.1688.F32.TF32 R8, R4.reuse, R192, R68 ;  /* 0x000000c00408723c */ /* 0x040fe60000081044 */
[----:B------:R4:W-:Y:S04]  /*113530*/  STL [R1+0x8a1c], R248 ;  /* 0x008a1cf801007387 */ /* 0x0009e80000100800 */
[----:B------:R1:W-:Y:S02]  /*113540*/  STL [R1+0x8a18], R249 ;  /* 0x008a18f901007387 */ /* 0x0003e40000100800 */
[----:B-1----:R-:W-:Y:S10]  /*113550*/  HMMA.1688.F32.TF32 R16, R4, R188, R76 ;  /* 0x000000bc0410723c */ /* 0x002ff4000008104c */
[----:B------:R-:W-:-:S02]  /*113560*/  IMAD.MOV.U32 R241, RZ, RZ, R11 ;  /* 0x000000fffff17224 */ /* 0x000fc400078e000b */
[----:B------:R-:W-:Y:S01]  /*113570*/  IMAD.MOV.U32 R243, RZ, RZ, R10 ;  /* 0x000000fffff37224 */ /* 0x000fe200078e000a */
[----:B------:R1:W-:Y:S01]  /*113580*/  STL [R1+0x8a14], R250 ;  /* 0x008a14fa01007387 */ /* 0x0003e20000100800 */
[----:B------:R-:W-:Y:S02]  /*113590*/  IMAD.MOV.U32 R242, RZ, RZ, R9 ;  /* 0x000000fffff27224 */ /* 0x000fe400078e0009 */
[----:B------:R-:W-:Y:S01]  /*1135a0*/  IMAD.MOV.U32 R240, RZ, RZ, R8 ;  /* 0x000000fffff07224 */ /* 0x000fe200078e0008 */
[----:B------:R1:W-:Y:S04]  /*1135b0*/  STL [R1+0x8a10], R251 ;  /* 0x008a10fb01007387 */ /* 0x0003e80000100800 */
[----:B------:R1:W-:Y:S04]  /*1135c0*/  STL [R1+0x8a2c], R241 ;  /* 0x008a2cf101007387 */ /* 0x0003e80000100800 */
[----:B------:R-:W-:Y:S04]  /*1135d0*/  STL [R1+0x8a28], R243 ;  /* 0x008a28f301007387 */ /* 0x000fe80000100800 */
[----:B------:R-:W-:Y:S04]  /*1135e0*/  STL [R1+0x8a24], R242 ;  /* 0x008a24f201007387 */ /* 0x000fe80000100800 */
[----:B------:R-:W-:Y:S04]  /*1135f0*/  STL [R1+0x8a20], R240 ;  /* 0x008a20f001007387 */ /* 0x000fe80000100800 */
        /* <DEDUP_REMOVED lines=54> */
[----:B------:R-:W-:Y:S03]  /*113960*/  HMMA.1688.F32.TF32 R8, R4, R92, R80 ;  /* 0x0000005c0408723c */ /* 0x000fe60000081050 */
[----:B------:R-:W4:Y:S04]  /*113970*/  LDL.LU R80, [R1+0x11e0] ;  /* 0x0011e00001507983 */ /* 0x000f280000300800 */
[----:B------:R-:W4:Y:S04]  /*113980*/  LDL.LU R81, [R1+0x11e4] ;  /* 0x0011e40001517983 */ /* 0x000f280000300800 */
[----:B------:R-:W4:Y:S04]  /*113990*/  LDL.LU R82, [R1+0x11e8] ;  /* 0x0011e80001527983 */ /* 0x000f280000300800 */
[----:B------:R-:W4:Y:S04]  /*1139a0*/  LDL.LU R83, [R1+0x11ec] ;  /* 0x0011ec0001537983 */ /* 0x000f280000300800 */
[----:B--2---:R-:W-:-:S02]  /*1139b0*/  IMAD.MOV.U32 R244, RZ, RZ, R8 ;  /* 0x000000fffff47224 */ /* 0x004fc400078e0008 */
[----:B---3--:R-:W-:Y:S02]  /*1139c0*/  IMAD.MOV.U32 R245, RZ, RZ, R9 ;  /* 0x000000fffff57224 */ /* 0x008fe400078e0009 */
[----:B------:R-:W-:Y:S02]  /*1139d0*/  IMAD.MOV.U32 R246, RZ, RZ, R10 ;  /* 0x000000fffff67224 */ /* 0x000fe400078e000a */
[----:B------:R-:W-:-:S05]  /*1139e0*/  IMAD.MOV.U32 R247, RZ, RZ, R11 ;  /* 0x000000fffff77224 */ /* 0x000fca00078e000b */
[----:B------:R-:W-:Y:S04]  /*1139f0*/  STL.64 [R1+0x8a38], R246 ;  /* 0x008a38f601007387 */ /* 0x000fe80000100a00 */
[----:B------:R-:W-:Y:S01]  /*113a00*/  STL.64 [R1+0x8a30], R244 ;  /* 0x008a30f401007387 */ /* 0x000fe20000100a00 */
[----:B----4-:R-:W-:-:S15]  /*113a10*/  HMMA.1688.F32.TF32 R8, R4, R184, R32 ;  /* 0x000000b80408723c */ /* 0x010fde0000081020 */
[----:B------:R-:W-:-:S04]  /*113a20*/  NOP ;  /* 0x0000000000007918 */ /* 0x000fc80000000000 */
[----:B------:R-:W-:Y:S02]  /*113a30*/  IMAD.MOV.U32 R248, RZ, RZ, R8 ;  /* 0x000000fffff87224 */ /* 0x000fe400078e0008 */
[----:B------:R-:W-:Y:S02]  /*113a40*/  IMAD.MOV.U32 R249, RZ, RZ, R9 ;  /* 0x000000fffff97224 */ /* 0x000fe400078e0009 */
[----:B-1----:R-:W-:Y:S02]  /*113a50*/  IMAD.MOV.U32 R250, RZ, RZ, R10 ;  /* 0x000000fffffa7224 */ /* 0x002fe400078e000a */
[----:B------:R-:W-:Y:S02]  /*113a60*/  IMAD.MOV.U32 R251, RZ, RZ, R11 ;  /* 0x000000fffffb7224 */ /* 0x000fe400078e000b */
[----:B------:R-:W-:Y:S03]  /*113a70*/  HMMA.1688.F32.TF32 R8, R4, R180, R220 ;  /* 0x000000b40408723c */ /* 0x000fe600000810dc */
[----:B------:R-:W-:-:S15]  /*113a80*/  STL.64 [R1+0x8a48], R250 ;  /* 0x008a48fa01007387 */ /* 0x000fde0000100a00 */
[----:B------:R-:W-:Y:S01]  /*113a90*/  NOP ;  /* 0x0000000000007918 */ /* 0x000fe20000000000 */
[----:B------:R-:W-:Y:S01]  /*113aa0*/  IMAD.MOV.U32 R241, RZ, RZ, R8 ;  /* 0x000000fffff17224 */ /* 0x000fe200078e0008 */
[----:B------:R-:W-:Y:S01]  /*113ab0*/  HMMA.1688.F32.TF32 R16, R4, R176, R36 ;  /* 0x000000b00410723c */ /* 0x000fe20000081024 */
[----:B------:R-:W-:Y:S02]  /*113ac0*/  IMAD.MOV.U32 R243, RZ, RZ, R9 ;  /* 0x000000fffff37224 */ /* 0x000fe400078e0009 */
[----:B------:R-:W-:Y:S02]  /*113ad0*/  IMAD.MOV.U32 R242, RZ, RZ, R10 ;  /* 0x000000fffff27224 */ /* 0x000fe400078e000a */
[----:B------:R-:W-:-:S03]  /*113ae0*/  IMAD.MOV.U32 R240, RZ, RZ, R11 ;  /* 0x000000fffff07224 */ /* 0x000fc600078e000b */
[C---:B------:R-:W-:Y:S01]  /*113af0*/  HMMA.1688.F32.TF32 R8, R4.reuse, R172, R40 ;  /* 0x000000ac0408723c */ /* 0x040fe20000081028 */
[----:B------:R-:W-:Y:S04]  /*113b00*/  STL.64 [R1+0x8a40], R248 ;  /* 0x008a40f801007387 */ /* 0x000fe80000100a00 */
[----:B------:R-:W-:Y:S03]  /*113b10*/  STL.64 [R1+0x8a58], R242 ;  /* 0x008a58f201007387 */ /* 0x000fe60000100a00 */
[C---:B------:R-:W-:Y:S01]  /*113b20*/  HMMA.1688.F32.TF32 R20, R4.reuse, R124, R212 ;  /* 0x0000007c0414723c */ /* 0x040fe200000810d4 */
        /* <DEDUP_REMOVED lines=27> */
[----:B------:R-:W2:Y:S01]  /*113ce0*/  LDL.LU R68, [R1+0x3d0] ;  /* 0x0003d00001447983 */ /* 0x000ea20000300800 */
[----:B------:R-:W-:Y:S03]  /*113cf0*/  HMMA.1688.F32.TF32 R4, R4, R136, R80 ;  /* 0x000000880404723c */ /* 0x000fe60000081050 */
        /* <DEDUP_REMOVED lines=43> */
[C---:B---3--:R-:W-:Y:S11]  /*113fb0*/  HMMA.1688.F32.TF32 R4, R100.reuse, R112, R76 ;  /* 0x000000706404723c */ /* 0x048ff6000008104c */
        /* <DEDUP_REMOVED lines=25> */
[----:B------:R-:W4:Y:S08]  /*114150*/  LDL.LU R79, [R1+0xb0c] ;  /* 0x000b0c00014f7983 */ /* 0x000f300000300800 */
[----:B------:R-:W-:Y:S04]  /*114160*/  STL.64 [R1+0x3b0], R16 ;  /* 0x0003b01001007387 */ /* 0x000fe80000100a00 */
[----:B------:R1:W-:Y:S04]  /*114170*/  STL.64 [R1+0x3b8], R18 ;  /* 0x0003b81201007387 */ /* 0x0003e80000100a00 */
[----:B------:R-:W-:Y:S04]  /*114180*/  STL.64 [R1+0x3a0], R8 ;  /* 0x0003a00801007387 */ /* 0x000fe80000100a00 */
[----:B------:R1:W-:Y:S02]  /*114190*/  STL.64 [R1+0x3a8], R10 ;  /* 0x0003a80a01007387 */ /* 0x0003e40000100a00 */
[C---:B-1----:R-:W-:Y:S02]  /*1141a0*/  HMMA.1688.F32.TF32 R16, R100.reuse, R144, R44 ;  /* 0x000000906410723c */ /* 0x042fe4000008102c */
[----:B------:R-:W-:Y:S04]  /*1141b0*/  STL.64 [R1+0x390], R4 ;  /* 0x0003900401007387 */ /* 0x000fe80000100a00 */
[----:B------:R1:W-:Y:S02]  /*1141c0*/  STL.64 [R1+0x398], R6 ;  /* 0x0003980601007387 */ /* 0x0003e40000100a00 */
[C---:B------:R-:W-:Y:S08]  /*1141d0*/  HMMA.1688.F32.TF32 R8, R100.reuse, R48, R208 ;  /* 0x000000306408723c */ /* 0x040ff000000810d0 */
[----:B-1----:R-:W-:Y:S03]  /*1141e0*/  HMMA.1688.F32.TF32 R4, R100, R52, R204 ;  /* 0x000000346404723c */ /* 0x002fe600000810cc */
[----:B------:R-:W-:Y:S04]  /*1141f0*/  STL.64 [R1+0x380], R16 ;  /* 0x0003801001007387 */ /* 0x000fe80000100a00 */
[----:B------:R-:W-:-:S12]  /*114200*/  STL.64 [R1+0x388], R18 ;  /* 0x0003881201007387 */ /* 0x000fd80000100a00 */
[----:B------:R-:W-:Y:S04]  /*114210*/  STL.64 [R1+0x8880], R6 ;  /* 0x0088800601007387 */ /* 0x000fe80000100a00 */
[----:B------:R-:W-:Y:S04]  /*114220*/  STL.64 [R1+0x370], R8 ;  /* 0x0003700801007387 */ /* 0x000fe80000100a00 */
[----:B------:R1:W-:Y:S04]  /*114230*/  STL.64 [R1+0x378], R10 ;  /* 0x0003780a01007387 */ /* 0x0003e80000100a00 */
[----:B------:R-:W-:Y:S01]  /*114240*/  STL.64 [R1+0x8878], R4 ;  /* 0x0088780401007387 */ /* 0x000fe20000100a00 */
[C---:B-1----:R-:W-:Y:S03]  /*114250*/  HMMA.1688.F32.TF32 R8, R100.reuse, R132, R80 ;  /* 0x000000846408723c */ /* 0x042fe60000081050 */
[----:B------:R-:W4:Y:S04]  /*114260*/  LDL.LU R80, [R1+0xaf0] ;  /* 0x000af00001507983 */ /* 0x000f280000300800 */
[----:B------:R-:W4:Y:S04]  /*114270*/  LDL.LU R81, [R1+0xaf4] ;  /* 0x000af40001517983 */ /* 0x000f280000300800 */
[----:B------:R-:W4:Y:S04]  /*114280*/  LDL.LU R82, [R1+0xaf8] ;  /* 0x000af80001527983 */ /* 0x000f280000300800 */
[----:B------:R-:W4:Y:S04]  /*114290*/  LDL.LU R83, [R1+0xafc] ;  /* 0x000afc0001537983 */ /* 0x000f280000300800 */
[----:B------:R-:W-:Y:S04]  /*1142a0*/  LDS R132, [R0+UR7+0x18780] ;  /* 0x0187800700847984 */ /* 0x000fe80008000800 */
[----:B------:R-:W-:Y:S04]  /*1142b0*/  STL.64 [R1+0x8890], R10 ;  /* 0x0088900a01007387 */ /* 0x000fe80000100a00 */
[----:B------:R-:W-:Y:S04]  /*1142c0*/  STL.64 [R1+0x8888], R8 ;  /* 0x0088880801007387 */ /* 0x000fe80000100a00 */
[----:B------:R-:W1:Y:S01]  /*1142d0*/  LDS R133, [R105+UR7+0x18780] ;  /* 0x0187800769857984 */ /* 0x000e620008000800 */
[C---:B--2---:R-:W-:Y:S08]  /*1142e0*/  HMMA.1688.F32.TF32 R20, R100.reuse, R64, R60 ;  /* 0x000000406414723c */ /* 0x044ff0000008103c */
[C---:B---3--:R-:W-:Y:S08]  /*1142f0*/  HMMA.1688.F32.TF32 R12, R100.reuse, R12, R200 ;  /* 0x0000000c640c723c */ /* 0x048ff000000810c8 */
[C---:B----4-:R-:W-:Y:S08]  /*114300*/  HMMA.1688.F32.TF32 R16, R100.reuse, R196, R56 ;  /* 0x000000c46410723c */ /* 0x050ff00000081038 */
[C---:B------:R-:W-:Y:S03]  /*114310*/  HMMA.1688.F32.TF32 R24, R100.reuse, R72, R68 ;  /* 0x000000486418723c */ /* 0x040fe60000081044 */
[----:B------:R-:W-:Y:S04]  /*114320*/  STL.64 [R1+0x8860], R14 ;  /* 0x0088600e01007387 */ /* 0x000fe80000100a00 */
[----:B------:R-:W-:Y:S04]  /*114330*/  STL.64 [R1+0x8858], R12 ;  /* 0x0088580c01007387 */ /* 0x000fe80000100a00 */
[----:B------:R2:W-:Y:S04]  /*114340*/  STL [R1+0x8844], R18 ;  /* 0x0088441201007387 */ /* 0x0005e80000100800 */
[----:B------:R3:W-:Y:S01]  /*114350*/  STL [R1+0x8840], R19 ;  /* 0x0088401301007387 */ /* 0x0007e20000100800 */
[C---:B------:R-:W-:Y:S03]  /*114360*/  HMMA.1688.F32.TF32 R28, R100.reuse, R164, R76 ;  /* 0x000000a4641c723c */ /* 0x040fe6000008104c */
[----:B------:R-:W-:Y:S04]  /*114370*/  STL [R1+0x882c], R23 ;  /* 0x00882c1701007387 */ /* 0x000fe80000100800 */
[----:B------:R-:W-:Y:S04]  /*114380*/  STL.64 [R1+0x8838], R26 ;  /* 0x0088381a01007387 */ /* 0x000fe80000100a00 */
        /* <DEDUP_REMOVED lines=23> */
[C---:B------:R-:W-:Y:S03]  /*114500*/  HMMA.1688.F32.TF32 R32, R100.reuse, R168, R80 ;  /* 0x000000a86420723c */ /* 0x040fe60000081050 */
        /* <DEDUP_REMOVED lines=14> */
[C---:B----4-:R-:W-:Y:S08]  /*1145f0*/  HMMA.1688.F32.TF32 R36, R100.reuse, R192, R60 ;  /* 0x000000c06424723c */ /* 0x050ff0000008103c */
[C---:B--2---:R-:W-:Y:S11]  /*114600*/  HMMA.1688.F32.TF32 R40, R100.reuse, R188, R64 ;  /* 0x000000bc6428723c */ /* 0x044ff60000081040 */
[----:B------:R-:W-:Y:S04]  /*114610*/  STL.64 [R1+0x8800], R38 ;  /* 0x0088002601007387 */ /* 0x000fe80000100a00 */
[----:B------:R-:W-:Y:S01]  /*114620*/  STL.64 [R1+0x87f8], R36 ;  /* 0x0087f82401007387 */ /* 0x000fe20000100a00 */
[C---:B---3--:R-:W-:Y:S03]  /*114630*/  HMMA.1688.F32.TF32 R44, R100.reuse, R92, R164 ;  /* 0x0000005c642c723c */ /* 0x048fe600000810a4 */
[----:B------:R-:W-:Y:S04]  /*114640*/  STL.64 [R1+0x87f0], R42 ;  /* 0x0087f02a01007387 */ /* 0x000fe80000100a00 */
[----:B------:R-:W-:Y:S04]  /*114650*/  STL.64 [R1+0x87e8], R40 ;  /* 0x0087e82801007387 */ /* 0x000fe80000100a00 */
[----:B------:R-:W2:Y:S04]  /*114660*/  LDL.LU R164, [R1+0x8e0] ;  /* 0x0008e00001a47983 */ /* 0x000ea80000300800 */
[----:B------:R-:W2:Y:S04]  /*114670*/  LDL.LU R165, [R1+0x8e4] ;  /* 0x0008e40001a57983 */ /* 0x000ea80000300800 */
[----:B------:R-:W2:Y:S04]  /*114680*/  LDL.LU R166, [R1+0x8e8] ;  /* 0x0008e80001a67983 */ /* 0x000ea80000300800 */
[----:B------:R-:W2:Y:S01]  /*114690*/  LDL.LU R167, [R1+0x8ec] ;  /* 0x0008ec0001a77983 */ /* 0x000ea20000300800 */
[C---:B------:R-:W-:Y:S03]  /*1146a0*/  HMMA.1688.F32.TF32 R56, R100.reuse, R176, R76 ;  /* 0x000000b06438723c */ /* 0x040fe6000008104c */
[----:B------:R-:W3:Y:S04]  /*1146b0*/  LDL.LU R92, [R1+0x8d0] ;  /* 0x0008d000015c7983 */ /* 0x000ee80000300800 */
[----:B------:R-:W3:Y:S04]  /*1146c0*/  LDL.LU R93, [R1+0x8d4] ;  /* 0x0008d400015d7983 */ /* 0x000ee80000300800 */
[----:B------:R-:W3:Y:S04]  /*1146d0*/  LDL.LU R94, [R1+0x8d8] ;  /* 0x0008d800015e7983 */ /* 0x000ee80000300800 */
[----:B------:R-:W3:Y:S01]  /*1146e0*/  LDL.LU R95, [R1+0x8dc] ;  /* 0x0008dc00015f7983 */ /* 0x000ee20000300800 */
        /* <DEDUP_REMOVED lines=27> */
[----:B------:R-:W-:Y:S01]  /*1148a0*/  STL.64 [R1+0x8778], R64 ;  /* 0x0087784001007387 */ /* 0x000fe20000100a00 */
[C---:B--2---:R-:W-:Y:S08]  /*1148b0*/  HMMA.1688.F32.TF32 R68, R100.reuse, R156, R164 ;  /* 0x0000009c6444723c */ /* 0x044ff000000810a4 */
[C---:B---3--:R-:W-:Y:S11]  /*1148c0*/  HMMA.1688.F32.TF32 R72, R100.reuse, R148, R92 ;  /* 0x000000946448723c */ /* 0x048ff6000008105c */
        /* <DEDUP_REMOVED lines=19> */
[----:B------:R-:W-:Y:S05]  /*114a00*/  STL.64 [R1+0x8770], R74 ;  /* 0x0087704a01007387 */ /* 0x000fea0000100a00 */
[C---:B------:R-:W-:Y:S01]  /*114a10*/  HMMA.1688.F32.TF32 R80, R100.reuse, R88, R168 ;  /* 0x000000586450723c */ /* 0x040fe200000810a8 */
[----:B------:R-:W-:Y:S10]  /*114a20*/  STL.64 [R1+0x8768], R72 ;  /* 0x0087684801007387 */ /* 0x000ff40000100a00 */
[----:B------:R-:W-:Y:S04]  /*114a30*/  STL.64 [R1+0x8760], R78 ;  /* 0x0087604e01007387 */ /* 0x000fe80000100a00 */
[----:B------:R-:W-:Y:S01]  /*114a40*/  STL.64 [R1+0x8758], R76 ;  /* 0x0087584c01007387 */ /* 0x000fe20000100a00 */
[----:B------:R-:W-:Y:S03]  /*114a50*/  HMMA.1688.F32.TF32 R84, R100, R108, R124 ;  /* 0x0000006c6454723c */ /* 0x000fe6000008107c */
[----:B------:R-:W-:Y:S04]  /*114a60*/  STL.64 [R1+0x8750], R82 ;  /* 0x0087505201007387 */ /* 0x000fe80000100a00 */
[----:B------:R-:W-:Y:S04]  /*114a70*/  STL.64 [R1+0x8748], R80 ;  /* 0x0087485001007387 */ /* 0x000fe80000100a00 */
        /* <DEDUP_REMOVED lines=8> */
[----:B------:R-:W-:Y:S04]  /*114b00*/  STL.64 [R1+0x8740], R86 ;  /* 0x0087405601007387 */ /* 0x000fe80000100a00 */
[----:B------:R-:W-:Y:S01]  /*114b10*/  STL.64 [R1+0x8738], R84 ;  /* 0x0087385401007387 */ /* 0x000fe20000100a00 */
[----:B------:R-:W-:-:S02]  /*114b20*/  IMAD.MOV.U32 R18, RZ, RZ, R112 ;  /* 0x000000ffff127224 */ /* 0x000fc400078e0070 */
[----:B------:R-:W-:Y:S01]  /*114b30*/  IMAD.MOV.U32 R19, RZ, RZ, R113 ;  /* 0x000000ffff137224 */ /* 0x000fe200078e0071 */
[C---:B--2---:R-:W-:Y:S08]  /*114b40*/  HMMA.1688.F32.TF32 R88, R100.reuse, R160, R164 ;  /* 0x000000a06458723c */ /* 0x044ff000000810a4 */
[C---:B---3--:R-:W-:Y:S11]  /*114b50*/  HMMA.1688.F32.TF32 R92, R100.reuse, R128, R92 ;  /* 0x00000080645c723c */ /* 0x048ff6000008105c */
[----:B------:R-:W-:Y:S01]  /*114b60*/  STL.64 [R1+0x8730], R90 ;  /* 0x0087305a01007387 */ /* 0x000fe20000100a00 */
[C---:B------:R-:W-:Y:S03]  /*114b70*/  HMMA.1688.F32.TF32 R96, R100.reuse, R96, R156 ;  /* 0x000000606460723c */ /* 0x040fe6000008109c */
[----:B------:R-:W-:Y:S04]  /*114b80*/  STL.64 [R1+0x8728], R88 ;  /* 0x0087285801007387 */ /* 0x000fe80000100a00 */
[----:B------:R-:W2:Y:S04]  /*114b90*/  LDL.LU.64 R8, [R1+0x810] ;  /* 0x0008100001087983 */ /* 0x000ea80000300a00 */
[----:B------:R-:W3:Y:S01]  /*114ba0*/  LDL.64 R10, [R1+0x818] ;  /* 0x00081800010a7983 */ /* 0x000ee20000100a00 */
[----:B------:R-:W-:Y:S03]  /*114bb0*/  HMMA.1688.F32.TF32 R100, R100, R136, R148 ;  /* 0x000000886464723c */ /* 0x000fe60000081094 */
[----:B------:R-:W-:Y:S04]  /*114bc0*/  STL.64 [R1+0x8720], R94 ;  /* 0x0087205e01007387 */ /* 0x000fe80000100a00 */
[----:B------:R-:W-:Y:S04]  /*114bd0*/  STL.64 [R1+0x8718], R92 ;  /* 0x0087185c01007387 */ /* 0x000fe80000100a00 */
[----:B------:R-:W-:Y:S04]  /*114be0*/  STL.64 [R1+0x8710], R98 ;  /* 0x0087106201007387 */ /* 0x000fe80000100a00 */
[----:B------:R-:W-:Y:S04]  /*114bf0*/  STL.64 [R1+0x8708], R96 ;  /* 0x0087086001007387 */ /* 0x000fe80000100a00 */
[----:B------:R-:W3:Y:S04]  /*114c00*/  LDL.64 R12, [R1+0x7c0] ;  /* 0x0007c000010c7983 */ /* 0x000ee80000100a00 */
[----:B------:R-:W3:Y:S04]  /*114c10*/  LDL.64 R14, [R1+0x7c8] ;  /* 0x0007c800010e7983 */ /* 0x000ee80000100a00 */
[----:B------:R-:W-:Y:S04]  /*114c20*/  STL.64 [R1+0x8850], R102 ;  /* 0x0088506601007387 */ /* 0x000fe80000100a00 */
[----:B------:R1:W-:Y:S04]  /*114c30*/  STL.64 [R1+0x8848], R100 ;  /* 0x0088486401007387 */ /* 0x0003e80000100a00 */
[----:B-1----:R-:W3:Y:S04]  /*114c40*/  LDL.LU.64 R100, [R1+0x7b0] ;  /* 0x0007b00001647983 */ /* 0x002ee80000300a00 */
[----:B------:R-:W3:Y:S04]  /*114c50*/  LDL.64 R102, [R1+0x7b8] ;  /* 0x0007b80001667983 */ /* 0x000ee80000100a00 */
[----:B------:R-:W3:Y:S04]  /*114c60*/  LDL.64 R24, [R1+0x7a0] ;  /* 0x0007a00001187983 */ /* 0x000ee80000100a00 */
[----:B------:R-:W3:Y:S04]  /*114c70*/  LDL.64 R26, [R1+0x7a8] ;  /* 0x0007a800011a7983 */ /* 0x000ee80000100a00 */
[----:B------:R-:W3:Y:S04]  /*114c80*/  LDL.64 R28, [R1+0x790] ;  /* 0x00079000011c7983 */ /* 0x000ee80000100a00 */
[----:B------:R-:W3:Y:S01]  /*114c90*/  LDL.64 R30, [R1+0x798] ;  /* 0x00079800011e7983 */ /* 0x000ee20000100a00 */
[C---:B------:R-:W-:Y:S08]  /*114ca0*/  HMMA.1688.F32.TF32 R104, R132.reuse, R120, R124 ;  /* 0x000000788468723c */ /* 0x040ff0000008107c */
[----:B----4-:R-:W-:Y:S11]  /*114cb0*/  HMMA.1688.F32.TF32 R108, R132, R112, R108 ;  /* 0x00000070846c723c */ /* 0x010ff6000008106c */
[----:B------:R-:W-:Y:S04]  /*114cc0*/  STL.64 [R1+0x8700], R106 ;  /* 0x0087006a01007387 */ /* 0x000fe80000100a00 */
[----:B------:R-:W-:Y:S04]  /*114cd0*/  STL.64 [R1+0x86f8], R104 ;  /* 0x0086f86801007387 */ /* 0x000fe80000100a00 */
        /* <DEDUP_REMOVED lines=29> */
[----:B------:R-:W-:Y:S04]  /*114eb0*/  STL.64 [R1+0x8898], R16 ;  /* 0x0088981001007387 */ /* 0x000fe80000100a00 */
[----:B------:R-:W-:Y:S04]  /*114ec0*/  STL.64 [R1+0x8870], R110 ;  /* 0x0088706e01007387 */ /* 0x000fe80000100a00 */
[----:B------:R1:W-:Y:S04]  /*114ed0*/  STL.64 [R1+0x8868], R108 ;  /* 0x0088686c01007387 */ /* 0x0003e80000100a00 */
[----:B-1----:R-:W3:Y:S04]  /*114ee0*/  LDL.LU.64 R108, [R1+0x7d0] ;  /* 0x0007d000016c7983 */ /* 0x002ee80000300a00 */
[----:B------:R-:W3:Y:S01]  /*114ef0*/  LDL.64 R110, [R1+0x7d8] ;  /* 0x0007d800016e7983 */ /* 0x000ee20000100a00 */
[----:B--2---:R-:W-:-:S05]  /*114f00*/  IMAD.MOV.U32 R23, RZ, RZ, R8 ;  /* 0x000000ffff177224 */ /* 0x004fca00078e0008 */
[----:B------:R-:W-:Y:S04]  /*114f10*/  STL.64 [R1+0x88c0], R22 ;  /* 0x0088c01601007387 */ /* 0x000fe80000100a00 */
[----:B------:R-:W-:Y:S01]  /*114f20*/  STL.64 [R1+0x88b8], R20 ;  /* 0x0088b81401007387 */ /* 0x000fe20000100a00 */
[----:B----4-:R-:W-:-:S15]  /*114f30*/  HMMA.1688.F32.TF32 R112, R132, R8, R112 ;  /* 0x000000088470723c */ /* 0x010fde0000081070 */
[----:B------:R-:W-:-:S04]  /*114f40*/  NOP ;  /* 0x0000000000007918 */ /* 0x000fc80000000000 */
[----:B------:R-:W-:Y:S04]  /*114f50*/  STL.64 [R1+0x88b0], R114 ;  /* 0x0088b07201007387 */ /* 0x000fe80000100a00 */
[----:B------:R-:W-:Y:S04]  /*114f60*/  STL.64 [R1+0x88a8], R112 ;  /* 0x0088a87001007387 */ /* 0x000fe80000100a00 */
[----:B------:R-:W2:Y:S04]  /*114f70*/  LDL.LU R124, [R1+0xe90] ;  /* 0x000e9000017c7983 */ /* 0x000ea80000300800 */
[----:B------:R-:W2:Y:S04]  /*114f80*/  LDL.LU R125, [R1+0xe94] ;  /* 0x000e9400017d7983 */ /* 0x000ea80000300800 */
[----:B------:R-:W2:Y:S04]  /*114f90*/  LDL.LU R126, [R1+0xe98] ;  /* 0x000e9800017e7983 */ /* 0x000ea80000300800 */
[----:B------:R-:W2:Y:S01]  /*114fa0*/  LDL.LU R127, [R1+0xe9c] ;  /* 0x000e9c00017f7983 */ /* 0x000ea20000300800 */
[C---:B---3--:R-:W-:Y:S03]  /*114fb0*/  HMMA.1688.F32.TF32 R116, R132.reuse, R116, R120 ;  /* 0x000000748474723c */ /* 0x048fe60000081078 */
[----:B------:R-:W3:Y:S04]  /*114fc0*/  LDL.LU R120, [R1+0xe80] ;  /* 0x000e800001787983 */ /* 0x000ee80000300800 */
[----:B------:R-:W3:Y:S04]  /*114fd0*/  LDL.LU R121, [R1+0xe84] ;  /* 0x000e840001797983 */ /* 0x000ee80000300800 */
[----:B------:R-:W3:Y:S04]  /*114fe0*/  LDL.LU R122, [R1+0xe88] ;  /* 0x000e8800017a7983 */ /* 0x000ee80000300800 */
[----:B------:R-:W3:Y:S01]  /*114ff0*/  LDL.LU R123, [R1+0xe8c] ;  /* 0x000e8c00017b7983 */ /* 0x000ee20000300800 */
[C---:B------:R-:W-:Y:S03]  /*115000*/  HMMA.1688.F32.TF32 R140, R132.reuse, R140, R164 ;  /* 0x0000008c848c723c */ /* 0x040fe600000810a4 */
[----:B------:R-:W-:Y:S05]  /*115010*/  STL.64 [R1+0x88d0], R118 ;  /* 0x0088d07601007387 */ /* 0x000fea0000100a00 */
[C---:B------:R-:W-:Y:S08]  /*115020*/  HMMA.1688.F32.TF32 R152, R132.reuse, R12, R156 ;  /* 0x0000000c8498723c */ /* 0x040ff0000008109c */
[C---:B------:R-:W-:Y:S01]  /*115030*/  HMMA.1688.F32.TF32 R144, R132.reuse, R144, R160 ;  /* 0x000000908490723c */ /* 0x040fe200000810a0 */
[----:B------:R-:W-:Y:S04]  /*115040*/  STL.64 [R1+0x88c8], R116 ;  /* 0x0088c87401007387 */ /* 0x000fe80000100a00 */
[----:B------:R1:W-:Y:S03]  /*115050*/  STL [R1+0x86e4], R142 ;  /* 0x0086e48e01007387 */ /* 0x0003e60000100800 */
[C---:B------:R-:W-:Y:S01]  /*115060*/  HMMA.1688.F32.TF32 R156, R132.reuse, R100, R136 ;  /* 0x00000064849c723c */ /* 0x040fe20000081088 */
[----:B------:R4:W-:Y:S10]  /*115070*/  STL [R1+0x86e0], R143 ;  /* 0x0086e08f01007387 */ /* 0x0009f40000100800 */
[----:B------:R-:W-:Y:S04]  /*115080*/  STL.64 [R1+0x86d8], R146 ;  /* 0x0086d89201007387 */ /* 0x000fe80000100a00 */
[----:B------:R-:W-:Y:S01]  /*115090*/  STL.64 [R1+0x86d0], R144 ;  /* 0x0086d09001007387 */ /* 0x000fe20000100a00 */
[----:B------:R-:W-:Y:S01]  /*1150a0*/  HMMA.1688.F32.TF32 R148, R132, R108, R148 ;  /* 0x0000006c8494723c */ /* 0x000fe20000081094 */
[----:B-1----:R-:W-:-:S02]  /*1150b0*/  IMAD.MOV.U32 R142, RZ, RZ, R108 ;  /* 0x000000ffff8e7224 */ /* 0x002fc400078e006c */
[----:B----4-:R-:W-:-:S05]  /*1150c0*/  IMAD.MOV.U32 R143, RZ, RZ, R109 ;  /* 0x000000ffff8f7224 */ /* 0x010fca00078e006d */
[----:B------:R-:W-:Y:S04]  /*1150d0*/  STL.64 [R1+0x88e0], R142 ;  /* 0x0088e08e01007387 */ /* 0x000fe80000100a00 */
[----:B------:R-:W-:Y:S07]  /*1150e0*/  STL.64 [R1+0x88d8], R140 ;  /* 0x0088d88c01007387 */ /* 0x000fee0000100a00 */
[----:B------:R1:W-:Y:S04]  /*1150f0*/  STL [R1+0x86b8], R149 ;  /* 0x0086b89501007387 */ /* 0x0003e80000100800 */
[----:B------:R4:W-:Y:S04]  /*115100*/  STL [R1+0x86b4], R150 ;  /* 0x0086b49601007387 */ /* 0x0009e80000100800 */
[----:B------:R-:W-:Y:S01]  /*115110*/  STL [R1+0x86b0], R151 ;  /* 0x0086b09701007387 */ /* 0x000fe20000100800 */
[----:B-1----:R-:W-:-:S03]  /*115120*/  IMAD.MOV.U32 R149, RZ, RZ, R100 ;  /* 0x000000ffff957224 */ /* 0x002fc600078e0064 */
[----:B------:R-:W-:Y:S01]  /*115130*/  STL [R1+0x86ac], R155 ;  /* 0x0086ac9b01007387 */ /* 0x000fe20000100800 */
[----:B----4-:R-:W-:-:S03]  /*115140*/  IMAD.MOV.U32 R150, RZ, RZ, R101 ;  /* 0x000000ffff967224 */ /* 0x010fc600078e0065 */
[----:B------:R-:W-:Y:S04]  /*115150*/  STL [R1+0x88f0], R154 ;  /* 0x0088f09a01007387 */ /* 0x000fe80000100800 */
[----:B------:R1:W-:Y:S04]  /*115160*/  STL.64 [R1+0x88e8], R152 ;  /* 0x0088e89801007387 */ /* 0x0003e80000100a00 */
[----:B------:R-:W-:Y:S04]  /*115170*/  STL [R1+0x8900], R150 ;  /* 0x0089009601007387 */ /* 0x000fe80000100800 */
[----:B------:R-:W-:Y:S04]  /*115180*/  STL.64 [R1+0x88f8], R148 ;  /* 0x0088f89401007387 */ /* 0x000fe80000100a00 */
[----:B------:R4:W-:Y:S04]  /*115190*/  STL.64 [R1+0x86c8], R158 ;  /* 0x0086c89e01007387 */ /* 0x0009e80000100a00 */
[----:B------:R-:W-:Y:S01]  /*1151a0*/  STL.64 [R1+0x86c0], R156 ;  /* 0x0086c09c01007387 */ /* 0x000fe20000100a00 */
[----:B--2---:R-:W-:-:S15]  /*1151b0*/  HMMA.1688.F32.TF32 R160, R132, R24, R124 ;  /* 0x0000001884a0723c */ /* 0x004fde000008107c */
[----:B------:R-:W-:-:S04]  /*1151c0*/  NOP ;  /* 0x0000000000007918 */ /* 0x000fc80000000000 */
[----:B------:R-:W-:Y:S04]  /*1151d0*/  STL [R1+0x86a8], R160 ;  /* 0x0086a8a001007387 */ /* 0x000fe80000100800 */
[----:B------:R-:W-:Y:S04]  /*1151e0*/  STL [R1+0x86a4], R161 ;  /* 0x0086a4a101007387 */ /* 0x000fe80000100800 */
[----:B------:R2:W-:Y:S04]  /*1151f0*/  STL [R1+0x86a0], R162 ;  /* 0x0086a0a201007387 */ /* 0x0005e80000100800 */
[----:B------:R1:W-:Y:S04]  /*115200*/  STL [R1+0x869c], R163 ;  /* 0x00869ca301007387 */ /* 0x0003e80000100800 */
        /* <DEDUP_REMOVED lines=77> */
[----:B-1----:R-:W3:Y:S04]  /*1156e0*/  LDL.64 R152, [R1+0x440] ;  /* 0x0004400001987983 */ /* 0x002ee80000100a00 */
[----:B------:R-:W3:Y:S04]  /*1156f0*/  LDL.64 R154, [R1+0x448] ;  /* 0x00044800019a7983 */ /* 0x000ee80000100a00 */
[----:B------:R-:W3:Y:S04]  /*115700*/  LDL.64 R118, [R1+0x838] ;  /* 0x0008380001767983 */ /* 0x000ee80000100a00 */
[----:B------:R-:W3:Y:S04]  /*115710*/  LDL.64 R114, [R1+0x828] ;  /* 0x0008280001727983 */ /* 0x000ee80000100a00 */
[----:B------:R-:W3:Y:S04]  /*115720*/  LDL.LU.64 R32, [R1+0x780] ;  /* 0x0007800001207983 */ /* 0x000ee80000300a00 */
[----:B------:R-:W3:Y:S04]  /*115730*/  LDL.64 R34, [R1+0x788] ;  /* 0x0007880001227983 */ /* 0x000ee80000100a00 */
[----:B------:R-:W3:Y:S04]  /*115740*/  LDL.LU.64 R36, [R1+0x770] ;  /* 0x0007700001247983 */ /* 0x000ee80000300a00 */
[----:B------:R-:W3:Y:S04]  /*115750*/  LDL.64 R38, [R1+0x778] ;  /* 0x0007780001267983 */ /* 0x000ee80000100a00 */
[----:B------:R-:W3:Y:S04]  /*115760*/  LDL.LU.64 R40, [R1+0x760] ;  /* 0x0007600001287983 */ /* 0x000ee80000300a00 */
        /* <DEDUP_REMOVED lines=20> */
[----:B------:R-:W3:Y:S04]  /*1158b0*/  LDL.LU.64 R82, [R1+0x6c8] ;  /* 0x0006c80001527983 */ /* 0x000ee80000300a00 */
[----:B------:R-:W3:Y:S04]  /*1158c0*/  LDL.64 R84, [R1+0x6b0] ;  /* 0x0006b00001547983 */ /* 0x000ee80000100a00 */
[----:B------:R-:W3:Y:S04]  /*1158d0*/  LDL.LU.64 R86, [R1+0x6b8] ;  /* 0x0006b80001567983 */ /* 0x000ee80000300a00 */
[----:B------:R-:W3:Y:S04]  /*1158e0*/  LDL.64 R88, [R1+0x6a0] ;  /* 0x0006a00001587983 */ /* 0x000ee80000100a00 */
[----:B------:R-:W3:Y:S04]  /*1158f0*/  LDL.LU.64 R90, [R1+0x6a8] ;  /* 0x0006a800015a7983 */ /* 0x000ee80000300a00 */
[----:B------:R-:W3:Y:S04]  /*115900*/  LDL.64 R92, [R1+0x690] ;  /* 0x00069000015c7983 */ /* 0x000ee80000100a00 */
[----:B------:R-:W3:Y:S04]  /*115910*/  LDL.LU.64 R94, [R1+0x698] ;  /* 0x00069800015e7983 */ /* 0x000ee80000300a00 */
[----:B------:R-:W3:Y:S04]  /*115920*/  LDL.LU.64 R96, [R1+0x680] ;  /* 0x0006800001607983 */ /* 0x000ee80000300a00 */
[----:B------:R-:W3:Y:S04]  /*115930*/  LDL.LU.64 R98, [R1+0x688] ;  /* 0x0006880001627983 */ /* 0x000ee80000300a00 */
[----:B------:R-:W3:Y:S04]  /*115940*/  LDL.LU.64 R104, [R1+0x470] ;  /* 0x0004700001687983 */ /* 0x000ee80000300a00 */
[----:B------:R-:W3:Y:S04]  /*115950*/  LDL.LU.64 R106, [R1+0x478] ;  /* 0x00047800016a7983 */ /* 0x000ee80000300a00 */
[----:B------:R-:W3:Y:S04]  /*115960*/  LDL.LU.64 R146, [R1+0x7f8] ;  /* 0x0007f80001927983 */ /* 0x000ee80000300a00 */
[----:B----4-:R-:W4:Y:S04]  /*115970*/  LDL.LU.64 R158, [R1+0x7e8] ;  /* 0x0007e800019e7983 */ /* 0x010f280000300a00 */
[----:B------:R-:W-:Y:S04]  /*115980*/  STL [R1+0x8698], R136 ;  /* 0x0086988801007387 */ /* 0x000fe80000100800 */
[----:B------:R-:W-:Y:S04]  /*115990*/  STL [R1+0x8694], R137 ;  /* 0x0086948901007387 */ /* 0x000fe80000100800 */
[----:B------:R1:W-:Y:S04]  /*1159a0*/  STL [R1+0x8690], R138 ;  /* 0x0086908a01007387 */ /* 0x0003e80000100800 */
[----:B------:R-:W-:Y:S01]  /*1159b0*/  STL [R1+0x868c], R139 ;  /* 0x00868c8b01007387 */ /* 0x000fe20000100800 */
[----:B--2---:R-:W-:Y:S01]  /*1159c0*/  HMMA.1688.F32.TF32 R124, R132, R128, R124 ;  /* 0x00000080847c723c */ /* 0x004fe2000008107c */
[----:B------:R-:W-:-:S07]  /*1159d0*/  IMAD.MOV.U32 R2, RZ, RZ, R129 ;  /* 0x000000ffff027224 */ /* 0x000fce00078e0081 */
[----:B---3--:R-:W-:Y:S01]  /*1159e0*/  HMMA.1688.F32.TF32 R164, R132, R32, R164 ;  /* 0x0000002084a4723c */ /* 0x008fe200000810a4 */
[----:B------:R-:W-:-:S07]  /*1159f0*/  IMAD.MOV.U32 R162, RZ, RZ, R32 ;  /* 0x000000ffffa27224 */ /* 0x000fce00078e0020 */
[----:B------:R-:W-:Y:S01]  /*115a00*/  HMMA.1688.F32.TF32 R168, R132, R36, R168 ;  /* 0x0000002484a8723c */ /* 0x000fe200000810a8 */
[----:B------:R-:W-:-:S07]  /*115a10*/  IMAD.MOV.U32 R163, RZ, RZ, R33 ;  /* 0x000000ffffa37224 */ /* 0x000fce00078e0021 */
[----:B------:R-:W-:Y:S01]  /*115a20*/  HMMA.1688.F32.TF32 R172, R132, R40, R172 ;  /* 0x0000002884ac723c */ /* 0x000fe200000810ac */
[----:B------:R-:W-:Y:S01]  /*115a30*/  STL.64 [R1+0x8908], R162 ;  /* 0x008908a201007387 */ /* 0x000fe20000100a00 */
[----:B-1----:R-:W-:Y:S02]  /*115a40*/  IMAD.MOV.U32 R138, RZ, RZ, R37 ;  /* 0x000000ffff8a7224 */ /* 0x002fe400078e0025 */
[----:B------:R-:W-:-:S04]  /*115a50*/  IMAD.MOV.U32 R137, RZ, RZ, R36 ;  /* 0x000000ffff897224 */ /* 0x000fc800078e0024 */
[C---:B------:R-:W-:Y:S01]  /*115a60*/  HMMA.1688.F32.TF32 R176, R132.reuse, R44, R176 ;  /* 0x0000002c84b0723c */ /* 0x040fe200000810b0 */
[----:B------:R1:W-:Y:S04]  /*115a70*/  STL [R1+0x8688], R164 ;  /* 0x008688a401007387 */ /* 0x0003e80000100800 */
[----:B------:R2:W-:Y:S03]  /*115a80*/  STL [R1+0x8684], R165 ;  /* 0x008684a501007387 */ /* 0x0005e60000100800 */
[----:B------:R-:W-:Y:S01]  /*115a90*/  HMMA.1688.F32.TF32 R180, R132, R48, R180 ;  /* 0x0000003084b4723c */ /* 0x000fe200000810b4 */
[----:B------:R-:W-:Y:S01]  /*115aa0*/  STL [R1+0x8680], R166 ;  /* 0x008680a601007387 */ /* 0x000fe20000100800 */
[----:B-1----:R-:W-:-:S03]  /*115ab0*/  IMAD.MOV.U32 R164, RZ, RZ, R40 ;  /* 0x000000ffffa47224 */ /* 0x002fc600078e0028 */
[----:B------:R-:W-:Y:S01]  /*115ac0*/  STL [R1+0x867c], R167 ;  /* 0x00867ca701007387 */ /* 0x000fe20000100800 */
[----:B--2---:R-:W-:-:S03]  /*115ad0*/  IMAD.MOV.U32 R165, RZ, RZ, R41 ;  /* 0x000000ffffa57224 */ /* 0x004fc600078e0029 */
[----:B------:R-:W-:Y:S01]  /*115ae0*/  STL [R1+0x8914], R138 ;  /* 0x0089148a01007387 */ /* 0x000fe20000100800 */
[C---:B------:R-:W-:Y:S03]  /*115af0*/  HMMA.1688.F32.TF32 R184, R132.reuse, R52, R184 ;  /* 0x0000003484b8723c */ /* 0x040fe600000810b8 */
[----:B------:R-:W-:Y:S04]  /*115b00*/  STL [R1+0x8910], R137 ;  /* 0x0089108901007387 */ /* 0x000fe80000100800 */
[----:B------:R1:W-:Y:S01]  /*115b10*/  STL [R1+0x8678], R171 ;  /* 0x008678ab01007387 */ /* 0x0003e20000100800 */
[----:B------:R-:W-:Y:S03]  /*115b20*/  HMMA.1688.F32.TF32 R188, R132, R56, R188 ;  /* 0x0000003884bc723c */ /* 0x000fe600000810bc */
[----:B------:R-:W-:Y:S01]  /*115b30*/  STL.64 [R1+0x8918], R164 ;  /* 0x008918a401007387 */ /* 0x000fe20000100a00 */
[----:B-1----:R-:W-:-:S03]  /*115b40*/  IMAD.MOV.U32 R171, RZ, RZ, R44 ;  /* 0x000000ffffab7224 */ /* 0x002fc600078e002c */
[----:B------:R1:W-:Y:S04]  /*115b50*/  STL [R1+0x8674], R174 ;  /* 0x008674ae01007387 */ /* 0x0003e80000100800 */
[----:B------:R2:W-:Y:S04]  /*115b60*/  STL [R1+0x8670], R175 ;  /* 0x008670af01007387 */ /* 0x0005e80000100800 */
[----:B------:R3:W-:Y:S01]  /*115b70*/  STL.64 [R1+0x86f0], R170 ;  /* 0x0086f0aa01007387 */ /* 0x0007e20000100a00 */
[----:B-1----:R-:W-:-:S03]  /*115b80*/  IMAD.MOV.U32 R174, RZ, RZ, R48 ;  /* 0x000000ffffae7224 */ /* 0x002fc600078e0030 */
[----:B------:R1:W-:Y:S01]  /*115b90*/  STL.64 [R1+0x86e8], R168 ;  /* 0x0086e8a801007387 */ /* 0x0003e20000100a00 */
[----:B--2---:R-:W-:Y:S01]  /*115ba0*/  IMAD.MOV.U32 R175, RZ, RZ, R49 ;  /* 0x000000ffffaf7224 */ /* 0x004fe200078e0031 */
[C---:B------:R-:W-:Y:S02]  /*115bb0*/  HMMA.1688.F32.TF32 R192, R132.reuse, R68, R192 ;  /* 0x0000004484c0723c */ /* 0x040fe400000810c0 */
[----:B---3--:R-:W2:Y:S04]  /*115bc0*/  LDL.LU.64 R170, [R1+0x808] ;  /* 0x0008080001aa7983 */ /* 0x008ea80000300a00 */
[----:B------:R3:W-:Y:S02]  /*115bd0*/  STL [R1+0x866c], R178 ;  /* 0x00866cb201007387 */ /* 0x0007e40000100800 */
[----:B------:R-:W-:Y:S01]  /*115be0*/  HMMA.1688.F32.TF32 R120, R132, R60, R120 ;  /* 0x0000003c8478723c */ /* 0x000fe20000081078 */
[----:B------:R-:W-:Y:S01]  /*115bf0*/  IMAD.MOV.U32 R3, RZ, RZ, R9 ;  /* 0x000000ffff037224 */ /* 0x000fe200078e0009 */
[C---:B------:R-:W-:Y:S01]  /*115c00*/  LOP3.LUT R113, R0.reuse, 0x40, RZ, 0x3c, !PT ;  /* 0x0000004000717812 */ /* 0x040fe200078e3cff */
[----:B------:R3:W-:Y:S01]  /*115c10*/  STL [R1+0x8668], R179 ;  /* 0x008668b301007387 */ /* 0x0007e20000100800 */
[----:B------:R-:W-:Y:S01]  /*115c20*/  LOP3.LUT R8, R0, 0x20, RZ, 0x3c, !PT ;  /* 0x0000002000087812 */ /* 0x000fe200078e3cff */
[----:B------:R-:W-:Y:S01]  /*115c30*/  IMAD.MOV.U32 R25, RZ, RZ, R114 ;  /* 0x000000ffff197224 */ /* 0x000fe200078e0072 */
[----:B-1----:R-:W1:Y:S01]  /*115c40*/  LDC R169, c[0x0][0x3ac] ;  /* 0x0000eb00ffa97b82 */ /* 0x002e620000000800 */
[----:B------:R-:W-:Y:S01]  /*115c50*/  STL.64 [R1+0x8928], R174 ;  /* 0x008928ae01007387 */ /* 0x000fe20000100a00 */
[----:B---3--:R-:W-:-:S03]  /*115c60*/  IMAD.MOV.U32 R178, RZ, RZ, R52 ;  /* 0x000000ffffb27224 */ /* 0x008fc600078e0034 */
[----:B------:R-:W-:Y:S01]  /*115c70*/  STL.64 [R1+0x8920], R172 ;  /* 0x008920ac01007387 */ /* 0x000fe20000100a00 */
[----:B------:R-:W-:-:S03]  /*115c80*/  IMAD.MOV.U32 R179, RZ, RZ, R53 ;  /* 0x000000ffffb37224 */ /* 0x000fc600078e0035 */
[----:B------:R-:W-:Y:S04]  /*115c90*/  STL [R1+0x8660], R180 ;  /* 0x008660b401007387 */ /* 0x000fe80000100800 */
[----:B------:R3:W-:Y:S04]  /*115ca0*/  STL [R1+0x865c], R181 ;  /* 0x00865cb501007387 */ /* 0x0007e80000100800 */
[----:B------:R3:W-:Y:S04]  /*115cb0*/  STL [R1+0x8658], R182 ;  /* 0x008658b601007387 */ /* 0x0007e80000100800 */
[----:B------:R-:W-:Y:S01]  /*115cc0*/  STL [R1+0x8654], R183 ;  /* 0x008654b701007387 */ /* 0x000fe20000100800 */
[----:B---3--:R-:W-:-:S03]  /*115cd0*/  IMAD.MOV.U32 R181, RZ, RZ, R56 ;  /* 0x000000ffffb57224 */ /* 0x008fc600078e0038 */
[----:B------:R-:W-:Y:S01]  /*115ce0*/  STL.64 [R1+0x8938], R178 ;  /* 0x008938b201007387 */ /* 0x000fe20000100a00 */
[----:B------:R-:W-:-:S03]  /*115cf0*/  IMAD.MOV.U32 R182, RZ, RZ, R57 ;  /* 0x000000ffffb67224 */ /* 0x000fc600078e0039 */
[----:B------:R-:W-:Y:S01]  /*115d00*/  STL.64 [R1+0x8930], R176 ;  /* 0x008930b001007387 */ /* 0x000fe20000100a00 */
[----:B------:R-:W-:Y:S03]  /*115d10*/  HMMA.1688.F32.TF32 R196, R132, R64, R196 ;  /* 0x0000004084c4723c */ /* 0x000fe600000810c4 */
[----:B------:R3:W-:Y:S04]  /*115d20*/  STL [R1+0x864c], R184 ;  /* 0x00864cb801007387 */ /* 0x0007e80000100800 */
[----:B------:R1:W-:Y:S04]  /*115d30*/  STL [R1+0x8648], R185 ;  /* 0x008648b901007387 */ /* 0x0003e80000100800 */
[----:B------:R-:W-:Y:S04]  /*115d40*/  STL [R1+0x8644], R186 ;  /* 0x008644ba01007387 */ /* 0x000fe80000100800 */
[----:B------:R-:W-:Y:S01]  /*115d50*/  STL [R1+0x8640], R187 ;  /* 0x008640bb01007387 */ /* 0x000fe20000100800 */
[----:B---3--:R-:W-:-:S03]  /*115d60*/  IMAD.MOV.U32 R184, RZ, RZ, R68 ;  /* 0x000000ffffb87224 */ /* 0x008fc600078e0044 */
[----:B------:R-:W-:Y:S01]  /*115d70*/  STL [R1+0x8944], R182 ;  /* 0x008944b601007387 */ /* 0x000fe20000100800 */
[----:B-1----:R-:W-:Y:S01]  /*115d80*/  IMAD.MOV.U32 R185, RZ, RZ, R69 ;  /* 0x000000ffffb97224 */ /* 0x002fe200078e0045 */
[C---:B------:R-:W-:Y:S02]  /*115d90*/  HMMA.1688.F32.TF32 R200, R132.reuse, R72, R200 ;  /* 0x0000004884c8723c */ /* 0x040fe400000810c8 */
[----:B------:R-:W-:Y:S04]  /*115da0*/  STL [R1+0x8940], R181 ;  /* 0x008940b501007387 */ /* 0x000fe80000100800 */
[----:B------:R-:W-:Y:S04]  /*115db0*/  STL [R1+0x8664], R188 ;  /* 0x008664bc01007387 */ /* 0x000fe80000100800 */
[----:B------:R-:W-:Y:S04]  /*115dc0*/  STL [R1+0x8650], R189 ;  /* 0x008650bd01007387 */ /* 0x000fe80000100800 */
[----:B------:R1:W-:Y:S01]  /*115dd0*/  STL [R1+0x863c], R190 ;  /* 0x00863cbe01007387 */ /* 0x0003e20000100800 */
[----:B------:R-:W-:Y:S03]  /*115de0*/  HMMA.1688.F32.TF32 R204, R132, R76, R204 ;  /* 0x0000004c84cc723c */ /* 0x000fe600000810cc */
[----:B------:R3:W-:Y:S04]  /*115df0*/  STL [R1+0x8638], R191 ;  /* 0x008638bf01007387 */ /* 0x0007e80000100800 */
[----:B------:R-:W-:Y:S01]  /*115e00*/  STL.64 [R1+0x8948], R184 ;  /* 0x008948b801007387 */ /* 0x000fe20000100a00 */
[----:B-1----:R-:W-:-:S03]  /*115e10*/  IMAD.MOV.U32 R190, RZ, RZ, R60 ;  /* 0x000000ffffbe7224 */ /* 0x002fc600078e003c */
[----:B------:R1:W-:Y:S01]  /*115e20*/  STL [R1+0x8634], R194 ;  /* 0x008634c201007387 */ /* 0x0003e20000100800 */
[----:B---3--:R-:W-:-:S03]  /*115e30*/  IMAD.MOV.U32 R191, RZ, RZ, R61 ;  /* 0x000000ffffbf7224 */ /* 0x008fc600078e003d */
[----:B------:R3:W-:Y:S01]  /*115e40*/  STL [R1+0x8630], R195 ;  /* 0x008630c301007387 */ /* 0x0007e20000100800 */
[----:B------:R-:W-:Y:S03]  /*115e50*/  HMMA.1688.F32.TF32 R208, R132, R80, R208 ;  /* 0x0000005084d0723c */ /* 0x000fe600000810d0 */
[----:B------:R-:W-:Y:S01]  /*115e60*/  STL.64 [R1+0x8950], R190 ;  /* 0x008950be01007387 */ /* 0x000fe20000100a00 */
[----:B-1----:R-:W-:-:S03]  /*115e70*/  IMAD.MOV.U32 R194, RZ, RZ, R64 ;  /* 0x000000ffffc27224 */ /* 0x002fc600078e0040 */
[----:B------:R-:W-:Y:S01]  /*115e80*/  STL [R1+0x862c], R121 ;  /* 0x00862c7901007387 */ /* 0x000fe20000100800 */
[----:B---3--:R-:W-:Y:S01]  /*115e90*/  IMAD.MOV.U32 R195, RZ, RZ, R65 ;  /* 0x000000ffffc37224 */ /* 0x008fe200078e0041 */
[C---:B------:R-:W-:Y:S02]  /*115ea0*/  HMMA.1688.F32.TF32 R212, R132.reuse, R84, R212 ;  /* 0x0000005484d4723c */ /* 0x040fe400000810d4 */
[----:B------:R-:W-:Y:S04]  /*115eb0*/  STL [R1+0x8628], R122 ;  /* 0x0086287a01007387 */ /* 0x000fe80000100800 */
[----:B------:R1:W-:Y:S02]  /*115ec0*/  STL [R1+0x8624], R123 ;  /* 0x0086247b01007387 */ /* 0x0003e40000100800 */
[----:B------:R-:W-:Y:S02]  /*115ed0*/  HMMA.1688.F32.TF32 R216, R132, R88, R216 ;  /* 0x0000005884d8723c */ /* 0x000fe400000810d8 */
[----:B------:R-:W-:Y:S04]  /*115ee0*/  STL.64 [R1+0x8960], R194 ;  /* 0x008960c201007387 */ /* 0x000fe80000100a00 */
[----:B------:R-:W-:Y:S01]  /*115ef0*/  STL.64 [R1+0x8958], R192 ;  /* 0x008958c001007387 */ /* 0x000fe20000100a00 */
[----:B-1----:R-:W-:-:S03]  /*115f00*/  IMAD.MOV.U32 R123, RZ, RZ, R72 ;  /* 0x000000ffff7b7224 */ /* 0x002fc600078e0048 */
[----:B------:R-:W-:Y:S01]  /*115f10*/  STL [R1+0x8620], R197 ;  /* 0x008620c501007387 */ /* 0x000fe20000100800 */
[----:B------:R-:W-:Y:S03]  /*115f20*/  HMMA.1688.F32.TF32 R220, R132, R92, R220 ;  /* 0x0000005c84dc723c */ /* 0x000fe600000810dc */
[----:B------:R1:W-:Y:S04]  /*115f30*/  STL [R1+0x861c], R198 ;  /* 0x00861cc601007387 */ /* 0x0003e80000100800 */
[----:B------:R3:W-:Y:S04]  /*115f40*/  STL [R1+0x8618], R199 ;  /* 0x008618c701007387 */ /* 0x0007e80000100800 */
[----:B------:R-:W-:Y:S01]  /*115f50*/  STL [R1+0x896c], R123 ;  /* 0x00896c7b01007387 */ /* 0x000fe20000100800 */
[----:B-1----:R-:W-:-:S03]  /*115f60*/  IMAD.MOV.U32 R198, RZ, RZ, R76 ;  /* 0x000000ffffc67224 */ /* 0x002fc600078e004c */
[----:B------:R-:W-:Y:S01]  /*115f70*/  STL [R1+0x8968], R120 ;  /* 0x0089687801007387 */ /* 0x000fe20000100800 */
[----:B---3--:R-:W-:-:S03]  /*115f80*/  IMAD.MOV.U32 R199, RZ, RZ, R77 ;  /* 0x000000ffffc77224 */ /* 0x008fc600078e004d */
[----:B------:R1:W-:Y:S01]  /*115f90*/  STL [R1+0x8614], R202 ;  /* 0x008614ca01007387 */ /* 0x0003e20000100800 */
[----:B------:R-:W-:Y:S03]  /*115fa0*/  HMMA.1688.F32.TF32 R224, R132, R96, R224 ;  /* 0x0000006084e0723c */ /* 0x000fe600000810e0 */
[----:B------:R3:W-:Y:S04]  /*115fb0*/  STL [R1+0x8610], R203 ;  /* 0x008610cb01007387 */ /* 0x0007e80000100800 */
[----:B------:R-:W-:Y:S01]  /*115fc0*/  STL.64 [R1+0x89b8], R198 ;  /* 0x0089b8c601007387 */ /* 0x000fe20000100a00 */
[----:B-1----:R-:W-:-:S03]  /*115fd0*/  IMAD.MOV.U32 R202, RZ, RZ, R80 ;  /* 0x000000ffffca7224 */ /* 0x002fc600078e0050 */
[----:B------:R-:W-:Y:S01]  /*115fe0*/  STL [R1+0x89b0], R196 ;  /* 0x0089b0c401007387 */ /* 0x000fe20000100800 */
[----:B---3--:R-:W-:-:S03]  /*115ff0*/  IMAD.MOV.U32 R203, RZ, RZ, R81 ;  /* 0x000000ffffcb7224 */ /* 0x008fc600078e0051 */
[----:B------:R-:W-:Y:S01]  /*116000*/  STL.64 [R1+0x89a8], R206 ;  /* 0x0089a8ce01007387 */ /* 0x000fe20000100a00 */
[----:B------:R-:W-:Y:S03]  /*116010*/  HMMA.1688.F32.TF32 R228, R132, R104, R228 ;  /* 0x0000006884e4723c */ /* 0x000fe600000810e4 */
[----:B------:R-:W-:Y:S04]  /*116020*/  STL.64 [R1+0x89a0], R204 ;  /* 0x0089a0cc01007387 */ /* 0x000fe80000100a00 */
[----:B------:R-:W-:Y:S04]  /*116030*/  STL.64 [R1+0x89d8], R202 ;  /* 0x0089d8ca01007387 */ /* 0x000fe80000100a00 */
[----:B------:R-:W-:Y:S04]  /*116040*/  STL.64 [R1+0x89d0], R200 ;  /* 0x0089d0c801007387 */ /* 0x000fe80000100a00 */
[----:B------:R-:W-:Y:S04]  /*116050*/  STL.64 [R1+0x89c8], R210 ;  /* 0x0089c8d201007387 */ /* 0x000fe80000100a00 */
[----:B------:R-:W-:Y:S04]  /*116060*/  STL.64 [R1+0x89c0], R208 ;  /* 0x0089c0d001007387 */ /* 0x000fe80000100a00 */
[----:B------:R-:W-:Y:S04]  /*116070*/  STL.64 [R1+0x89e8], R214 ;  /* 0x0089e8d601007387 */ /* 0x000fe80000100a00 */
[----:B------:R-:W-:Y:S04]  /*116080*/  STL.64 [R1+0x89e0], R212 ;  /* 0x0089e0d401007387 */ /* 0x000fe80000100a00 */
[----:B------:R1:W-:Y:S04]  /*116090*/  STL [R1+0x860c], R218 ;  /* 0x00860cda01007387 */ /* 0x0003e80000100800 */
[----:B------:R3:W-:Y:S04]  /*1160a0*/  STL [R1+0x8608], R219 ;  /* 0x008608db01007387 */ /* 0x0007e80000100800 */
[----:B------:R4:W-:Y:S01]  /*1160b0*/  STL [R1+0x8604], R222 ;  /* 0x008604de01007387 */ /* 0x0009e20000100800 */
[----:B-1----:R-:W-:-:S02]  /*1160c0*/  IMAD.MOV.U32 R218, RZ, RZ, R96 ;  /* 0x000000ffffda7224 */ /* 0x002fc400078e0060 */
[----:B---3--:R-:W-:Y:S01]  /*1160d0*/  IMAD.MOV.U32 R219, RZ, RZ, R97 ;  /* 0x000000ffffdb7224 */ /* 0x008fe200078e0061 */
[----:B------:R1:W-:Y:S01]  /*1160e0*/  STL [R1+0x8600], R223 ;  /* 0x008600df01007387 */ /* 0x0003e20000100800 */
[----:B----4-:R-:W-:-:S03]  /*1160f0*/  IMAD.MOV.U32 R222, RZ, RZ, R104 ;  /* 0x000000ffffde7224 */ /* 0x010fc600078e0068 */
[----:B------:R-:W-:Y:S04]  /*116100*/  STL.64 [R1+0x8a78], R218 ;  /* 0x008a78da01007387 */ /* 0x000fe80000100a00 */
[----:B------:R-:W-:Y:S01]  /*116110*/  STL.64 [R1+0x8a70], R216 ;  /* 0x008a70d801007387 */ /* 0x000fe20000100a00 */
[----:B-1----:R-:W-:-:S03]  /*116120*/  IMAD.MOV.U32 R223, RZ, RZ, R105 ;  /* 0x000000ffffdf7224 */ /* 0x002fc600078e0069 */
        /* <DEDUP_REMOVED lines=30> */
[----:B------:R-:W2:Y:S04]  /*116310*/  LDL.64 R172, [R1+0x450] ;  /* 0x0004500001ac7983 */ /* 0x000ea80000100a00 */
        /* <DEDUP_REMOVED lines=29> */
[----:B------:R1:W-:Y:S01]  /*1164f0*/  STL.64 [R1+0x8aa0], R124 ;  /* 0x008aa07c01007387 */ /* 0x0003e20000100a00 */
[C---:B---3--:R-:W-:Y:S08]  /*116500*/  HMMA.1688.F32.TF32 R4, R232.reuse, R110, R4 ;  /* 0x0000006ee804723c */ /* 0x048ff00000081004 */
[C---:B----4-:R-:W-:Y:S08]  /*116510*/  HMMA.1688.F32.TF32 R16, R232.reuse, R158, R16 ;  /* 0x0000009ee810723c */ /* 0x050ff00000081010 */
[----:B--2---:R-:W-:Y:S08]  /*116520*/  HMMA.1688.F32.TF32 R120, R232, R118, R136 ;  /* 0x00000076e878723c */ /* 0x004ff00000081088 */
[C---:B------:R-:W-:Y:S08]  /*116530*/  HMMA.1688.F32.TF32 R128, R132.reuse, R172, R128 ;  /* 0x000000ac8480723c */ /* 0x040ff00000081080 */
[----:B------:R-:W-:Y:S11]  /*116540*/  HMMA.1688.F32.TF32 R132, R132, R152, R164 ;  /* 0x000000988484723c */ /* 0x000ff600000810a4 */
[----:B------:R-:W-:Y:S04]  /*116550*/  STL.64 [R1+0x85f8], R130 ;  /* 0x0085f88201007387 */ /* 0x000fe80000100a00 */
[----:B------:R2:W-:Y:S01]  /*116560*/  STL.64 [R1+0x85f0], R128 ;  /* 0x0085f08001007387 */ /* 0x0005e20000100a00 */
[C---:B-1----:R-:W-:Y:S08]  /*116570*/  HMMA.1688.F32.TF32 R124, R232.reuse, R10, R148 ;  /* 0x0000000ae87c723c */ /* 0x042ff00000081094 */
[C---:B--2---:R-:W-:Y:S01]  /*116580*/  HMMA.1688.F32.TF32 R128, R232.reuse, R114, R160 ;  /* 0x00000072e880723c */ /* 0x044fe200000810a0 */
[----:B------:R-:W-:Y:S04]  /*116590*/  STL.64 [R1+0x85e8], R134 ;  /* 0x0085e88601007387 */ /* 0x000fe80000100a00 */
[----:B------:R-:W-:Y:S04]  /*1165a0*/  STL.64 [R1+0x85e0], R132 ;  /* 0x0085e08401007387 */ /* 0x000fe80000100a00 */
[----:B------:R-:W-:Y:S04]  /*1165b0*/  STL.64 [R1+0xca0], R120 ;  /* 0x000ca07801007387 */ /* 0x000fe80000100a00 */
[----:B------:R1:W-:Y:S01]  /*1165c0*/  STL.64 [R1+0xca8], R122 ;  /* 0x000ca87a01007387 */ /* 0x0003e20000100a00 */
[C---:B------:R-:W-:Y:S08]  /*1165d0*/  HMMA.1688.F32.TF32 R20, R232.reuse, R146, R20 ;  /* 0x00000092e814723c */ /* 0x040ff00000081014 */
[C---:B-1----:R-:W-:Y:S01]  /*1165e0*/  HMMA.1688.F32.TF32 R120, R232.reuse, R170, R140 ;  /* 0x000000aae878723c */ /* 0x042fe2000008108c */
[----:B------:R-:W-:Y:S04]  /*1165f0*/  STL.64 [R1+0xc90], R128 ;  /* 0x000c908001007387 */ /* 0x000fe80000100a00 */
[----:B------:R1:W-:Y:S04]  /*116600*/  STL.64 [R1+0xc98], R130 ;  /* 0x000c988201007387 */ /* 0x0003e80000100a00 */
[----:B-1----:R-:W2:Y:S04]  /*116610*/  LDL.LU.64 R130, [R1+0x468] ;  /* 0x0004680001827983 */ /* 0x002ea80000300a00 */
[----:B------:R-:W-:Y:S04]  /*116620*/  STL.64 [R1+0xc80], R124 ;  /* 0x000c807c01007387 */ /* 0x000fe80000100a00 */
[----:B------:R-:W-:Y:S04]  /*116630*/  STL.64 [R1+0xc88], R126 ;  /* 0x000c887e01007387 */ /* 0x000fe80000100a00 */
[----:B------:R-:W3:Y:S04]  /*116640*/  LDL.64 R134, [R1+0x458] ;  /* 0x0004580001867983 */ /* 0x000ee80000100a00 */
        /* <DEDUP_REMOVED lines=10> */
[----:B------:R-:W-:-:S15]  /*1166f0*/  STL.64 [R1+0x8b18], R14 ;  /* 0x008b180e01007387 */ /* 0x000fde0000100a00 */
[----:B------:R-:W-:Y:S02]  /*116700*/  NOP ;  /* 0x0000000000007918 */ /* 0x000fe40000000000 */
[----:B------:R-:W-:Y:S04]  /*116710*/  STL.64 [R1+0xc30], R4 ;  /* 0x000c300401007387 */ /* 0x000fe80000100a00 */
[----:B------:R1:W-:Y:S02]  /*116720*/  STL.64 [R1+0xc38], R6 ;  /* 0x000c380601007387 */ /* 0x0003e40000100a00 */
[----:B-1----:R-:W-:Y:S02]  /*116730*/  HMMA.1688.F32.TF32 R4, R232, R102, R236 ;  /* 0x00000066e804723c */ /* 0x002fe400000810ec */
[----:B------:R-:W-:Y:S01]  /*116740*/  STL.64 [R1+0x8b10], R102 ;  /* 0x008b106601007387 */ /* 0x000fe20000100a00 */
[----:B------:R-:W-:Y:S01]  /*116750*/  IMAD.MOV.U32 R252, RZ, RZ, R173 ;  /* 0x000000fffffc7224 */ /* 0x000fe200078e00ad */
[----:B------:R-:W-:-:S02]  /*116760*/  LOP3.LUT R9, R0, 0x60, RZ, 0x3c, !PT ;  /* 0x0000006000097812 */ /* 0x000fc400078e3cff */
[----:B------:R-:W-:Y:S02]  /*116770*/  LDS R236, [R113+UR7+0x1c000] ;  /* 0x01c0000771ec7984 */ /* 0x000fe40008000800 */
[C---:B------:R-:W-:Y:S02]  /*116780*/  HMMA.1688.F32.TF32 R12, R232.reuse, R26, R248 ;  /* 0x0000001ae80c723c */ /* 0x040fe400000810f8 */
[----:B------:R-:W-:Y:S04]  /*116790*/  LDS R238, [R113+UR7+0x1e000] ;  /* 0x01e0000771ee7984 */ /* 0x000fe80008000800 */
[----:B------:R-:W-:Y:S04]  /*1167a0*/  LDS R237, [R9+UR7+0x1c000] ;  /* 0x01c0000709ed7984 */ /* 0x000fe80008000800 */
[----:B------:R-:W1:Y:S04]  /*1167b0*/  LDS R239, [R9+UR7+0x1e000] ;  /* 0x01e0000709ef7984 */ /* 0x000e680008000800 */
[----:B------:R-:W-:Y:S04]  /*1167c0*/  STL.64 [R1+0xc20], R4 ;  /* 0x000c200401007387 */ /* 0x000fe80000100a00 */
[----:B------:R4:W-:Y:S02]  /*1167d0*/  STL.64 [R1+0xc28], R6 ;  /* 0x000c280601007387 */ /* 0x0009e40000100a00 */
[C---:B----4-:R-:W-:Y:S02]  /*1167e0*/  HMMA.1688.F32.TF32 R4, R232.reuse, R30, R244 ;  /* 0x0000001ee804723c */ /* 0x050fe400000810f4 */
[----:B------:R-:W-:Y:S04]  /*1167f0*/  STL.64 [R1+0xf10], R12 ;  /* 0x000f100c01007387 */ /* 0x000fe80000100a00 */
[----:B------:R-:W-:Y:S04]  /*116800*/  STL.64 [R1+0xf18], R14 ;  /* 0x000f180e01007387 */ /* 0x000fe80000100a00 */
[----:B------:R-:W4:Y:S09]  /*116810*/  LDL.LU R248, [R1+0xdb0] ;  /* 0x000db00001f87983 */ /* 0x000f320000300800 */
        /* <DEDUP_REMOVED lines=119> */
[C---:B----4-:R-:W-:Y:S02]  /*116f90*/  HMMA.1688.F32.TF32 R12, R232.reuse, R58, R204 ;  /* 0x0000003ae80c723c */ /* 0x050fe400000810cc */
        /* <DEDUP_REMOVED lines=43> */
[----:B-1----:R-:W-:Y:S10]  /*117250*/  HMMA.1688.F32.TF32 R12, R232, R154, R20 ;  /* 0x0000009ae80c723c */ /* 0x002ff40000081014 */
[----:B------:R-:W-:Y:S04]  /*117260*/  STL.64 [R1+0xdc0], R100 ;  /* 0x000dc06401007387 */ /* 0x000fe80000100a00 */
[----:B------:R-:W-:Y:S01]  /*117270*/  STL.64 [R1+0xdc8], R102 ;  /* 0x000dc86601007387 */ /* 0x000fe20000100a00 */
[C---:B------:R-:W-:Y:S03]  /*117280*/  HMMA.1688.F32.TF32 R4, R236.reuse, R114, R4 ;  /* 0x00000072ec04723c */ /* 0x040fe60000081004 */
[----:B------:R-:W-:Y:S04]  /*117290*/  LDS R232, [R0+UR7+0x1c080] ;  /* 0x01c0800700e87984 */ /* 0x000fe80008000800 */
[----:B------:R-:W-:Y:S04]  /*1172a0*/  LDS R234, [R0+UR7+0x1e080] ;  /* 0x01e0800700ea7984 */ /* 0x000fe80008000800 */
[----:B------:R-:W-:Y:S04]  /*1172b0*/  LDS R233, [R8+UR7+0x1c080] ;  /* 0x01c0800708e97984 */ /* 0x000fe80008000800 */
[----:B------:R-:W-:Y:S04]  /*1172c0*/  STL.64 [R1+0x8e0], R12 ;  /* 0x0008e00c01007387 */ /* 0x000fe80000100a00 */
[----:B------:R1:W-:Y:S04]  /*1172d0*/  STL.64 [R1+0x8e8], R14 ;  /* 0x0008e80e01007387 */ /* 0x0003e80000100a00 */
[----:B------:R-:W2:Y:S01]  /*1172e0*/  LDS R235, [R8+UR7+0x1e080] ;  /* 0x01e0800708eb7984 */ /* 0x000ea20008000800 */
[C---:B-1----:R-:W-:Y:S08]  /*1172f0*/  HMMA.1688.F32.TF32 R12, R236.reuse, R118, R16 ;  /* 0x00000076ec0c723c */ /* 0x042ff00000081010 */
[C---:B------:R-:W-:Y:S11]  /*117300*/  HMMA.1688.F32.TF32 R16, R236.reuse, R10, R240 ;  /* 0x0000000aec10723c */ /* 0x040ff600000810f0 */
        /* <DEDUP_REMOVED lines=140> */
[----:B-1----:R-:W2:Y:S02]  /*117bd0*/  LDL.LU.64 R110, [R1+0x8b20] ;  /* 0x008b2000016e7983 */ /* 0x002ea40000300a00 */
[----:B--2---:R-:W-:-:S15]  /*117be0*/  HMMA.1688.F32.TF32 R12, R236, R110, R12 ;  /* 0x0000006eec0c723c */ /* 0x004fde000008100c */
[----:B------:R-:W-:-:S04]  /*117bf0*/  NOP ;  /* 0x0000000000007918 */ /* 0x000fc80000000000 */
[----:B------:R-:W-:Y:S04]  /*117c00*/  STL.64 [R1+0x870], R12 ;  /* 0x0008700c01007387 */ /* 0x000fe80000100a00 */
[----:B------:R1:W-:Y:S04]  /*117c10*/  STL.64 [R1+0x878], R14 ;  /* 0x0008780e01007387 */ /* 0x0003e80000100a00 */
[----:B-1----:R-:W3:Y:S02]  /*117c20*/  LDL.LU.64 R14, [R1+0x8b18] ;  /* 0x008b1800010e7983 */ /* 0x002ee40000300a00 */
[----:B---3--:R-:W-:-:S15]  /*117c30*/  HMMA.1688.F32.TF32 R100, R236, R14, R100 ;  /* 0x0000000eec64723c */ /* 0x008fde0000081064 */
[----:B------:R-:W-:-:S04]  /*117c40*/  NOP ;  /* 0x0000000000007918 */ /* 0x000fc80000000000 */
[----:B------:R-:W-:Y:S04]  /*117c50*/  STL.64 [R1+0x860], R100 ;  /* 0x0008606401007387 */ /* 0x000fe80000100a00 */
[----:B------:R1:W-:Y:S04]  /*117c60*/  STL.64 [R1+0x868], R102 ;  /* 0x0008686601007387 */ /* 0x0003e80000100a00 */
[----:B-1----:R-:W2:Y:S01]  /*117c70*/  LDL.LU.64 R102, [R1+0x8b10] ;  /* 0x008b100001667983 */ /* 0x002ea20000300a00 */
[C---:B------:R-:W-:Y:S08]  /*117c80*/  HMMA.1688.F32.TF32 R228, R236.reuse, R26, R228 ;  /* 0x0000001aece4723c */ /* 0x040ff000000810e4 */
[C---:B------:R-:W-:Y:S08]  /*117c90*/  HMMA.1688.F32.TF32 R216, R236.reuse, R38, R216 ;  /* 0x00000026ecd8723c */ /* 0x040ff000000810d8 */
[C---:B------:R-:W-:Y:S08]  /*117ca0*/  HMMA.1688.F32.TF32 R184, R236.reuse, R74, R184 ;  /* 0x0000004aecb8723c */ /* 0x040ff000000810b8 */
[C---:B------:R-:W-:Y:S08]  /*117cb0*/  HMMA.1688.F32.TF32 R172, R236.reuse, R86, R172 ;  /* 0x00000056ecac723c */ /* 0x040ff000000810ac */
[C---:B----4-:R-:W-:Y:S08]  /*117cc0*/  HMMA.1688.F32.TF32 R20, R236.reuse, R134, R20 ;  /* 0x00000086ec14723c */ /* 0x050ff00000081014 */
[----:B------:R-:W-:Y:S08]  /*117cd0*/  HMMA.1688.F32.TF32 R16, R236, R154, R16 ;  /* 0x0000009aec10723c */ /* 0x000ff00000081010 */
[----:B------:R-:W-:Y:S08]  /*117ce0*/  HMMA.1688.F32.TF32 R4, R232, R118, R4 ;  /* 0x00000076e804723c */ /* 0x000ff00000081004 */
        /* <DEDUP_REMOVED lines=29> */
[C---:B-1----:R-:W-:Y:S01]  /*117ec0*/  HMMA.1688.F32.TF32 R124, R236.reuse, R62, R192 ;  /* 0x0000003eec7c723c */ /* 0x042fe200000810c0 */
[----:B------:R-:W-:Y:S04]  /*117ed0*/  STL.64 [R1+0xd30], R200 ;  /* 0x000d30c801007387 */ /* 0x000fe80000100a00 */
[----:B------:R-:W-:Y:S04]  /*117ee0*/  STL.64 [R1+0xd38], R202 ;  /* 0x000d38ca01007387 */ /* 0x000fe80000100a00 */
[----:B------:R-:W-:Y:S04]  /*117ef0*/  STL.64 [R1+0xd20], R196 ;  /* 0x000d20c401007387 */ /* 0x000fe80000100a00 */
        /* <DEDUP_REMOVED lines=25> */
[----:B------:R-:W-:Y:S04]  /*118090*/  STL.64 [R1+0xc08], R138 ;  /* 0x000c088a01007387 */ /* 0x000fe80000100a00 */
[----:B------:R-:W-:Y:S04]  /*1180a0*/  LDS R236, [R113+UR7+0x1c080] ;  /* 0x01c0800771ec7984 */ /* 0x000fe80008000800 */
        /* <DEDUP_REMOVED lines=134> */
[C---:B------:R-:W-:Y:S08]  /*118910*/  HMMA.1688.F32.TF32 R216, R232.reuse, R14, R216 ;  /* 0x0000000ee8d8723c */ /* 0x040ff000000810d8 */
[C---:B------:R-:W-:Y:S03]  /*118920*/  HMMA.1688.F32.TF32 R220, R232.reuse, R110, R224 ;  /* 0x0000006ee8dc723c */ /* 0x040fe600000810e0 */
        /* <DEDUP_REMOVED lines=17> */
[----:B------:R-:W-:Y:S02]  /*118a40*/  STL.64 [R1+0xb18], R210 ;  /* 0x000b18d201007387 */ /* 0x000fe40000100a00 */
        /* <DEDUP_REMOVED lines=25> */
[----:B------:R-:W-:Y:S03]  /*118be0*/  STL.64 [R1+0x918], R174 ;  /* 0x000918ae01007387 */ /* 0x000fe60000100a00 */
[C---:B------:R-:W-:Y:S03]  /*118bf0*/  HMMA.1688.F32.TF32 R136, R232.reuse, R78, R160 ;  /* 0x0000004ee888723c */ /* 0x040fe600000810a0 */
[----:B------:R-:W-:Y:S04]  /*118c00*/  STL.64 [R1+0x900], R124 ;  /* 0x0009007c01007387 */ /* 0x000fe80000100a00 */
[----:B------:R2:W-:Y:S04]  /*118c10*/  STL.64 [R1+0x908], R126 ;  /* 0x0009087e01007387 */ /* 0x0005e80000100a00 */
[----:B------:R-:W-:Y:S01]  /*118c20*/  STL.64 [R1+0x660], R120 ;  /* 0x0006607801007387 */ /* 0x000fe20000100a00 */
[C---:B------:R-:W-:Y:S03]  /*118c30*/  HMMA.1688.F32.TF32 R20, R232.reuse, R90, R20 ;  /* 0x0000005ae814723c */ /* 0x040fe60000081014 */
[----:B------:R3:W-:Y:S05]  /*118c40*/  STL.64 [R1+0x668], R122 ;  /* 0x0006687a01007387 */ /* 0x0007ea0000100a00 */
[C---:B--2---:R-:W-:Y:S08]  /*118c50*/  HMMA.1688.F32.TF32 R124, R232.reuse, R82, R148 ;  /* 0x00000052e87c723c */ /* 0x044ff00000081094 */
[C---:B---3--:R-:W-:Y:S08]  /*118c60*/  HMMA.1688.F32.TF32 R120, R232.reuse, R86, R140 ;  /* 0x00000056e878723c */ /* 0x048ff0000008108c */
        /* <DEDUP_REMOVED lines=132> */
[----:B--2---:R-:W-:Y:S08]  /*1194b0*/  HMMA.1688.F32.TF32 R184, R236, R34, R184 ;  /* 0x00000022ecb8723c */ /* 0x004ff000000810b8 */
[----:B---3--:R-:W-:Y:S01]  /*1194c0*/  HMMA.1688.F32.TF32 R124, R232, R154, R228 ;  /* 0x0000009ae87c723c */ /* 0x008fe200000810e4 */
[----:B------:R-:W-:Y:S04]  /*1194d0*/  LDS R232, [R0+UR7+0x1c100] ;  /* 0x01c1000700e87984 */ /* 0x000fe80008000800 */
[----:B------:R-:W-:Y:S03]  /*1194e0*/  LDS R234, [R0+UR7+0x1e100] ;  /* 0x01e1000700ea7984 */ /* 0x000fe60008000800 */
[C---:B------:R-:W-:Y:S01]  /*1194f0*/  HMMA.1688.F32.TF32 R216, R236.reuse, R10, R216 ;  /* 0x0000000aecd8723c */ /* 0x040fe200000810d8 */
[----:B------:R-:W-:Y:S04]  /*119500*/  LDS R233, [R8+UR7+0x1c100] ;  /* 0x01c1000708e97984 */ /* 0x000fe80008000800 */
[----:B------:R-:W1:Y:S06]  /*119510*/  LDS R235, [R8+UR7+0x1e100] ;  /* 0x01e1000708eb7984 */ /* 0x000e6c0008000800 */
[----:B------:R-:W-:Y:S04]  /*119520*/  STL.64 [R1+0x590], R124 ;  /* 0x0005907c01007387 */ /* 0x000fe80000100a00 */
[----:B------:R4:W-:Y:S02]  /*119530*/  STL.64 [R1+0x598], R126 ;  /* 0x0005987e01007387 */ /* 0x0009e40000100a00 */
[C---:B----4-:R-:W-:Y:S08]  /*119540*/  HMMA.1688.F32.TF32 R124, R236.reuse, R118, R220 ;  /* 0x00000076ec7c723c */ /* 0x050ff000000810dc */
[C---:B------:R-:W-:Y:S11]  /*119550*/  HMMA.1688.F32.TF32 R220, R236.reuse, R114, R224 ;  /* 0x00000072ecdc723c */ /* 0x040ff600000810e0 */
        /* <DEDUP_REMOVED lines=184> */
[C---:B------:R-:W-:Y:S08]  /*11a0e0*/  HMMA.1688.F32.TF32 R216, R236.reuse, R130, R216 ;  /* 0x00000082ecd8723c */ /* 0x040ff000000810d8 */
[C---:B----4-:R-:W-:Y:S03]  /*11a0f0*/  HMMA.1688.F32.TF32 R220, R236.reuse, R106, R224 ;  /* 0x0000006aecdc723c */ /* 0x050fe600000810e0 */
[----:B------:R-:W-:Y:S04]  /*11a100*/  STL.64 [R1+0x1060], R228 ;  /* 0x001060e401007387 */ /* 0x000fe80000100a00 */
[----:B------:R-:W-:Y:S04]  /*11a110*/  STL.64 [R1+0x1068], R230 ;  /* 0x001068e601007387 */ /* 0x000fe80000100a00 */
[----:B------:R-:W-:Y:S04]  /*11a120*/  STL.64 [R1+0x1070], R124 ;  /* 0x0010707c01007387 */ /* 0x000fe80000100a00 */
[----:B------:R1:W-:Y:S02]  /*11a130*/  STL.64 [R1+0x1078], R126 ;  /* 0x0010787e01007387 */ /* 0x0003e40000100a00 */
[C---:B-1----:R-:W-:Y:S02]  /*11a140*/  HMMA.1688.F32.TF32 R124, R236.reuse, R134, R212 ;  /* 0x00000086ec7c723c */ /* 0x042fe400000810d4 */
[----:B------:R-:W-:Y:S04]  /*11a150*/  STL.64 [R1+0x1080], R220 ;  /* 0x001080dc01007387 */ /* 0x000fe80000100a00 */
[----:B------:R-:W-:Y:S02]  /*11a160*/  STL.64 [R1+0x1088], R222 ;  /* 0x001088de01007387 */ /* 0x000fe40000100a00 */
[----:B------:R-:W-:Y:S02]  /*11a170*/  HMMA.1688.F32.TF32 R212, R236, R154, R208 ;  /* 0x0000009aecd4723c */ /* 0x000fe400000810d0 */
[----:B------:R-:W-:Y:S04]  /*11a180*/  STL.64 [R1+0x1090], R216 ;  /* 0x001090d801007387 */ /* 0x000fe80000100a00 */
[----:B------:R-:W-:Y:S02]  /*11a190*/  STL.64 [R1+0x1098], R218 ;  /* 0x001098da01007387 */ /* 0x000fe40000100a00 */
[C---:B------:R-:W-:Y:S02]  /*11a1a0*/  HMMA.1688.F32.TF32 R208, R232.reuse, R118, R200 ;  /* 0x00000076e8d0723c */ /* 0x040fe400000810c8 */
[----:B------:R-:W-:Y:S04]  /*11a1b0*/  LDS R236, [R113+UR7+0x1c100] ;  /* 0x01c1000771ec7984 */ /* 0x000fe80008000800 */
[----:B------:R-:W-:Y:S04]  /*11a1c0*/  STL.64 [R1+0x10b0], R124 ;  /* 0x0010b07c01007387 */ /* 0x000fe80000100a00 */
[----:B------:R1:W-:Y:S01]  /*11a1d0*/  STL.64 [R1+0x10b8], R126 ;  /* 0x0010b87e01007387 */ /* 0x0003e20000100a00 */
[C---:B------:R-:W-:Y:S03]  /*11a1e0*/  HMMA.1688.F32.TF32 R20, R232.reuse, R50, R20 ;  /* 0x00000032e814723c */ /* 0x040fe60000081014 */
[----:B------:R-:W-:Y:S04]  /*11a1f0*/  LDS R238, [R113+UR7+0x1e100] ;  /* 0x01e1000771ee7984 */ /* 0x000fe80008000800 */
[----:B------:R-:W-:Y:S01]  /*11a200*/  LDS R237, [R9+UR7+0x1c100] ;  /* 0x01c1000709ed7984 */ /* 0x000fe20008000800 */
[C---:B-1----:R-:W-:Y:S03]  /*11a210*/  HMMA.1688.F32.TF32 R124, R232.reuse, R114, R204 ;  /* 0x00000072e87c723c */ /* 0x042fe600000810cc */
[----:B------:R-:W-:Y:S04]  /*11a220*/  STL.64 [R1+0x10a0], R212 ;  /* 0x0010a0d401007387 */ /* 0x000fe80000100a00 */
[----:B------:R-:W-:Y:S01]  /*11a230*/  STL.64 [R1+0x10a8], R214 ;  /* 0x0010a8d601007387 */ /* 0x000fe20000100a00 */
[C---:B------:R-:W-:Y:S03]  /*11a240*/  HMMA.1688.F32.TF32 R200, R232.reuse, R10, R196 ;  /* 0x0000000ae8c8723c */ /* 0x040fe600000810c4 */
[----:B------:R-:W-:Y:S04]  /*11a250*/  STL.64 [R1+0x4f0], R208 ;  /* 0x0004f0d001007387 */ /* 0x000fe80000100a00 */
[----:B------:R-:W-:Y:S01]  /*11a260*/  STL.64 [R1+0x4f8], R210 ;  /* 0x0004f8d201007387 */ /* 0x000fe20000100a00 */
[C---:B------:R-:W-:Y:S03]  /*11a270*/  HMMA.1688.F32.TF32 R196, R232.reuse, R170, R120 ;  /* 0x000000aae8c4723c */ /* 0x040fe60000081078 */
[----:B------:R-:W1:Y:S04]  /*11a280*/  LDS R239, [R9+UR7+0x1e100] ;  /* 0x01e1000709ef7984 */ /* 0x000e680008000800 */
        /* <DEDUP_REMOVED lines=17> */
[----:B------:R-:W-:Y:S04]  /*11a3a0*/  STL.64 [R1+0xf78], R126 ;  /* 0x000f787e01007387 */ /* 0x000fe80000100a00 */
        /* <DEDUP_REMOVED lines=149> */
[C---:B------:R-:W-:Y:S08]  /*11ad00*/  HMMA.1688.F32.TF32 R124, R232.reuse, R74, R228 ;  /* 0x0000004ae87c723c */ /* 0x040ff000000810e4 */
        /* <DEDUP_REMOVED lines=19> */
[C---:B-1----:R-:W-:Y:S08]  /*11ae40*/  HMMA.1688.F32.TF32 R124, R232.reuse, R134, R120 ;  /* 0x00000086e87c723c */ /* 0x042ff00000081078 */
        /* <DEDUP_REMOVED lines=13> */
[----:B------:R-:W-:Y:S04]  /*11af20*/  LDS R233, [R8+UR7+0x1c180] ;  /* 0x01c1800708e97984 */ /* 0x000fe80008000800 */
[----:B------:R-:W1:Y:S01]  /*11af30*/  LDS R235, [R8+UR7+0x1e180] ;  /* 0x01e1800708eb7984 */ /* 0x000e620008000800 */
[C---:B------:R-:W-:Y:S11]  /*11af40*/  HMMA.1688.F32.TF32 R124, R236.reuse, R10, R180 ;  /* 0x0000000aec7c723c */ /* 0x040ff600000810b4 */
[----:B------:R-:W-:Y:S04]  /*11af50*/  STL.64 [R1+0x10c0], R120 ;  /* 0x0010c07801007387 */ /* 0x000fe80000100a00 */
[----:B------:R2:W-:Y:S02]  /*11af60*/  STL.64 [R1+0x10c8], R122 ;  /* 0x0010c87a01007387 */ /* 0x0005e40000100a00 */
[C---:B--2---:R-:W-:Y:S02]  /*11af70*/  HMMA.1688.F32.TF32 R120, R236.reuse, R170, R176 ;  /* 0x000000aaec78723c */ /* 0x044fe400000810b0 */
[----:B------:R-:W-:Y:S04]  /*11af80*/  STL.64 [R1+0x10e0], R184 ;  /* 0x0010e0b801007387 */ /* 0x000fe80000100a00 */
[----:B------:R-:W-:Y:S04]  /*11af90*/  STL.64 [R1+0x10e8], R186 ;  /* 0x0010e8ba01007387 */ /* 0x000fe80000100a00 */
[----:B------:R-:W-:Y:S04]  /*11afa0*/  STL.64 [R1+0x10f0], R124 ;  /* 0x0010f07c01007387 */ /* 0x000fe80000100a00 */
[----:B------:R2:W-:Y:S05]  /*11afb0*/  STL.64 [R1+0x10f8], R126 ;  /* 0x0010f87e01007387 */ /* 0x0005ea0000100a00 */
        /* <DEDUP_REMOVED lines=137> */
[----:B--2---:R-:W-:Y:S03]  /*11b850*/  HMMA.1688.F32.TF32 R124, R236, R54, R244 ;  /* 0x00000036ec7c723c */ /* 0x004fe600000810f4 */
[----:B------:R-:W2:-:S15]  /*11b860*/  LDL.LU R244, [R1+0x5730] ;  /* 0x0057300001f47983 */ /* 0x000e9e0000300800 */
[----:B------:R-:W-:Y:S01]  /*11b870*/  NOP ;  /* 0x0000000000007918 */ /* 0x000fe20000000000 */
[----:B------:R-:W-:Y:S04]  /*11b880*/  STL.64 [R1+0x13c0], R124 ;  /* 0x0013c07c01007387 */ /* 0x000fe80000100a00 */
[----:B------:R1:W-:Y:S04]  /*11b890*/  STL.64 [R1+0x13c8], R126 ;  /* 0x0013c87e01007387 */ /* 0x0003e80000100a00 */
[----:B------:R-:W2:Y:S04]  /*11b8a0*/  LDL.LU R245, [R1+0x5734] ;  /* 0x0057340001f57983 */ /* 0x000ea80000300800 */
[----:B------:R-:W2:Y:S04]  /*11b8b0*/  LDL.LU R246, [R1+0x5738] ;  /* 0x0057380001f67983 */ /* 0x000ea80000300800 */
[----:B------:R-:W2:Y:S01]  /*11b8c0*/  LDL.LU R247, [R1+0x573c] ;  /* 0x00573c0001f77983 */ /* 0x000ea20000300800 */
[C---:B---3--:R-:W-:Y:S08]  /*11b8d0*/  HMMA.1688.F32.TF32 R220, R236.reuse, R58, R224 ;  /* 0x0000003aecdc723c */ /* 0x048ff000000810e0 */
[C---:B------:R-:W-:Y:S08]  /*11b8e0*/  HMMA.1688.F32.TF32 R216, R236.reuse, R70, R216 ;  /* 0x00000046ecd8723c */ /* 0x040ff000000810d8 */
[C---:B-1----:R-:W-:Y:S03]  /*11b8f0*/  HMMA.1688.F32.TF32 R124, R236.reuse, R62, R212 ;  /* 0x0000003eec7c723c */ /* 0x042fe600000810d4 */
        /* <DEDUP_REMOVED lines=37> */
[----:B-1----:R-:W-:Y:S08]  /*11bb50*/  HMMA.1688.F32.TF32 R124, R236, R154, R164 ;  /* 0x0000009aec7c723c */ /* 0x002ff000000810a4 */
[C---:B---3--:R-:W-:Y:S01]  /*11bb60*/  HMMA.1688.F32.TF32 R120, R232.reuse, R118, R136 ;  /* 0x00000076e878723c */ /* 0x048fe20000081088 */
[----:B------:R-:W-:Y:S04]  /*11bb70*/  STL.64 [R1+0x1850], R172 ;  /* 0x001850ac01007387 */ /* 0x000fe80000100a00 */
[----:B------:R-:W-:Y:S03]  /*11bb80*/  STL.64 [R1+0x1858], R174 ;  /* 0x001858ae01007387 */ /* 0x000fe60000100a00 */
[C---:B------:R-:W-:Y:S01]  /*11bb90*/  HMMA.1688.F32.TF32 R136, R232.reuse, R114, R160 ;  /* 0x00000072e888723c */ /* 0x040fe200000810a0 */
[----:B------:R-:W-:Y:S04]  /*11bba0*/  LDS R236, [R113+UR7+0x1c180] ;  /* 0x01c1800771ec7984 */ /* 0x000fe80008000800 */
[----:B------:R-:W-:Y:S04]  /*11bbb0*/  STL.64 [R1+0x1840], R124 ;  /* 0x0018407c01007387 */ /* 0x000fe80000100a00 */
[----:B------:R1:W-:Y:S04]  /*11bbc0*/  STL.64 [R1+0x1848], R126 ;  /* 0x0018487e01007387 */ /* 0x0003e80000100a00 */
[----:B------:R-:W-:Y:S01]  /*11bbd0*/  STL.64 [R1+0x12d0], R120 ;  /* 0x0012d07801007387 */ /* 0x000fe20000100a00 */
[C---:B------:R-:W-:Y:S03]  /*11bbe0*/  HMMA.1688.F32.TF32 R20, R232.reuse, R146, R20 ;  /* 0x00000092e814723c */ /* 0x040fe60000081014 */
[----:B------:R3:W-:Y:S04]  /*11bbf0*/  STL.64 [R1+0x12d8], R122 ;  /* 0x0012d87a01007387 */ /* 0x0007e80000100a00 */
[----:B------:R-:W-:Y:S01]  /*11bc00*/  LDS R238, [R113+UR7+0x1e180] ;  /* 0x01e1800771ee7984 */ /* 0x000fe20008000800 */
[C---:B-1----:R-:W-:Y:S03]  /*11bc10*/  HMMA.1688.F32.TF32 R124, R232.reuse, R10, R148 ;  /* 0x0000000ae87c723c */ /* 0x042fe60000081094 */
[----:B------:R-:W-:Y:S04]  /*11bc20*/  LDS R237, [R9+UR7+0x1c180] ;  /* 0x01c1800709ed7984 */ /* 0x000fe80008000800 */
[----:B------:R-:W1:Y:S01]  /*11bc30*/  LDS R239, [R9+UR7+0x1e180] ;  /* 0x01e1800709ef7984 */ /* 0x000e620008000800 */
[C---:B---3--:R-:W-:Y:S08]  /*11bc40*/  HMMA.1688.F32.TF32 R120, R232.reuse, R170, R140 ;  /* 0x000000aae878723c */ /* 0x048ff0000008108c */
        /* <DEDUP_REMOVED lines=15> */
[C---:B---3--:R-:W-:Y:S08]  /*11bd40*/  HMMA.1688.F32.TF32 R16, R232.reuse, R14, R240 ;  /* 0x0000000ee810723c */ /* 0x048ff000000810f0 */
[C---:B----4-:R-:W-:Y:S01]  /*11bd50*/  HMMA.1688.F32.TF32 R4, R232.reuse, R102, R248 ;  /* 0x00000066e804723c */ /* 0x050fe200000810f8 */
[----:B------:R-:W-:Y:S10]  /*11bd60*/  STL.64 [R1+0x8b00], R14 ;  /* 0x008b000e01007387 */ /* 0x000ff40000100a00 */
[----:B------:R-:W-:Y:S04]  /*11bd70*/  STL.64 [R1+0x1370], R16 ;  /* 0x0013701001007387 */ /* 0x000fe80000100a00 */
[----:B------:R-:W-:Y:S04]  /*11bd80*/  STL.64 [R1+0x1378], R18 ;  /* 0x0013781201007387 */ /* 0x000fe80000100a00 */
[----:B------:R-:W-:Y:S04]  /*11bd90*/  STL.64 [R1+0x8af8], R102 ;  /* 0x008af86601007387 */ /* 0x000fe80000100a00 */
[----:B------:R-:W-:Y:S04]  /*11bda0*/  STL.64 [R1+0x1880], R4 ;  /* 0x0018800401007387 */ /* 0x000fe80000100a00 */
[----:B------:R2:W-:Y:S02]  /*11bdb0*/  STL.64 [R1+0x1888], R6 ;  /* 0x0018880601007387 */ /* 0x0005e40000100a00 */
[----:B--2---:R-:W-:Y:S02]  /*11bdc0*/  HMMA.1688.F32.TF32 R4, R232, R26, R244 ;  /* 0x0000001ae804723c */ /* 0x004fe400000810f4 */
[----:B------:R-:W2:-:S15]  /*11bdd0*/  LDL.LU R244, [R1+0x18c0] ;  /* 0x0018c00001f47983 */ /* 0x000e9e0000300800 */
[----:B------:R-:W-:Y:S02]  /*11bde0*/  NOP ;  /* 0x0000000000007918 */ /* 0x000fe40000000000 */
        /* <DEDUP_REMOVED lines=9> */
[----:B---3--:R-:W1:Y:S04]  /*11be80*/  LDL.LU R4, [R1+0x1890] ;  /* 0x0018900001047983 */ /* 0x008e680000300800 */
[----:B------:R-:W1:Y:S04]  /*11be90*/  LDL.LU R5, [R1+0x1894] ;  /* 0x0018940001057983 */ /* 0x000e680000300800 */
[----:B----4-:R-:W1:Y:S04]  /*11bea0*/  LDL.LU R6, [R1+0x1898] ;  /* 0x0018980001067983 */ /* 0x010e680000300800 */
[----:B------:R-:W1:Y:S04]  /*11beb0*/  LDL.LU R7, [R1+0x189c] ;  /* 0x00189c0001077983 */ /* 0x000e680000300800 */
        /* <DEDUP_REMOVED lines=99> */
[C---:B---3--:R-:W-:Y:S03]  /*11c4f0*/  HMMA.1688.F32.TF32 R108, R232.reuse, R34, R220 ;  /* 0x00000022e86c723c */ /* 0x048fe600000810dc */
[----:B------:R-:W-:Y:S04]  /*11c500*/  STL.64 [R1+0x1900], R12 ;  /* 0x0019000c01007387 */ /* 0x000fe80000100a00 */
[----:B------:R1:W-:Y:S02]  /*11c510*/  STL.64 [R1+0x1908], R14 ;  /* 0x0019080e01007387 */ /* 0x0003e40000100a00 */
[C---:B-1----:R-:W-:Y:S10]  /*11c520*/  HMMA.1688.F32.TF32 R12, R232.reuse, R42, R216 ;  /* 0x0000002ae80c723c */ /* 0x042ff400000810d8 */
[----:B------:R-:W-:Y:S04]  /*11c530*/  STL.64 [R1+0x1920], R108 ;  /* 0x0019206c01007387 */ /* 0x000fe80000100a00 */
[----:B------:R1:W-:Y:S04]  /*11c540*/  STL.64 [R1+0x1928], R110 ;  /* 0x0019286e01007387 */ /* 0x0003e80000100a00 */
[----:B------:R-:W-:Y:S04]  /*11c550*/  STL.64 [R1+0x1930], R100 ;  /* 0x0019306401007387 */ /* 0x000fe80000100a00 */
[----:B------:R4:W-:Y:S01]  /*11c560*/  STL.64 [R1+0x1938], R102 ;  /* 0x0019386601007387 */ /* 0x0009e20000100a00 */
[C---:B-1----:R-:W-:Y:S03]  /*11c570*/  HMMA.1688.F32.TF32 R108, R232.reuse, R46, R212 ;  /* 0x0000002ee86c723c */ /* 0x042fe600000810d4 */
[----:B------:R-:W-:Y:S04]  /*11c580*/  STL.64 [R1+0x1940], R12 ;  /* 0x0019400c01007387 */ /* 0x000fe80000100a00 */
[----:B------:R1:W-:Y:S01]  /*11c590*/  STL.64 [R1+0x1948], R14 ;  /* 0x0019480e01007387 */ /* 0x0003e20000100a00 */
[C---:B----4-:R-:W-:Y:S08]  /*11c5a0*/  HMMA.1688.F32.TF32 R100, R232.reuse, R50, R208 ;  /* 0x00000032e864723c */ /* 0x050ff000000810d0 */
        /* <DEDUP_REMOVED lines=198> */
[----:B--2---:R-:W2:Y:S02]  /*11d210*/  LDL.LU.64 R110, [R1+0x8b08] ;  /* 0x008b0800016e7983 */ /* 0x004ea40000300a00 */
[----:B--2---:R-:W-:-:S15]  /*11d220*/  HMMA.1688.F32.TF32 R12, R236, R110, R12 ;  /* 0x0000006eec0c723c */ /* 0x004fde000008100c */
[----:B------:R-:W-:-:S04]  /*11d230*/  NOP ;  /* 0x0000000000007918 */ /* 0x000fc80000000000 */
[----:B------:R-:W-:Y:S04]  /*11d240*/  STL.64 [R1+0x18e0], R12 ;  /* 0x0018e00c01007387 */ /* 0x000fe80000100a00 */
[----:B------:R2:W-:Y:S04]  /*11d250*/  STL.64 [R1+0x18e8], R14 ;  /* 0x0018e80e01007387 */ /* 0x0005e80000100a00 */
[----:B--2---:R-:W3:Y:S02]  /*11d260*/  LDL.LU.64 R14, [R1+0x8b00] ;  /* 0x008b0000010e7983 */ /* 0x004ee40000300a00 */
[----:B---3--:R-:W-:-:S15]  /*11d270*/  HMMA.1688.F32.TF32 R100, R236, R14, R100 ;  /* 0x0000000eec64723c */ /* 0x008fde0000081064 */
[----:B------:R-:W-:-:S04]  /*11d280*/  NOP ;  /* 0x0000000000007918 */ /* 0x000fc80000000000 */
[----:B------:R-:W-:Y:S04]  /*11d290*/  STL.64 [R1+0x1910], R100 ;  /* 0x0019106401007387 */ /* 0x000fe80000100a00 */
[----:B------:R2:W-:Y:S04]  /*11d2a0*/  STL.64 [R1+0x1918], R102 ;  /* 0x0019186601007387 */ /* 0x0005e80000100a00 */
[----:B--2---:R-:W2:Y:S01]  /*11d2b0*/  LDL.LU.64 R102, [R1+0x8af8] ;  /* 0x008af80001667983 */ /* 0x004ea20000300a00 */
[C---:B------:R-:W-:Y:S08]  /*11d2c0*/  HMMA.1688.F32.TF32 R228, R236.reuse, R26, R228 ;  /* 0x0000001aece4723c */ /* 0x040ff000000810e4 */
[C---:B------:R-:W-:Y:S08]  /*11d2d0*/  HMMA.1688.F32.TF32 R216, R236.reuse, R38, R216 ;  /* 0x00000026ecd8723c */ /* 0x040ff000000810d8 */
[C---:B------:R-:W-:Y:S08]  /*11d2e0*/  HMMA.1688.F32.TF32 R184, R236.reuse, R74, R184 ;  /* 0x0000004aecb8723c */ /* 0x040ff000000810b8 */
[C---:B------:R-:W-:Y:S08]  /*11d2f0*/  HMMA.1688.F32.TF32 R172, R236.reuse, R86, R172 ;  /* 0x00000056ecac723c */ /* 0x040ff000000810ac */
[C---:B------:R-:W-:Y:S08]  /*11d300*/  HMMA.1688.F32.TF32 R20, R236.reuse, R134, R20 ;  /* 0x00000086ec14723c */ /* 0x040ff00000081014 */
[----:B------:R-:W-:Y:S08]  /*11d310*/  HMMA.1688.F32.TF32 R16, R236, R154, R16 ;  /* 0x0000009aec10723c */ /* 0x000ff00000081010 */
[----:B-1----:R-:W-:Y:S08]  /*11d320*/  HMMA.1688.F32.TF32 R4, R232, R118, R4 ;  /* 0x00000076e804723c */ /* 0x002ff00000081004 */
        /* <DEDUP_REMOVED lines=56> */
[----:B----4-:R-:W-:Y:S01]  /*11d6b0*/  HMMA.1688.F32.TF32 R120, R236, R130, R140 ;  /* 0x00000082ec78723c */ /* 0x010fe2000008108c */
        /* <DEDUP_REMOVED lines=4091> */
[----:B------:R1:W-:Y:S04]  /*12d670*/  STL.64 [R1+0x4d28], R126 ;  /* 0x004d287e01007387 */ /* 0x0003e80000100a00 */
[----:B-1----:R-:W2:Y:S04]  /*12d680*/  LDL.LU.64 R126, [R1+0x8aa8] ;  /* 0x008aa800017e7983 */ /* 0x002ea80000300a00 */
[----:B------:R-:W2:Y:S04]  /*12d690*/  LDL.LU.64 R124, [R1+0x8aa0] ;  /* 0x008aa000017c7983 */ /* 0x000ea80000300a00 */
[----:B------:R-:W-:Y:S04]  /*12d6a0*/  STL.64 [R1+0x4e60], R228 ;  /* 0x004e60e401007387 */ /* 0x000fe80000100a00 */
[----:B------:R1:W-:Y:S02]  /*12d6b0*/  STL.64 [R1+0x4e68], R230 ;  /* 0x004e68e601007387 */ /* 0x0003e40000100a00 */
        /* <DEDUP_REMOVED lines=45> */
[----:B----4-:R-:W-:Y:S02]  /*12d990*/  HMMA.1688.F32.TF32 R120, R236, R130, R140 ;  /* 0x00000082ec78723c */ /* 0x010fe4000008108c */
[----:B------:R-:W-:Y:S04]  /*12d9a0*/  STL.64 [R1+0x4eb0], R160 ;  /* 0x004eb0a001007387 */ /* 0x000fe80000100a00 */
[----:B------:R-:W-:Y:S04]  /*12d9b0*/  STL.64 [R1+0x4eb8], R162 ;  /* 0x004eb8a201007387 */ /* 0x000fe80000100a00 */
[----:B------:R-:W-:Y:S04]  /*12d9c0*/  STL.64 [R1+0x4ed0], R136 ;  /* 0x004ed08801007387 */ /* 0x000fe80000100a00 */
[----:B------:R-:W-:Y:S05]  /*12d9d0*/  STL.64 [R1+0x4ed8], R138 ;  /* 0x004ed88a01007387 */ /* 0x000fea0000100a00 */
        /* <DEDUP_REMOVED lines=130> */
[C---:B------:R-:W-:Y:S08]  /*12e200*/  HMMA.1688.F32.TF32 R216, R232.reuse, R14, R216 ;  /* 0x0000000ee8d8723c */ /* 0x040ff000000810d8 */
[C---:B------:R-:W-:Y:S08]  /*12e210*/  HMMA.1688.F32.TF32 R236, R232.reuse, R146, R228 ;  /* 0x00000092e8ec723c */ /* 0x040ff000000810e4 */
        /* <DEDUP_REMOVED lines=34> */
[----:B------:R-:W-:Y:S01]  /*12e440*/  STL.64 [R1+0x5010], R188 ;  /* 0x005010bc01007387 */ /* 0x000fe20000100a00 */
[C---:B------:R-:W-:Y:S03]  /*12e450*/  HMMA.1688.F32.TF32 R176, R232.reuse, R70, R176 ;  /* 0x00000046e8b0723c */ /* 0x040fe600000810b0 */
[----:B------:R-:W-:Y:S05]  /*12e460*/  STL.64 [R1+0x5018], R190 ;  /* 0x005018be01007387 */ /* 0x000fea0000100a00 */
        /* <DEDUP_REMOVED lines=12> */
[----:B------:R-:W-:Y:S02]  /*12e530*/  STL.64 [R1+0x50e8], R166 ;  /* 0x0050e8a601007387 */ /* 0x000fe40000100a00 */
[C---:B------:R-:W-:Y:S02]  /*12e540*/  HMMA.1688.F32.TF32 R148, R232.reuse, R82, R148 ;  /* 0x00000052e894723c */ /* 0x040fe40000081094 */
[----:B------:R-:W-:Y:S04]  /*12e550*/  STL.64 [R1+0x5100], R136 ;  /* 0x0051008801007387 */ /* 0x000fe80000100a00 */
[----:B------:R2:W-:Y:S05]  /*12e560*/  STL.64 [R1+0x5108], R138 ;  /* 0x0051088a01007387 */ /* 0x0005ea0000100a00 */
[----:B------:R-:W-:Y:S04]  /*12e570*/  STL.64 [R1+0x5110], R120 ;  /* 0x0051107801007387 */ /* 0x000fe80000100a00 */
[----:B------:R3:W-:Y:S01]  /*12e580*/  STL.64 [R1+0x5118], R122 ;  /* 0x0051187a01007387 */ /* 0x0007e20000100a00 */
[C---:B--2---:R-:W-:Y:S08]  /*12e590*/  HMMA.1688.F32.TF32 R136, R232.reuse, R86, R140 ;  /* 0x00000056e888723c */ /* 0x044ff0000008108c */
[C---:B---3--:R-:W-:Y:S08]  /*12e5a0*/  HMMA.1688.F32.TF32 R120, R232.reuse, R90, R20 ;  /* 0x0000005ae878723c */ /* 0x048ff00000081014 */
        /* <DEDUP_REMOVED lines=130> */
[----:B---3--:R-:W-:Y:S08]  /*12edd0*/  HMMA.1688.F32.TF32 R224, R236, R10, R224 ;  /* 0x0000000aece0723c */ /* 0x008ff000000810e0 */
[----:B----4-:R-:W-:Y:S01]  /*12ede0*/  HMMA.1688.F32.TF32 R232, R232, R154, R220 ;  /* 0x0000009ae8e8723c */ /* 0x010fe200000810dc */
[----:B------:R-:W2:Y:S04]  /*12edf0*/  LDL.LU.64 R222, [R1+0x8a98] ;  /* 0x008a980001de7983 */ /* 0x000ea80000300a00 */
[----:B------:R-:W3:Y:S03]  /*12ee00*/  LDL.LU.64 R220, [R1+0x8a90] ;  /* 0x008a900001dc7983 */ /* 0x000ee60000300a00 */
[C---:B------:R-:W-:Y:S11]  /*12ee10*/  HMMA.1688.F32.TF32 R228, R236.reuse, R118, R228 ;  /* 0x00000076ece4723c */ /* 0x040ff600000810e4 */
[----:B------:R-:W-:Y:S01]  /*12ee20*/  STL.64 [R1+0x53a0], R232 ;  /* 0x0053a0e801007387 */ /* 0x000fe20000100a00 */
[C---:B------:R-:W-:Y:S03]  /*12ee30*/  HMMA.1688.F32.TF32 R216, R236.reuse, R114, R216 ;  /* 0x00000072ecd8723c */ /* 0x040fe600000810d8 */
[----:B------:R-:W-:Y:S04]  /*12ee40*/  STL.64 [R1+0x53a8], R234 ;  /* 0x0053a8ea01007387 */ /* 0x000fe80000100a00 */
[----:B------:R-:W-:Y:S04]  /*12ee50*/  STL.64 [R1+0x4c70], R228 ;  /* 0x004c70e401007387 */ /* 0x000fe80000100a00 */
[----:B------:R1:W-:Y:S01]  /*12ee60*/  STL.64 [R1+0x4c78], R230 ;  /* 0x004c78e601007387 */ /* 0x0003e20000100a00 */
[C---:B------:R-:W-:Y:S03]  /*12ee70*/  HMMA.1688.F32.TF32 R248, R236.reuse, R146, R248 ;  /* 0x00000092ecf8723c */ /* 0x040fe600000810f8 */
[----:B------:R-:W-:Y:S04]  /*12ee80*/  LDS R232, [R0+UR7+0x1c700] ;  /* 0x01c7000700e87984 */ /* 0x000fe80008000800 */
[----:B------:R-:W-:Y:S04]  /*12ee90*/  LDS R234, [R0+UR7+0x1e700] ;  /* 0x01e7000700ea7984 */ /* 0x000fe80008000800 */
[----:B-1----:R-:W4:Y:S04]  /*12eea0*/  LDL.LU.64 R230, [R1+0x8a88] ;  /* 0x008a880001e67983 */ /* 0x002f280000300a00 */
[----:B------:R-:W4:Y:S04]  /*12eeb0*/  LDL.LU.64 R228, [R1+0x8a80] ;  /* 0x008a800001e47983 */ /* 0x000f280000300a00 */
[----:B------:R-:W-:Y:S04]  /*12eec0*/  STL.64 [R1+0x4c30], R216 ;  /* 0x004c30d801007387 */ /* 0x000fe80000100a00 */
[----:B------:R1:W-:Y:S01]  /*12eed0*/  STL.64 [R1+0x4c38], R218 ;  /* 0x004c38da01007387 */ /* 0x0003e20000100a00 */
[C---:B------:R-:W-:Y:S03]  /*12eee0*/  HMMA.1688.F32.TF32 R244, R236.reuse, R158, R244 ;  /* 0x0000009eecf4723c */ /* 0x040fe600000810f4 */
[----:B------:R-:W-:Y:S04]  /*12eef0*/  LDS R233, [R8+UR7+0x1c700] ;  /* 0x01c7000708e97984 */ /* 0x000fe80008000800 */
[----:B------:R-:W2:Y:S04]  /*12ef00*/  LDS R235, [R8+UR7+0x1e700] ;  /* 0x01e7000708eb7984 */ /* 0x000ea80008000800 */
        /* <DEDUP_REMOVED lines=9> */
[----:B------:R-:W3:Y:S01]  /*12efa0*/  LDL.LU.64 R240, [R1+0x8a50] ;  /* 0x008a500001f07983 */ /* 0x000ee20000300a00 */
[C---:B------:R-:W-:Y:S03]  /*12efb0*/  HMMA.1688.F32.TF32 R212, R236.reuse, R110, R212 ;  /* 0x0000006eecd4723c */ /* 0x040fe600000810d4 */
[----:B------:R-:W-:Y:S04]  /*12efc0*/  STL.64 [R1+0x4bb0], R248 ;  /* 0x004bb0f801007387 */ /* 0x000fe80000100a00 */
[----:B------:R1:W-:Y:S04]  /*12efd0*/  STL.64 [R1+0x4bb8], R250 ;  /* 0x004bb8fa01007387 */ /* 0x0003e80000100a00 */
[----:B-1----:R-:W4:Y:S04]  /*12efe0*/  LDL.LU.64 R250, [R1+0x8a48] ;  /* 0x008a480001fa7983 */ /* 0x002f280000300a00 */
[----:B------:R-:W4:Y:S04]  /*12eff0*/  LDL.LU.64 R248, [R1+0x8a40] ;  /* 0x008a400001f87983 */ /* 0x000f280000300a00 */
[----:B------:R-:W-:Y:S04]  /*12f000*/  STL.64 [R1+0x4b90], R244 ;  /* 0x004b90f401007387 */ /* 0x000fe80000100a00 */
[----:B------:R1:W-:Y:S01]  /*12f010*/  STL.64 [R1+0x4b98], R246 ;  /* 0x004b98f601007387 */ /* 0x0003e20000100a00 */
[C---:B------:R-:W-:Y:S03]  /*12f020*/  HMMA.1688.F32.TF32 R196, R236.reuse, R30, R196 ;  /* 0x0000001eecc4723c */ /* 0x040fe600000810c4 */
[----:B-1----:R-:W4:Y:S04]  /*12f030*/  LDL.LU.64 R246, [R1+0x8a38] ;  /* 0x008a380001f67983 */ /* 0x002f280000300a00 */
[----:B------:R-:W4:Y:S04]  /*12f040*/  LDL.LU.64 R244, [R1+0x8a30] ;  /* 0x008a300001f47983 */ /* 0x000f280000300a00 */
[----:B------:R-:W-:Y:S04]  /*12f050*/  STL.64 [R1+0x4b20], R212 ;  /* 0x004b20d401007387 */ /* 0x000fe80000100a00 */
[----:B------:R1:W-:Y:S01]  /*12f060*/  STL.64 [R1+0x4b28], R214 ;  /* 0x004b28d601007387 */ /* 0x0003e20000100a00 */
[C---:B------:R-:W-:Y:S08]  /*12f070*/  HMMA.1688.F32.TF32 R120, R236.reuse, R34, R120 ;  /* 0x00000022ec78723c */ /* 0x040ff00000081078 */
[C---:B-1----:R-:W-:Y:S08]  /*12f080*/  HMMA.1688.F32.TF32 R212, R236.reuse, R14, R208 ;  /* 0x0000000eecd4723c */ /* 0x042ff000000810d0 */
[C---:B------:R-:W-:Y:S08]  /*12f090*/  HMMA.1688.F32.TF32 R208, R236.reuse, R102, R200 ;  /* 0x00000066ecd0723c */ /* 0x040ff000000810c8 */
[C---:B------:R-:W-:Y:S03]  /*12f0a0*/  HMMA.1688.F32.TF32 R200, R236.reuse, R26, R204 ;  /* 0x0000001aecc8723c */ /* 0x040fe600000810cc */
        /* <DEDUP_REMOVED lines=35> */
[----:B------:R1:W-:Y:S05]  /*12f2e0*/  STL.64 [R1+0x5238], R138 ;  /* 0x0052388a01007387 */ /* 0x0003ea0000100a00 */
[----:B------:R-:W-:Y:S04]  /*12f2f0*/  STL.64 [R1+0x5210], R120 ;  /* 0x0052107801007387 */ /* 0x000fe80000100a00 */
[----:B------:R1:W-:Y:S02]  /*12f300*/  STL.64 [R1+0x5218], R122 ;  /* 0x0052187a01007387 */ /* 0x0003e40000100a00 */
[C---:B-1----:R-:W-:Y:S08]  /*12f310*/  HMMA.1688.F32.TF32 R136, R236.reuse, R78, R140 ;  /* 0x0000004eec88723c */ /* 0x042ff0000008108c */
        /* <DEDUP_REMOVED lines=9> */
[----:B------:R4:W-:Y:S04]  /*12f3b0*/  STL.64 [R1+0x5470], R20 ;  /* 0x0054701401007387 */ /* 0x0009e80000100a00 */
[----:B------:R1:W-:Y:S01]  /*12f3c0*/  STL.64 [R1+0x5478], R22 ;  /* 0x0054781601007387 */ /* 0x0003e20000100a00 */
[----:B--2---:R-:W-:-:S02]  /*12f3d0*/  IMAD.MOV.U32 R17, RZ, RZ, R243 ;  /* 0x000000ffff117224 */ /* 0x004fc400078e00f3 */
[----:B---3--:R-:W-:Y:S02]  /*12f3e0*/  IMAD.MOV.U32 R16, RZ, RZ, R241 ;  /* 0x000000ffff107224 */ /* 0x008fe400078e00f1 */
[----:B------:R-:W2:Y:S01]  /*12f3f0*/  LDL.LU R241, [R1+0x8a2c] ;  /* 0x008a2c0001f17983 */ /* 0x000ea20000300800 */
[----:B------:R-:W-:-:S03]  /*12f400*/  IMAD.MOV.U32 R18, RZ, RZ, R242 ;  /* 0x000000ffff127224 */ /* 0x000fc600078e00f2 */
[----:B------:R3:W-:Y:S01]  /*12f410*/  STL.64 [R1+0x5450], R4 ;  /* 0x0054500401007387 */ /* 0x0007e20000100a00 */
[----:B------:R-:W-:-:S03]  /*12f420*/  IMAD.MOV.U32 R19, RZ, RZ, R240 ;  /* 0x000000ffff137224 */ /* 0x000fc600078e00f0 */
[----:B------:R1:W-:Y:S04]  /*12f430*/  STL.64 [R1+0x5458], R6 ;  /* 0x0054580601007387 */ /* 0x0003e80000100a00 */
[----:B------:R-:W3:Y:S04]  /*12f440*/  LDL.LU R243, [R1+0x8a28] ;  /* 0x008a280001f37983 */ /* 0x000ee80000300800 */
[----:B------:R-:W3:Y:S04]  /*12f450*/  LDL.LU R242, [R1+0x8a24] ;  /* 0x008a240001f27983 */ /* 0x000ee80000300800 */
[----:B------:R-:W3:Y:S01]  /*12f460*/  LDL.LU R240, [R1+0x8a20] ;  /* 0x008a200001f07983 */ /* 0x000ee20000300800 */
[----:B----4-:R-:W-:-:S03]  /*12f470*/  IMAD.MOV.U32 R20, RZ, RZ, R248 ;  /* 0x000000ffff147224 */ /* 0x010fc600078e00f8 */
[----:B------:R-:W4:Y:S01]  /*12f480*/  LDL.LU R248, [R1+0x8a1c] ;  /* 0x008a1c0001f87983 */ /* 0x000f220000300800 */
[----:B------:R-:W-:Y:S02]  /*12f490*/  IMAD.MOV.U32 R21, RZ, RZ, R249 ;  /* 0x000000ffff157224 */ /* 0x000fe400078e00f9 */
[----:B-1----:R-:W-:Y:S01]  /*12f4a0*/  IMAD.MOV.U32 R22, RZ, RZ, R250 ;  /* 0x000000ffff167224 */ /* 0x002fe200078e00fa */
[----:B------:R-:W4:Y:S01]  /*12f4b0*/  LDL.LU R249, [R1+0x8a18] ;  /* 0x008a180001f97983 */ /* 0x000f220000300800 */
[----:B------:R-:W-:-:S03]  /*12f4c0*/  IMAD.MOV.U32 R23, RZ, RZ, R251 ;  /* 0x000000ffff177224 */ /* 0x000fc600078e00fb */
[----:B------:R-:W4:Y:S04]  /*12f4d0*/  LDL.LU R250, [R1+0x8a14] ;  /* 0x008a140001fa7983 */ /* 0x000f280000300800 */
[----:B------:R-:W4:Y:S01]  /*12f4e0*/  LDL.LU R251, [R1+0x8a10] ;  /* 0x008a100001fb7983 */ /* 0x000f220000300800 */
[----:B------:R-:W-:Y:S02]  /*12f4f0*/  IMAD.MOV.U32 R142, RZ, RZ, R246 ;  /* 0x000000ffff8e7224 */ /* 0x000fe400078e00f6 */
[----:B------:R-:W-:Y:S02]  /*12f500*/  IMAD.MOV.U32 R140, RZ, RZ, R244 ;  /* 0x000000ffff8c7224 */ /* 0x000fe400078e00f4 */
[----:B------:R-:W4:Y:S01]  /*12f510*/  LDL.LU R244, [R1+0x8a0c] ;  /* 0x008a0c0001f47983 */ /* 0x000f220000300800 */
[----:B------:R-:W-:-:S02]  /*12f520*/  IMAD.MOV.U32 R141, RZ, RZ, R245 ;  /* 0x000000ffff8d7224 */ /* 0x000fc400078e00f5 */
[----:B------:R-:W-:Y:S01]  /*12f530*/  IMAD.MOV.U32 R143, RZ, RZ, R247 ;  /* 0x000000ffff8f7224 */ /* 0x000fe200078e00f7 */
[----:B------:R-:W4:Y:S04]  /*12f540*/  LDL.LU R245, [R1+0x8a08] ;  /* 0x008a080001f57983 */ /* 0x000f280000300800 */
[----:B------:R-:W4:Y:S04]  /*12f550*/  LDL.LU R246, [R1+0x8a04] ;  /* 0x008a040001f67983 */ /* 0x000f280000300800 */
[----:B------:R-:W4:Y:S01]  /*12f560*/  LDL.LU R247, [R1+0x8a00] ;  /* 0x008a000001f77983 */ /* 0x000f220000300800 */
[----:B--2---:R-:W-:-:S02]  /*12f570*/  IMAD.MOV.U32 R163, RZ, RZ, R241 ;  /* 0x000000ffffa37224 */ /* 0x004fc400078e00f1 */
[----:B---3--:R-:W-:Y:S02]  /*12f580*/  IMAD.MOV.U32 R162, RZ, RZ, R243 ;  /* 0x000000ffffa27224 */ /* 0x008fe400078e00f3 */
[----:B------:R-:W-:Y:S02]  /*12f590*/  IMAD.MOV.U32 R161, RZ, RZ, R242 ;  /* 0x000000ffffa17224 */ /* 0x000fe400078e00f2 */
[----:B------:R-:W-:Y:S02]  /*12f5a0*/  IMAD.MOV.U32 R160, RZ, RZ, R240 ;  /* 0x000000ffffa07224 */ /* 0x000fe400078e00f0 */
[----:B------:R-:W2:Y:S04]  /*12f5b0*/  LDL.LU R240, [R1+0x89fc] ;  /* 0x0089fc0001f07983 */ /* 0x000ea80000300800 */
[----:B------:R-:W3:Y:S04]  /*12f5c0*/  LDL.LU R242, [R1+0x89f8] ;  /* 0x0089f80001f27983 */ /* 0x000ee80000300800 */
[----:B------:R-:W3:Y:S04]  /*12f5d0*/  LDL.LU R243, [R1+0x89f4] ;  /* 0x0089f40001f37983 */ /* 0x000ee80000300800 */
[----:B------:R-:W3:Y:S04]  /*12f5e0*/  LDL.LU R241, [R1+0x89f0] ;  /* 0x0089f00001f17983 */ /* 0x000ee80000300800 */
[----:B------:R-:W3:Y:S04]  /*12f5f0*/  LDL.LU R188, [R1] ;  /* 0x0000000001bc7983 */ /* 0x000ee80000300800 */
        /* <DEDUP_REMOVED lines=20> */
[----:B------:R-:W2:Y:S01]  /*12f740*/  LDL.LU R240, [R1+0x60] ;  /* 0x0000600001f07983 */ /* 0x000ea20000300800 */
[----:B---3--:R-:W-:Y:S02]  /*12f750*/  IMAD.MOV.U32 R177, RZ, RZ, R242 ;  /* 0x000000ffffb17224 */ /* 0x008fe400078e00f2 */
[----:B------:R-:W-:Y:S02]  /*12f760*/  IMAD.MOV.U32 R176, RZ, RZ, R243 ;  /* 0x000000ffffb07224 */ /* 0x000fe400078e00f3 */
[----:B------:R-:W-:Y:S02]  /*12f770*/  IMAD.MOV.U32 R178, RZ, RZ, R241 ;  /* 0x000000ffffb27224 */ /* 0x000fe400078e00f1 */
        /* <DEDUP_REMOVED lines=51> */
[C---:B---3--:R-:W-:Y:S08]  /*12fab0*/  HMMA.1688.F32.TF32 R204, R236.reuse, R82, R204 ;  /* 0x00000052eccc723c */ /* 0x048ff000000810cc */
[C---:B----4-:R-:W-:Y:S08]  /*12fac0*/  HMMA.1688.F32.TF32 R196, R236.reuse, R134, R196 ;  /* 0x00000086ecc4723c */ /* 0x050ff000000810c4 */
[C---:B--2---:R-:W-:Y:S08]  /*12fad0*/  HMMA.1688.F32.TF32 R200, R236.reuse, R106, R200 ;  /* 0x0000006aecc8723c */ /* 0x044ff000000810c8 */
[C---:B------:R-:W-:Y:S08]  /*12fae0*/  HMMA.1688.F32.TF32 R212, R236.reuse, R98, R212 ;  /* 0x00000062ecd4723c */ /* 0x040ff000000810d4 */
[C---:B------:R-:W-:Y:S11]  /*12faf0*/  HMMA.1688.F32.TF32 R208, R236.reuse, R130, R208 ;  /* 0x00000082ecd0723c */ /* 0x040ff600000810d0 */
[----:B------:R-:W-:Y:S04]  /*12fb00*/  STL.64 [R1+0x54a0], R212 ;  /* 0x0054a0d401007387 */ /* 0x000fe80000100a00 */
[----:B------:R1:W-:Y:S01]  /*12fb10*/  STL.64 [R1+0x54a8], R214 ;  /* 0x0054a8d601007387 */ /* 0x0003e20000100a00 */
[----:B------:R-:W-:Y:S03]  /*12fb20*/  HMMA.1688.F32.TF32 R236, R236, R154, R240 ;  /* 0x0000009aecec723c */ /* 0x000fe600000810f0 */
[----:B-1----:R-:W2:Y:S04]  /*12fb30*/  LDL.LU.64 R214, [R1+0x89e8] ;  /* 0x0089e80001d67983 */ /* 0x002ea80000300a00 */
[----:B------:R-:W2:Y:S04]  /*12fb40*/  LDL.LU.64 R212, [R1+0x89e0] ;  /* 0x0089e00001d47983 */ /* 0x000ea80000300a00 */
[----:B------:R-:W-:Y:S04]  /*12fb50*/  STL.64 [R1+0x5430], R200 ;  /* 0x005430c801007387 */ /* 0x000fe80000100a00 */
[----:B------:R1:W-:Y:S04]  /*12fb60*/  STL.64 [R1+0x5438], R202 ;  /* 0x005438ca01007387 */ /* 0x0003e80000100a00 */
[----:B-1----:R-:W3:Y:S04]  /*12fb70*/  LDL.LU.64 R202, [R1+0x89d8] ;  /* 0x0089d80001ca7983 */ /* 0x002ee80000300a00 */
[----:B------:R-:W4:Y:S04]  /*12fb80*/  LDL.LU.64 R200, [R1+0x89d0] ;  /* 0x0089d00001c87983 */ /* 0x000f280000300a00 */
[----:B------:R-:W-:Y:S04]  /*12fb90*/  STL.64 [R1+0x50a0], R208 ;  /* 0x0050a0d001007387 */ /* 0x000fe80000100a00 */
[----:B------:R1:W-:Y:S04]  /*12fba0*/  STL.64 [R1+0x50a8], R210 ;  /* 0x0050a8d201007387 */ /* 0x0003e80000100a00 */
[----:B-1----:R-:W2:Y:S04]  /*12fbb0*/  LDL.LU.64 R210, [R1+0x89c8] ;  /* 0x0089c80001d27983 */ /* 0x002ea80000300a00 */
[----:B------:R-:W2:Y:S04]  /*12fbc0*/  LDL.LU.64 R208, [R1+0x89c0] ;  /* 0x0089c00001d07983 */ /* 0x000ea80000300a00 */
[----:B------:R-:W-:Y:S04]  /*12fbd0*/  STL.64 [R1+0x5050], R196 ;  /* 0x005050c401007387 */ /* 0x000fe80000100a00 */
[----:B------:R1:W-:Y:S04]  /*12fbe0*/  STL.64 [R1+0x5058], R198 ;  /* 0x005058c601007387 */ /* 0x0003e80000100a00 */
[----:B-1----:R-:W2:Y:S04]  /*12fbf0*/  LDL.LU.64 R198, [R1+0x89b8] ;  /* 0x0089b80001c67983 */ /* 0x002ea80000300a00 */
[----:B------:R-:W2:Y:S04]  /*12fc00*/  LDL.LU R196, [R1+0x89b0] ;  /* 0x0089b00001c47983 */ /* 0x000ea80000300800 */
        /* <DEDUP_REMOVED lines=10> */
[----:B------:R-:W2:Y:S04]  /*12fcb0*/  LDL.LU R238, [R1+0x38] ;  /* 0x0000380001ee7983 */ /* 0x000ea80000300800 */
[----:B------:R-:W2:Y:S01]  /*12fcc0*/  LDL.LU R239, [R1+0x3c] ;  /* 0x00003c0001ef7983 */ /* 0x000ea20000300800 */
[C---:B------:R-:W-:Y:S08]  /*12fcd0*/  HMMA.1688.F32.TF32 R244, R232.reuse, R118, R244 ;  /* 0x00000076e8f4723c */ /* 0x040ff000000810f4 */
[C---:B------:R-:W-:Y:S11]  /*12fce0*/  HMMA.1688.F32.TF32 R248, R232.reuse, R114, R248 ;  /* 0x00000072e8f8723c */ /* 0x040ff600000810f8 */
[----:B------:R-:W-:Y:S04]  /*12fcf0*/  STL.64 [R1+0x41d0], R244 ;  /* 0x0041d0f401007387 */ /* 0x000fe80000100a00 */
[----:B------:R1:W-:Y:S04]  /*12fd00*/  STL.64 [R1+0x41d8], R246 ;  /* 0x0041d8f601007387 */ /* 0x0003e80000100a00 */
[----:B-1----:R-:W3:Y:S04]  /*12fd10*/  LDL.LU.64 R246, [R1+0x8988] ;  /* 0x0089880001f67983 */ /* 0x002ee80000300a00 */
[----:B------:R-:W3:Y:S04]  /*12fd20*/  LDL.LU.64 R244, [R1+0x8980] ;  /* 0x0089800001f47983 */ /* 0x000ee80000300a00 */
[----:B------:R-:W-:Y:S04]  /*12fd30*/  STL.64 [R1+0x41a0], R248 ;  /* 0x0041a0f801007387 */ /* 0x000fe80000100a00 */
[----:B------:R1:W-:Y:S04]  /*12fd40*/  STL.64 [R1+0x41a8], R250 ;  /* 0x0041a8fa01007387 */ /* 0x0003e80000100a00 */
[----:B-1----:R-:W4:Y:S04]  /*12fd50*/  LDL.LU.64 R250, [R1+0x8978] ;  /* 0x0089780001fa7983 */ /* 0x002f280000300a00 */
[----:B------:R-:W4:Y:S01]  /*12fd60*/  LDL.LU.64 R248, [R1+0x8970] ;  /* 0x0089700001f87983 */ /* 0x000f220000300a00 */
        /* <DEDUP_REMOVED lines=19> */
[----:B------:R-:W-:Y:S01]  /*12fea0*/  STL.64 [R1+0x4100], R120 ;  /* 0x0041007801007387 */ /* 0x000fe20000100a00 */
[C---:B----4-:R-:W-:Y:S03]  /*12feb0*/  HMMA.1688.F32.TF32 R192, R232.reuse, R110, R248 ;  /* 0x0000006ee8c0723c */ /* 0x050fe600000810f8 */
[----:B------:R1:W-:Y:S04]  /*12fec0*/  STL.64 [R1+0x4108], R122 ;  /* 0x0041087a01007387 */ /* 0x0003e80000100a00 */
[----:B------:R-:W-:Y:S04]  /*12fed0*/  LDS R236, [R113+UR7+0x1c700] ;  /* 0x01c7000771ec7984 */ /* 0x000fe80008000800 */
[----:B------:R-:W-:Y:S01]  /*12fee0*/  LDS R238, [R113+UR7+0x1e700] ;  /* 0x01e7000771ee7984 */ /* 0x000fe20008000800 */
[C---:B-1----:R-:W-:Y:S03]  /*12fef0*/  HMMA.1688.F32.TF32 R120, R232.reuse, R102, R240 ;  /* 0x00000066e878723c */ /* 0x042fe600000810f0 */
[----:B------:R-:W-:Y:S04]  /*12ff00*/  LDS R237, [R9+UR7+0x1c700] ;  /* 0x01c7000709ed7984 */ /* 0x000fe80008000800 */
[----:B------:R-:W-:Y:S04]  /*12ff10*/  STL.64 [R1+0x40e0], R192 ;  /* 0x0040e0c001007387 */ /* 0x000fe80000100a00 */
[----:B------:R-:W-:Y:S04]  /*12ff20*/  STL.64 [R1+0x40e8], R194 ;  /* 0x0040e8c201007387 */ /* 0x000fe80000100a00 */
[----:B------:R-:W-:Y:S04]  /*12ff30*/  STL.64 [R1+0x4240], R188 ;  /* 0x004240bc01007387 */ /* 0x000fe80000100a00 */
[----:B------:R-:W-:Y:S04]  /*12ff40*/  STL.64 [R1+0x4248], R190 ;  /* 0x004248be01007387 */ /* 0x000fe80000100a00 */
[----:B------:R-:W-:Y:S04]  /*12ff50*/  STL.64 [R1+0x4ac0], R120 ;  /* 0x004ac07801007387 */ /* 0x000fe80000100a00 */
[----:B------:R1:W-:Y:S04]  /*12ff60*/  STL.64 [R1+0x4ac8], R122 ;  /* 0x004ac87a01007387 */ /* 0x0003e80000100a00 */
[----:B------:R-:W2:Y:S01]  /*12ff70*/  LDS R239, [R9+UR7+0x1e700] ;  /* 0x01e7000709ef7984 */ /* 0x000ea20008000800 */
[----:B-1----:R-:W-:-:S15]  /*12ff80*/  HMMA.1688.F32.TF32 R120, R232, R26, R184 ;  /* 0x0000001ae878723c */ /* 0x002fde00000810b8 */
        /* <DEDUP_REMOVED lines=16> */
[----:B-1----:R-:W-:Y:S02]  /*130090*/  HMMA.1688.F32.TF32 R120, R232, R58, R140 ;  /* 0x0000003ae878723c */ /* 0x002fe4000008108c */
[----:B------:R1:W-:Y:S04]  /*1300a0*/  STL.64 [R1+0x43e0], R160 ;  /* 0x0043e0a001007387 */ /* 0x0003e80000100a00 */
[----:B------:R3:W-:Y:S04]  /*1300b0*/  STL.64 [R1+0x43e8], R162 ;  /* 0x0043e8a201007387 */ /* 0x0007e80000100a00 */
[----:B------:R4:W-:Y:S04]  /*1300c0*/  STL.64 [R1+0x43c0], R136 ;  /* 0x0043c08801007387 */ /* 0x0009e80000100a00 */
[----:B------:R1:W-:Y:S05]  /*1300d0*/  STL.64 [R1+0x43c8], R138 ;  /* 0x0043c88a01007387 */ /* 0x0003ea0000100a00 */
[----:B------:R1:W-:Y:S04]  /*1300e0*/  STL.64 [R1+0x43a0], R120 ;  /* 0x0043a07801007387 */ /* 0x0003e80000100a00 */
[----:B------:R1:W-:Y:S04]  /*1300f0*/  STL.64 [R1+0x43a8], R122 ;  /* 0x0043a87a01007387 */ /* 0x0003e80000100a00 */
[----:B------:R1:W-:Y:S04]  /*130100*/  STL.64 [R1+0x4380], R20 ;  /* 0x0043801401007387 */ /* 0x0003e80000100a00 */
[----:B------:R1:W-:Y:S04]  /*130110*/  STL.64 [R1+0x4388], R22 ;  /* 0x0043881601007387 */ /* 0x0003e80000100a00 */
        /* <DEDUP_REMOVED lines=16> */
[----:B----4-:R-:W3:Y:S04]  /*130220*/  LDL.LU R136, [R1+0x280] ;  /* 0x0002800001887983 */ /* 0x010ee80000300800 */
        /* <DEDUP_REMOVED lines=63> */
[----:B------:R-:W-:Y:S01]  /*130620*/  IMAD.MOV.U32 R28, RZ, RZ, R11 ;  /* 0x000000ffff1c7224 */ /* 0x000fe200078e000b */
        /* <DEDUP_REMOVED lines=8> */
[C---:B------:R-:W-:Y:S11]  /*1306b0*/  HMMA.1688.F32.TF32 R188, R232.reuse, R82, R188 ;  /* 0x00000052e8bc723c */ /* 0x040ff600000810bc */
[----:B------:R-:W-:Y:S04]  /*1306c0*/  STL.64 [R1+0x4320], R120 ;  /* 0x0043207801007387 */ /* 0x000fe80000100a00 */
[----:B------:R1:W-:Y:S01]  /*1306d0*/  STL.64 [R1+0x4328], R122 ;  /* 0x0043287a01007387 */ /* 0x0003e20000100a00 */
[C---:B------:R-:W-:Y:S03]  /*1306e0*/  HMMA.1688.F32.TF32 R172, R232.reuse, R98, R172 ;  /* 0x00000062e8ac723c */ /* 0x040fe600000810ac */
[----:B-1----:R-:W2:Y:S04]  /*1306f0*/  LDL.LU R123, [R1+0x896c] ;  /* 0x00896c00017b7983 */ /* 0x002ea80000300800 */
[----:B------:R-:W3:Y:S04]  /*130700*/  LDL.LU R120, [R1+0x8968] ;  /* 0x0089680001787983 */ /* 0x000ee80000300800 */
[----:B------:R-:W-:Y:S04]  /*130710*/  STL.64 [R1+0x42f0], R192 ;  /* 0x0042f0c001007387 */ /* 0x000fe80000100a00 */
[----:B------:R1:W-:Y:S04]  /*130720*/  STL.64 [R1+0x42f8], R194 ;  /* 0x0042f8c201007387 */ /* 0x0003e80000100a00 */
[----:B-1----:R-:W4:Y:S04]  /*130730*/  LDL.LU.64 R194, [R1+0x8960] ;  /* 0x0089600001c27983 */ /* 0x002f280000300a00 */
[----:B------:R-:W2:Y:S04]  /*130740*/  LDL.LU.64 R192, [R1+0x8958] ;  /* 0x0089580001c07983 */ /* 0x000ea80000300a00 */
[----:B------:R-:W-:Y:S04]  /*130750*/  STL.64 [R1+0x42d0], R188 ;  /* 0x0042d0bc01007387 */ /* 0x000fe80000100a00 */
[----:B------:R1:W-:Y:S01]  /*130760*/  STL.64 [R1+0x42d8], R190 ;  /* 0x0042d8be01007387 */ /* 0x0003e20000100a00 */
[----:B------:R-:W-:Y:S03]  /*130770*/  HMMA.1688.F32.TF32 R232, R232, R154, R148 ;  /* 0x0000009ae8e8723c */ /* 0x000fe60000081094 */
[----:B-1----:R-:W2:Y:S04]  /*130780*/  LDL.LU.64 R190, [R1+0x8950] ;  /* 0x0089500001be7983 */ /* 0x002ea80000300a00 */
[----:B------:R1:W-:Y:S04]  /*130790*/  STL.64 [R1+0x42b0], R184 ;  /* 0x0042b0b801007387 */ /* 0x0003e80000100a00 */
[----:B------:R-:W-:Y:S04]  /*1307a0*/  STL.64 [R1+0x42b8], R186 ;  /* 0x0042b8ba01007387 */ /* 0x000fe80000100a00 */
[----:B-1----:R-:W2:Y:S04]  /*1307b0*/  LDL.LU.64 R184, [R1+0x8948] ;  /* 0x0089480001b87983 */ /* 0x002ea80000300a00 */
[----:B------:R-:W-:Y:S04]  /*1307c0*/  STL.64 [R1+0x4290], R180 ;  /* 0x004290b401007387 */ /* 0x000fe80000100a00 */
[----:B------:R1:W-:Y:S01]  /*1307d0*/  STL.64 [R1+0x4298], R182 ;  /* 0x004298b601007387 */ /* 0x0003e20000100a00 */
[C---:B------:R-:W-:Y:S03]  /*1307e0*/  HMMA.1688.F32.TF32 R140, R236.reuse, R118, R140 ;  /* 0x00000076ec8c723c */ /* 0x040fe6000008108c */
[----:B-1----:R-:W2:Y:S04]  /*1307f0*/  LDL.LU R182, [R1+0x8944] ;  /* 0x0089440001b67983 */ /* 0x002ea80000300800 */
[----:B------:R-:W2:Y:S04]  /*130800*/  LDL.LU R181, [R1+0x8940] ;  /* 0x0089400001b57983 */ /* 0x000ea80000300800 */
        /* <DEDUP_REMOVED lines=19> */
[----:B------:R-:W-:Y:S03]  /*130940*/  HMMA.1688.F32.TF32 R4, R236, R170, R4 ;  /* 0x000000aaec04723c */ /* 0x000fe60000081004 */
[----:B-1----:R-:W2:Y:S04]  /*130950*/  LDL.LU.64 R162, [R1+0x8908] ;  /* 0x0089080001a27983 */ /* 0x002ea80000300a00 */
[----:B------:R-:W2:Y:S04]  /*130960*/  LDL.LU R150, [R1+0x8900] ;  /* 0x0089000001967983 */ /* 0x000ea80000300800 */
[----:B------:R-:W2:Y:S04]  /*130970*/  LDL.LU.64 R148, [R1+0x88f8] ;  /* 0x0088f80001947983 */ /* 0x000ea80000300a00 */
[----:B------:R-:W-:Y:S04]  /*130980*/  STL.64 [R1+0x4190], R232 ;  /* 0x004190e801007387 */ /* 0x000fe80000100a00 */
[----:B------:R-:W-:Y:S04]  /*130990*/  STL.64 [R1+0x4198], R234 ;  /* 0x004198ea01007387 */ /* 0x000fe80000100a00 */
[----:B------:R-:W2:Y:S04]  /*1309a0*/  LDL.LU R154, [R1+0x88f0] ;  /* 0x0088f000019a7983 */ /* 0x000ea80000300800 */
[----:B------:R-:W2:Y:S04]  /*1309b0*/  LDL.LU.64 R152, [R1+0x88e8] ;  /* 0x0088e80001987983 */ /* 0x000ea80000300a00 */
[----:B------:R-:W-:Y:S04]  /*1309c0*/  STL [R1+0x8514], R0 ;  /* 0x0085140001007387 */ /* 0x000fe80000100800 */
[----:B------:R-:W-:Y:S04]  /*1309d0*/  STL.64 [R1+0x3bb0], R140 ;  /* 0x003bb08c01007387 */ /* 0x000fe80000100a00 */
[----:B------:R1:W-:Y:S04]  /*1309e0*/  STL.64 [R1+0x3bb8], R142 ;  /* 0x003bb88e01007387 */ /* 0x0003e80000100a00 */
[----:B------:R-:W-:Y:S04]  /*1309f0*/  LDS R232, [R0+UR7+0x1c780] ;  /* 0x01c7800700e87984 */ /* 0x000fe80008000800 */
[----:B------:R1:W-:Y:S04]  /*130a00*/  LDS R234, [R0+UR7+0x1e780] ;  /* 0x01e7800700ea7984 */ /* 0x0003e80008000800 */
[----:B-1----:R-:W2:Y:S04]  /*130a10*/  LDL.LU.64 R142, [R1+0x88e0] ;  /* 0x0088e000018e7983 */ /* 0x002ea80000300a00 */
[----:B------:R-:W2:Y:S01]  /*130a20*/  LDL.LU.64 R140, [R1+0x88d8] ;  /* 0x0088d800018c7983 */ /* 0x000ea20000300a00 */
[----:B------:R-:W-:-:S03]  /*130a30*/  IMAD.MOV.U32 R0, RZ, RZ, R119 ;  /* 0x000000ffff007224 */ /* 0x000fc600078e0077 */
[----:B------:R-:W2:Y:S04]  /*130a40*/  LDL.LU.64 R118, [R1+0x88d0] ;  /* 0x0088d00001767983 */ /* 0x000ea80000300a00 */
[----:B------:R-:W2:Y:S04]  /*130a50*/  LDL.LU.64 R116, [R1+0x88c8] ;  /* 0x0088c80001747983 */ /* 0x000ea80000300a00 */
[----:B------:R-:W-:Y:S04]  /*130a60*/  STL.64 [R1+0x3ba0], R20 ;  /* 0x003ba01401007387 */ /* 0x000fe80000100a00 */
[----:B------:R1:W-:Y:S04]  /*130a70*/  STL.64 [R1+0x3ba8], R22 ;  /* 0x003ba81601007387 */ /* 0x0003e80000100a00 */
[----:B------:R-:W-:Y:S04]  /*130a80*/  LDS R233, [R8+UR7+0x1c780] ;  /* 0x01c7800708e97984 */ /* 0x000fe80008000800 */
[----:B------:R-:W2:Y:S04]  /*130a90*/  LDS R235, [R8+UR7+0x1e780] ;  /* 0x01e7800708eb7984 */ /* 0x000ea80008000800 */
        /* <DEDUP_REMOVED lines=13> */
[----:B------:R-:W2:Y:S01]  /*130b70*/  LDL.LU.64 R4, [R1+0x8878] ;  /* 0x0088780001047983 */ /* 0x000ea20000300a00 */
[C---:B------:R-:W-:Y:S08]  /*130b80*/  HMMA.1688.F32.TF32 R240, R236.reuse, R146, R240 ;  /* 0x00000092ecf0723c */ /* 0x040ff000000810f0 */
[C---:B------:R-:W-:Y:S11]  /*130b90*/  HMMA.1688.F32.TF32 R244, R236.reuse, R158, R244 ;  /* 0x0000009eecf4723c */ /* 0x040ff600000810f4 */
[----:B------:R-:W-:Y:S04]  /*130ba0*/  STL.64 [R1+0x3b70], R240 ;  /* 0x003b70f001007387 */ /* 0x000fe80000100a00 */
[----:B------:R1:W-:Y:S02]  /*130bb0*/  STL.64 [R1+0x3b78], R242 ;  /* 0x003b78f201007387 */ /* 0x0003e40000100a00 */
[----:B-1----:R-:W-:Y:S02]  /*130bc0*/  HMMA.1688.F32.TF32 R240, R236, R110, R248 ;  /* 0x0000006eecf0723c */ /* 0x002fe400000810f8 */
[----:B------:R-:W-:Y:S01]  /*130bd0*/  STL.64 [R1+0x3b40], R244 ;  /* 0x003b40f401007387 */ /* 0x000fe20000100a00 */
[----:B------:R-:W-:-:S03]  /*130be0*/  IMAD.MOV.U32 R145, RZ, RZ, R110 ;  /* 0x000000ffff917224 */ /* 0x000fc600078e006e */
[----:B------:R-:W-:Y:S01]  /*130bf0*/  STL.64 [R1+0x3b48], R246 ;  /* 0x003b48f601007387 */ /* 0x000fe20000100a00 */
[----:B------:R-:W-:Y:S02]  /*130c00*/  IMAD.MOV.U32 R144, RZ, RZ, R111 ;  /* 0x000000ffff907224 */ /* 0x000fe400078e006f */
[----:B------:R-:W-:Y:S02]  /*130c10*/  IMAD.MOV.U32 R157, RZ, RZ, R14 ;  /* 0x000000ffff9d7224 */ /* 0x000fe400078e000e */
[----:B------:R-:W-:-:S08]  /*130c20*/  IMAD.MOV.U32 R156, RZ, RZ, R15 ;  /* 0x000000ffff9c7224 */ /* 0x000fd000078e000f */
        /* <DEDUP_REMOVED lines=9> */
[----:B------:R-:W2:Y:S01]  /*130cc0*/  LDL.LU.64 R12, [R1+0x8858] ;  /* 0x00885800010c7983 */ /* 0x000ea20000300a00 */
[----:B-1----:R-:W-:Y:S01]  /*130cd0*/  HMMA.1688.F32.TF32 R4, R236, R102, R8 ;  /* 0x00000066ec04723c */ /* 0x002fe20000081008 */
[----:B------:R-:W-:-:S02]  /*130ce0*/  IMAD.MOV.U32 R73, RZ, RZ, R155 ;  /* 0x000000ffff497224 */ /* 0x000fc400078e009b */
[----:B------:R-:W-:Y:S02]  /*130cf0*/  IMAD.MOV.U32 R151, RZ, RZ, R102 ;  /* 0x000000ffff977224 */ /* 0x000fe400078e0066 */
[----:B------:R-:W-:Y:S02]  /*130d00*/  IMAD.MOV.U32 R155, RZ, RZ, R103 ;  /* 0x000000ffff9b7224 */ /* 0x000fe400078e0067 */
[----:B------:R-:W-:Y:S02]  /*130d10*/  IMAD.MOV.U32 R8, RZ, RZ, R18 ;  /* 0x000000ffff087224 */ /* 0x000fe400078e0012 */
[----:B------:R-:W-:-:S10]  /*130d20*/  IMAD.MOV.U32 R9, RZ, RZ, R19 ;  /* 0x000000ffff097224 */ /* 0x000fd400078e0013 */
[----:B------:R-:W-:Y:S04]  /*130d30*/  STL.64 [R1+0x3e60], R4 ;  /* 0x003e600401007387 */ /* 0x000fe80000100a00 */
[----:B------:R2:W-:Y:S04]  /*130d40*/  STL.64 [R1+0x3e68], R6 ;  /* 0x003e680601007387 */ /* 0x0005e80000100a00 */
[----:B------:R-:W3:Y:S04]  /*130d50*/  LDL.LU.64 R102, [R1+0x8850] ;  /* 0x0088500001667983 */ /* 0x000ee80000300a00 */
[----:B------:R-:W3:Y:S04]  /*130d60*/  LDL.LU.64 R100, [R1+0x8848] ;  /* 0x0088480001647983 */ /* 0x000ee80000300a00 */
[----:B------:R-:W3:Y:S04]  /*130d70*/  LDL.LU R18, [R1+0x8844] ;  /* 0x0088440001127983 */ /* 0x000ee80000300800 */
[----:B------:R-:W3:Y:S01]  /*130d80*/  LDL.LU R19, [R1+0x8840] ;  /* 0x0088400001137983 */ /* 0x000ee20000300800 */
[----:B------:R-:W-:-:S02]  /*130d90*/  IMAD.MOV.U32 R245, RZ, RZ, R26 ;  /* 0x000000fffff57224 */ /* 0x000fc400078e001a */
[----:B------:R-:W-:Y:S02]  /*130da0*/  IMAD.MOV.U32 R244, RZ, RZ, R27 ;  /* 0x000000fffff47224 */ /* 0x000fe400078e001b */
[----:B------:R-:W-:Y:S02]  /*130db0*/  IMAD.MOV.U32 R10, RZ, RZ, R25 ;  /* 0x000000ffff0a7224 */ /* 0x000fe400078e0019 */
[----:B------:R-:W-:Y:S01]  /*130dc0*/  IMAD.MOV.U32 R11, RZ, RZ, R24 ;  /* 0x000000ffff0b7224 */ /* 0x000fe200078e0018 */
[----:B--2---:R-:W-:Y:S01]  /*130dd0*/  HMMA.1688.F32.TF32 R4, R236, R26, R12 ;  /* 0x0000001aec04723c */ /* 0x004fe2000008100c */
[----:B------:R-:W-:-:S15]  /*130de0*/  IMAD.MOV.U32 R12, RZ, RZ, R23 ;  /* 0x000000ffff0c7224 */ /* 0x000fde00078e0017 */
[----:B------:R-:W-:-:S03]  /*130df0*/  NOP ;  /* 0x0000000000007918 */ /* 0x000fc60000000000 */
[----:B------:R-:W-:Y:S04]  /*130e00*/  STL.64 [R1+0x3e50], R4 ;  /* 0x003e500401007387 */ /* 0x000fe80000100a00 */
[----:B------:R3:W-:Y:S04]  /*130e10*/  STL.64 [R1+0x3e58], R6 ;  /* 0x003e580601007387 */ /* 0x0007e80000100a00 */
[----:B------:R-:W2:Y:S04]  /*130e20*/  LDL.LU.64 R26, [R1+0x8838] ;  /* 0x00883800011a7983 */ /* 0x000ea80000300a00 */
[----:B------:R-:W2:Y:S04]  /*130e30*/  LDL.LU.64 R24, [R1+0x8830] ;  /* 0x0088300001187983 */ /* 0x000ea80000300a00 */
[----:B------:R-:W2:Y:S01]  /*130e40*/  LDL.LU R23, [R1+0x882c] ;  /* 0x00882c0001177983 */ /* 0x000ea20000300800 */
[----:B---3--:R-:W-:Y:S01]  /*130e50*/  HMMA.1688.F32.TF32 R4, R236, R30, R16 ;  /* 0x0000001eec04723c */ /* 0x008fe20000081010 */
[----:B------:R-:W-:-:S02]  /*130e60*/  IMAD.MOV.U32 R13, RZ, RZ, R3 ;  /* 0x000000ffff0d7224 */ /* 0x000fc400078e0003 */
[----:B------:R-:W3:Y:S01]  /*130e70*/  LDL.LU R3, [R1+0x8828] ;  /* 0x0088280001037983 */ /* 0x000ee20000300800 */
[----:B------:R-:W-:Y:S02]  /*130e80*/  IMAD.MOV.U32 R160, RZ, RZ, R30 ;  /* 0x000000ffffa07224 */ /* 0x000fe400078e001e */
[----:B------:R-:W-:Y:S02]  /*130e90*/  IMAD.MOV.U32 R161, RZ, RZ, R31 ;  /* 0x000000ffffa17224 */ /* 0x000fe400078e001f */
[----:B------:R-:W-:Y:S02]  /*130ea0*/  IMAD.MOV.U32 R14, RZ, RZ, R29 ;  /* 0x000000ffff0e7224 */ /* 0x000fe400078e001d */
[----:B------:R-:W-:-:S09]  /*130eb0*/  IMAD.MOV.U32 R15, RZ, RZ, R28 ;  /* 0x000000ffff0f7224 */ /* 0x000fd200078e001c */
[----:B------:R-:W-:Y:S04]  /*130ec0*/  STL.64 [R1+0x3e30], R4 ;  /* 0x003e300401007387 */ /* 0x000fe80000100a00 */
[----:B------:R2:W-:Y:S04]  /*130ed0*/  STL.64 [R1+0x3e38], R6 ;  /* 0x003e380601007387 */ /* 0x0005e80000100a00 */
[----:B------:R-:W3:Y:S04]  /*130ee0*/  LDL.LU.64 R30, [R1+0x8820] ;  /* 0x00882000011e7983 */ /* 0x000ee80000300a00 */
[----:B------:R-:W3:Y:S01]  /*130ef0*/  LDL.LU.64 R28, [R1+0x8818] ;  /* 0x00881800011c7983 */ /* 0x000ee20000300a00 */
[----:B------:R-:W-:-:S02]  /*130f00*/  IMAD.MOV.U32 R136, RZ, RZ, R34 ;  /* 0x000000ffff887224 */ /* 0x000fc400078e0022 */
[----:B------:R-:W-:Y:S01]  /*130f10*/  IMAD.MOV.U32 R243, RZ, RZ, R35 ;  /* 0x000000fffff37224 */ /* 0x000fe200078e0023 */
        /* <DEDUP_REMOVED lines=8> */
[----:B------:R-:W-:-:S15]  /*130fa0*/  IMAD.MOV.U32 R242, RZ, RZ, R39 ;  /* 0x000000fffff27224 */ /* 0x000fde00078e0027 */
[----:B------:R-:W-:Y:S01]  /*130fb0*/  NOP ;  /* 0x0000000000007918 */ /* 0x000fe20000000000 */
[----:B------:R-:W-:Y:S04]  /*130fc0*/  STL.64 [R1+0x3df0], R4 ;  /* 0x003df00401007387 */ /* 0x000fe80000100a00 */
[----:B------:R3:W-:Y:S04]  /*130fd0*/  STL.64 [R1+0x3df8], R6 ;  /* 0x003df80601007387 */ /* 0x0007e80000100a00 */
[----:B------:R-:W4:Y:S04]  /*130fe0*/  LDL.LU.64 R38, [R1+0x8800] ;  /* 0x0088000001267983 */ /* 0x000f280000300a00 */
[----:B------:R-:W4:Y:S01]  /*130ff0*/  LDL.LU.64 R36, [R1+0x87f8] ;  /* 0x0087f80001247983 */ /* 0x000f220000300a00 */
[----:B---3--:R-:W-:Y:S01]  /*131000*/  HMMA.1688.F32.TF32 R4, R236, R42, R28 ;  /* 0x0000002aec04723c */ /* 0x008fe2000008101c */
[----:B------:R-:W-:-:S02]  /*131010*/  IMAD.MOV.U32 R166, RZ, RZ, R42 ;  /* 0x000000ffffa67224 */ /* 0x000fc400078e002a */
[----:B------:R-:W-:-:S15]  /*131020*/  IMAD.MOV.U32 R167, RZ, RZ, R43 ;  /* 0x000000ffffa77224 */ /* 0x000fde00078e002b */
[----:B------:R-:W-:Y:S01]  /*131030*/  NOP ;  /* 0x0000000000007918 */ /* 0x000fe20000000000 */
        /* <DEDUP_REMOVED lines=12> */
[----:B----4-:R-:W-:Y:S01]  /*131100*/  HMMA.1688.F32.TF32 R16, R236, R50, R36 ;  /* 0x00000032ec10723c */ /* 0x010fe20000081024 */
[----:B-1----:R-:W-:-:S02]  /*131110*/  IMAD.MOV.U32 R7, RZ, RZ, R50 ;  /* 0x000000ffff077224 */ /* 0x002fc400078e0032 */
        /* <DEDUP_REMOVED lines=23> */
[----:B------:R-:W-:-:S15]  /*131290*/  IMAD.MOV.U32 R186, RZ, RZ, R70 ;  /* 0x000000ffffba7224 */ /* 0x000fde00078e0046 */
[----:B------:R-:W-:-:S03]  /*1312a0*/  NOP ;  /* 0x0000000000007918 */ /* 0x000fc60000000000 */
[----:B------:R-:W-:Y:S04]  /*1312b0*/  STL.64 [R1+0x3d20], R16 ;  /* 0x003d201001007387 */ /* 0x000fe80000100a00 */
[----:B------:R3:W-:Y:S02]  /*1312c0*/  STL.64 [R1+0x3d28], R18 ;  /* 0x003d281201007387 */ /* 0x0007e40000100a00 */
[----:B---3--:R-:W-:Y:S01]  /*1312d0*/  HMMA.1688.F32.TF32 R16, R236, R62, R52 ;  /* 0x0000003eec10723c */ /* 0x008fe20000081034 */
[----:B------:R-:W-:Y:S02]  /*1312e0*/  IMAD.MOV.U32 R187, RZ, RZ, R71 ;  /* 0x000000ffffbb7224 */ /* 0x000fe400078e0047 */
[----:B------:R-:W3:Y:S01]  /*1312f0*/  LDL.LU.64 R70, [R1+0x87a0] ;  /* 0x0087a00001467983 */ /* 0x000ee20000300a00 */
[----:B------:R-:W-:-:S03]  /*131300*/  IMAD.MOV.U32 R27, RZ, RZ, R62 ;  /* 0x000000ffff1b7224 */ /* 0x000fc600078e003e */
[----:B------:R-:W3:Y:S01]  /*131310*/  LDL.LU.64 R68, [R1+0x8798] ;  /* 0x0087980001447983 */ /* 0x000ee20000300a00 */
[----:B------:R-:W-:-:S11]  /*131320*/  IMAD.MOV.U32 R26, RZ, RZ, R63 ;  /* 0x000000ffff1a7224 */ /* 0x000fd600078e003f */
[----:B------:R-:W-:Y:S04]  /*131330*/  STL.64 [R1+0x3d00], R16 ;  /* 0x003d001001007387 */ /* 0x000fe80000100a00 */
[----:B------:R2:W-:Y:S04]  /*131340*/  STL.64 [R1+0x3d08], R18 ;  /* 0x003d081201007387 */ /* 0x0005e80000100a00 */
[----:B------:R-:W4:Y:S04]  /*131350*/  LDL.LU.64 R62, [R1+0x8790] ;  /* 0x00879000013e7983 */ /* 0x000f280000300a00 */
[----:B------:R-:W4:Y:S01]  /*131360*/  LDL.LU.64 R60, [R1+0x8788] ;  /* 0x00878800013c7983 */ /* 0x000f220000300a00 */
        /* <DEDUP_REMOVED lines=8> */
[----:B------:R-:W-:-:S02]  /*1313f0*/  IMAD.MOV.U32 R197, RZ, RZ, R74 ;  /* 0x000000ffffc57224 */ /* 0x000fc400078e004a */
[----:B------:R-:W-:Y:S02]  /*131400*/  IMAD.MOV.U32 R249, RZ, RZ, R75 ;  /* 0x000000fffff97224 */ /* 0x000fe400078e004b */
[----:B------:R-:W-:Y:S02]  /*131410*/  IMAD.MOV.U32 R35, RZ, RZ, R73 ;  /* 0x000000ffff237224 */ /* 0x000fe400078e0049 */
[----:B------:R-:W-:Y:S01]  /*131420*/  IMAD.MOV.U32 R30, RZ, RZ, R72 ;  /* 0x000000ffff1e7224 */ /* 0x000fe200078e0048 */
[----:B----4-:R-:W-:-:S15]  /*131430*/  HMMA.1688.F32.TF32 R16, R236, R74, R60 ;  /* 0x0000004aec10723c */ /* 0x010fde000008103c */
[----:B------:R-:W-:-:S04]  /*131440*/  NOP ;  /* 0x0000000000007918 */ /* 0x000fc80000000000 */
[----:B------:R-:W-:Y:S04]  /*131450*/  STL.64 [R1+0x3cc0], R16 ;  /* 0x003cc01001007387 */ /* 0x000fe80000100a00 */
[----:B------:R2:W-:Y:S04]  /*131460*/  STL.64 [R1+0x3cc8], R18 ;  /* 0x003cc81201007387 */ /* 0x0005e80000100a00 */
[----:B------:R-:W4:Y:S04]  /*131470*/  LDL.LU.64 R74, [R1+0x8770] ;  /* 0x00877000014a7983 */ /* 0x000f280000300a00 */
[----:B------:R-:W4:Y:S01]  /*131480*/  LDL.LU.64 R72, [R1+0x8768] ;  /* 0x0087680001487983 */ /* 0x000f220000300a00 */
[----:B------:R-:W-:-:S02]  /*131490*/  IMAD.MOV.U32 R23, RZ, RZ, R78 ;  /* 0x000000ffff177224 */ /* 0x000fc400078e004e */
[----:B------:R-:W-:Y:S02]  /*1314a0*/  IMAD.MOV.U32 R22, RZ, RZ, R79 ;  /* 0x000000ffff167224 */ /* 0x000fe400078e004f */
[----:B------:R-:W-:Y:S01]  /*1314b0*/  IMAD.MOV.U32 R34, RZ, RZ, R76 ;  /* 0x000000ffff227224 */ /* 0x000fe200078e004c */
[----:B--2---:R-:W-:-:S15]  /*1314c0*/  HMMA.1688.F32.TF32 R16, R236, R78, R64 ;  /* 0x0000004eec10723c */ /* 0x004fde0000081040 */
[----:B------:R-:W-:-:S04]  /*1314d0*/  NOP ;  /* 0x0000000000007918 */ /* 0x000fc80000000000 */
[----:B------:R1:W-:Y:S04]  /*1314e0*/  STL.64 [R1+0x3ca0], R16 ;  /* 0x003ca01001007387 */ /* 0x0003e80000100a00 */
[----:B------:R-:W-:Y:S04]  /*1314f0*/  STL.64 [R1+0x3ca8], R18 ;  /* 0x003ca81201007387 */ /* 0x000fe80000100a00 */
[----:B------:R-:W2:Y:S04]  /*131500*/  LDL.LU.64 R78, [R1+0x8760] ;  /* 0x00876000014e7983 */ /* 0x000ea80000300a00 */
[----:B------:R-:W2:Y:S01]  /*131510*/  LDL.LU.64 R76, [R1+0x8758] ;  /* 0x00875800014c7983 */ /* 0x000ea20000300a00 */
[----:B---3--:R-:W-:Y:S01]  /*131520*/  HMMA.1688.F32.TF32 R36, R236, R82, R68 ;  /* 0x00000052ec24723c */ /* 0x008fe20000081044 */
[----:B-1----:R-:W-:-:S02]  /*131530*/  IMAD.MOV.U32 R17, RZ, RZ, R82 ;  /* 0x000000ffff117224 */ /* 0x002fc400078e0052 */
[----:B------:R-:W-:-:S15]  /*131540*/  IMAD.MOV.U32 R16, RZ, RZ, R83 ;  /* 0x000000ffff107224 */ /* 0x000fde00078e0053 */
[----:B------:R-:W-:Y:S01]  /*131550*/  NOP ;  /* 0x0000000000007918 */ /* 0x000fe20000000000 */
[----:B------:R-:W-:Y:S04]  /*131560*/  STL.64 [R1+0x3c80], R36 ;  /* 0x003c802401007387 */ /* 0x000fe80000100a00 */
[----:B------:R4:W-:Y:S04]  /*131570*/  STL.64 [R1+0x3c88], R38 ;  /* 0x003c882601007387 */ /* 0x0009e80000100a00 */
[----:B------:R-:W3:Y:S04]  /*131580*/  LDL.LU.64 R82, [R1+0x8750] ;  /* 0x0087500001527983 */ /* 0x000ee80000300a00 */
[----:B------:R-:W3:Y:S01]  /*131590*/  LDL.LU.64 R80, [R1+0x8748] ;  /* 0x0087480001507983 */ /* 0x000ee20000300a00 */
[----:B----4-:R-:W-:Y:S01]  /*1315a0*/  HMMA.1688.F32.TF32 R36, R236, R86, R72 ;  /* 0x00000056ec24723c */ /* 0x010fe20000081048 */
[----:B------:R-:W-:-:S02]  /*1315b0*/  IMAD.MOV.U32 R248, RZ, RZ, R86 ;  /* 0x000000fffff87224 */ /* 0x000fc400078e0056 */
[----:B------:R-:W-:-:S15]  /*1315c0*/  IMAD.MOV.U32 R133, RZ, RZ, R87 ;  /* 0x000000ffff857224 */ /* 0x000fde00078e0057 */
[----:B------:R-:W-:Y:S01]  /*1315d0*/  NOP ;  /* 0x0000000000007918 */ /* 0x000fe20000000000 */
        /* <DEDUP_REMOVED lines=12> */
[----:B---3--:R-:W-:Y:S01]  /*1316a0*/  HMMA.1688.F32.TF32 R36, R236, R94, R80 ;  /* 0x0000005eec24723c */ /* 0x008fe20000081050 */
[----:B------:R-:W-:-:S15]  /*1316b0*/  IMAD.MOV.U32 R5, RZ, RZ, R94 ;  /* 0x000000ffff057224 */ /* 0x000fde00078e005e */
[----:B------:R-:W-:-:S03]  /*1316c0*/  NOP ;  /* 0x0000000000007918 */ /* 0x000fc60000000000 */
[----:B------:R-:W-:Y:S04]  /*1316d0*/  STL.64 [R1+0x3c20], R36 ;  /* 0x003c202401007387 */ /* 0x000fe80000100a00 */
[----:B------:R4:W-:Y:S02]  /*1316e0*/  STL.64 [R1+0x3c28], R38 ;  /* 0x003c282601007387 */ /* 0x0009e40000100a00 */
[----:B----4-:R-:W-:Y:S01]  /*1316f0*/  HMMA.1688.F32.TF32 R36, R236, R98, R84 ;  /* 0x00000062ec24723c */ /* 0x010fe20000081054 */
[----:B------:R-:W-:Y:S02]  /*131700*/  IMAD.MOV.U32 R4, RZ, RZ, R95 ;  /* 0x000000ffff047224 */ /* 0x000fe400078e005f */
[----:B------:R-:W3:Y:S04]  /*131710*/  LDL.LU.64 R94, [R1+0x8720] ;  /* 0x00872000015e7983 */ /* 0x000ee80000300a00 */
[----:B------:R-:W3:-:S12]  /*131720*/  LDL.LU.64 R92, [R1+0x8718] ;  /* 0x00871800015c7983 */ /* 0x000ed80000300a00 */
[----:B------:R-:W-:Y:S04]  /*131730*/  STL.64 [R1+0x3c10], R36 ;  /* 0x003c102401007387 */ /* 0x000fe80000100a00 */
[----:B------:R2:W-:Y:S01]  /*131740*/  STL.64 [R1+0x3c18], R38 ;  /* 0x003c182601007387 */ /* 0x0005e20000100a00 */
[----:B------:R-:W-:Y:S02]  /*131750*/  IMAD.MOV.U32 R128, RZ, RZ, R98 ;  /* 0x000000ffff807224 */ /* 0x000fe400078e0062 */
[----:B------:R-:W-:Y:S02]  /*131760*/  IMAD.MOV.U32 R21, RZ, RZ, R99 ;  /* 0x000000ffff157224 */ /* 0x000fe400078e0063 */
[----:B------:R-:W4:Y:S01]  /*131770*/  LDL.LU.64 R98, [R1+0x8710] ;  /* 0x0087100001627983 */ /* 0x000f220000300a00 */
[----:B------:R-:W-:-:S03]  /*131780*/  IMAD.MOV.U32 R31, RZ, RZ, R0 ;  /* 0x000000ffff1f7224 */ /* 0x000fc600078e0000 */
[----:B------:R-:W4:Y:S01]  /*131790*/  LDL.LU.64 R96, [R1+0x8708] ;  /* 0x0087080001607983 */ /* 0x000f220000300a00 */
[----:B------:R-:W-:-:S03]  /*1317a0*/  IMAD.MOV.U32 R20, RZ, RZ, R106 ;  /* 0x000000ffff147224 */ /* 0x000fc600078e006a */
[----:B------:R-:W4:Y:S01]  /*1317b0*/  LDL.LU.64 R18, [R1+0x6410] ;  /* 0x0064100001127983 */ /* 0x000f220000300a00 */
[----:B------:R-:W-:Y:S01]  /*1317c0*/  IMAD.MOV.U32 R0, RZ, RZ, R107 ;  /* 0x000000ffff007224 */ /* 0x000fe200078e006b */
[----:B--2---:R-:W-:-:S15]  /*1317d0*/  HMMA.1688.F32.TF32 R36, R236, R106, R88 ;  /* 0x0000006aec24723c */ /* 0x004fde0000081058 */
[----:B------:R-:W-:-:S04]  /*1317e0*/  NOP ;  /* 0x0000000000007918 */ /* 0x000fc80000000000 */
[----:B------:R-:W-:Y:S04]  /*1317f0*/  STL.64 [R1+0x3bf0], R36 ;  /* 0x003bf02401007387 */ /* 0x000fe80000100a00 */
[----:B------:R4:W-:Y:S04]  /*131800*/  STL.64 [R1+0x3bf8], R38 ;  /* 0x003bf82601007387 */ /* 0x0009e80000100a00 */
[----:B------:R-:W2:Y:S04]  /*131810*/  LDL.LU.64 R106, [R1+0x8700] ;  /* 0x00870000016a7983 */ /* 0x000ea80000300a00 */
[----:B------:R-:W2:Y:S01]  /*131820*/  LDL.LU.64 R104, [R1+0x86f8] ;  /* 0x0086f80001687983 */ /* 0x000ea20000300a00 */
[C---:B------:R-:W-:Y:S08]  /*131830*/  HMMA.1688.F32.TF32 R32, R236.reuse, R34, R100 ;  /* 0x00000022ec20723c */ /* 0x040ff00000081064 */
[C---:B---3--:R-:W-:Y:S08]  /*131840*/  HMMA.1688.F32.TF32 R40, R236.reuse, R130, R92 ;  /* 0x00000082ec28723c */ /* 0x048ff0000008105c */
[----:B----4-:R-:W-:Y:S11]  /*131850*/  HMMA.1688.F32.TF32 R36, R236, R134, R96 ;  /* 0x00000086ec24723c */ /* 0x010ff60000081060 */
[----:B------:R-:W-:Y:S04]  /*131860*/  STL.64 [R1+0x3bd0], R40 ;  /* 0x003bd02801007387 */ /* 0x000fe80000100a00 */
[----:B------:R-:W-:Y:S04]  /*131870*/  STL.64 [R1+0x3bd8], R42 ;  /* 0x003bd82a01007387 */ /* 0x000fe80000100a00 */
[----:B------:R-:W-:Y:S04]  /*131880*/  STL.64 [R1+0x3bc0], R36 ;  /* 0x003bc02401007387 */ /* 0x000fe80000100a00 */
[----:B------:R-:W-:Y:S04]  /*131890*/  STL.64 [R1+0x3bc8], R38 ;  /* 0x003bc82601007387 */ /* 0x000fe80000100a00 */
[----:B------:R-:W-:Y:S04]  /*1318a0*/  STL.64 [R1+0x5770], R32 ;  /* 0x0057702001007387 */ /* 0x000fe80000100a00 */
[----:B------:R1:W-:Y:S04]  /*1318b0*/  STL.64 [R1+0x5778], R34 ;  /* 0x0057782201007387 */ /* 0x0003e80000100a00 */
[----:B-1----:R-:W3:Y:S04]  /*1318c0*/  LDL.LU.64 R34, [R1+0x6308] ;  /* 0x0063080001227983 */ /* 0x002ee80000300a00 */
[----:B------:R-:W4:Y:S01]  /*1318d0*/  LDL.LU.64 R32, [R1+0x6230] ;  /* 0x0062300001207983 */ /* 0x000f220000300a00 */
[----:B------:R-:W-:Y:S01]  /*1318e0*/  HMMA.1688.F32.TF32 R36, R232, R14, R112 ;  /* 0x0000000ee824723c */ /* 0x000fe20000081070 */
[----:B------:R-:W-:-:S04]  /*1318f0*/  IMAD.SHL.U32 R54, R169, 0x40, RZ ;  /* 0x00000040a9367824 */ /* 0x000fc800078e00ff */
[----:B------:R-:W-:Y:S02]  /*131900*/  IMAD.SHL.U32 R54, R54, 0x4, RZ ;  /* 0x0000000436367824 */ /* 0x000fe400078e00ff */
[----:B------:R-:W-:Y:S02]  /*131910*/  IMAD.MOV.U32 R251, RZ, RZ, R170 ;  /* 0x000000fffffb7224 */ /* 0x000fe400078e00aa */
        /* <DEDUP_REMOVED lines=8> */
[----:B------:R-:W-:-:S15]  /*1319a0*/  IADD3 R10, P0, PT, R18, R54, RZ ;  /* 0x00000036120a7210 */ /* 0x000fde0007f1e0ff */
[----:B------:R-:W-:-:S03]  /*1319b0*/  NOP ;  /* 0x0000000000007918 */ /* 0x000fc60000000000 */
[----:B------:R-:W-:Y:S04]  /*1319c0*/  STL.64 [R1+0x3910], R28 ;  /* 0x0039101c01007387 */ /* 0x000fe80000100a00 */
[----:B------:R1:W-:Y:S02]  /*1319d0*/  STL.64 [R1+0x3918], R30 ;  /* 0x0039181e01007387 */ /* 0x0003e40000100a00 */
[----:B-1----:R-:W-:Y:S02]  /*1319e0*/  HMMA.1688.F32.TF32 R28, R232, R170, R116 ;  /* 0x000000aae81c723c */ /* 0x002fe40000081074 */
[----:B------:R-:W-:Y:S04]  /*1319f0*/  STL.64 [R1+0x38d0], R36 ;  /* 0x0038d02401007387 */ /* 0x000fe80000100a00 */
[----:B------:R-:W-:Y:S04]  /*131a00*/  STL.64 [R1+0x38d8], R38 ;  /* 0x0038d82601007387 */ /* 0x000fe80000100a00 */
[----:B------:R-:W-:Y:S09]  /*131a10*/  STL [R1+0x280], R10 ;  /* 0x0002800a01007387 */ /* 0x000ff20000100800 */
[----:B------:R1:W-:Y:S04]  /*131a20*/  STL.64 [R1+0x38b0], R28 ;  /* 0x0038b01c01007387 */ /* 0x0003e80000100a00 */
[----:B------:R3:W-:Y:S04]  /*131a30*/  STL.64 [R1+0x38b8], R30 ;  /* 0x0038b81e01007387 */ /* 0x0007e80000100a00 */
[----:B------:R-:W2:Y:S04]  /*131a40*/  LDL.LU.64 R170, [R1+0x86f0] ;  /* 0x0086f00001aa7983 */ /* 0x000ea80000300a00 */
[----:B------:R-:W2:Y:S01]  /*131a50*/  LDL.LU.64 R168, [R1+0x86e8] ;  /* 0x0086e80001a87983 */ /* 0x000ea20000300a00 */
[----:B-1----:R-:W-:-:S02]  /*131a60*/  IMAD.MOV.U32 R28, RZ, RZ, R142 ;  /* 0x000000ffff1c7224 */ /* 0x002fc400078e008e */
[----:B------:R-:W-:Y:S01]  /*131a70*/  IMAD.MOV.U32 R29, RZ, RZ, R143 ;  /* 0x000000ffff1d7224 */ /* 0x000fe200078e008f */
[----:B------:R-:W2:Y:S04]  /*131a80*/  LDL.LU R142, [R1+0x86e4] ;  /* 0x0086e400018e7983 */ /* 0x000ea80000300800 */
[----:B------:R-:W2:Y:S01]  /*131a90*/  LDL.LU R143, [R1+0x86e0] ;  /* 0x0086e000018f7983 */ /* 0x000ea20000300800 */
[----:B------:R-:W-:Y:S01]  /*131aa0*/  IMAD.X R10, R19, 0x1, R3, P0 ;  /* 0x00000001130a7824 */ /* 0x000fe200000e0603 */
[-C--:B---3--:R-:W-:Y:S02]  /*131ab0*/  IADD3 R14, P0, PT, R34, R54.reuse, RZ ;  /* 0x00000036220e7210 */ /* 0x088fe40007f1e0ff */
[----:B------:R-:W3:Y:S01]  /*131ac0*/  LDL.LU.64 R38, [R1+0x6750] ;  /* 0x0067500001267983 */ /* 0x000ee20000300a00 */
[----:B----4-:R-:W-:-:S03]  /*131ad0*/  IADD3 R11, P1, PT, R32, R54, RZ ;  /* 0x00000036200b7210 */ /* 0x010fc60007f3e0ff */
[----:B------:R-:W4:Y:S04]  /*131ae0*/  LDL.LU.64 R36, [R1+0x6618] ;  /* 0x0066180001247983 */ /* 0x000f280000300a00 */
[----:B------:R2:W-:Y:S04]  /*131af0*/  STL [R1+0x270], R10 ;  /* 0x0002700a01007387 */ /* 0x0005e80000100800 */
[----:B------:R-:W3:Y:S04]  /*131b00*/  LDL.LU.64 R50, [R1+0x6520] ;  /* 0x0065200001327983 */ /* 0x000ee80000300a00 */
[----:B------:R-:W-:Y:S01]  /*131b10*/  STL [R1+0x344], R14 ;  /* 0x0003440e01007387 */ /* 0x000fe20000100800 */
[----:B------:R-:W-:-:S03]  /*131b20*/  IMAD.MOV.U32 R19, RZ, RZ, R146 ;  /* 0x000000ffff137224 */ /* 0x000fc600078e0092 */
[----:B------:R1:W-:Y:S01]  /*131b30*/  STL [R1+0x3f8], R11 ;  /* 0x0003f80b01007387 */ /* 0x0003e20000100800 */
[----:B------:R-:W-:Y:S02]  /*131b40*/  IMAD.MOV.U32 R18, RZ, RZ, R147 ;  /* 0x000000ffff127224 */ /* 0x000fe400078e0093 */
[----:B------:R-:W-:Y:S02]  /*131b50*/  IMAD.MOV.U32 R30, RZ, RZ, R145 ;  /* 0x000000ffff1e7224 */ /* 0x000fe400078e0091 */
[----:B------:R-:W-:Y:S01]  /*131b60*/  IMAD.MOV.U32 R31, RZ, RZ, R144 ;  /* 0x000000ffff1f7224 */ /* 0x000fe200078e0090 */
[----:B--2---:R-:W-:-:S05]  /*131b70*/  IADD3 R10, P2, PT, R24, R54, RZ ;  /* 0x00000036180a7210 */ /* 0x004fca0007f5e0ff */
[----:B------:R2:W-:Y:S01]  /*131b80*/  STL [R1+0x1490], R10 ;  /* 0x0014900a01007387 */ /* 0x0005e20000100800 */
[----:B------:R-:W-:-:S15]  /*131b90*/  HMMA.1688.F32.TF32 R40, R232, R146, R140 ;  /* 0x00000092e828723c */ /* 0x000fde000008108c */
[----:B------:R-:W-:-:S04]  /*131ba0*/  NOP ;  /* 0x0000000000007918 */ /* 0x000fc80000000000 */
[----:B------:R-:W-:Y:S04]  /*131bb0*/  STL.64 [R1+0x38a0], R40 ;  /* 0x0038a02801007387 */ /* 0x000fe80000100a00 */
[----:B------:R3:W-:Y:S04]  /*131bc0*/  STL.64 [R1+0x38a8], R42 ;  /* 0x0038a82a01007387 */ /* 0x0007e80000100a00 */
[----:B------:R-:W4:Y:S04]  /*131bd0*/  LDL.LU.64 R146, [R1+0x86d8] ;  /* 0x0086d80001927983 */ /* 0x000f280000300a00 */
[----:B------:R-:W4:Y:S01]  /*131be0*/  LDL.LU.64 R144, [R1+0x86d0] ;  /* 0x0086d00001907983 */ /* 0x000f220000300a00 */
[----:B-1----:R-:W-:-:S02]  /*131bf0*/  IMAD.X R11, R35, 0x1, R3, P0 ;  /* 0x00000001230b7824 */ /* 0x002fc400000e0603 */
[--C-:B--2---:R-:W-:Y:S01]  /*131c00*/  IMAD.X R10, R33, 0x1, R3.reuse, P1 ;  /* 0x00000001210a7824 */ /* 0x104fe200008e0603 */
[----:B------:R-:W2:Y:S04]  /*131c10*/  LDL.LU.64 R48, [R1+0x6428] ;  /* 0x0064280001307983 */ /* 0x000ea80000300a00 */
[----:B------:R1:W-:Y:S04]  /*131c20*/  STL [R1+0x340], R11 ;  /* 0x0003400b01007387 */ /* 0x0003e80000100800 */
[----:B---3--:R-:W3:Y:S04]  /*131c30*/  LDL.LU.64 R42, [R1+0x6320] ;  /* 0x00632000012a7983 */ /* 0x008ee80000300a00 */
[----:B------:R1:W-:Y:S02]  /*131c40*/  STL [R1+0x3f0], R10 ;  /* 0x0003f00a01007387 */ /* 0x0003e40000100800 */
[----:B-1----:R-:W-:-:S02]  /*131c50*/  IMAD.X R11, R25, 0x1, R3, P2 ;  /* 0x00000001190b7824 */ /* 0x002fc400010e0603 */
[----:B------:R-:W2:Y:S01]  /*131c60*/  LDL.LU.64 R40, [R1+0x6248] ;  /* 0x0062480001287983 */ /* 0x000ea20000300a00 */
[-C--:B------:R-:W-:Y:S02]  /*131c70*/  IADD3 R247, P1, PT, R38, R54.reuse, RZ ;  /* 0x0000003626f77210 */ /* 0x080fe40007f3e0ff */
[-C--:B------:R-:W-:Y:S01]  /*131c80*/  IADD3 R10, P0, PT, R44, R54.reuse, RZ ;  /* 0x000000362c0a7210 */ /* 0x080fe20007f1e0ff */
[----:B------:R4:W-:Y:S04]  /*131c90*/  STL [R1+0x1488], R11 ;  /* 0x0014880b01007387 */ /* 0x0009e80000100800 */
[----:B------:R-:W2:Y:S04]  /*131ca0*/  LDL.LU R32, [R1+0x7c0] ;  /* 0x0007c00001207983 */ /* 0x000ea80000300800 */
[----:B------:R1:W-:Y:S01]  /*131cb0*/  STL [R1+0x14d4], R10 ;  /* 0x0014d40a01007387 */ /* 0x0003e20000100800 */
[----:B----4-:R-:W-:-:S03]  /*131cc0*/  IADD3 R11, P2, PT, R36, R54, RZ ;  /* 0x00000036240b7210 */ /* 0x010fc60007f5e0ff */
[----:B------:R-:W4:Y:S04]  /*131cd0*/  LDL.LU R33, [R1+0x7c4] ;  /* 0x0007c40001217983 */ /* 0x000f280000300800 */
[----:B------:R-:W2:Y:S01]  /*131ce0*/  LDL.LU.64 R14, [R1+0x61b8] ;  /* 0x0061b800010e7983 */ /* 0x000ea20000300a00 */
[----:B-1----:R-:W-:-:S03]  /*131cf0*/  IADD3 R10, P3, PT, R50, R54, RZ ;  /* 0x00000036320a7210 */ /* 0x002fc60007f7e0ff */
[----:B------:R-:W-:Y:S01]  /*131d00*/  STL [R1+0x8518], R247 ;  /* 0x008518f701007387 */ /* 0x000fe20000100800 */
[----:B------:R-:W-:-:S03]  /*131d10*/  IMAD.MOV.U32 R25, RZ, RZ, R158 ;  /* 0x000000ffff197224 */ /* 0x000fc600078e009e */
[----:B------:R-:W-:Y:S01]  /*131d20*/  STL [R1+0xd0], R11 ;  /* 0x0000d00b01007387 */ /* 0x000fe20000100800 */
[----:B------:R-:W-:-:S03]  /*131d30*/  IMAD.MOV.U32 R24, RZ, RZ, R159 ;  /* 0x000000ffff187224 */ /* 0x000fc600078e009f */
[----:B------:R1:W-:Y:S01]  /*131d40*/  STL [R1+0x198], R10 ;  /* 0x0001980a01007387 */ /* 0x0003e20000100800 */
[----:B------:R-:W-:Y:S02]  /*131d50*/  IMAD.MOV.U32 R34, RZ, RZ, R157 ;  /* 0x000000ffff227224 */ /* 0x000fe400078e009d */
[----:B------:R-:W-:Y:S02]  /*131d60*/  IMAD.MOV.U32 R35, RZ, RZ, R156 ;  /* 0x000000ffff237224 */ /* 0x000fe400078e009c */
[--C-:B------:R-:W-:Y:S02]  /*131d70*/  IMAD.X R52, R45, 0x1, R3.reuse, P0 ;  /* 0x000000012d347824 */ /* 0x100fe400000e0603 */
[--C-:B------:R-:W-:Y:S02]  /*131d80*/  IMAD.X R246, R39, 0x1, R3.reuse, P1 ;  /* 0x0000000127f67824 */ /* 0x100fe400008e0603 */
[----:B------:R-:W-:Y:S02]  /*131d90*/  IMAD.X R37, R37, 0x1, R3, P2 ;  /* 0x0000000125257824 */ /* 0x000fe400010e0603 */
[----:B------:R-:W-:-:S02]  /*131da0*/  IMAD.MOV.U32 R36, RZ, RZ, R149 ;  /* 0x000000ffff247224 */ /* 0x000fc400078e0095 */
[----:B------:R-:W-:Y:S01]  /*131db0*/  IMAD.MOV.U32 R38, RZ, RZ, R151 ;  /* 0x000000ffff267224 */ /* 0x000fe200078e0097 */
[----:B------:R-:W-:-:S15]  /*131dc0*/  HMMA.1688.F32.TF32 R56, R232, R158, R144 ;  /* 0x0000009ee838723c */ /* 0x000fde0000081090 */
[----:B------:R-:W-:-:S04]  /*131dd0*/  NOP ;  /* 0x0000000000007918 */ /* 0x000fc80000000000 */
[----:B------:R-:W-:Y:S04]  /*131de0*/  STL.64 [R1+0x3870], R56 ;  /* 0x0038703801007387 */ /* 0x000fe80000100a00 */
[----:B------:R-:W-:Y:S04]  /*131df0*/  STL.64 [R1+0x3878], R58 ;  /* 0x0038783a01007387 */ /* 0x000fe80000100a00 */
[----:B------:R-:W4:Y:S04]  /*131e00*/  LDL.LU.64 R158, [R1+0x86c8] ;  /* 0x0086c800019e7983 */ /* 0x000f280000300a00 */
[----:B------:R-:W4:Y:S04]  /*131e10*/  LDL.LU.64 R156, [R1+0x86c0] ;  /* 0x0086c000019c7983 */ /* 0x000f280000300a00 */
[----:B-1----:R-:W4:Y:S04]  /*131e20*/  LDL.LU.64 R10, [R1+0x6158] ;  /* 0x00615800010a7983 */ /* 0x002f280000300a00 */
[----:B------:R-:W4:Y:S04]  /*131e30*/  LDL.LU.64 R46, [R1+0x6748] ;  /* 0x00674800012e7983 */ /* 0x000f280000300a00 */
[----:B------:R-:W4:Y:S04]  /*131e40*/  LDL.LU.64 R44, [R1+0x6620] ;  /* 0x00662000012c7983 */ /* 0x000f280000300a00 */
[----:B------:R-:W-:Y:S04]  /*131e50*/  STL [R1+0x14d0], R52 ;  /* 0x0014d03401007387 */ /* 0x000fe80000100800 */
[----:B------:R-:W-:Y:S04]  /*131e60*/  STL [R1+0x851c], R246 ;  /* 0x00851cf601007387 */ /* 0x000fe80000100800 */
[----:B------:R-:W4:Y:S04]  /*131e70*/  LDL.LU R149, [R1+0x86b8] ;  /* 0x0086b80001957983 */ /* 0x000f280000300800 */
[----:B------:R1:W-:Y:S02]  /*131e80*/  STL [R1+0xc0], R37 ;  /* 0x0000c02501007387 */ /* 0x0003e40000100800 */
[----:B-1----:R-:W-:-:S02]  /*131e90*/  IMAD.MOV.U32 R37, RZ, RZ, R150 ;  /* 0x000000ffff257224 */ /* 0x002fc400078e0096 */
[----:B------:R-:W4:Y:S04]  /*131ea0*/  LDL.LU R150, [R1+0x86b4] ;  /* 0x0086b40001967983 */ /* 0x000f280000300800 */
[----:B------:R-:W4:Y:S01]  /*131eb0*/  LDL.LU R151, [R1+0x86b0] ;  /* 0x0086b00001977983 */ /* 0x000f220000300800 */
[----:B------:R-:W-:-:S03]  /*131ec0*/  IMAD.MOV.U32 R39, RZ, RZ, R155 ;  /* 0x000000ffff277224 */ /* 0x000fc600078e009b */
[----:B------:R-:W4:Y:S01]  /*131ed0*/  LDL.LU R155, [R1+0x86ac] ;  /* 0x0086ac00019b7983 */ /* 0x000f220000300800 */
[--C-:B------:R-:W-:Y:S01]  /*131ee0*/  IMAD.X R51, R51, 0x1, R3.reuse, P3 ;  /* 0x0000000133337824 */ /* 0x100fe200018e0603 */
[-C--:B--2---:R-:W-:Y:S02]  /*131ef0*/  IADD3 R50, P0, PT, R48, R54.reuse, RZ ;  /* 0x0000003630327210 */ /* 0x084fe40007f1e0ff */
[----:B------:R-:W2:Y:S01]  /*131f00*/  LDL.LU.64 R56, [R1+0x6530] ;  /* 0x0065300001387983 */ /* 0x000ea20000300a00 */
[-C--:B---3--:R-:W-:Y:S02]  /*131f10*/  IADD3 R53, P1, PT, R42, R54.reuse, RZ ;  /* 0x000000362a357210 */ /* 0x088fe40007f3e0ff */
[----:B------:R-:W-:Y:S01]  /*131f20*/  IADD3 R52, P2, PT, R40, R54, RZ ;  /* 0x0000003628347210 */ /* 0x000fe20007f5e0ff */
[----:B------:R-:W-:Y:S04]  /*131f30*/  STL [R1+0x188], R51 ;  /* 0x0001883301007387 */ /* 0x000fe80000100800 */
[----:B------:R1:W-:Y:S04]  /*131f40*/  STL [R1+0x25c], R50 ;  /* 0x00025c3201007387 */ /* 0x0003e80000100800 */
[----:B-1----:R-:W3:Y:S04]  /*131f50*/  LDL.LU.64 R50, [R1+0x6438] ;  /* 0x0064380001327983 */ /* 0x002ee80000300a00 */
[----:B------:R-:W-:Y:S04]  /*131f60*/  STL [R1+0x32c], R53 ;  /* 0x00032c3501007387 */ /* 0x000fe80000100800 */
[----:B------:R1:W-:Y:S01]  /*131f70*/  STL [R1+0x3e0], R52 ;  /* 0x0003e03401007387 */ /* 0x0003e20000100800 */
[----:B----4-:R-:W-:Y:S01]  /*131f80*/  HMMA.1688.F32.TF32 R60, R232, R30, R148 ;  /* 0x0000001ee83c723c */ /* 0x010fe20000081094 */
[----:B------:R-:W-:-:S02]  /*131f90*/  IMAD.X R30, R49, 0x1, R3, P0 ;  /* 0x00000001311e7824 */ /* 0x000fc400000e0603 */
[----:B------:R-:W4:Y:S01]  /*131fa0*/  LDL.LU.64 R48, [R1+0x6330] ;  /* 0x0063300001307983 */ /* 0x000f220000300a00 */
[----:B------:R-:W-:-:S15]  /*131fb0*/  IMAD.X R31, R43, 0x1, R3, P1 ;  /* 0x000000012b1f7824 */ /* 0x000fde00008e0603 */
[----:B------:R-:W-:Y:S04]  /*131fc0*/  STL.64 [R1+0x3850], R60 ;  /* 0x0038503c01007387 */ /* 0x000fe80000100a00 */
[----:B------:R-:W-:Y:S04]  /*131fd0*/  STL.64 [R1+0x3858], R62 ;  /* 0x0038583e01007387 */ /* 0x000fe80000100a00 */
[----:B------:R2:W-:Y:S04]  /*131fe0*/  STL [R1+0x250], R30 ;  /* 0x0002501e01007387 */ /* 0x0005e80000100800 */
[----:B------:R-:W-:Y:S04]  /*131ff0*/  STL [R1+0x320], R31 ;  /* 0x0003201f01007387 */ /* 0x000fe80000100800 */
[----:B-1----:R-:W4:Y:S01]  /*132000*/  LDL.LU.64 R52, [R1+0x6258] ;  /* 0x0062580001347983 */ /* 0x002f220000300a00 */
[----:B--2---:R-:W-:-:S05]  /*132010*/  IMAD.X R30, R41, 0x1, R3, P2 ;  /* 0x00000001291e7824 */ /* 0x004fca00010e0603 */
[----:B------:R1:W-:Y:S04]  /*132020*/  STL [R1+0x3d8], R30 ;  /* 0x0003d81e01007387 */ /* 0x0003e80000100800 */
[----:B-1----:R-:W2:Y:S01]  /*132030*/  LDL.LU.64 R30, [R1+0x61c8] ;  /* 0x0061c800011e7983 */ /* 0x002ea20000300a00 */
[----:B------:R-:W-:Y:S01]  /*132040*/  HMMA.1688.F32.TF32 R60, R232, R34, R152 ;  /* 0x00000022e83c723c */ /* 0x000fe20000081098 */
[-C--:B------:R-:W-:Y:S01]  /*132050*/  IADD3 R40, P0, PT, R14, R54.reuse, RZ ;  /* 0x000000360e287210 */ /* 0x080fe20007f1e0ff */
[----:B------:R-:W-:Y:S01]  /*132060*/  IMAD.MOV.U32 R42, RZ, RZ, R245 ;  /* 0x000000ffff2a7224 */ /* 0x000fe200078e00f5 */
[-C--:B------:R-:W-:Y:S02]  /*132070*/  IADD3 R245, P2, PT, R46, R54.reuse, RZ ;  /* 0x000000362ef57210 */ /* 0x080fe40007f5e0ff */
[----:B------:R-:W-:Y:S01]  /*132080*/  IADD3 R55, P1, PT, R10, R54, RZ ;  /* 0x000000360a377210 */ /* 0x000fe20007f3e0ff */
[----:B------:R1:W-:Y:S01]  /*132090*/  STL [R1+0x147c], R40 ;  /* 0x00147c2801007387 */ /* 0x0003e20000100800 */
[----:B------:R-:W-:-:S03]  /*1320a0*/  IMAD.X R35, R15, 0x1, R3, P0 ;  /* 0x000000010f237824 */ /* 0x000fc600000e0603 */
[----:B-1----:R-:W2:Y:S04]  /*1320b0*/  LDL.LU R40, [R1+0x7a0] ;  /* 0x0007a00001287983 */ /* 0x002ea80000300800 */
[----:B------:R-:W2:Y:S04]  /*1320c0*/  LDL.LU R41, [R1+0x7a4] ;  /* 0x0007a40001297983 */ /* 0x000ea80000300800 */
[----:B------:R-:W-:Y:S04]  /*1320d0*/  STL [R1+0x8520], R245 ;  /* 0x008520f501007387 */ /* 0x000fe80000100800 */
[----:B------:R1:W-:Y:S01]  /*1320e0*/  STL [R1+0x14cc], R55 ;  /* 0x0014cc3701007387 */ /* 0x0003e20000100800 */
[----:B------:R-:W-:Y:S01]  /*1320f0*/  IMAD.X R34, R11, 0x1, R3, P1 ;  /* 0x000000010b227824 */ /* 0x000fe200008e0603 */
[----:B-1----:R-:W-:Y:S01]  /*132100*/  IADD3 R55, P3, PT, R44, R54, RZ ;  /* 0x000000362c377210 */ /* 0x002fe20007f7e0ff */
[----:B------:R-:W-:-:S04]  /*132110*/  IMAD.MOV.U32 R43, RZ, RZ, R244 ;  /* 0x000000ffff2b7224 */ /* 0x000fc800078e00f4 */
[----:B------:R1:W-:Y:S04]  /*132120*/  STL [R1+0xb0], R55 ;  /* 0x0000b03701007387 */ /* 0x0003e80000100800 */
[----:B------:R-:W2:Y:S01]  /*132130*/  LDL.LU.64 R14, [R1+0x6160] ;  /* 0x00616000010e7983 */ /* 0x000ea20000300a00 */
[----:B------:R-:W-:-:S03]  /*132140*/  IMAD.X R244, R47, 0x1, R3, P2 ;  /* 0x000000012ff47824 */ /* 0x000fc600010e0603 */
[----:B------:R-:W-:Y:S01]  /*132150*/  STL.64 [R1+0x39c0], R60 ;  /* 0x0039c03c01007387 */ /* 0x000fe20000100a00 */
[----:B------:R-:W-:Y:S01]  /*132160*/  IMAD.MOV.U32 R46, RZ, RZ, R160 ;  /* 0x000000ffff2e7224 */ /* 0x000fe200078e00a0 */
[----:B-1----:R-:W1:Y:S02]  /*132170*/  LDC R55, c[0x0][0x3ac] ;  /* 0x0000eb00ff377b82 */ /* 0x002e640000000800 */
[----:B------:R3:W-:Y:S04]  /*132180*/  STL.64 [R1+0x39c8], R62 ;  /* 0x0039c83e01007387 */ /* 0x0007e80000100a00 */
[----:B------:R3:W-:Y:S04]  /*132190*/  STL [R1+0x1478], R35 ;  /* 0x0014782301007387 */ /* 0x0007e80000100800 */
[----:B------:R-:W2:Y:S01]  /*1321a0*/  LDL.LU.64 R10, [R1+0x6740] ;  /* 0x00674000010a7983 */ /* 0x000ea20000300a00 */
[----:B---3--:R-:W-:Y:S03]  /*1321b0*/  HMMA.1688.F32.TF32 R60, R232, R38, R156 ;  /* 0x00000026e83c723c */ /* 0x008fe6000008109c */
[----:B------:R3:W-:Y:S01]  /*1321c0*/  STL [R1+0x14c8], R34 ;  /* 0x0014c82201007387 */ /* 0x0007e20000100800 */
[----:B------:R-:W-:-:S03]  /*1321d0*/  IMAD.X R35, R45, 0x1, R3, P3 ;  /* 0x000000012d237824 */ /* 0x000fc600018e0603 */
[----:B------:R-:W-:Y:S04]  /*1321e0*/  STL [R1+0x8524], R244 ;  /* 0x008524f401007387 */ /* 0x000fe80000100800 */
[----:B------:R-:W2:Y:S01]  /*1321f0*/  LDL.LU R44, [R1+0x790] ;  /* 0x00079000012c7983 */ /* 0x000ea20000300800 */
[----:B---3--:R-:W-:-:S03]  /*132200*/  IADD3 R34, P0, PT, R56, R54, RZ ;  /* 0x0000003638227210 */ /* 0x008fc60007f1e0ff */
[----:B------:R-:W-:Y:S04]  /*132210*/  STL [R1+0xa8], R35 ;  /* 0x0000a82301007387 */ /* 0x000fe80000100800 */
[----:B------:R3:W-:Y:S01]  /*132220*/  STL [R1+0x178], R34 ;  /* 0x0001782201007387 */ /* 0x0007e20000100800 */
[----:B------:R-:W-:-:S03]  /*132230*/  IMAD.MOV.U32 R47, RZ, RZ, R161 ;  /* 0x000000ffff2f7224 */ /* 0x000fc600078e00a1 */
[----:B------:R-:W2:Y:S04]  /*132240*/  LDL.LU R45, [R1+0x794] ;  /* 0x00079400012d7983 */ /* 0x000ea80000300800 */
[----:B------:R-:W2:Y:S01]  /*132250*/  LDL.LU R160, [R1+0x86a8] ;  /* 0x0086a80001a07983 */ /* 0x000ea20000300800 */
[----:B---3--:R-:W-:-:S03]  /*132260*/  IADD3 R34, P1, PT, R50, R54, RZ ;  /* 0x0000003632227210 */ /* 0x008fc60007f3e0ff */
[----:B------:R-:W3:Y:S04]  /*132270*/  LDL.LU R161, [R1+0x86a4] ;  /* 0x0086a40001a17983 */ /* 0x000ee80000300800 */
[----:B------:R1:W-:Y:S02]  /*132280*/  STL [R1+0x240], R34 ;  /* 0x0002402201007387 */ /* 0x0003e40000100800 */
[----:B-1----:R-:W-:Y:S01]  /*132290*/  IMAD.X R34, R57, 0x1, R3, P0 ;  /* 0x0000000139227824 */ /* 0x002fe200000e0603 */
[----:B----4-:R-:W-:-:S05]  /*1322a0*/  IADD3 R35, P2, PT, R48, R54, RZ ;  /* 0x0000003630237210 */ /* 0x010fca0007f5e0ff */
[----:B------:R1:W-:Y:S04]  /*1322b0*/  STL [R1+0x318], R35 ;  /* 0x0003182301007387 */ /* 0x0003e80000100800 */
[----:B------:R-:W4:Y:S04]  /*1322c0*/  LDL.LU.64 R64, [R1+0x6628] ;  /* 0x0066280001407983 */ /* 0x000f280000300a00 */
[----:B------:R-:W-:Y:S01]  /*1322d0*/  STL.64 [R1+0x3b20], R60 ;  /* 0x003b203c01007387 */ /* 0x000fe20000100a00 */
[----:B-1----:R-:W-:-:S03]  /*1322e0*/  IMAD.X R35, R51, 0x1, R3, P1 ;  /* 0x0000000133237824 */ /* 0x002fc600008e0603 */
[----:B------:R-:W-:Y:S04]  /*1322f0*/  STL.64 [R1+0x3b28], R62 ;  /* 0x003b283e01007387 */ /* 0x000fe80000100a00 */
[----:B------:R1:W-:Y:S04]  /*132300*/  STL [R1+0x168], R34 ;  /* 0x0001682201007387 */ /* 0x0003e80000100800 */
[----:B------:R-:W3:Y:S01]  /*132310*/  LDL.LU.64 R58, [R1+0x6538] ;  /* 0x00653800013a7983 */ /* 0x000ee20000300a00 */
[----:B-1----:R-:W-:-:S03]  /*132320*/  IMAD.X R34, R49, 0x1, R3, P2 ;  /* 0x0000000131227824 */ /* 0x002fc600010e0603 */
[----:B------:R1:W-:Y:S04]  /*132330*/  STL [R1+0x238], R35 ;  /* 0x0002382301007387 */ /* 0x0003e80000100800 */
[----:B------:R-:W3:Y:S04]  /*132340*/  LDL.LU.64 R56, [R1+0x6448] ;  /* 0x0064480001387983 */ /* 0x000ee80000300a00 */
[----:B------:R2:W-:Y:S01]  /*132350*/  STL [R1+0x308], R34 ;  /* 0x0003082201007387 */ /* 0x0005e20000100800 */
[----:B-1----:R-:W-:Y:S01]  /*132360*/  IADD3 R35, P0, PT, R52, R54, RZ ;  /* 0x0000003634237210 */ /* 0x002fe20007f1e0ff */
[----:B------:R-:W-:-:S02]  /*132370*/  IMAD.MOV.U32 R48, RZ, RZ, R162 ;  /* 0x000000ffff307224 */ /* 0x000fc400078e00a2 */
[----:B------:R-:W-:Y:S02]  /*132380*/  IMAD.MOV.U32 R49, RZ, RZ, R163 ;  /* 0x000000ffff317224 */ /* 0x000fe400078e00a3 */
[----:B------:R-:W-:Y:S01]  /*132390*/  STL [R1+0x3c8], R35 ;  /* 0x0003c82301007387 */ /* 0x000fe20000100800 */
[----:B--2---:R-:W-:-:S03]  /*1323a0*/  IADD3 R34, P1, PT, R30, R54, RZ ;  /* 0x000000361e227210 */ /* 0x004fc60007f3e0ff */
[----:B------:R-:W3:Y:S04]  /*1323b0*/  LDL.LU R162, [R1+0x86a0] ;  /* 0x0086a00001a27983 */ /* 0x000ee80000300800 */
[----:B------:R1:W-:Y:S04]  /*1323c0*/  STL [R1+0x1470], R34 ;  /* 0x0014702201007387 */ /* 0x0003e80000100800 */
[----:B------:R-:W3:Y:S01]  /*1323d0*/  LDL.LU R163, [R1+0x869c] ;  /* 0x00869c0001a37983 */ /* 0x000ee20000300800 */
[----:B------:R-:W-:Y:S02]  /*1323e0*/  IMAD.MOV.U32 R50, RZ, RZ, R136 ;  /* 0x000000ffff327224 */ /* 0x000fe400078e0088 */
[----:B------:R-:W-:Y:S01]  /*1323f0*/  IMAD.MOV.U32 R51, RZ, RZ, R243 ;  /* 0x000000ffff337224 */ /* 0x000fe200078e00f3 */
[----:B------:R-:W2:Y:S04]  /*132400*/  LDL.LU R136, [R1+0x8698] ;  /* 0x0086980001887983 */ /* 0x000ea80000300800 */
[----:B------:R-:W2:Y:S01]  /*132410*/  LDL.LU.64 R62, [R1+0x6348] ;  /* 0x00634800013e7983 */ /* 0x000ea20000300a00 */
[----:B------:R-:W-:-:S02]  /*132420*/  IMAD.X R30, R31, 0x1, R3, P1 ;  /* 0x000000011f1e7824 */ /* 0x000fc400008e0603 */
[----:B------:R-:W-:Y:S01]  /*132430*/  IMAD.MOV.U32 R52, RZ, RZ, R137 ;  /* 0x000000ffff347224 */ /* 0x000fe200078e0089 */
[----:B-1----:R-:W-:-:S05]  /*132440*/  IADD3 R34, P2, PT, R14, R54, RZ ;  /* 0x000000360e227210 */ /* 0x002fca0007f5e0ff */
[----:B------:R1:W-:Y:S04]  /*132450*/  STL [R1+0x14c4], R34 ;  /* 0x0014c42201007387 */ /* 0x0003e80000100800 */
[----:B------:R-:W2:Y:S01]  /*132460*/  LDL.LU.64 R60, [R1+0x6268] ;  /* 0x00626800013c7983 */ /* 0x000ea20000300a00 */
[----:B------:R-:W-:-:S03]  /*132470*/  IADD3 R243, P3, PT, R10, R54, RZ ;  /* 0x000000360af37210 */ /* 0x000fc60007f7e0ff */
[----:B------:R-:W2:Y:S01]  /*132480*/  LDL.LU.64 R38, [R1+0x61d0] ;  /* 0x0061d00001267983 */ /* 0x000ea20000300a00 */
[----:B------:R-:W-:-:S03]  /*132490*/  IMAD.X R14, R15, 0x1, R3, P2 ;  /* 0x000000010f0e7824 */ /* 0x000fc600010e0603 */
[----:B------:R-:W-:Y:S01]  /*1324a0*/  STL [R1+0x8528], R243 ;  /* 0x008528f301007387 */ /* 0x000fe20000100800 */
[----:B------:R-:W-:Y:S01]  /*1324b0*/  IMAD.MOV.U32 R54, RZ, RZ, R139 ;  /* 0x000000ffff367224 */ /* 0x000fe200078e008b */
[----:B---3--:R-:W-:Y:S01]  /*1324c0*/  HMMA.1688.F32.TF32 R68, R232, R42, R160 ;  /* 0x0000002ae844723c */ /* 0x008fe200000810a0 */
[----:B------:R-:W-:Y:S02]  /*1324d0*/  IMAD.X R42, R53, 0x1, R3, P0 ;  /* 0x00000001352a7824 */ /* 0x000fe400000e0603 */
[----:B------:R-:W-:-:S15]  /*1324e0*/  IMAD.MOV.U32 R53, RZ, RZ, R138 ;  /* 0x000000ffff357224 */ /* 0x000fde00078e008a */
[----:B------:R-:W-:Y:S01]  /*1324f0*/  NOP ;  /* 0x0000000000007918 */ /* 0x000fe20000000000 */
[----:B------:R-:W-:Y:S04]  /*132500*/  STL.64 [R1+0x3b00], R68 ;  /* 0x003b004401007387 */ /* 0x000fe80000100a00 */
[----:B------:R-:W-:Y:S04]  /*132510*/  STL.64 [R1+0x3b08], R70 ;  /* 0x003b084601007387 */ /* 0x000fe80000100a00 */
[----:B-1----:R-:W3:Y:S04]  /*132520*/  LDL.LU.64 R34, [R1+0x6178] ;  /* 0x0061780001227983 */ /* 0x002ee80000300a00 */
[----:B------:R1:W-:Y:S04]  /*132530*/  STL [R1+0x3c0], R42 ;  /* 0x0003c02a01007387 */ /* 0x0003e80000100800 */
[----:B------:R1:W-:Y:S04]  /*132540*/  STL [R1+0x1468], R30 ;  /* 0x0014681e01007387 */ /* 0x0003e80000100800 */
[----:B------:R-:W2:Y:S04]  /*132550*/  LDL.LU R137, [R1+0x8694] ;  /* 0x0086940001897983 */ /* 0x000ea80000300800 */
[----:B------:R1:W-:Y:S04]  /*132560*/  STL [R1+0x14c0], R14 ;  /* 0x0014c00e01007387 */ /* 0x0003e80000100800 */
[----:B------:R-:W2:Y:S04]  /*132570*/  LDL.LU R138, [R1+0x8690] ;  /* 0x00869000018a7983 */ /* 0x000ea80000300800 */
[----:B------:R-:W2:Y:S01]  /*132580*/  LDL.LU R139, [R1+0x868c] ;  /* 0x00868c00018b7983 */ /* 0x000ea20000300800 */
[----:B------:R-:W-:-:S02]  /*132590*/  IMAD.SHL.U32 R163, R55, 0x40, RZ ;  /* 0x0000004037a37824 */ /* 0x000fc400078e00ff */
[----:B------:R-:W-:Y:S02]  /*1325a0*/  IMAD.MOV.U32 R55, RZ, RZ, R242 ;  /* 0x000000ffff377224 */ /* 0x000fe400078e00f2 */
[----:B------:R-:W-:Y:S02]  /*1325b0*/  IMAD.SHL.U32 R163, R163, 0x4, RZ ;  /* 0x00000004a3a37824 */ /* 0x000fe400078e00ff */
[----:B------:R-:W-:-:S03]  /*1325c0*/  IMAD.X R242, R11, 0x1, R3, P3 ;  /* 0x000000010bf27824 */ /* 0x000fc600018e0603 */
[-C--:B----4-:R-:W-:Y:S02]  /*1325d0*/  IADD3 R11, P0, PT, R64, R163.reuse, RZ ;  /* 0x000000a3400b7210 */ /* 0x090fe40007f1e0ff */
[-C--:B------:R-:W-:Y:S01]  /*1325e0*/  IADD3 R10, P1, PT, R58, R163.reuse, RZ ;  /* 0x000000a33a0a7210 */ /* 0x080fe20007f3e0ff */
[----:B------:R-:W-:Y:S01]  /*1325f0*/  STL [R1+0x852c], R242 ;  /* 0x00852cf201007387 */ /* 0x000fe20000100800 */
[----:B-1----:R-:W-:-:S03]  /*132600*/  IADD3 R42, P2, PT, R56, R163, RZ ;  /* 0x000000a3382a7210 */ /* 0x002fc60007f5e0ff */
[----:B------:R-:W4:Y:S01]  /*132610*/  LDL.LU.64 R30, [R1+0x6738] ;  /* 0x00673800011e7983 */ /* 0x000f220000300a00 */
[----:B------:R-:W-:-:S03]  /*132620*/  IMAD.X R43, R59, 0x1, R3, P1 ;  /* 0x000000013b2b7824 */ /* 0x000fc600008e0603 */
[----:B------:R-:W-:Y:S04]  /*132630*/  STL [R1+0x90], R11 ;  /* 0x0000900b01007387 */ /* 0x000fe80000100800 */
[----:B------:R-:W3:Y:S04]  /*132640*/  LDL.LU.64 R14, [R1+0x6630] ;  /* 0x00663000010e7983 */ /* 0x000ee80000300a00 */
[----:B------:R1:W-:Y:S01]  /*132650*/  STL [R1+0x158], R10 ;  /* 0x0001580a01007387 */ /* 0x0003e20000100800 */
[----:B------:R-:W-:-:S03]  /*132660*/  IMAD.MOV.U32 R56, RZ, RZ, R164 ;  /* 0x000000ffff387224 */ /* 0x000fc600078e00a4 */
[----:B-1----:R-:W3:Y:S04]  /*132670*/  LDL.LU.64 R10, [R1+0x6550] ;  /* 0x00655000010a7983 */ /* 0x002ee80000300a00 */
[----:B------:R1:W-:Y:S01]  /*132680*/  STL [R1+0x22c], R42 ;  /* 0x00022c2a01007387 */ /* 0x0003e20000100800 */
[----:B------:R-:W-:Y:S02]  /*132690*/  IMAD.MOV.U32 R58, RZ, RZ, R166 ;  /* 0x000000ffff3a7224 */ /* 0x000fe400078e00a6 */
[----:B------:R-:W-:Y:S02]  /*1326a0*/  IMAD.MOV.U32 R59, RZ, RZ, R167 ;  /* 0x000000ffff3b7224 */ /* 0x000fe400078e00a7 */
[----:B-1----:R-:W-:Y:S02]  /*1326b0*/  IMAD.X R42, R57, 0x1, R3, P2 ;  /* 0x00000001392a7824 */ /* 0x002fe400010e0603 */
[----:B------:R-:W-:Y:S01]  /*1326c0*/  IMAD.MOV.U32 R57, RZ, RZ, R165 ;  /* 0x000000ffff397224 */ /* 0x000fe200078e00a5 */
[----:B--2---:R-:W-:Y:S01]  /*1326d0*/  HMMA.1688.F32.TF32 R68, R232, R46, R136 ;  /* 0x0000002ee844723c */ /* 0x004fe20000081088 */
[----:B------:R-:W-:-:S15]  /*1326e0*/  IMAD.X R46, R65, 0x1, R3, P0 ;  /* 0x00000001412e7824 */ /* 0x000fde00000e0603 */
[----:B------:R-:W-:-:S03]  /*1326f0*/  NOP ;  /* 0x0000000000007918 */ /* 0x000fc60000000000 */
[----:B------:R-:W-:Y:S04]  /*132700*/  STL.64 [R1+0x3af0], R68 ;  /* 0x003af04401007387 */ /* 0x000fe80000100a00 */
[----:B------:R-:W-:Y:S04]  /*132710*/  STL.64 [R1+0x3af8], R70 ;  /* 0x003af84601007387 */ /* 0x000fe80000100a00 */
[----:B------:R1:W-:Y:S04]  /*132720*/  STL [R1+0x88], R46 ;  /* 0x0000882e01007387 */ /* 0x0003e80000100800 */
[----:B------:R2:W-:Y:S04]  /*132730*/  STL [R1+0x150], R43 ;  /* 0x0001502b01007387 */ /* 0x0005e80000100800 */
[----:B------:R-:W4:Y:S04]  /*132740*/  LDL.LU R164, [R1+0x8688] ;  /* 0x0086880001a47983 */ /* 0x000f280000300800 */
[----:B------:R1:W-:Y:S04]  /*132750*/  STL [R1+0x218], R42 ;  /* 0x0002182a01007387 */ /* 0x0003e80000100800 */
[----:B------:R-:W4:Y:S04]  /*132760*/  LDL.LU R165, [R1+0x8684] ;  /* 0x0086840001a57983 */ /* 0x000f280000300800 */
[----:B------:R-:W4:Y:S04]  /*132770*/  LDL.LU R166, [R1+0x8680] ;  /* 0x0086800001a67983 */ /* 0x000f280000300800 */
[----:B------:R-:W4:Y:S01]  /*132780*/  LDL.LU R167, [R1+0x867c] ;  /* 0x00867c0001a77983 */ /* 0x000f220000300800 */
[----:B-1----:R-:W-:-:S02]  /*132790*/  IADD3 R46, P0, PT, R62, R163, RZ ;  /* 0x000000a33e2e7210 */ /* 0x002fc40007f1e0ff */
[-C--:B--2---:R-:W-:Y:S02]  /*1327a0*/  IADD3 R43, P1, PT, R60, R163.reuse, RZ ;  /* 0x000000a33c2b7210 */ /* 0x084fe40007f3e0ff */
[----:B------:R-:W-:Y:S01]  /*1327b0*/  IADD3 R42, P2, PT, R38, R163, RZ ;  /* 0x000000a3262a7210 */ /* 0x000fe20007f5e0ff */
[----:B------:R1:W-:Y:S04]  /*1327c0*/  STL [R1+0x2f4], R46 ;  /* 0x0002f42e01007387 */ /* 0x0003e80000100800 */
[----:B------:R-:W2:Y:S04]  /*1327d0*/  LDL.LU.64 R72, [R1+0x6458] ;  /* 0x0064580001487983 */ /* 0x000ea80000300a00 */
[----:B------:R-:W-:Y:S04]  /*1327e0*/  STL [R1+0x3b8], R43 ;  /* 0x0003b82b01007387 */ /* 0x000fe80000100800 */
[----:B------:R-:W2:Y:S04]  /*1327f0*/  LDL.LU.64 R70, [R1+0x6358] ;  /* 0x0063580001467983 */ /* 0x000ea80000300a00 */
[----:B------:R3:W-:Y:S01]  /*132800*/  STL [R1+0x1464], R42 ;  /* 0x0014642a01007387 */ /* 0x0007e20000100800 */
[----:B------:R-:W-:-:S02]  /*132810*/  IMAD.X R47, R63, 0x1, R3, P0 ;  /* 0x000000013f2f7824 */ /* 0x000fc400000e0603 */
[--C-:B-1----:R-:W-:Y:S01]  /*132820*/  IMAD.X R46, R61, 0x1, R3.reuse, P1 ;  /* 0x000000013d2e7824 */ /* 0x102fe200008e0603 */
[----:B------:R-:W2:Y:S01]  /*132830*/  LDL.LU.64 R68, [R1+0x6278] ;  /* 0x0062780001447983 */ /* 0x000ea20000300a00 */
[----:B---3--:R-:W-:Y:S01]  /*132840*/  IADD3 R42, P3, PT, R34, R163, RZ ;  /* 0x000000a3222a7210 */ /* 0x008fe20007f7e0ff */
[----:B------:R-:W-:-:S04]  /*132850*/  IMAD.X R38, R39, 0x1, R3, P2 ;  /* 0x0000000127267824 */ /* 0x000fc800010e0603 */
[----:B------:R1:W-:Y:S01]  /*132860*/  STL [R1+0x14bc], R42 ;  /* 0x0014bc2a01007387 */ /* 0x0003e20000100800 */
[----:B------:R-:W-:-:S03]  /*132870*/  IMAD.MOV.U32 R60, RZ, RZ, R171 ;  /* 0x000000ffff3c7224 */ /* 0x000fc600078e00ab */
[----:B-1----:R-:W3:Y:S01]  /*132880*/  LDL.LU.64 R42, [R1+0x61e0] ;  /* 0x0061e000012a7983 */ /* 0x002ee20000300a00 */
[----:B----4-:R-:W-:-:S15]  /*132890*/  HMMA.1688.F32.TF32 R64, R232, R50, R164 ;  /* 0x00000032e840723c */ /* 0x010fde00000810a4 */
[----:B------:R-:W-:-:S04]  /*1328a0*/  NOP ;  /* 0x0000000000007918 */ /* 0x000fc80000000000 */
[----:B------:R-:W-:Y:S04]  /*1328b0*/  STL.64 [R1+0x3ad0], R64 ;  /* 0x003ad04001007387 */ /* 0x000fe80000100a00 */
[----:B------:R-:W-:Y:S04]  /*1328c0*/  STL.64 [R1+0x3ad8], R66 ;  /* 0x003ad84201007387 */ /* 0x000fe80000100a00 */
[----:B------:R-:W-:Y:S04]  /*1328d0*/  STL [R1+0x2e8], R47 ;  /* 0x0002e82f01007387 */ /* 0x000fe80000100800 */
[----:B------:R-:W-:Y:S04]  /*1328e0*/  STL [R1+0x3a8], R46 ;  /* 0x0003a82e01007387 */ /* 0x000fe80000100800 */
[----:B------:R-:W-:Y:S04]  /*1328f0*/  STL [R1+0x438], R38 ;  /* 0x0004382601007387 */ /* 0x000fe80000100800 */
[----:B------:R-:W4:Y:S01]  /*132900*/  LDL.LU R171, [R1+0x8678] ;  /* 0x0086780001ab7983 */ /* 0x000f220000300800 */
[----:B------:R-:W-:-:S02]  /*132910*/  IMAD.X R34, R35, 0x1, R3, P3 ;  /* 0x0000000123227824 */ /* 0x000fc400018e0603 */
[----:B------:R-:W-:Y:S01]  /*132920*/  IMAD.MOV.U32 R62, RZ, RZ, R241 ;  /* 0x000000ffff3e7224 */ /* 0x000fe200078e00f1 */
[-C--:B------:R-:W-:Y:S02]  /*132930*/  IADD3 R241, P0, PT, R30, R163.reuse, RZ ;  /* 0x000000a31ef17210 */ /* 0x080fe40007f1e0ff */
[----:B------:R-:W-:Y:S01]  /*132940*/  IADD3 R35, P1, PT, R14, R163, RZ ;  /* 0x000000a30e237210 */ /* 0x000fe20007f3e0ff */
[----:B------:R1:W-:Y:S01]  /*132950*/  STL [R1+0x14b8], R34 ;  /* 0x0014b82201007387 */ /* 0x0003e20000100800 */
[----:B------:R-:W-:-:S03]  /*132960*/  IMAD.MOV.U32 R63, RZ, RZ, R240 ;  /* 0x000000ffff3f7224 */ /* 0x000fc600078e00f0 */
[----:B------:R-:W2:Y:S01]  /*132970*/  LDL.LU R61, [R1+0x754] ;  /* 0x00075400013d7983 */ /* 0x000ea20000300800 */
[----:B------:R-:W-:-:S03]  /*132980*/  IMAD.X R240, R31, 0x1, R3, P0 ;  /* 0x000000011ff07824 */ /* 0x000fc600000e0603 */
[----:B------:R-:W-:Y:S01]  /*132990*/  STL [R1+0x8530], R241 ;  /* 0x008530f101007387 */ /* 0x000fe20000100800 */
[----:B-1----:R-:W-:-:S03]  /*1329a0*/  IADD3 R34, P2, PT, R10, R163, RZ ;  /* 0x000000a30a227210 */ /* 0x002fc60007f5e0ff */
[----:B------:R-:W2:Y:S01]  /*1329b0*/  LDL.LU.64 R38, [R1+0x6180] ;  /* 0x0061800001267983 */ /* 0x000ea20000300a00 */
[----:B------:R-:W-:-:S03]  /*1329c0*/  IMAD.X R14, R15, 0x1, R3, P1 ;  /* 0x000000010f0e7824 */ /* 0x000fc600008e0603 */
[----:B------:R-:W-:Y:S01]  /*1329d0*/  STL [R1+0x7c], R35 ;  /* 0x00007c2301007387 */ /* 0x000fe20000100800 */
[----:B------:R-:W-:-:S03]  /*1329e0*/  IMAD.X R10, R11, 0x1, R3, P2 ;  /* 0x000000010b0a7824 */ /* 0x000fc600010e0603 */
[----:B------:R-:W2:Y:S04]  /*1329f0*/  LDL.LU.64 R46, [R1+0x6730] ;  /* 0x00673000012e7983 */ /* 0x000ea80000300a00 */
[----:B------:R1:W-:Y:S01]  /*132a00*/  STL [R1+0x144], R34 ;  /* 0x0001442201007387 */ /* 0x0003e20000100800 */
[----:B----4-:R-:W-:-:S15]  /*132a10*/  HMMA.1688.F32.TF32 R64, R232, R54, R168 ;  /* 0x00000036e840723c */ /* 0x010fde00000810a8 */
[----:B------:R-:W-:-:S04]  /*132a20*/  NOP ;  /* 0x0000000000007918 */ /* 0x000fc80000000000 */
[----:B------:R4:W-:Y:S04]  /*132a30*/  STL.64 [R1+0x3ab0], R64 ;  /* 0x003ab04001007387 */ /* 0x0009e80000100a00 */
[----:B------:R2:W-:Y:S04]  /*132a40*/  STL.64 [R1+0x3ab8], R66 ;  /* 0x003ab84201007387 */ /* 0x0005e80000100a00 */
[----:B-1----:R-:W3:Y:S04]  /*132a50*/  LDL.LU.64 R34, [R1+0x6640] ;  /* 0x0066400001227983 */ /* 0x002ee80000300a00 */
[----:B------:R-:W-:Y:S01]  /*132a60*/  STL [R1+0x8534], R240 ;  /* 0x008534f001007387 */ /* 0x000fe20000100800 */
[----:B----4-:R-:W-:-:S03]  /*132a70*/  IMAD.MOV.U32 R64, RZ, RZ, R174 ;  /* 0x000000ffff407224 */ /* 0x010fc600078e00ae */
[----:B------:R-:W-:Y:S01]  /*132a80*/  STL [R1+0x70], R14 ;  /* 0x0000700e01007387 */ /* 0x000fe20000100800 */
[----:B------:R-:W-:-:S03]  /*132a90*/  IMAD.MOV.U32 R65, RZ, RZ, R175 ;  /* 0x000000ffff417224 */ /* 0x000fc600078e00af */
[----:B------:R-:W4:Y:S04]  /*132aa0*/  LDL.LU R174, [R1+0x8674] ;  /* 0x0086740001ae7983 */ /* 0x000f280000300800 */
[----:B------:R1:W-:Y:S04]  /*132ab0*/  STL [R1+0x138], R10 ;  /* 0x0001380a01007387 */ /* 0x0003e80000100800 */
[----:B------:R-:W4:Y:S01]  /*132ac0*/  LDL.LU R175, [R1+0x8670] ;  /* 0x0086700001af7983 */ /* 0x000f220000300800 */
[----:B--2---:R-:W-:Y:S01]  /*132ad0*/  IMAD.MOV.U32 R66, RZ, RZ, R7 ;  /* 0x000000ffff427224 */ /* 0x004fe200078e0007 */
[-C--:B------:R-:W-:Y:S01]  /*132ae0*/  IADD3 R7, P1, PT, R70, R163.reuse, RZ ;  /* 0x000000a346077210 */ /* 0x080fe20007f3e0ff */
[----:B------:R-:W-:Y:S01]  /*132af0*/  IMAD.MOV.U32 R67, RZ, RZ, R6 ;  /* 0x000000ffff437224 */ /* 0x000fe200078e0006 */
[----:B-1----:R-:W-:-:S02]  /*132b00*/  IADD3 R10, P0, PT, R72, R163, RZ ;  /* 0x000000a3480a7210 */ /* 0x002fc40007f1e0ff */
[----:B------:R-:W-:-:S03]  /*132b10*/  IADD3 R6, P2, PT, R68, R163, RZ ;  /* 0x000000a344067210 */ /* 0x000fc60007f5e0ff */
[----:B------:R1:W-:Y:S01]  /*132b20*/  STL [R1+0x20c], R10 ;  /* 0x00020c0a01007387 */ /* 0x0003e20000100800 */
[----:B---3--:R-:W-:-:S03]  /*132b30*/  IADD3 R50, P3, PT, R42, R163, RZ ;  /* 0x000000a32a327210 */ /* 0x008fc60007f7e0ff */
[----:B------:R-:W2:Y:S04]  /*132b40*/  LDL.LU.64 R30, [R1+0x6558] ;  /* 0x00655800011e7983 */ /* 0x000ea80000300a00 */
[----:B------:R-:W-:Y:S01]  /*132b50*/  STL [R1+0x2dc], R7 ;  /* 0x0002dc0701007387 */ /* 0x000fe20000100800 */
[----:B------:R-:W-:-:S03]  /*132b60*/  IMAD.X R54, R73, 0x1, R3, P0 ;  /* 0x0000000149367824 */ /* 0x000fc600000e0603 */
[----:B------:R-:W3:Y:S01]  /*132b70*/  LDL.LU.64 R14, [R1+0x6468] ;  /* 0x00646800010e7983 */ /* 0x000ee20000300a00 */
[----:B------:R-:W-:-:S03]  /*132b80*/  IMAD.X R51, R71, 0x1, R3, P1 ;  /* 0x0000000147337824 */ /* 0x000fc600008e0603 */
[----:B------:R1:W-:Y:S04]  /*132b90*/  STL [R1+0x3a4], R6 ;  /* 0x0003a40601007387 */ /* 0x0003e80000100800 */
[----:B-1----:R-:W2:Y:S01]  /*132ba0*/  LDL.LU.64 R10, [R1+0x6370] ;  /* 0x00637000010a7983 */ /* 0x002ea20000300a00 */
[----:B------:R-:W-:-:S03]  /*132bb0*/  IMAD.X R42, R43, 0x1, R3, P3 ;  /* 0x000000012b2a7824 */ /* 0x000fc600018e0603 */
[----:B------:R-:W2:Y:S04]  /*132bc0*/  LDL.LU.64 R6, [R1+0x6290] ;  /* 0x0062900001067983 */ /* 0x000ea80000300a00 */
[----:B------:R1:W-:Y:S01]  /*132bd0*/  STL [R1+0x434], R50 ;  /* 0x0004343201007387 */ /* 0x0003e20000100800 */
[----:B------:R-:W-:Y:S02]  /*132be0*/  IMAD.MOV.U32 R68, RZ, RZ, R178 ;  /* 0x000000ffff447224 */ /* 0x000fe400078e00b2 */
[----:B-1----:R-:W-:Y:S02]  /*132bf0*/  IMAD.X R50, R69, 0x1, R3, P2 ;  /* 0x0000000145327824 */ /* 0x002fe400010e0603 */
[----:B------:R-:W-:Y:S01]  /*132c00*/  IMAD.MOV.U32 R69, RZ, RZ, R179 ;  /* 0x000000ffff457224 */ /* 0x000fe200078e00b3 */
[----:B----4-:R-:W-:-:S15]  /*132c10*/  HMMA.1688.F32.TF32 R76, R232, R58, R172 ;  /* 0x0000003ae84c723c */ /* 0x010fde00000810ac */
[----:B------:R-:W-:-:S04]  /*132c20*/  NOP ;  /* 0x0000000000007918 */ /* 0x000fc80000000000 */
[----:B------:R-:W-:Y:S04]  /*132c30*/  STL.64 [R1+0x3aa0], R76 ;  /* 0x003aa04c01007387 */ /* 0x000fe80000100a00 */
[----:B------:R-:W-:Y:S04]  /*132c40*/  STL.64 [R1+0x3aa8], R78 ;  /* 0x003aa84e01007387 */ /* 0x000fe80000100a00 */
[----:B------:R1:W-:Y:S04]  /*132c50*/  STL [R1+0x1f8], R54 ;  /* 0x0001f83601007387 */ /* 0x0003e80000100800 */
[----:B------:R-:W-:Y:S04]  /*132c60*/  STL [R1+0x2d0], R51 ;  /* 0x0002d03301007387 */ /* 0x000fe80000100800 */
[----:B------:R4:W-:Y:S04]  /*132c70*/  STL [R1+0x3a0], R50 ;  /* 0x0003a03201007387 */ /* 0x0009e80000100800 */
[----:B------:R-:W2:Y:S04]  /*132c80*/  LDL.LU R178, [R1+0x866c] ;  /* 0x00866c0001b27983 */ /* 0x000ea80000300800 */
[----:B------:R3:W-:Y:S04]  /*132c90*/  STL [R1+0x430], R42 ;  /* 0x0004302a01007387 */ /* 0x0007e80000100800 */
[----:B------:R-:W2:Y:S01]  /*132ca0*/  LDL.LU R179, [R1+0x8668] ;  /* 0x0086680001b37983 */ /* 0x000ea20000300800 */
[----:B------:R-:W-:Y:S01]  /*132cb0*/  IMAD.MOV.U32 R70, RZ, RZ, R188 ;  /* 0x000000ffff467224 */ /* 0x000fe200078e00bc */
[-C--:B-1----:R-:W-:Y:S01]  /*132cc0*/  IADD3 R54, P0, PT, R38, R163.reuse, RZ ;  /* 0x000000a326367210 */ /* 0x082fe20007f1e0ff */
[----:B------:R-:W-:Y:S01]  /*132cd0*/  IMAD.MOV.U32 R71, RZ, RZ, R180 ;  /* 0x000000ffff477224 */ /* 0x000fe200078e00b4 */
[----:B------:R-:W2:Y:S01]  /*132ce0*/  LDL.LU R188, [R1+0x8664] ;  /* 0x0086640001bc7983 */ /* 0x000ea20000300800 */
[----:B------:R-:W-:-:S02]  /*132cf0*/  IADD3 R239, P1, PT, R46, R163, RZ ;  /* 0x000000a32eef7210 */ /* 0x000fc40007f3e0ff */
[----:B------:R-:W-:Y:S01]  /*132d00*/  IADD3 R55, P2, PT, R34, R163, RZ ;  /* 0x000000a322377210 */ /* 0x000fe20007f5e0ff */
[----:B------:R-:W2:Y:S04]  /*132d10*/  LDL.LU R180, [R1+0x8660] ;  /* 0x0086600001b47983 */ /* 0x000ea80000300800 */
[----:B----4-:R-:W4:Y:S01]  /*132d20*/  LDL.LU.64 R50, [R1+0x61f0] ;  /* 0x0061f00001327983 */ /* 0x010f220000300a00 */
[----:B------:R-:W-:-:S03]  /*132d30*/  IMAD.X R238, R47, 0x1, R3, P1 ;  /* 0x000000012fee7824 */ /* 0x000fc600008e0603 */
[----:B---3--:R-:W3:Y:S04]  /*132d40*/  LDL.LU.64 R42, [R1+0x6188] ;  /* 0x00618800012a7983 */ /* 0x008ee80000300a00 */
[----:B------:R1:W-:Y:S01]  /*132d50*/  STL [R1+0x14b4], R54 ;  /* 0x0014b43601007387 */ /* 0x0003e20000100800 */
[----:B------:R-:W-:-:S03]  /*132d60*/  IMAD.X R34, R35, 0x1, R3, P2 ;  /* 0x0000000123227824 */ /* 0x000fc600010e0603 */
[----:B------:R-:W-:Y:S04]  /*132d70*/  STL [R1+0x8538], R239 ;  /* 0x008538ef01007387 */ /* 0x000fe80000100800 */
[----:B------:R-:W-:Y:S01]  /*132d80*/  STL [R1+0x64], R55 ;  /* 0x0000643701007387 */ /* 0x000fe20000100800 */
[----:B-1----:R-:W-:-:S03]  /*132d90*/  IMAD.X R54, R39, 0x1, R3, P0 ;  /* 0x0000000127367824 */ /* 0x002fc600000e0603 */
[----:B------:R-:W3:Y:S01]  /*132da0*/  LDL.LU.64 R38, [R1+0x6728] ;  /* 0x0067280001267983 */ /* 0x000ee20000300a00 */
[----:B--2---:R-:W-:-:S15]  /*132db0*/  HMMA.1688.F32.TF32 R72, R232, R62, R176 ;  /* 0x0000003ee848723c */ /* 0x004fde00000810b0 */
[----:B------:R-:W-:-:S04]  /*132dc0*/  NOP ;  /* 0x0000000000007918 */ /* 0x000fc80000000000 */
[----:B------:R1:W-:Y:S04]  /*132dd0*/  STL.64 [R1+0x3a90], R72 ;  /* 0x003a904801007387 */ /* 0x0003e80000100a00 */
[----:B------:R2:W-:Y:S04]  /*132de0*/  STL.64 [R1+0x3a98], R74 ;  /* 0x003a984a01007387 */ /* 0x0005e80000100a00 */
[----:B------:R-:W-:Y:S04]  /*132df0*/  STL [R1+0x14b0], R54 ;  /* 0x0014b03601007387 */ /* 0x000fe80000100800 */
[----:B------:R-:W-:Y:S01]  /*132e00*/  STL [R1+0x853c], R238 ;  /* 0x00853cee01007387 */ /* 0x000fe20000100800 */
[----:B-1----:R-:W-:-:S02]  /*132e10*/  IMAD.MOV.U32 R72, RZ, RZ, R181 ;  /* 0x000000ffff487224 */ /* 0x002fc400078e00b5 */
[----:B------:R-:W-:Y:S01]  /*132e20*/  IMAD.MOV.U32 R73, RZ, RZ, R182 ;  /* 0x000000ffff497224 */ /* 0x000fe200078e00b6 */
[----:B------:R-:W3:Y:S01]  /*132e30*/  LDL.LU R181, [R1+0x865c] ;  /* 0x00865c0001b57983 */ /* 0x000ee20000300800 */
[----:B--2---:R-:W-:-:S03]  /*132e40*/  IMAD.MOV.U32 R74, RZ, RZ, R183 ;  /* 0x000000ffff4a7224 */ /* 0x004fc600078e00b7 */
[----:B------:R1:W-:Y:S04]  /*132e50*/  STL [R1+0x58], R34 ;  /* 0x0000582201007387 */ /* 0x0003e80000100800 */
[----:B------:R-:W3:Y:S04]  /*132e60*/  LDL.LU R182, [R1+0x8658] ;  /* 0x0086580001b67983 */ /* 0x000ee80000300800 */
[----:B------:R-:W3:Y:S01]  /*132e70*/  LDL.LU R183, [R1+0x8654] ;  /* 0x0086540001b77983 */ /* 0x000ee20000300800 */
[-C--:B------:R-:W-:Y:S01]  /*132e80*/  IADD3 R46, P0, PT, R30, R163.reuse, RZ ;  /* 0x000000a31e2e7210 */ /* 0x080fe20007f1e0ff */
[----:B------:R-:W-:Y:S01]  /*132e90*/  IMAD.MOV.U32 R75, RZ, RZ, R189 ;  /* 0x000000ffff4b7224 */ /* 0x000fe200078e00bd */
[-C--:B-1----:R-:W-:Y:S01]  /*132ea0*/  IADD3 R34, P1, PT, R14, R163.reuse, RZ ;  /* 0x000000a30e227210 */ /* 0x082fe20007f3e0ff */
[----:B------:R-:W2:Y:S01]  /*132eb0*/  LDL.LU R189, [R1+0x8650] ;  /* 0x0086500001bd7983 */ /* 0x000ea20000300800 */
[----:B------:R-:W-:-:S03]  /*132ec0*/  IADD3 R35, P2, PT, R10, R163, RZ ;  /* 0x000000a30a237210 */ /* 0x000fc60007f5e0ff */
[----:B------:R1:W-:Y:S04]  /*132ed0*/  STL [R1+0x124], R46 ;  /* 0x0001242e01007387 */ /* 0x0003e80000100800 */
[----:B------:R-:W2:Y:S04]  /*132ee0*/  LDL.LU.64 R54, [R1+0x6648] ;  /* 0x0066480001367983 */ /* 0x000ea80000300a00 */
[----:B------:R4:W-:Y:S01]  /*132ef0*/  STL [R1+0x1f4], R34 ;  /* 0x0001f42201007387 */ /* 0x0009e20000100800 */
[----:B------:R-:W-:-:S03]  /*132f00*/  IMAD.X R31, R31, 0x1, R3, P0 ;  /* 0x000000011f1f7824 */ /* 0x000fc600000e0603 */
[----:B------:R-:W-:Y:S01]  /*132f10*/  STL [R1+0x2c4], R35 ;  /* 0x0002c42301007387 */ /* 0x000fe20000100800 */
[----:B------:R-:W-:-:S03]  /*132f20*/  IMAD.X R30, R15, 0x1, R3, P1 ;  /* 0x000000010f1e7824 */ /* 0x000fc600008e0603 */
[----:B-1----:R-:W2:Y:S01]  /*132f30*/  LDL.LU.64 R46, [R1+0x6560] ;  /* 0x00656000012e7983 */ /* 0x002ea20000300a00 */
[----:B----4-:R-:W-:Y:S01]  /*132f40*/  IADD3 R34, P3, PT, R6, R163, RZ ;  /* 0x000000a306227210 */ /* 0x010fe20007f7e0ff */
[----:B------:R-:W-:-:S04]  /*132f50*/  IMAD.X R10, R11, 0x1, R3, P2 ;  /* 0x000000010b0a7824 */ /* 0x000fc800010e0603 */
[----:B------:R1:W-:Y:S01]  /*132f60*/  STL [R1+0x394], R34 ;  /* 0x0003942201007387 */ /* 0x0003e20000100800 */
[----:B---3--:R-:W-:-:S15]  /*132f70*/  HMMA.1688.F32.TF32 R76, R232, R66, R180 ;  /* 0x00000042e84c723c */ /* 0x008fde00000810b4 */
[----:B------:R-:W-:-:S04]  /*132f80*/  NOP ;  /* 0x0000000000007918 */ /* 0x000fc80000000000 */
[----:B------:R3:W-:Y:S04]  /*132f90*/  STL.64 [R1+0x3a80], R76 ;  /* 0x003a804c01007387 */ /* 0x0007e80000100a00 */
[----:B------:R4:W-:Y:S04]  /*132fa0*/  STL.64 [R1+0x3a88], R78 ;  /* 0x003a884e01007387 */ /* 0x0009e80000100a00 */
[----:B-1----:R-:W2:Y:S04]  /*132fb0*/  LDL.LU.64 R34, [R1+0x6470] ;  /* 0x0064700001227983 */ /* 0x002ea80000300a00 */
[----:B------:R-:W-:Y:S01]  /*132fc0*/  STL [R1+0x118], R31 ;  /* 0x0001181f01007387 */ /* 0x000fe20000100800 */
[----:B---3--:R-:W-:-:S03]  /*132fd0*/  IMAD.MOV.U32 R76, RZ, RZ, R184 ;  /* 0x000000ffff4c7224 */ /* 0x008fc600078e00b8 */
[----:B------:R-:W3:Y:S01]  /*132fe0*/  LDL.LU.64 R14, [R1+0x6380] ;  /* 0x00638000010e7983 */ /* 0x000ee20000300a00 */
[----:B------:R-:W-:-:S03]  /*132ff0*/  IMAD.MOV.U32 R77, RZ, RZ, R185 ;  /* 0x000000ffff4d7224 */ /* 0x000fc600078e00b9 */
[----:B------:R1:W-:Y:S01]  /*133000*/  STL [R1+0x1e8], R30 ;  /* 0x0001e81e01007387 */ /* 0x0003e20000100800 */
[----:B----4-:R-:W-:-:S03]  /*133010*/  IMAD.MOV.U32 R78, RZ, RZ, R186 ;  /* 0x000000ffff4e7224 */ /* 0x010fc600078e00ba */
[----:B------:R-:W4:Y:S01]  /*133020*/  LDL.LU R184, [R1+0x864c] ;  /* 0x00864c0001b87983 */ /* 0x000f220000300800 */
[----:B------:R-:W-:-:S03]  /*133030*/  IMAD.MOV.U32 R79, RZ, RZ, R187 ;  /* 0x000000ffff4f7224 */ /* 0x000fc600078e00bb */
[----:B------:R1:W-:Y:S04]  /*133040*/  STL [R1+0x2b8], R10 ;  /* 0x0002b80a01007387 */ /* 0x0003e80000100800 */
[----:B------:R-:W4:Y:S04]  /*133050*/  LDL.LU R185, [R1+0x8648] ;  /* 0x0086480001b97983 */ /* 0x000f280000300800 */
[----:B------:R-:W4:Y:S04]  /*133060*/  LDL.LU R186, [R1+0x8644] ;  /* 0x0086440001ba7983 */ /* 0x000f280000300800 */
[----:B------:R-:W4:Y:S01]  /*133070*/  LDL.LU R187, [R1+0x8640] ;  /* 0x0086400001bb7983 */ /* 0x000f220000300800 */
[----:B------:R-:W-:Y:S01]  /*133080*/  IMAD.X R7, R7, 0x1, R3, P3 ;  /* 0x0000000107077824 */ /* 0x000fe200018e0603 */
[----:B------:R-:W-:-:S02]  /*133090*/  IADD3 R6, P0, PT, R50, R163, RZ ;  /* 0x000000a332067210 */ /* 0x000fc40007f1e0ff */
[-C--:B-1----:R-:W-:Y:S02]  /*1330a0*/  IADD3 R30, P1, PT, R42, R163.reuse, RZ ;  /* 0x000000a32a1e7210 */ /* 0x082fe40007f3e0ff */
[----:B------:R-:W-:Y:S01]  /*1330b0*/  STL [R1+0x388], R7 ;  /* 0x0003880701007387 */ /* 0x000fe20000100800 */
[----:B------:R-:W-:-:S03]  /*1330c0*/  IADD3 R237, P2, PT, R38, R163, RZ ;  /* 0x000000a326ed7210 */ /* 0x000fc60007f5e0ff */
[----:B------:R-:W2:Y:S01]  /*1330d0*/  LDL.LU.64 R10, [R1+0x6298] ;  /* 0x00629800010a7983 */ /* 0x000ea20000300a00 */
[----:B------:R-:W-:-:S03]  /*1330e0*/  IMAD.X R50, R51, 0x1, R3, P0 ;  /* 0x0000000133327824 */ /* 0x000fc600000e0603 */
[----:B------:R1:W-:Y:S01]  /*1330f0*/  STL [R1+0x424], R6 ;  /* 0x0004240601007387 */ /* 0x0003e20000100800 */
[----:B------:R-:W-:-:S03]  /*133100*/  IMAD.X R42, R43, 0x1, R3, P1 ;  /* 0x000000012b2a7824 */ /* 0x000fc600008e0603 */
[----:B-1----:R-:W2:Y:S04]  /*133110*/  LDL.LU.64 R6, [R1+0x61f8] ;  /* 0x0061f80001067983 */ /* 0x002ea80000300a00 */
[----:B------:R1:W-:Y:S04]  /*133120*/  STL [R1+0x14ac], R30 ;  /* 0x0014ac1e01007387 */ /* 0x0003e80000100800 */
[----:B-1----:R-:W2:Y:S04]  /*133130*/  LDL.LU.64 R30, [R1+0x6190] ;  /* 0x00619000011e7983 */ /* 0x002ea80000300a00 */
[----:B------:R-:W-:Y:S01]  /*133140*/  STL [R1+0x8540], R237 ;  /* 0x008540ed01007387 */ /* 0x000fe20000100800 */
[----:B----4-:R-:W-:-:S15]  /*133150*/  HMMA.1688.F32.TF32 R80, R232, R70, R184 ;  /* 0x00000046e850723c */ /* 0x010fde00000810b8 */
[----:B------:R-:W-:-:S04]  /*133160*/  NOP ;  /* 0x0000000000007918 */ /* 0x000fc80000000000 */
[----:B------:R1:W-:Y:S04]  /*133170*/  STL.64 [R1+0x3a70], R80 ;  /* 0x003a705001007387 */ /* 0x0003e80000100a00 */
[----:B------:R4:W-:Y:S04]  /*133180*/  STL.64 [R1+0x3a78], R82 ;  /* 0x003a785201007387 */ /* 0x0009e80000100a00 */
[----:B------:R2:W-:Y:S01]  /*133190*/  STL [R1+0x420], R50 ;  /* 0x0004203201007387 */ /* 0x0005e20000100800 */
[----:B-1----:R-:W-:-:S03]  /*1331a0*/  IMAD.MOV.U32 R80, RZ, RZ, R190 ;  /* 0x000000ffff507224 */ /* 0x002fc600078e00be */
[----:B------:R1:W-:Y:S01]  /*1331b0*/  STL [R1+0x14a8], R42 ;  /* 0x0014a82a01007387 */ /* 0x0003e20000100800 */
[----:B------:R-:W-:-:S03]  /*1331c0*/  IMAD.MOV.U32 R81, RZ, RZ, R191 ;  /* 0x000000ffff517224 */ /* 0x000fc600078e00bf */
[----:B------:R-:W3:Y:S04]  /*1331d0*/  LDL.LU R190, [R1+0x863c] ;  /* 0x00863c0001be7983 */ /* 0x000ee80000300800 */
[----:B------:R-:W3:Y:S01]  /*1331e0*/  LDL.LU R191, [R1+0x8638] ;  /* 0x0086380001bf7983 */ /* 0x000ee20000300800 */
[----:B------:R-:W-:Y:S01]  /*1331f0*/  IMAD.X R236, R39, 0x1, R3, P2 ;  /* 0x0000000127ec7824 */ /* 0x000fe200010e0603 */
[-C--:B--2---:R-:W-:Y:S01]  /*133200*/  IADD3 R38, P0, PT, R54, R163.reuse, RZ ;  /* 0x000000a336267210 */ /* 0x084fe20007f1e0ff */
[----:B----4-:R-:W-:Y:S01]  /*133210*/  IMAD.MOV.U32 R82, RZ, RZ, R27 ;  /* 0x000000ffff527224 */ /* 0x010fe200078e001b */
[-C--:B------:R-:W-:Y:S01]  /*133220*/  IADD3 R50, P1, PT, R46, R163.reuse, RZ ;  /* 0x000000a32e327210 */ /* 0x080fe20007f3e0ff */
[----:B------:R-:W-:Y:S01]  /*133230*/  IMAD.MOV.U32 R83, RZ, RZ, R26 ;  /* 0x000000ffff537224 */ /* 0x000fe200078e001a */
[----:B------:R-:W-:Y:S01]  /*133240*/  STL [R1+0x8544], R236 ;  /* 0x008544ec01007387 */ /* 0x000fe20000100800 */
[----:B------:R-:W-:-:S03]  /*133250*/  IADD3 R59, P2, PT, R34, R163, RZ ;  /* 0x000000a3223b7210 */ /* 0x000fc60007f5e0ff */
[----:B------:R-:W2:Y:S01]  /*133260*/  LDL.LU.64 R26, [R1+0x6720] ;  /* 0x00672000011a7983 */ /* 0x000ea20000300a00 */
[----:B---3--:R-:W-:-:S03]  /*133270*/  IADD3 R58, P3, PT, R14, R163, RZ ;  /* 0x000000a30e3a7210 */ /* 0x008fc60007f7e0ff */
[----:B------:R3:W-:Y:S01]  /*133280*/  STL [R1+0x44], R38 ;  /* 0x0000442601007387 */ /* 0x0007e20000100800 */
[----:B------:R-:W-:-:S03]  /*133290*/  IMAD.X R54, R55, 0x1, R3, P0 ;  /* 0x0000000137367824 */ /* 0x000fc600000e0603 */
[----:B-1----:R-:W4:Y:S01]  /*1332a0*/  LDL.LU.64 R42, [R1+0x6650] ;  /* 0x00665000012a7983 */ /* 0x002f220000300a00 */
[----:B------:R-:W-:-:S03]  /*1332b0*/  IMAD.X R46, R47, 0x1, R3, P1 ;  /* 0x000000012f2e7824 */ /* 0x000fc600008e0603 */
[----:B---3--:R-:W3:Y:S04]  /*1332c0*/  LDL.LU.64 R38, [R1+0x6570] ;  /* 0x0065700001267983 */ /* 0x008ee80000300a00 */
[----:B------:R1:W-:Y:S01]  /*1332d0*/  STL [R1+0x10c], R50 ;  /* 0x00010c3201007387 */ /* 0x0003e20000100800 */
[----:B------:R-:W-:-:S03]  /*1332e0*/  IMAD.X R34, R35, 0x1, R3, P2 ;  /* 0x0000000123227824 */ /* 0x000fc600010e0603 */
[----:B-1----:R-:W2:Y:S04]  /*1332f0*/  LDL.LU.64 R50, [R1+0x6488] ;  /* 0x0064880001327983 */ /* 0x002ea80000300a00 */
[----:B------:R-:W-:Y:S04]  /*133300*/  STL [R1+0x1d4], R59 ;  /* 0x0001d43b01007387 */ /* 0x000fe80000100800 */
[----:B------:R-:W-:Y:S01]  /*133310*/  STL [R1+0x2ac], R58 ;  /* 0x0002ac3a01007387 */ /* 0x000fe20000100800 */
[----:B------:R-:W-:-:S15]  /*133320*/  HMMA.1688.F32.TF32 R84, R232, R74, R188 ;  /* 0x0000004ae854723c */ /* 0x000fde00000810bc */
[----:B------:R-:W-:-:S04]  /*133330*/  NOP ;  /* 0x0000000000007918 */ /* 0x000fc80000000000 */
[----:B------:R1:W-:Y:S04]  /*133340*/  STL.64 [R1+0x3a60], R84 ;  /* 0x003a605401007387 */ /* 0x0003e80000100a00 */
[----:B------:R2:W-:Y:S04]  /*133350*/  STL.64 [R1+0x3a68], R86 ;  /* 0x003a685601007387 */ /* 0x0005e80000100a00 */
[----:B------:R-:W-:Y:S01]  /*133360*/  STL [R1+0x40], R54 ;  /* 0x0000403601007387 */ /* 0x000fe20000100800 */
[----:B-1----:R-:W-:-:S03]  /*133370*/  IMAD.MOV.U32 R84, RZ, RZ, R194 ;  /* 0x000000ffff547224 */ /* 0x002fc600078e00c2 */
[----:B------:R-:W-:Y:S01]  /*133380*/  STL [R1+0x108], R46 ;  /* 0x0001082e01007387 */ /* 0x000fe20000100800 */
[----:B------:R-:W-:-:S03]  /*133390*/  IMAD.MOV.U32 R85, RZ, RZ, R195 ;  /* 0x000000ffff557224 */ /* 0x000fc600078e00c3 */
[----:B------:R-:W3:Y:S04]  /*1333a0*/  LDL.LU R194, [R1+0x8634] ;  /* 0x0086340001c27983 */ /* 0x000ee80000300800 */
[----:B------:R1:W-:Y:S04]  /*1333b0*/  STL [R1+0x1d0], R34 ;  /* 0x0001d02201007387 */ /* 0x0003e80000100800 */
[----:B------:R-:W3:Y:S01]  /*1333c0*/  LDL.LU R195, [R1+0x8630] ;  /* 0x0086300001c37983 */ /* 0x000ee20000300800 */
[----:B------:R-:W-:Y:S02]  /*1333d0*/  IMAD.X R14, R15, 0x1, R3, P3 ;  /* 0x000000010f0e7824 */ /* 0x000fe400018e0603 */
[----:B--2---:R-:W-:-:S02]  /*1333e0*/  IMAD.MOV.U32 R86, RZ, RZ, R121 ;  /* 0x000000ffff567224 */ /* 0x004fc400078e0079 */
[----:B------:R-:W2:Y:S01]  /*1333f0*/  LDL.LU R121, [R1+0x862c] ;  /* 0x00862c0001797983 */ /* 0x000ea20000300800 */
[----:B------:R-:W-:Y:S01]  /*133400*/  IMAD.MOV.U32 R87, RZ, RZ, R122 ;  /* 0x000000ffff577224 */ /* 0x000fe200078e007a */
[-C--:B-1----:R-:W-:Y:S02]  /*133410*/  IADD3 R34, P0, PT, R10, R163.reuse, RZ ;  /* 0x000000a30a227210 */ /* 0x082fe40007f1e0ff */
[----:B------:R-:W2:Y:S01]  /*133420*/  LDL.LU R122, [R1+0x8628] ;  /* 0x00862800017a7983 */ /* 0x000ea20000300800 */
[----:B------:R-:W-:-:S03]  /*133430*/  IADD3 R15, P1, PT, R6, R163, RZ ;  /* 0x000000a3060f7210 */ /* 0x000fc60007f3e0ff */
[----:B------:R1:W-:Y:S01]  /*133440*/  STL [R1+0x2a0], R14 ;  /* 0x0002a00e01007387 */ /* 0x0003e20000100800 */
[----:B------:R-:W-:-:S03]  /*133450*/  IMAD.X R10, R11, 0x1, R3, P0 ;  /* 0x000000010b0a7824 */ /* 0x000fc600000e0603 */
[----:B------:R-:W-:Y:S01]  /*133460*/  STL [R1+0x37c], R34 ;  /* 0x00037c2201007387 */ /* 0x000fe20000100800 */
[----:B-1----:R-:W-:-:S03]  /*133470*/  IADD3 R14, P2, PT, R30, R163, RZ ;  /* 0x000000a31e0e7210 */ /* 0x002fc60007f5e0ff */
[----:B------:R-:W-:Y:S01]  /*133480*/  STL [R1+0x41c], R15 ;  /* 0x00041c0f01007387 */ /* 0x000fe20000100800 */
[----:B------:R-:W-:-:S03]  /*133490*/  IMAD.X R6, R7, 0x1, R3, P1 ;  /* 0x0000000107067824 */ /* 0x000fc600008e0603 */
[----:B------:R1:W-:Y:S01]  /*1334a0*/  STL [R1+0x14a4], R14 ;  /* 0x0014a40e01007387 */ /* 0x0003e20000100800 */
[----:B---3--:R-:W-:-:S15]  /*1334b0*/  HMMA.1688.F32.TF32 R88, R232, R78, R192 ;  /* 0x0000004ee858723c */ /* 0x008fde00000810c0 */
[----:B------:R-:W-:-:S04]  /*1334c0*/  NOP ;  /* 0x0000000000007918 */ /* 0x000fc80000000000 */
[----:B------:R3:W-:Y:S04]  /*1334d0*/  STL.64 [R1+0x3a40], R88 ;  /* 0x003a405801007387 */ /* 0x0007e80000100a00 */
[----:B------:R-:W-:Y:S04]  /*1334e0*/  STL.64 [R1+0x3a48], R90 ;  /* 0x003a485a01007387 */ /* 0x000fe80000100a00 */
[----:B-1----:R-:W2:Y:S04]  /*1334f0*/  LDL.LU.64 R14, [R1+0x6398] ;  /* 0x00639800010e7983 */ /* 0x002ea80000300a00 */
[----:B------:R1:W-:Y:S01]  /*133500*/  STL [R1+0x370], R10 ;  /* 0x0003700a01007387 */ /* 0x0003e20000100800 */
[----:B---3--:R-:W-:-:S03]  /*133510*/  IMAD.MOV.U32 R88, RZ, RZ, R123 ;  /* 0x000000ffff587224 */ /* 0x008fc600078e007b */
[----:B-1----:R-:W3:Y:S04]  /*133520*/  LDL.LU.64 R10, [R1+0x62b0] ;  /* 0x0062b000010a7983 */ /* 0x002ee80000300a00 */
[----:B------:R1:W-:Y:S04]  /*133530*/  STL [R1+0x410], R6 ;  /* 0x0004100601007387 */ /* 0x0003e80000100800 */
[----:B-1----:R-:W2:Y:S04]  /*133540*/  LDL.LU.64 R6, [R1+0x6208] ;  /* 0x0062080001067983 */ /* 0x002ea80000300a00 */
[----:B------:R-:W2:Y:S01]  /*133550*/  LDL.LU R123, [R1+0x8624] ;  /* 0x00862400017b7983 */ /* 0x000ea20000300800 */
[----:B------:R-:W-:Y:S01]  /*133560*/  IMAD.X R30, R31, 0x1, R3, P2 ;  /* 0x000000011f1e7824 */ /* 0x000fe200010e0603 */
[----:B------:R-:W-:-:S02]  /*133570*/  IADD3 R195, P0, PT, R26, R163, RZ ;  /* 0x000000a31ac37210 */ /* 0x000fc40007f1e0ff */
[-C--:B----4-:R-:W-:Y:S01]  /*133580*/  IADD3 R34, P1, PT, R42, R163.reuse, RZ ;  /* 0x000000a32a227210 */ /* 0x090fe20007f3e0ff */
[----:B------:R-:W-:Y:S01]  /*133590*/  IMAD.MOV.U32 R90, RZ, RZ, R197 ;  /* 0x000000ffff5a7224 */ /* 0x000fe200078e00c5 */
[----:B------:R1:W-:Y:S01]  /*1335a0*/  STL [R1+0x14a0], R30 ;  /* 0x0014a01e01007387 */ /* 0x0003e20000100800 */
[----:B------:R-:W-:-:S03]  /*1335b0*/  IADD3 R31, P2, PT, R38, R163, RZ ;  /* 0x000000a3261f7210 */ /* 0x000fc60007f5e0ff */
[----:B------:R-:W4:Y:S04]  /*1335c0*/  LDL.LU R89, [R1+0x6e4] ;  /* 0x0006e40001597983 */ /* 0x000f280000300800 */
[----:B------:R-:W3:Y:S01]  /*1335d0*/  LDL.LU R197, [R1+0x8620] ;  /* 0x0086200001c57983 */ /* 0x000ee20000300800 */
[----:B-1----:R-:W-:-:S03]  /*1335e0*/  IADD3 R30, P3, PT, R50, R163, RZ ;  /* 0x000000a3321e7210 */ /* 0x002fc60007f7e0ff */
[----:B------:R-:W-:Y:S04]  /*1335f0*/  STL [R1+0x8548], R195 ;  /* 0x008548c301007387 */ /* 0x000fe80000100800 */
[----:B------:R1:W-:Y:S01]  /*133600*/  STL [R1+0x34], R34 ;  /* 0x0000342201007387 */ /* 0x0003e20000100800 */
[----:B------:R-:W-:-:S03]  /*133610*/  IMAD.X R192, R27, 0x1, R3, P0 ;  /* 0x000000011bc07824 */ /* 0x000fc600000e0603 */
[----:B------:R-:W-:Y:S01]  /*133620*/  STL [R1+0xfc], R31 ;  /* 0x0000fc1f01007387 */ /* 0x000fe20000100800 */
[----:B------:R-:W-:-:S03]  /*133630*/  IMAD.X R42, R43, 0x1, R3, P1 ;  /* 0x000000012b2a7824 */ /* 0x000fc600008e0603 */
[----:B------:R1:W-:Y:S04]  /*133640*/  STL [R1+0x1c4], R30 ;  /* 0x0001c41e01007387 */ /* 0x0003e80000100800 */
[----:B------:R-:W3:Y:S01]  /*133650*/  LDL.LU.64 R46, [R1+0x6198] ;  /* 0x00619800012e7983 */ /* 0x000ee20000300a00 */
[----:B------:R-:W-:Y:S01]  /*133660*/  IMAD.X R38, R39, 0x1, R3, P2 ;  /* 0x0000000127267824 */ /* 0x000fe200010e0603 */
[----:B--2---:R-:W-:-:S15]  /*133670*/  HMMA.1688.F32.TF32 R92, R232, R82, R120 ;  /* 0x00000052e85c723c */ /* 0x004fde0000081078 */
[----:B------:R-:W-:-:S04]  /*133680*/  NOP ;  /* 0x0000000000007918 */ /* 0x000fc80000000000 */
[----:B------:R2:W-:Y:S04]  /*133690*/  STL.64 [R1+0x3a30], R92 ;  /* 0x003a305c01007387 */ /* 0x0005e80000100a00 */
[----:B------:R3:W-:Y:S04]  /*1336a0*/  STL.64 [R1+0x3a38], R94 ;  /* 0x003a385e01007387 */ /* 0x0007e80000100a00 */
[----:B-1----:R-:W4:Y:S04]  /*1336b0*/  LDL.LU.64 R34, [R1+0x6718] ;  /* 0x0067180001227983 */ /* 0x002f280000300a00 */
[----:B------:R-:W4:Y:S01]  /*1336c0*/  LDL.LU.64 R30, [R1+0x6658] ;  /* 0x00665800011e7983 */ /* 0x000f220000300a00 */
[----:B--2---:R-:W-:-:S03]  /*1336d0*/  IMAD.MOV.U32 R92, RZ, RZ, R198 ;  /* 0x000000ffff5c7224 */ /* 0x004fc600078e00c6 */
[----:B------:R-:W2:Y:S01]  /*1336e0*/  LDL.LU.64 R26, [R1+0x6578] ;  /* 0x00657800011a7983 */ /* 0x000ea20000300a00 */
[----:B------:R-:W-:-:S03]  /*1336f0*/  IMAD.MOV.U32 R93, RZ, RZ, R199 ;  /* 0x000000ffff5d7224 */ /* 0x000fc600078e00c7 */
[----:B------:R-:W-:Y:S04]  /*133700*/  STL [R1+0x854c], R192 ;  /* 0x00854cc001007387 */ /* 0x000fe80000100800 */
[----:B------:R1:W-:Y:S04]  /*133710*/  STL [R1+0x28], R42 ;  /* 0x0000282a01007387 */ /* 0x0003e80000100800 */
[----:B------:R-:W2:Y:S04]  /*133720*/  LDL.LU R198, [R1+0x861c] ;  /* 0x00861c0001c67983 */ /* 0x000ea80000300800 */
[----:B------:R1:W-:Y:S04]  /*133730*/  STL [R1+0xf0], R38 ;  /* 0x0000f02601007387 */ /* 0x0003e80000100800 */
[----:B------:R-:W2:Y:S01]  /*133740*/  LDL.LU R199, [R1+0x8618] ;  /* 0x0086180001c77983 */ /* 0x000ea20000300800 */
[----:B------:R-:W-:Y:S01]  /*133750*/  IMAD.X R50, R51, 0x1, R3, P3 ;  /* 0x0000000133327824 */ /* 0x000fe200018e0603 */
[-C--:B------:R-:W-:Y:S01]  /*133760*/  IADD3 R54, P0, PT, R14, R163.reuse, RZ ;  /* 0x000000a30e367210 */ /* 0x080fe20007f1e0ff */
[----:B---3--:R-:W-:Y:S01]  /*133770*/  IMAD.MOV.U32 R94, RZ, RZ, R23 ;  /* 0x000000ffff5e7224 */ /* 0x008fe200078e0017 */
[----:B-1----:R-:W3:Y:S01]  /*133780*/  LDL.LU.64 R42, [R1+0x6490] ;  /* 0x00649000012a7983 */ /* 0x002ee20000300a00 */
[----:B------:R-:W-:Y:S01]  /*133790*/  IMAD.MOV.U32 R95, RZ, RZ, R22 ;  /* 0x000000ffff5f7224 */ /* 0x000fe200078e0016 */
[----:B------:R-:W-:-:S02]  /*1337a0*/  IADD3 R51, P1, PT, R10, R163, RZ ;  /* 0x000000a30a337210 */ /* 0x000fc40007f3e0ff */
[----:B------:R-:W3:Y:S04]  /*1337b0*/  LDL.LU.64 R38, [R1+0x63a8] ;  /* 0x0063a80001267983 */ /* 0x000ee80000300a00 */
[----:B------:R-:W3:Y:S04]  /*1337c0*/  LDL.LU.64 R22, [R1+0x62c8] ;  /* 0x0062c80001167983 */ /* 0x000ee80000300a00 */
[----:B------:R1:W-:Y:S01]  /*1337d0*/  STL [R1+0x1b8], R50 ;  /* 0x0001b83201007387 */ /* 0x0003e20000100800 */
[----:B------:R-:W-:-:S03]  /*1337e0*/  IMAD.MOV.U32 R96, RZ, RZ, R202 ;  /* 0x000000ffff607224 */ /* 0x000fc600078e00ca */
[----:B------:R-:W-:Y:S01]  /*1337f0*/  STL [R1+0x294], R54 ;  /* 0x0002943601007387 */ /* 0x000fe20000100800 */
[----:B-1----:R-:W-:-:S03]  /*133800*/  IADD3 R50, P2, PT, R6, R163, RZ ;  /* 0x000000a306327210 */ /* 0x002fc60007f5e0ff */
[----:B------:R1:W-:Y:S01]  /*133810*/  STL [R1+0x36c], R51 ;  /* 0x00036c3301007387 */ /* 0x0003e20000100800 */
[----:B------:R-:W-:-:S03]  /*133820*/  IMAD.MOV.U32 R97, RZ, RZ, R203 ;  /* 0x000000ffff617224 */ /* 0x000fc600078e00cb */
[----:B------:R-:W-:Y:S04]  /*133830*/  STL [R1+0x40c], R50 ;  /* 0x00040c3201007387 */ /* 0x000fe80000100800 */
[----:B------:R-:W3:Y:S01]  /*133840*/  LDL.LU R202, [R1+0x8614] ;  /* 0x0086140001ca7983 */ /* 0x000ee20000300800 */
[--C-:B------:R-:W-:Y:S02]  /*133850*/  IMAD.X R14, R15, 0x1, R3.reuse, P0 ;  /* 0x000000010f0e7824 */ /* 0x100fe400000e0603 */
[----:B------:R-:W-:Y:S02]  /*133860*/  IMAD.X R10, R11, 0x1, R3, P1 ;  /* 0x000000010b0a7824 */ /* 0x000fe400008e0603 */
[----:B------:R-:W-:Y:S02]  /*133870*/  IMAD.MOV.U32 R98, RZ, RZ, R17 ;  /* 0x000000ffff627224 */ /* 0x000fe400078e0011 */
[----:B------:R-:W-:-:S02]  /*133880*/  IMAD.MOV.U32 R99, RZ, RZ, R16 ;  /* 0x000000ffff637224 */ /* 0x000fc400078e0010 */
[----:B-1----:R-:W-:Y:S01]  /*133890*/  IMAD.X R51, R7, 0x1, R3, P2 ;  /* 0x0000000107337824 */ /* 0x002fe200010e0603 */
[----:B--2---:R-:W-:-:S15]  /*1338a0*/  HMMA.1688.F32.TF32 R100, R232, R86, R196 ;  /* 0x00000056e864723c */ /* 0x004fde00000810c4 */
[----:B------:R-:W-:-:S04]  /*1338b0*/  NOP ;  /* 0x0000000000007918 */ /* 0x000fc80000000000 */
[----:B------:R-:W-:Y:S04]  /*1338c0*/  STL.64 [R1+0x3a20], R100 ;  /* 0x003a206401007387 */ /* 0x000fe80000100a00 */
[----:B------:R-:W-:Y:S04]  /*1338d0*/  STL.64 [R1+0x3a28], R102 ;  /* 0x003a286601007387 */ /* 0x000fe80000100a00 */
[----:B------:R-:W2:Y:S04]  /*1338e0*/  LDL.LU R203, [R1+0x8610] ;  /* 0x0086100001cb7983 */ /* 0x000ea80000300800 */
[----:B------:R-:W2:Y:S04]  /*1338f0*/  LDL.LU.64 R16, [R1+0x6218] ;  /* 0x0062180001107983 */ /* 0x000ea80000300a00 */
[----:B------:R1:W-:Y:S04]  /*133900*/  STL [R1+0x288], R14 ;  /* 0x0002880e01007387 */ /* 0x0003e80000100800 */
[----:B-1----:R-:W2:Y:S04]  /*133910*/  LDL.LU.64 R14, [R1+0x61a0] ;  /* 0x0061a000010e7983 */ /* 0x002ea80000300a00 */
[----:B------:R1:W-:Y:S04]  /*133920*/  STL [R1+0x360], R10 ;  /* 0x0003600a01007387 */ /* 0x0003e80000100800 */
[----:B-1----:R-:W2:Y:S04]  /*133930*/  LDL.LU.64 R10, [R1+0x6710] ;  /* 0x00671000010a7983 */ /* 0x002ea80000300a00 */
[----:B------:R-:W2:Y:S01]  /*133940*/  LDL.LU.64 R6, [R1+0x6668] ;  /* 0x0066680001067983 */ /* 0x000ea20000300a00 */
[----:B------:R-:W-:Y:S01]  /*133950*/  IMAD.MOV.U32 R91, RZ, RZ, R249 ;  /* 0x000000ffff5b7224 */ /* 0x000fe200078e00f9 */
[----:B----4-:R-:W-:-:S02]  /*133960*/  IADD3 R191, P1, PT, R34, R163, RZ ;  /* 0x000000a322bf7210 */ /* 0x010fc40007f3e0ff */
[-C--:B------:R-:W-:Y:S01]  /*133970*/  IADD3 R50, P0, PT, R46, R163.reuse, RZ ;  /* 0x000000a32e327210 */ /* 0x080fe20007f1e0ff */
[----:B------:R1:W-:Y:S04]  /*133980*/  STL [R1+0x408], R51 ;  /* 0x0004083301007387 */ /* 0x0003e80000100800 */
[----:B------:R-:W-:Y:S01]  /*133990*/  STL [R1+0x8550], R191 ;  /* 0x008550bf01007387 */ /* 0x000fe20000100800 */
[----:B------:R-:W-:Y:S03]  /*1339a0*/  HMMA.1688.F32.TF32 R104, R232, R94, R204 ;  /* 0x0000005ee868723c */ /* 0x000fe600000810cc */
[----:B------:R4:W-:Y:S01]  /*1339b0*/  STL [R1+0x149c], R50 ;  /* 0x00149c3201007387 */ /* 0x0009e20000100800 */
[----:B-1----:R-:W-:Y:S01]  /*1339c0*/  IADD3 R51, P2, PT, R30, R163, RZ ;  /* 0x000000a31e337210 */ /* 0x002fe20007f5e0ff */
[----:B------:R-:W-:-:S02]  /*1339d0*/  IMAD.X R188, R35, 0x1, R3, P1 ;  /* 0x0000000123bc7824 */ /* 0x000fc400008e0603 */
[--C-:B------:R-:W-:Y:S01]  /*1339e0*/  IMAD.X R46, R47, 0x1, R3.reuse, P0 ;  /* 0x000000012f2e7824 */ /* 0x100fe200000e0603 */
[----:B----4-:R-:W-:Y:S01]  /*1339f0*/  IADD3 R50, P3, PT, R26, R163, RZ ;  /* 0x000000a31a327210 */ /* 0x010fe20007f7e0ff */
[----:B------:R-:W-:Y:S01]  /*133a00*/  STL [R1+0x24], R51 ;  /* 0x0000243301007387 */ /* 0x000fe20000100800 */
[----:B------:R-:W-:-:S03]  /*133a10*/  IMAD.X R31, R31, 0x1, R3, P2 ;  /* 0x000000011f1f7824 */ /* 0x000fc600010e0603 */
[----:B------:R-:W-:Y:S01]  /*133a20*/  STL [R1+0xec], R50 ;  /* 0x0000ec3201007387 */ /* 0x000fe20000100800 */
[----:B------:R-:W-:Y:S01]  /*133a30*/  IMAD.X R26, R27, 0x1, R3, P3 ;  /* 0x000000011b1a7824 */ /* 0x000fe200018e0603 */
[-C--:B---3--:R-:W-:Y:S02]  /*133a40*/  IADD3 R30, P0, PT, R42, R163.reuse, RZ ;  /* 0x000000a32a1e7210 */ /* 0x088fe40007f1e0ff */
[----:B------:R-:W-:-:S03]  /*133a50*/  IADD3 R27, P1, PT, R38, R163, RZ ;  /* 0x000000a3261b7210 */ /* 0x000fc60007f3e0ff */
[--C-:B------:R-:W-:Y:S02]  /*133a60*/  IMAD.X R42, R43, 0x1, R3.reuse, P0 ;  /* 0x000000012b2a7824 */ /* 0x100fe400000e0603 */
[----:B------:R-:W-:Y:S01]  /*133a70*/  IMAD.X R39, R39, 0x1, R3, P1 ;  /* 0x0000000127277824 */ /* 0x000fe200008e0603 */
[----:B--2---:R-:W-:-:S15]  /*133a80*/  HMMA.1688.F32.TF32 R100, R232, R90, R200 ;  /* 0x0000005ae864723c */ /* 0x004fde00000810c8 */
[----:B------:R-:W-:-:S04]  /*133a90*/  NOP ;  /* 0x0000000000007918 */ /* 0x000fc80000000000 */
[----:B------:R-:W-:Y:S04]  /*133aa0*/  STL.64 [R1+0x3a10], R100 ;  /* 0x003a106401007387 */ /* 0x000fe80000100a00 */
[----:B------:R-:W-:Y:S04]  /*133ab0*/  STL.64 [R1+0x3a18], R102 ;  /* 0x003a186601007387 */ /* 0x000fe80000100a00 */
[----:B------:R-:W-:Y:S04]  /*133ac0*/  STL [R1+0x8554], R188 ;  /* 0x008554bc01007387 */ /* 0x000fe80000100800 */
[----:B------:R-:W-:Y:S04]  /*133ad0*/  STL [R1+0x1498], R46 ;  /* 0x0014982e01007387 */ /* 0x000fe80000100800 */
[----:B------:R-:W-:Y:S04]  /*133ae0*/  STL [R1+0x18], R31 ;  /* 0x0000181f01007387 */ /* 0x000fe80000100800 */
[----:B------:R1:W-:Y:S04]  /*133af0*/  STL [R1+0xe0], R26 ;  /* 0x0000e01a01007387 */ /* 0x0003e80000100800 */
[----:B------:R2:W-:Y:S04]  /*133b00*/  STL [R1+0x1ac], R30 ;  /* 0x0001ac1e01007387 */ /* 0x0005e80000100800 */
[----:B------:R-:W3:Y:S01]  /*133b10*/  LDL.LU.64 R34, [R1+0x6588] ;  /* 0x0065880001227983 */ /* 0x000ee20000300a00 */
[----:B-1----:R-:W-:-:S03]  /*133b20*/  IADD3 R26, P2, PT, R22, R163, RZ ;  /* 0x000000a3161a7210 */ /* 0x002fc60007f5e0ff */
[----:B------:R-:W-:Y:S04]  /*133b30*/  STL [R1+0x284], R27 ;  /* 0x0002841b01007387 */ /* 0x000fe80000100800 */
[----:B--2---:R-:W2:Y:S04]  /*133b40*/  LDL.LU.64 R30, [R1+0x64a8] ;  /* 0x0064a800011e7983 */ /* 0x004ea80000300a00 */
[----:B------:R1:W-:Y:S01]  /*133b50*/  STL [R1+0x354], R26 ;  /* 0x0003541a01007387 */ /* 0x0003e20000100800 */
[----:B------:R-:W-:-:S03]  /*133b60*/  IMAD.X R38, R23, 0x1, R3, P2 ;  /* 0x0000000117267824 */ /* 0x000fc600010e0603 */
[----:B-1----:R-:W4:Y:S04]  /*133b70*/  LDL.LU.64 R26, [R1+0x63b8] ;  /* 0x0063b800011a7983 */ /* 0x002f280000300a00 */
[----:B------:R-:W4:Y:S04]  /*133b80*/  LDL.LU R100, [R1+0x6b0] ;  /* 0x0006b00001647983 */ /* 0x000f280000300800 */
[----:B------:R-:W4:Y:S04]  /*133b90*/  LDL.LU R101, [R1+0x6b4] ;  /* 0x0006b40001657983 */ /* 0x000f280000300800 */
[----:B------:R-:W-:Y:S04]  /*133ba0*/  STL.64 [R1+0x3a00], R104 ;  /* 0x003a006801007387 */ /* 0x000fe80000100a00 */
[----:B------:R1:W-:Y:S01]  /*133bb0*/  STL.64 [R1+0x3a08], R106 ;  /* 0x003a086a01007387 */ /* 0x0003e20000100a00 */
[----:B------:R-:W-:-:S02]  /*133bc0*/  IADD3 R23, P0, PT, R16, R163, RZ ;  /* 0x000000a310177210 */ /* 0x000fc40007f1e0ff */
[-C--:B------:R-:W-:Y:S01]  /*133bd0*/  IADD3 R187, P2, PT, R10, R163.reuse, RZ ;  /* 0x000000a30abb7210 */ /* 0x080fe20007f5e0ff */
[----:B------:R-:W-:Y:S01]  /*133be0*/  STL [R1+0x1a0], R42 ;  /* 0x0001a02a01007387 */ /* 0x000fe20000100800 */
[-C--:B------:R-:W-:Y:S01]  /*133bf0*/  IADD3 R22, P1, PT, R14, R163.reuse, RZ ;  /* 0x000000a30e167210 */ /* 0x080fe20007f3e0ff */
[----:B-1----:R-:W-:Y:S02]  /*133c00*/  HMMA.1688.F32.TF32 R104, R232, R98, R208 ;  /* 0x00000062e868723c */ /* 0x002fe400000810d0 */
[----:B------:R-:W-:Y:S04]  /*133c10*/  STL [R1+0x274], R39 ;  /* 0x0002742701007387 */ /* 0x000fe80000100800 */
[----:B------:R-:W-:Y:S04]  /*133c20*/  STL [R1+0x350], R38 ;  /* 0x0003502601007387 */ /* 0x000fe80000100800 */
[----:B------:R-:W-:Y:S04]  /*133c30*/  STL [R1+0x3fc], R23 ;  /* 0x0003fc1701007387 */ /* 0x000fe80000100800 */
[----:B------:R-:W-:Y:S04]  /*133c40*/  STL [R1+0x8588], R187 ;  /* 0x008588bb01007387 */ /* 0x000fe80000100800 */
[----:B------:R1:W-:Y:S02]  /*133c50*/  STL [R1+0x1494], R22 ;  /* 0x0014941601007387 */ /* 0x0003e40000100800 */
[----:B-1----:R-:W-:-:S05]  /*133c60*/  IADD3 R22, P3, PT, R6, R163, RZ ;  /* 0x000000a306167210 */ /* 0x002fca0007f7e0ff */
[----:B------:R1:W-:Y:S04]  /*133c70*/  STL [R1+0xc], R22 ;  /* 0x00000c1601007387 */ /* 0x0003e80000100800 */
[----:B------:R1:W-:Y:S04]  /*133c80*/  STL.64 [R1+0x39f0], R104 ;  /* 0x0039f06801007387 */ /* 0x0003e80000100a00 */
[----:B------:R-:W-:Y:S04]  /*133c90*/  STL.64 [R1+0x39f8], R106 ;  /* 0x0039f86a01007387 */ /* 0x000fe80000100a00 */
[----:B-1----:R-:W4:Y:S01]  /*133ca0*/  LDL.LU.64 R22, [R1+0x62d0] ;  /* 0x0062d00001167983 */ /* 0x002f220000300a00 */
[----:B------:R-:W-:-:S02]  /*133cb0*/  IMAD.MOV.U32 R188, RZ, RZ, R98 ;  /* 0x000000ffffbc7224 */ /* 0x000fc400078e0062 */
[----:B------:R-:W-:-:S03]  /*133cc0*/  IMAD.X R38, R17, 0x1, R3, P0 ;  /* 0x0000000111267824 */ /* 0x000fc600000e0603 */
[----:B------:R-:W-:Y:S04]  /*133cd0*/  STL [R1+0x858c], R188 ;  /* 0x00858cbc01007387 */ /* 0x000fe80000100800 */
[----:B------:R-:W4:Y:S04]  /*133ce0*/  LDL.LU.64 R16, [R1+0x6220] ;  /* 0x0062200001107983 */ /* 0x000f280000300a00 */
[----:B------:R-:W4:Y:S04]  /*133cf0*/  LDL.LU R104, [R1+0x6a0] ;  /* 0x0006a00001687983 */ /* 0x000f280000300800 */
[----:B------:R1:W-:Y:S04]  /*133d00*/  STL [R1+0x3f4], R38 ;  /* 0x0003f42601007387 */ /* 0x0003e80000100800 */
[----:B------:R-:W4:Y:S01]  /*133d10*/  LDL.LU R105, [R1+0x6a4] ;  /* 0x0006a40001697983 */ /* 0x000f220000300800 */
[----:B-1----:R-:W-:-:S03]  /*133d20*/  IMAD.X R38, R15, 0x1, R3, P1 ;  /* 0x000000010f267824 */ /* 0x002fc600008e0603 */
[----:B------:R-:W4:Y:S01]  /*133d30*/  LDL.LU.64 R14, [R1+0x61b0] ;  /* 0x0061b000010e7983 */ /* 0x000f220000300a00 */
[----:B------:R-:W-:Y:S02]  /*133d40*/  IMAD.MOV.U32 R102, RZ, RZ, R248 ;  /* 0x000000ffff667224 */ /* 0x000fe400078e00f8 */
[----:B------:R-:W-:Y:S02]  /*133d50*/  IMAD.MOV.U32 R103, RZ, RZ, R133 ;  /* 0x000000ffff677224 */ /* 0x000fe400078e0085 */
[----:B------:R-:W-:-:S05]  /*133d60*/  IMAD.X R6, R7, 0x1, R3, P3 ;  /* 0x0000000107067824 */ /* 0x000fca00018e0603 */
[----:B------:R-:W-:Y:S01]  /*133d70*/  HMMA.1688.F32.TF32 R112, R232, R102, R212 ;  /* 0x00000066e870723c */ /* 0x000fe200000810d4 */
[----:B------:R-:W-:Y:S01]  /*133d80*/  STL [R1+0x148c], R38 ;  /* 0x00148c2601007387 */ /* 0x000fe20000100800 */
[----:B------:R-:W-:-:S03]  /*133d90*/  IMAD.X R186, R11, 0x1, R3, P2 ;  /* 0x000000010bba7824 */ /* 0x000fc600010e0603 */
[----:B------:R4:W-:Y:S01]  /*133da0*/  STL [R1+0x8], R6 ;  /* 0x0000080601007387 */ /* 0x0009e20000100800 */
[----:B------:R-:W-:Y:S02]  /*133db0*/  IMAD.MOV.U32 R110, RZ, RZ, R5 ;  /* 0x000000ffff6e7224 */ /* 0x000fe400078e0005 */
[----:B------:R-:W-:Y:S02]  /*133dc0*/  IMAD.MOV.U32 R111, RZ, RZ, R4 ;  /* 0x000000ffff6f7224 */ /* 0x000fe400078e0004 */
[----:B------:R-:W-:Y:S02]  /*133dd0*/  IMAD.MOV.U32 R116, RZ, RZ, R222 ;  /* 0x000000ffff747224 */ /* 0x000fe400078e00de */
[----:B------:R-:W-:Y:S01]  /*133de0*/  IMAD.MOV.U32 R117, RZ, RZ, R223 ;  /* 0x000000ffff757224 */ /* 0x000fe200078e00df */
[----:B---3--:R-:W-:-:S05]  /*133df0*/  IADD3 R10, P0, PT, R34, R163, RZ ;  /* 0x000000a3220a7210 */ /* 0x008fca0007f1e0ff */
[----:B------:R1:W-:Y:S01]  /*133e00*/  STL [R1+0xd4], R10 ;  /* 0x0000d40a01007387 */ /* 0x0003e20000100800 */
[----:B--2---:R-:W-:-:S03]  /*133e10*/  IADD3 R7, P1, PT, R30, R163, RZ ;  /* 0x000000a31e077210 */ /* 0x004fc60007f3e0ff */
[----:B------:R-:W2:Y:S04]  /*133e20*/  LDL.LU R108, [R1+0x690] ;  /* 0x00069000016c7983 */ /* 0x000ea80000300800 */
[----:B------:R-:W-:Y:S01]  /*133e30*/  STL [R1+0x19c], R7 ;  /* 0x00019c0701007387 */ /* 0x000fe20000100800 */
[----:B------:R-:W-:Y:S01]  /*133e40*/  IMAD.X R35, R35, 0x1, R3, P0 ;  /* 0x0000000123237824 */ /* 0x000fe200000e0603 */
[----:B----4-:R-:W-:-:S05]  /*133e50*/  IADD3 R6, P2, PT, R26, R163, RZ ;  /* 0x000000a31a067210 */ /* 0x010fca0007f5e0ff */
[----:B------:R3:W-:Y:S04]  /*133e60*/  STL [R1+0x264], R6 ;  /* 0x0002640601007387 */ /* 0x0007e80000100800 */
[----:B------:R-:W2:Y:S04]  /*133e70*/  LDL.LU R109, [R1+0x694] ;  /* 0x00069400016d7983 */ /* 0x000ea80000300800 */
[----:B-1----:R-:W4:Y:S01]  /*133e80*/  LDL.LU.64 R10, [R1+0x6708] ;  /* 0x00670800010a7983 */ /* 0x002f220000300a00 */
[----:B------:R-:W-:-:S03]  /*133e90*/  IMAD.X R30, R31, 0x1, R3, P1 ;  /* 0x000000011f1e7824 */ /* 0x000fc600008e0603 */
[----:B---3--:R-:W3:Y:S04]  /*133ea0*/  LDL.LU.64 R6, [R1+0x6670] ;  /* 0x0066700001067983 */ /* 0x008ee80000300a00 */
[----:B------:R-:W2:Y:S04]  /*133eb0*/  LDL.LU.64 R4, [R1+0x6590] ;  /* 0x0065900001047983 */ /* 0x000ea80000300a00 */
[----:B------:R-:W2:Y:S04]  /*133ec0*/  LDL R188, [R1+0x616c] ;  /* 0x00616c0001bc7983 */ /* 0x000ea80000100800 */
[----:B------:R-:W2:Y:S04]  /*133ed0*/  LDL R187, [R1+0x6168] ;  /* 0x0061680001bb7983 */ /* 0x000ea80000100800 */
[----:B------:R1:W-:Y:S04]  /*133ee0*/  STL.64 [R1+0x39e0], R112 ;  /* 0x0039e07001007387 */ /* 0x0003e80000100a00 */
[----:B------:R1:W-:Y:S04]  /*133ef0*/  STL.64 [R1+0x39e8], R114 ;  /* 0x0039e87201007387 */ /* 0x0003e80000100a00 */
[----:B------:R-:W-:Y:S01]  /*133f00*/  STL [R1+0xc4], R35 ;  /* 0x0000c42301007387 */ /* 0x000fe20000100800 */
[----:B-1----:R-:W-:-:S02]  /*133f10*/  IMAD.MOV.U32 R112, RZ, RZ, R218 ;  /* 0x000000ffff707224 */ /* 0x002fc400078e00da */
[----:B------:R-:W-:Y:S02]  /*133f20*/  IMAD.MOV.U32 R113, RZ, RZ, R219 ;  /* 0x000000ffff717224 */ /* 0x000fe400078e00db */
[----:B------:R-:W-:Y:S02]  /*133f30*/  IMAD.MOV.U32 R115, RZ, RZ, R21 ;  /* 0x000000ffff737224 */ /* 0x000fe400078e0015 */
[----:B------:R-:W-:Y:S01]  /*133f40*/  IMAD.X R21, R27, 0x1, R3, P2 ;  /* 0x000000011b157824 */ /* 0x000fe200010e0603 */
[----:B------:R-:W-:-:S05]  /*133f50*/  IADD3 R34, P0, PT, R22, R163, RZ ;  /* 0x000000a316227210 */ /* 0x000fca0007f1e0ff */
[----:B------:R-:W-:Y:S04]  /*133f60*/  STL [R1+0x334], R34 ;  /* 0x0003342201007387 */ /* 0x000fe80000100800 */
[----:B------:R-:W2:Y:S04]  /*133f70*/  LDL.LU R218, [R1+0x860c] ;  /* 0x00860c0001da7983 */ /* 0x000ea80000300800 */
[----:B------:R1:W-:Y:S04]  /*133f80*/  STL [R1+0x18c], R30 ;  /* 0x00018c1e01007387 */ /* 0x0003e80000100800 */
[----:B------:R-:W2:Y:S04]  /*133f90*/  LDL.LU R219, [R1+0x8608] ;  /* 0x0086080001db7983 */ /* 0x000ea80000300800 */
[----:B------:R-:W3:Y:S01]  /*133fa0*/  LDL.LU.64 R26, [R1+0x64b0] ;  /* 0x0064b000011a7983 */ /* 0x000ee20000300a00 */
[----:B-1----:R-:W-:-:S03]  /*133fb0*/  IADD3 R30, P1, PT, R16, R163, RZ ;  /* 0x000000a3101e7210 */ /* 0x002fc60007f3e0ff */
[----:B------:R1:W-:Y:S04]  /*133fc0*/  STL [R1+0x260], R21 ;  /* 0x0002601501007387 */ /* 0x0003e80000100800 */
[----:B------:R-:W3:Y:S01]  /*133fd0*/  LDL.LU.64 R46, [R1+0x63c8] ;  /* 0x0063c800012e7983 */ /* 0x000ee20000300a00 */
[----:B-1----:R-:W-:-:S03]  /*133fe0*/  IMAD.X R21, R23, 0x1, R3, P0 ;  /* 0x0000000117157824 */ /* 0x002fc600000e0603 */
[----:B------:R-:W-:Y:S04]  /*133ff0*/  STL [R1+0x3e4], R30 ;  /* 0x0003e41e01007387 */ /* 0x000fe80000100800 */
[----:B------:R-:W3:Y:S04]  /*134000*/  LDL.LU.64 R42, [R1+0x62e8] ;  /* 0x0062e800012a7983 */ /* 0x000ee80000300a00 */
[----:B------:R1:W-:Y:S04]  /*134010*/  STL [R1+0x330], R21 ;  /* 0x0003301501007387 */ /* 0x0003e80000100800 */
[----:B------:R-:W3:Y:S01]  /*134020*/  LDL.LU R222, [R1+0x8604] ;  /* 0x0086040001de7983 */ /* 0x000ee20000300800 */
[----:B-1----:R-:W-:-:S05]  /*134030*/  IADD3 R21, P0, PT, R14, R163, RZ ;  /* 0x000000a30e157210 */ /* 0x002fca0007f1e0ff */
[----:B------:R2:W-:Y:S04]  /*134040*/  STL [R1+0x1484], R21 ;  /* 0x0014841501007387 */ /* 0x0005e80000100800 */
[----:B------:R-:W3:Y:S01]  /*134050*/  LDL.LU R223, [R1+0x8600] ;  /* 0x0086000001df7983 */ /* 0x000ee20000300800 */
[----:B------:R-:W-:Y:S02]  /*134060*/  IMAD.MOV.U32 R106, RZ, RZ, R132 ;  /* 0x000000ffff6a7224 */ /* 0x000fe400078e0084 */
[----:B------:R-:W-:Y:S02]  /*134070*/  IMAD.MOV.U32 R107, RZ, RZ, R129 ;  /* 0x000000ffff6b7224 */ /* 0x000fe400078e0081 */
[----:B------:R-:W-:Y:S02]  /*134080*/  IMAD.MOV.U32 R118, RZ, RZ, R20 ;  /* 0x000000ffff767224 */ /* 0x000fe400078e0014 */
[----:B------:R-:W-:-:S02]  /*134090*/  IMAD.MOV.U32 R119, RZ, RZ, R0 ;  /* 0x000000ffff777224 */ /* 0x000fc400078e0000 */
[--C-:B------:R-:W-:Y:S02]  /*1340a0*/  IMAD.X R0, R17, 0x1, R3.reuse, P1 ;  /* 0x0000000111007824 */ /* 0x100fe400008e0603 */
[----:B------:R-:W-:Y:S02]  /*1340b0*/  IMAD.X R14, R15, 0x1, R3, P0 ;  /* 0x000000010f0e7824 */ /* 0x000fe400000e0603 */
[----:B------:R-:W-:Y:S02]  /*1340c0*/  IMAD.MOV.U32 R238, RZ, RZ, R110 ;  /* 0x000000ffffee7224 */ /* 0x000fe400078e006e */
[----:B------:R-:W-:Y:S02]  /*1340d0*/  IMAD.MOV.U32 R239, RZ, RZ, R111 ;  /* 0x000000ffffef7224 */ /* 0x000fe400078e006f */
[----:B------:R-:W-:Y:S02]  /*1340e0*/  IMAD.MOV.U32 R236, RZ, RZ, R106 ;  /* 0x000000ffffec7224 */ /* 0x000fe400078e006a */
[----:B------:R-:W-:Y:S01]  /*1340f0*/  IMAD.MOV.U32 R237, RZ, RZ, R107 ;  /* 0x000000ffffed7224 */ /* 0x000fe200078e006b */
[----:B----4-:R-:W-:-:S05]  /*134100*/  IADD3 R183, P1, PT, R10, R163, RZ ;  /* 0x000000a30ab77210 */ /* 0x010fca0007f3e0ff */
[----:B------:R-:W-:Y:S01]  /*134110*/  IMAD.X R182, R11, 0x1, R3, P1 ;  /* 0x000000010bb67824 */ /* 0x000fe200008e0603 */
[----:B--2---:R-:W-:-:S15]  /*134120*/  HMMA.1688.F32.TF32 R20, R232, R106, R216 ;  /* 0x0000006ae814723c */ /* 0x004fde00000810d8 */
[----:B------:R-:W-:-:S04]  /*134130*/  NOP ;  /* 0x0000000000007918 */ /* 0x000fc80000000000 */
[----:B------:R-:W-:Y:S04]  /*134140*/  STL.64 [R1+0x39d0], R20 ;  /* 0x0039d01401007387 */ /* 0x000fe80000100a00 */
[----:B------:R-:W-:Y:S04]  /*134150*/  STL.64 [R1+0x39d8], R22 ;  /* 0x0039d81601007387 */ /* 0x000fe80000100a00 */
[----:B------:R1:W-:Y:S04]  /*134160*/  STL [R1+0x3dc], R0 ;  /* 0x0003dc0001007387 */ /* 0x0003e80000100800 */
[----:B------:R-:W2:Y:S01]  /*134170*/  LDL.LU.64 R38, [R1+0x6238] ;  /* 0x0062380001267983 */ /* 0x000ea20000300a00 */
[----:B-1----:R-:W-:-:S03]  /*134180*/  IADD3 R0, P0, PT, R4, R163, RZ ;  /* 0x000000a304007210 */ /* 0x002fc60007f1e0ff */
[----:B------:R-:W-:Y:S04]  /*134190*/  STL [R1+0x1480], R14 ;  /* 0x0014800e01007387 */ /* 0x000fe80000100800 */
[----:B------:R-:W4:Y:S01]  /*1341a0*/  LDL.LU.64 R22, [R1+0x61c0] ;  /* 0x0061c00001167983 */ /* 0x000f220000300a00 */
[----:B---3--:R-:W-:Y:S03]  /*1341b0*/  HMMA.1688.F32.TF32 R120, R232, R110, R220 ;  /* 0x0000006ee878723c */ /* 0x008fe600000810dc */
[----:B------:R-:W-:Y:S04]  /*1341c0*/  STL [R1+0xb4], R0 ;  /* 0x0000b40001007387 */ /* 0x000fe80000100800 */
[----:B------:R-:W3:Y:S01]  /*1341d0*/  LDL.LU.64 R20, [R1+0x6760] ;  /* 0x0067600001147983 */ /* 0x000ee20000300a00 */
[----:B------:R-:W-:-:S02]  /*1341e0*/  IMAD.X R4, R5, 0x1, R3, P0 ;  /* 0x0000000105047824 */ /* 0x000fc400000e0603 */
[----:B------:R-:W-:Y:S01]  /*1341f0*/  IMAD.MOV.U32 R114, RZ, RZ, R128 ;  /* 0x000000ffff727224 */ /* 0x000fe200078e0080 */
[----:B------:R-:W-:Y:S01]  /*134200*/  IADD3 R249, P2, PT, R6, R163, RZ ;  /* 0x000000a306f97210 */ /* 0x000fe20007f5e0ff */
[----:B------:R-:W-:-:S07]  /*134210*/  IMAD.MOV.U32 R242, RZ, RZ, R118 ;  /* 0x000000fffff27224 */ /* 0x000fce00078e0076 */
[----:B------:R-:W-:Y:S04]  /*134220*/  STL.64 [R1+0x39b0], R120 ;  /* 0x0039b07801007387 */ /* 0x000fe80000100a00 */
[----:B------:R1:W-:Y:S04]  /*134230*/  STL.64 [R1+0x39b8], R122 ;  /* 0x0039b87a01007387 */ /* 0x0003e80000100a00 */
[----:B------:R-:W3:Y:S04]  /*134240*/  LDL.LU.64 R10, [R1+0x6678] ;  /* 0x00667800010a7983 */ /* 0x000ee80000300a00 */
[----:B------:R-:W-:Y:S04]  /*134250*/  STL.64 [R1+0x8560], R238 ;  /* 0x008560ee01007387 */ /* 0x000fe80000100a00 */
[----:B------:R-:W-:Y:S04]  /*134260*/  STL.64 [R1+0x8558], R236 ;  /* 0x008558ec01007387 */ /* 0x000fe80000100a00 */
[----:B------:R-:W3:Y:S04]  /*134270*/  LDL.LU.64 R34, [R1+0x65a0] ;  /* 0x0065a00001227983 */ /* 0x000ee80000300a00 */
[----:B------:R1:W-:Y:S04]  /*134280*/  STL [R1+0xac], R4 ;  /* 0x0000ac0401007387 */ /* 0x0003e80000100800 */
[----:B------:R-:W3:Y:S01]  /*134290*/  LDL.LU.64 R30, [R1+0x64c8] ;  /* 0x0064c800011e7983 */ /* 0x000ee20000300a00 */
[----:B-1----:R-:W-:Y:S01]  /*1342a0*/  HMMA.1688.F32.TF32 R120, R232, R114, R224 ;  /* 0x00000072e878723c */ /* 0x002fe200000810e0 */
[-C--:B------:R-:W-:Y:S01]  /*1342b0*/  IADD3 R0, P0, PT, R26, R163.reuse, RZ ;  /* 0x000000a31a007210 */ /* 0x080fe20007f1e0ff */
[----:B------:R-:W-:Y:S01]  /*1342c0*/  IMAD.X R248, R7, 0x1, R3, P2 ;  /* 0x0000000107f87824 */ /* 0x000fe200010e0603 */
[----:B------:R-:W-:Y:S01]  /*1342d0*/  LDS R6, [R188+UR7+0x1a780] ;  /* 0x01a78007bc067984 */ /* 0x000fe20008000800 */
[----:B------:R-:W-:-:S03]  /*1342e0*/  IADD3 R4, P1, PT, R46, R163, RZ ;  /* 0x000000a32e047210 */ /* 0x000fc60007f3e0ff */
[----:B------:R1:W-:Y:S01]  /*1342f0*/  STL [R1+0x17c], R0 ;  /* 0x00017c0001007387 */ /* 0x0003e20000100800 */
[----:B------:R-:W-:-:S03]  /*134300*/  IMAD.X R50, R27, 0x1, R3, P0 ;  /* 0x000000011b327824 */ /* 0x000fc600000e0603 */
[----:B------:R-:W3:Y:S01]  /*134310*/  LDL.LU.64 R16, [R1+0x63e0] ;  /* 0x0063e00001107983 */ /* 0x000ee20000300a00 */
[----:B------:R-:W-:Y:S02]  /*134320*/  IMAD.MOV.U32 R243, RZ, RZ, R119 ;  /* 0x000000fffff37224 */ /* 0x000fe400078e0077 */
[----:B------:R-:W-:Y:S01]  /*134330*/  IMAD.MOV.U32 R240, RZ, RZ, R114 ;  /* 0x000000fffff07224 */ /* 0x000fe200078e0072 */
[----:B------:R-:W-:Y:S01]  /*134340*/  LDS R5, [R187+UR7+0x18780] ;  /* 0x01878007bb057984 */ /* 0x000fe20008000800 */
[----:B-1----:R-:W-:-:S03]  /*134350*/  IADD3 R0, P2, PT, R42, R163, RZ ;  /* 0x000000a32a007210 */ /* 0x002fc60007f5e0ff */
[----:B------:R-:W-:Y:S04]  /*134360*/  STL [R1+0x244], R4 ;  /* 0x0002440401007387 */ /* 0x000fe80000100800 */
[----:B------:R1:W-:Y:S04]  /*134370*/  STL [R1+0x31c], R0 ;  /* 0x00031c0001007387 */ /* 0x0003e80000100800 */
[----:B------:R-:W-:Y:S04]  /*134380*/  STL.64 [R1+0x39a0], R120 ;  /* 0x0039a07801007387 */ /* 0x000fe80000100a00 */
[----:B------:R1:W-:Y:S02]  /*134390*/  STL.64 [R1+0x39a8], R122 ;  /* 0x0039a87a01007387 */ /* 0x0003e40000100a00 */
[----:B-1----:R-:W-:-:S02]  /*1343a0*/  IMAD.X R0, R47, 0x1, R3, P1 ;  /* 0x000000012f007824 */ /* 0x002fc400008e0603 */
[----:B------:R-:W3:Y:S01]  /*1343b0*/  LDL.LU.64 R14, [R1+0x62f8] ;  /* 0x0062f800010e7983 */ /* 0x000ee20000300a00 */
[----:B------:R-:W-:-:S03]  /*1343c0*/  IMAD.X R43, R43, 0x1, R3, P2 ;  /* 0x000000012b2b7824 */ /* 0x000fc600010e0603 */
[----:B------:R-:W3:Y:S01]  /*1343d0*/  LDL.LU.64 R26, [R1+0x6250] ;  /* 0x00625000011a7983 */ /* 0x000ee20000300a00 */
[----:B------:R-:W-:Y:S03]  /*1343e0*/  HMMA.1688.F32.TF32 R120, R232, R118, R228 ;  /* 0x00000076e878723c */ /* 0x000fe600000810e4 */
[----:B------:R-:W-:Y:S04]  /*1343f0*/  STL [R1+0x16c], R50 ;  /* 0x00016c3201007387 */ /* 0x000fe80000100800 */
[----:B------:R4:W-:Y:S04]  /*134400*/  STL [R1+0x23c], R0 ;  /* 0x00023c0001007387 */ /* 0x0009e80000100800 */
[----:B------:R-:W-:Y:S01]  /*134410*/  STL [R1+0x30c], R43 ;  /* 0x00030c2b01007387 */ /* 0x000fe20000100800 */
[----:B------:R-:W-:-:S02]  /*134420*/  IMAD.MOV.U32 R241, RZ, RZ, R115 ;  /* 0x000000fffff17224 */ /* 0x000fc400078e0073 */
[----:B------:R-:W-:Y:S01]  /*134430*/  IMAD.MOV.U32 R244, RZ, RZ, R130 ;  /* 0x000000fffff47224 */ /* 0x000fe200078e0082 */
[----:B------:R-:W-:Y:S01]  /*134440*/  LDS R4, [R188+UR7+0x18780] ;  /* 0x01878007bc047984 */ /* 0x000fe20008000800 */
[----:B------:R-:W-:Y:S02]  /*134450*/  IMAD.MOV.U32 R245, RZ, RZ, R131 ;  /* 0x000000fffff57224 */ /* 0x000fe400078e0083 */
[----:B------:R-:W-:Y:S01]  /*134460*/  IMAD.MOV.U32 R246, RZ, RZ, R134 ;  /* 0x000000fffff67224 */ /* 0x000fe200078e0086 */
[----:B------:R-:W1:Y:S01]  /*134470*/  LDS R7, [R187+UR7+0x1a780] ;  /* 0x01a78007bb077984 */ /* 0x000e620008000800 */
[----:B--2---:R-:W-:-:S05]  /*134480*/  IADD3 R42, P0, PT, R38, R163, RZ ;  /* 0x000000a3262a7210 */ /* 0x004fca0007f1e0ff */
[----:B------:R-:W-:Y:S01]  /*134490*/  STL [R1+0x3cc], R42 ;  /* 0x0003cc2a01007387 */ /* 0x000fe20000100800 */
[----:B----4-:R-:W-:-:S05]  /*1344a0*/  IADD3 R0, P1, PT, R22, R163, RZ ;  /* 0x000000a316007210 */ /* 0x010fca0007f3e0ff */
[----:B------:R2:W-:Y:S01]  /*1344b0*/  STL [R1+0x1474], R0 ;  /* 0x0014740001007387 */ /* 0x0005e20000100800 */
[----:B---3--:R-:W-:-:S05]  /*1344c0*/  IADD3 R179, P2, PT, R20, R163, RZ ;  /* 0x000000a314b37210 */ /* 0x008fca0007f5e0ff */
[--C-:B------:R-:W-:Y:S02]  /*1344d0*/  IMAD.X R178, R21, 0x1, R3.reuse, P2 ;  /* 0x0000000115b27824 */ /* 0x100fe400010e0603 */
[--C-:B--2---:R-:W-:Y:S02]  /*1344e0*/  IMAD.X R0, R23, 0x1, R3.reuse, P1 ;  /* 0x0000000117007824 */ /* 0x104fe400008e0603 */
[----:B------:R-:W-:Y:S01]  /*1344f0*/  HMMA.1688.F32.TF32 R20, R232, R130, R124 ;  /* 0x00000082e814723c */ /* 0x000fe2000008107c */
[----:B------:R-:W-:Y:S01]  /*134500*/  IMAD.X R38, R39, 0x1, R3, P0 ;  /* 0x0000000127267824 */ /* 0x000fe200000e0603 */
[----:B------:R-:W-:Y:S04]  /*134510*/  STL.64 [R1+0x3980], R120 ;  /* 0x0039807801007387 */ /* 0x000fe80000100a00 */
[----:B------:R-:W-:Y:S04]  /*134520*/  STL.64 [R1+0x3988], R122 ;  /* 0x0039887a01007387 */ /* 0x000fe80000100a00 */
[----:B------:R-:W-:Y:S01]  /*134530*/  STL.64 [R1+0x8570], R242 ;  /* 0x008570f201007387 */ /* 0x000fe20000100a00 */
[----:B------:R-:W-:-:S03]  /*134540*/  IADD3 R231, P3, PT, R10, R163, RZ ;  /* 0x000000a30ae77210 */ /* 0x000fc60007f7e0ff */
[----:B------:R-:W-:Y:S04]  /*134550*/  STL.64 [R1+0x8568], R240 ;  /* 0x008568f001007387 */ /* 0x000fe80000100a00 */
[----:B------:R-:W-:Y:S04]  /*134560*/  STL [R1+0x3c4], R38 ;  /* 0x0003c42601007387 */ /* 0x000fe80000100800 */
[----:B------:R2:W-:Y:S01]  /*134570*/  STL [R1+0x146c], R0 ;  /* 0x00146c0001007387 */ /* 0x0005e20000100800 */
[-C--:B------:R-:W-:Y:S02]  /*134580*/  IADD3 R10, P0, PT, R34, R163.reuse, RZ ;  /* 0x000000a3220a7210 */ /* 0x080fe40007f1e0ff */
[----:B--2---:R-:W-:-:S03]  /*134590*/  IADD3 R0, P1, PT, R30, R163, RZ ;  /* 0x000000a31e007210 */ /* 0x004fc60007f3e0ff */
[----:B------:R-:W-:Y:S04]  /*1345a0*/  STL [R1+0x94], R10 ;  /* 0x0000940a01007387 */ /* 0x000fe80000100800 */
[----:B------:R2:W-:Y:S04]  /*1345b0*/  STL [R1+0x15c], R0 ;  /* 0x00015c0001007387 */ /* 0x0005e80000100800 */
[----:B------:R-:W-:Y:S04]  /*1345c0*/  STL.64 [R1+0x3960], R20 ;  /* 0x0039601401007387 */ /* 0x000fe80000100a00 */
[----:B------:R3:W-:Y:S04]  /*1345d0*/  STL.64 [R1+0x3968], R22 ;  /* 0x0039681601007387 */ /* 0x0007e80000100a00 */
[----:B------:R-:W4:Y:S04]  /*1345e0*/  LDL.LU.64 R130, [R1+0x85f8] ;  /* 0x0085f80001827983 */ /* 0x000f280000300a00 */
[----:B------:R-:W4:Y:S01]  /*1345f0*/  LDL.LU.64 R128, [R1+0x85f0] ;  /* 0x0085f00001807983 */ /* 0x000f220000300a00 */
[----:B--2---:R-:W-:Y:S01]  /*134600*/  IADD3 R0, P2, PT, R16, R163, RZ ;  /* 0x000000a310007210 */ /* 0x004fe20007f5e0ff */
[----:B------:R-:W-:-:S02]  /*134610*/  IMAD.X R230, R11, 0x1, R3, P3 ;  /* 0x000000010be67824 */ /* 0x000fc400018e0603 */
[----:B---3--:R-:W2:Y:S01]  /*134620*/  LDL.LU.64 R22, [R1+0x61d8] ;  /* 0x0061d80001167983 */ /* 0x008ea20000300a00 */
[----:B------:R-:W-:-:S03]  /*134630*/  IMAD.X R34, R35, 0x1, R3, P0 ;  /* 0x0000000123227824 */ /* 0x000fc600000e0603 */
[----:B------:R-:W3:Y:S04]  /*134640*/  LDL.LU.64 R20, [R1+0x6758] ;  /* 0x0067580001147983 */ /* 0x000ee80000300a00 */
[----:B------:R-:W2:Y:S01]  /*134650*/  LDL.LU.64 R10, [R1+0x6688] ;  /* 0x00668800010a7983 */ /* 0x000ea20000300a00 */
[----:B------:R-:W-:-:S03]  /*134660*/  IADD3 R38, P3, PT, R14, R163, RZ ;  /* 0x000000a30e267210 */ /* 0x000fc60007f7e0ff */
[----:B------:R1:W-:Y:S01]  /*134670*/  STL [R1+0x220], R0 ;  /* 0x0002200001007387 */ /* 0x0003e20000100800 */
[----:B------:R-:W-:-:S03]  /*134680*/  IMAD.X R16, R17, 0x1, R3, P2 ;  /* 0x0000000111107824 */ /* 0x000fc600010e0603 */
[----:B------:R-:W-:Y:S01]  /*134690*/  STL [R1+0x2fc], R38 ;  /* 0x0002fc2601007387 */ /* 0x000fe20000100800 */
[--C-:B------:R-:W-:Y:S02]  /*1346a0*/  IMAD.X R14, R15, 0x1, R3.reuse, P3 ;  /* 0x000000010f0e7824 */ /* 0x100fe400018e0603 */
[----:B-1----:R-:W-:Y:S01]  /*1346b0*/  IMAD.X R0, R31, 0x1, R3, P1 ;  /* 0x000000011f007824 */ /* 0x002fe200008e0603 */
[----:B------:R-:W-:Y:S04]  /*1346c0*/  STL [R1+0x8c], R34 ;  /* 0x00008c2201007387 */ /* 0x000fe80000100800 */
[----:B------:R1:W-:Y:S04]  /*1346d0*/  STL [R1+0x154], R0 ;  /* 0x0001540001007387 */ /* 0x0003e80000100800 */
[----:B------:R1:W-:Y:S04]  /*1346e0*/  STL [R1+0x21c], R16 ;  /* 0x00021c1001007387 */ /* 0x0003e80000100800 */
[----:B------:R-:W3:Y:S01]  /*1346f0*/  LDL.LU R140, [R1+0x830] ;  /* 0x00083000018c7983 */ /* 0x000ee20000300800 */
[----:B-1----:R-:W-:-:S03]  /*134700*/  IADD3 R0, P0, PT, R26, R163, RZ ;  /* 0x000000a31a007210 */ /* 0x002fc60007f1e0ff */
[----:B------:R1:W-:Y:S04]  /*134710*/  STL [R1+0x2f8], R14 ;  /* 0x0002f80e01007387 */ /* 0x0003e80000100800 */
[----:B------:R2:W-:Y:S04]  /*134720*/  STL [R1+0x3bc], R0 ;  /* 0x0003bc0001007387 */ /* 0x0005e80000100800 */
[----:B------:R-:W3:Y:S04]  /*134730*/  LDL.LU R141, [R1+0x834] ;  /* 0x00083400018d7983 */ /* 0x000ee80000300800 */
[----:B------:R-:W3:Y:S04]  /*134740*/  LDL.LU.64 R150, [R1+0x448] ;  /* 0x0004480001967983 */ /* 0x000ee80000300a00 */
[----:B------:R-:W3:Y:S04]  /*134750*/  LDL.LU R144, [R1+0xb50] ;  /* 0x000b500001907983 */ /* 0x000ee80000300800 */
[----:B------:R-:W3:Y:S04]  /*134760*/  LDL.LU R145, [R1+0xb54] ;  /* 0x000b540001917983 */ /* 0x000ee80000300800 */
[----:B------:R-:W3:Y:S04]  /*134770*/  LDL.LU R146, [R1+0xb58] ;  /* 0x000b580001927983 */ /* 0x000ee80000300800 */
[----:B------:R-:W3:Y:S04]  /*134780*/  LDL.LU R147, [R1+0xb5c] ;  /* 0x000b5c0001937983 */ /* 0x000ee80000300800 */
[----:B------:R-:W3:Y:S04]  /*134790*/  LDL.LU.64 R42, [R1+0x65a8] ;  /* 0x0065a800012a7983 */ /* 0x000ee80000300a00 */
[----:B------:R-:W3:Y:S01]  /*1347a0*/  LDL.LU.64 R38, [R1+0x64d0] ;  /* 0x0064d00001267983 */ /* 0x000ee20000300a00 */
[----:B------:R-:W-:-:S03]  /*1347b0*/  IMAD.MOV.U32 R247, RZ, RZ, R135 ;  /* 0x000000fffff77224 */ /* 0x000fc600078e0087 */
[----:B------:R-:W3:Y:S04]  /*1347c0*/  LDL.LU.64 R16, [R1+0x63e8] ;  /* 0x0063e80001107983 */ /* 0x000ee80000300a00 */
[----:B-1----:R-:W3:Y:S01]  /*1347d0*/  LDL.LU.64 R14, [R1+0x6310] ;  /* 0x00631000010e7983 */ /* 0x002ee20000300a00 */
[----:B----4-:R-:W-:-:S15]  /*1347e0*/  HMMA.1688.F32.TF32 R120, R232, R134, R128 ;  /* 0x00000086e878723c */ /* 0x010fde0000081080 */
[----:B------:R-:W-:-:S04]  /*1347f0*/  NOP ;  /* 0x0000000000007918 */ /* 0x000fc80000000000 */
[----:B------:R-:W-:Y:S04]  /*134800*/  STL.64 [R1+0x3930], R120 ;  /* 0x0039307801007387 */ /* 0x000fe80000100a00 */
[----:B------:R-:W-:Y:S04]  /*134810*/  STL.64 [R1+0x3938], R122 ;  /* 0x0039387a01007387 */ /* 0x000fe80000100a00 */
[----:B------:R-:W4:Y:S04]  /*134820*/  LDL.LU.64 R134, [R1+0x85e8] ;  /* 0x0085e80001867983 */ /* 0x000f280000300a00 */
[----:B------:R-:W4:Y:S01]  /*134830*/  LDL.LU.64 R132, [R1+0x85e0] ;  /* 0x0085e00001847983 */ /* 0x000f220000300a00 */
[----:B--2---:R-:W-:-:S03]  /*134840*/  IADD3 R0, P1, PT, R22, R163, RZ ;  /* 0x000000a316007210 */ /* 0x004fc60007f3e0ff */
[----:B------:R-:W2:Y:S04]  /*134850*/  LDL.LU.64 R130, [R1+0x458] ;  /* 0x0004580001827983 */ /* 0x000ea80000300a00 */
[----:B------:R-:W2:Y:S04]  /*134860*/  LDL.LU R128, [R1+0x450] ;  /* 0x0004500001807983 */ /* 0x000ea80000300800 */
[----:B------:R-:W-:Y:S01]  /*134870*/  STL.64 [R1+0x8580], R246 ;  /* 0x008580f601007387 */ /* 0x000fe20000100a00 */
[----:B------:R-:W-:-:S03]  /*134880*/  IMAD.X R26, R27, 0x1, R3, P0 ;  /* 0x000000011b1a7824 */ /* 0x000fc600000e0603 */
[----:B------:R-:W-:Y:S04]  /*134890*/  STL.64 [R1+0x8578], R244 ;  /* 0x008578f401007387 */ /* 0x000fe80000100a00 */
[----:B------:R-:W2:Y:S01]  /*1348a0*/  LDL.LU.64 R34, [R1+0x6270] ;  /* 0x0062700001227983 */ /* 0x000ea20000300a00 */
[----:B------:R-:W-:-:S03]  /*1348b0*/  IADD3 R227, P3, PT, R10, R163, RZ ;  /* 0x000000a30ae37210 */ /* 0x000fc60007f7e0ff */
[----:B------:R-:W2:Y:S04]  /*1348c0*/  LDL.LU.64 R30, [R1+0x61e8] ;  /* 0x0061e800011e7983 */ /* 0x000ea80000300a00 */
[----:B------:R1:W-:Y:S01]  /*1348d0*/  STL [R1+0x1460], R0 ;  /* 0x0014600001007387 */ /* 0x0003e20000100800 */
[----:B---3--:R-:W-:Y:S01]  /*1348e0*/  IADD3 R175, P2, PT, R20, R163, RZ ;  /* 0x000000a314af7210 */ /* 0x008fe20007f5e0ff */
[--C-:B------:R-:W-:Y:S02]  /*1348f0*/  IMAD.X R226, R11, 0x1, R3.reuse, P3 ;  /* 0x000000010be27824 */ /* 0x100fe400018e0603 */
[----:B------:R3:W-:Y:S01]  /*134900*/  STL [R1+0x3ac], R26 ;  /* 0x0003ac1a01007387 */ /* 0x0007e20000100800 */
[----:B-1----:R-:W-:-:S05]  /*134910*/  IMAD.X R0, R23, 0x1, R3, P1 ;  /* 0x0000000117007824 */ /* 0x002fca00008e0603 */
[----:B------:R-:W-:Y:S04]  /*134920*/  STL [R1+0x43c], R0 ;  /* 0x00043c0001007387 */ /* 0x000fe80000100800 */
[----:B---3--:R-:W3:Y:S01]  /*134930*/  LDL.LU.64 R26, [R1+0x6768] ;  /* 0x00676800011a7983 */ /* 0x008ee20000300a00 */
[----:B------:R-:W-:-:S03]  /*134940*/  IMAD.X R174, R21, 0x1, R3, P2 ;  /* 0x0000000115ae7824 */ /* 0x000fc600010e0603 */
[----:B------:R-:W3:Y:S04]  /*134950*/  LDL.LU.64 R10, [R1+0x6690] ;  /* 0x00669000010a7983 */ /* 0x000ee80000300a00 */
[----:B------:R-:W3:Y:S04]  /*134960*/  LDL.LU R20, [R1+0xa80] ;  /* 0x000a800001147983 */ /* 0x000ee80000300800 */
[----:B------:R-:W3:Y:S04]  /*134970*/  LDL.LU R21, [R1+0xa84] ;  /* 0x000a840001157983 */ /* 0x000ee80000300800 */
[----:B------:R-:W3:Y:S04]  /*134980*/  LDL.LU R22, [R1+0xa88] ;  /* 0x000a880001167983 */ /* 0x000ee80000300800 */
[----:B------:R-:W3:Y:S01]  /*134990*/  LDL.LU R23, [R1+0xa8c] ;  /* 0x000a8c0001177983 */ /* 0x000ee20000300800 */
[----:B------:R-:W-:-:S02]  /*1349a0*/  IADD3 R46, P0, PT, R42, R163, RZ ;  /* 0x000000a32a2e7210 */ /* 0x000fc40007f1e0ff */
[-C--:B------:R-:W-:Y:S02]  /*1349b0*/  IADD3 R50, P1, PT, R38, R163.reuse, RZ ;  /* 0x000000a326327210 */ /* 0x080fe40007f3e0ff */
[-C--:B------:R-:W-:Y:S01]  /*1349c0*/  IADD3 R47, P2, PT, R16, R163.reuse, RZ ;  /* 0x000000a3102f7210 */ /* 0x080fe20007f5e0ff */
[--C-:B------:R-:W-:Y:S02]  /*1349d0*/  IMAD.X R42, R43, 0x1, R3.reuse, P0 ;  /* 0x000000012b2a7824 */ /* 0x100fe400000e0603 */
[--C-:B------:R-:W-:Y:S02]  /*1349e0*/  IMAD.X R38, R39, 0x1, R3.reuse, P1 ;  /* 0x0000000127267824 */ /* 0x100fe400008e0603 */
[----:B------:R-:W-:Y:S01]  /*1349f0*/  IMAD.X R16, R17, 0x1, R3, P2 ;  /* 0x0000000111107824 */ /* 0x000fe200010e0603 */
[----:B----4-:R-:W-:Y:S01]  /*134a00*/  HMMA.1688.F32.TF32 R120, R232, R150, R132 ;  /* 0x00000096e878723c */ /* 0x010fe20000081084 */
[----:B------:R-:W-:Y:S02]  /*134a10*/  IMAD.MOV.U32 R243, RZ, RZ, R18 ;  /* 0x000000fffff37224 */ /* 0x000fe400078e0012 */
[----:B------:R-:W-:Y:S01]  /*134a20*/  IMAD.MOV.U32 R242, RZ, RZ, R19 ;  /* 0x000000fffff27224 */ /* 0x000fe200078e0013 */
[----:B------:R-:W-:Y:S01]  /*134a30*/  UIADD3 UR5, UPT, UPT, UR5, 0x1, URZ ;  /* 0x0000000105057890 */ /* 0x000fe2000fffe0ff */
[----:B------:R-:W-:Y:S01]  /*134a40*/  IMAD.MOV.U32 R238, RZ, RZ, R25 ;  /* 0x000000ffffee7224 */ /* 0x000fe200078e0019 */
[----:B--2---:R-:W-:Y:S02]  /*134a50*/  LDS R130, [R188+UR7+0x1e780] ;  /* 0x01e78007bc827984 */ /* 0x004fe40008000800 */
[----:B------:R-:W-:Y:S01]  /*134a60*/  HMMA.1688.F32.TF32 R132, R4, R140, R144 ;  /* 0x0000008c0484723c */ /* 0x000fe20000081090 */
[----:B------:R-:W-:Y:S01]  /*134a70*/  IMAD.MOV.U32 R239, RZ, RZ, R24 ;  /* 0x000000ffffef7224 */ /* 0x000fe200078e0018 */
[----:B------:R-:W-:Y:S09]  /*134a80*/  LDS R131, [R187+UR7+0x1e780] ;  /* 0x01e78007bb837984 */ /* 0x000ff20008000800 */
[----:B------:R-:W-:Y:S04]  /*134a90*/  STL.64 [R1+0x5760], R120 ;  /* 0x0057607801007387 */ /* 0x000fe80000100a00 */
[----:B------:R-:W-:Y:S04]  /*134aa0*/  STL.64 [R1+0x5768], R122 ;  /* 0x0057687a01007387 */ /* 0x000fe80000100a00 */
[----:B------:R1:W-:Y:S04]  /*134ab0*/  STL [R1+0x6c], R46 ;  /* 0x00006c2e01007387 */ /* 0x0003e80000100800 */
[----:B------:R-:W-:Y:S01]  /*134ac0*/  STL [R1+0x134], R50 ;  /* 0x0001343201007387 */ /* 0x000fe20000100800 */
[----:B-1----:R-:W-:-:S03]  /*134ad0*/  IADD3 R46, P3, PT, R14, R163, RZ ;  /* 0x000000a30e2e7210 */ /* 0x002fc60007f7e0ff */
[----:B------:R-:W-:Y:S04]  /*134ae0*/  STL [R1+0x200], R47 ;  /* 0x0002002f01007387 */ /* 0x000fe80000100800 */
[----:B------:R-:W-:Y:S01]  /*134af0*/  STL [R1+0x2d8], R46 ;  /* 0x0002d82e01007387 */ /* 0x000fe20000100800 */
[----:B------:R-:W-:-:S03]  /*134b00*/  IMAD.X R14, R15, 0x1, R3, P3 ;  /* 0x000000010f0e7824 */ /* 0x000fc600018e0603 */
[----:B------:R-:W-:Y:S04]  /*134b10*/  STL [R1+0x68], R42 ;  /* 0x0000682a01007387 */ /* 0x000fe80000100800 */
[----:B------:R-:W-:Y:S04]  /*134b20*/  STL [R1+0x130], R38 ;  /* 0x0001302601007387 */ /* 0x000fe80000100800 */
[----:B------:R1:W-:Y:S04]  /*134b30*/  STL [R1+0x1fc], R16 ;  /* 0x0001fc1001007387 */ /* 0x0003e80000100800 */
[----:B-1----:R-:W2:Y:S04]  /*134b40*/  LDL.LU.64 R16, [R1+0x65b8] ;  /* 0x0065b80001107983 */ /* 0x002ea80000300a00 */
[----:B------:R1:W-:Y:S04]  /*134b50*/  STL [R1+0x2d4], R14 ;  /* 0x0002d40e01007387 */ /* 0x0003e80000100800 */
[----:B------:R-:W4:Y:S04]  /*134b60*/  LDL.LU.64 R54, [R1+0x64e0] ;  /* 0x0064e00001367983 */ /* 0x000f280000300a00 */
[----:B------:R-:W4:Y:S04]  /*134b70*/  LDL.LU.64 R50, [R1+0x6400] ;  /* 0x0064000001327983 */ /* 0x000f280000300a00 */
[----:B------:R-:W-:Y:S04]  /*134b80*/  STL.64 [R1+0x85c8], R134 ;  /* 0x0085c88601007387 */ /* 0x000fe80000100a00 */
[----:B------:R-:W-:Y:S04]  /*134b90*/  STL.64 [R1+0x85c0], R132 ;  /* 0x0085c08401007387 */ /* 0x000fe80000100a00 */
[----:B-1----:R-:W4:Y:S01]  /*134ba0*/  LDL.LU.64 R14, [R1+0x6338] ;  /* 0x00633800010e7983 */ /* 0x002f220000300a00 */
[----:B---3--:R-:W-:-:S02]  /*134bb0*/  IADD3 R221, P3, PT, R10, R163, RZ ;  /* 0x000000a30add7210 */ /* 0x008fc40007f7e0ff */
[----:B------:R-:W-:-:S03]  /*134bc0*/  IADD3 R39, P0, PT, R34, R163, RZ ;  /* 0x000000a322277210 */ /* 0x000fc60007f1e0ff */
[--C-:B------:R-:W-:Y:S02]  /*134bd0*/  IMAD.X R220, R11, 0x1, R3.reuse, P3 ;  /* 0x000000010bdc7824 */ /* 0x100fe400018e0603 */
[----:B------:R-:W-:Y:S01]  /*134be0*/  HMMA.1688.F32.TF32 R8, R4, R8, R20 ;  /* 0x000000080408723c */ /* 0x000fe20000081014 */
[-C--:B------:R-:W-:Y:S01]  /*134bf0*/  IADD3 R38, P1, PT, R30, R163.reuse, RZ ;  /* 0x000000a31e267210 */ /* 0x080fe20007f3e0ff */
[--C-:B------:R-:W-:Y:S01]  /*134c00*/  IMAD.X R34, R35, 0x1, R3.reuse, P0 ;  /* 0x0000000123227824 */ /* 0x100fe200000e0603 */
[----:B------:R-:W-:Y:S03]  /*134c10*/  STL [R1+0x390], R39 ;  /* 0x0003902701007387 */ /* 0x000fe60000100800 */
[----:B------:R-:W-:Y:S01]  /*134c20*/  IMAD.X R30, R31, 0x1, R3, P1 ;  /* 0x000000011f1e7824 */ /* 0x000fe200008e0603 */
[----:B------:R-:W3:Y:S04]  /*134c30*/  LDL.LU R244, [R1+0x800] ;  /* 0x0008000001f47983 */ /* 0x000ee80000300800 */
[----:B------:R-:W-:Y:S04]  /*134c40*/  STL [R1+0x42c], R38 ;  /* 0x00042c2601007387 */ /* 0x000fe80000100800 */
[----:B------:R-:W3:Y:S04]  /*134c50*/  LDL.LU R245, [R1+0x804] ;  /* 0x0008040001f57983 */ /* 0x000ee80000300800 */
[----:B------:R-:W-:Y:S04]  /*134c60*/  STL [R1+0x38c], R34 ;  /* 0x00038c2201007387 */ /* 0x000fe80000100800 */
[----:B------:R-:W-:Y:S04]  /*134c70*/  STL [R1+0x428], R30 ;  /* 0x0004281e01007387 */ /* 0x000fe80000100800 */
[----:B------:R-:W3:Y:S04]  /*134c80*/  LDL.LU R20, [R1+0xa70] ;  /* 0x000a700001147983 */ /* 0x000ee80000300800 */
[----:B------:R-:W3:Y:S04]  /*134c90*/  LDL.LU R21, [R1+0xa74] ;  /* 0x000a740001157983 */ /* 0x000ee80000300800 */
[----:B------:R-:W3:Y:S01]  /*134ca0*/  LDL.LU R22, [R1+0xa78] ;  /* 0x000a780001167983 */ /* 0x000ee20000300800 */
[----:B------:R-:W-:-:S03]  /*134cb0*/  IADD3 R171, P2, PT, R26, R163, RZ ;  /* 0x000000a31aab7210 */ /* 0x000fc60007f5e0ff */
[----:B------:R-:W3:Y:S04]  /*134cc0*/  LDL.LU R23, [R1+0xa7c] ;  /* 0x000a7c0001177983 */ /* 0x000ee80000300800 */
[----:B------:R-:W3:Y:S04]  /*134cd0*/  LDL.LU.64 R46, [R1+0x6288] ;  /* 0x00628800012e7983 */ /* 0x000ee80000300a00 */
[----:B------:R-:W3:Y:S04]  /*134ce0*/  LDL.LU.64 R42, [R1+0x6200] ;  /* 0x00620000012a7983 */ /* 0x000ee80000300a00 */
[----:B------:R-:W-:Y:S04]  /*134cf0*/  STL.64 [R1+0x85b8], R10 ;  /* 0x0085b80a01007387 */ /* 0x000fe80000100a00 */
[----:B------:R2:W-:Y:S01]  /*134d00*/  STL.64 [R1+0x85b0], R8 ;  /* 0x0085b00801007387 */ /* 0x0005e20000100a00 */
[----:B------:R-:W-:-:S03]  /*134d10*/  IMAD.X R170, R27, 0x1, R3, P2 ;  /* 0x000000011baa7824 */ /* 0x000fc600010e0603 */
[----:B------:R-:W3:Y:S04]  /*134d20*/  LDL.LU R240, [R1+0x7f0] ;  /* 0x0007f00001f07983 */ /* 0x000ee80000300800 */
[----:B------:R-:W3:Y:S01]  /*134d30*/  LDL.LU R241, [R1+0x7f4] ;  /* 0x0007f40001f17983 */ /* 0x000ee20000300800 */
[----:B--2---:R-:W-:-:S05]  /*134d40*/  IADD3 R8, P0, PT, R16, R163, RZ ;  /* 0x000000a310087210 */ /* 0x004fca0007f1e0ff */
[----:B------:R1:W-:Y:S01]  /*134d50*/  STL [R1+0x4c], R8 ;  /* 0x00004c0801007387 */ /* 0x0003e20000100800 */
[-C--:B----4-:R-:W-:Y:S02]  /*134d60*/  IADD3 R11, P1, PT, R54, R163.reuse, RZ ;  /* 0x000000a3360b7210 */ /* 0x090fe40007f3e0ff */
[-C--:B------:R-:W-:Y:S01]  /*134d70*/  IADD3 R10, P2, PT, R50, R163.reuse, RZ ;  /* 0x000000a3320a7210 */ /* 0x080fe20007f5e0ff */
[----:B-1----:R-:W2:Y:S04]  /*134d80*/  LDL.LU.64 R8, [R1+0x6770] ;  /* 0x0067700001087983 */ /* 0x002ea80000300a00 */
[----:B------:R1:W-:Y:S04]  /*134d90*/  STL [R1+0x114], R11 ;  /* 0x0001140b01007387 */ /* 0x0003e80000100800 */
[----:B------:R-:W4:Y:S04]  /*134da0*/  LDL.LU.64 R38, [R1+0x66a0] ;  /* 0x0066a00001267983 */ /* 0x000f280000300a00 */
[----:B------:R1:W-:Y:S02]  /*134db0*/  STL [R1+0x1dc], R10 ;  /* 0x0001dc0a01007387 */ /* 0x0003e40000100800 */
[----:B-1----:R-:W-:-:S02]  /*134dc0*/  IADD3 R11, P3, PT, R14, R163, RZ ;  /* 0x000000a30e0b7210 */ /* 0x002fc40007f7e0ff */
[----:B------:R-:W4:Y:S01]  /*134dd0*/  LDL.LU R16, [R1+0xa60] ;  /* 0x000a600001107983 */ /* 0x000f220000300800 */
[----:B------:R-:W-:-:S03]  /*134de0*/  IMAD.X R10, R17, 0x1, R3, P0 ;  /* 0x00000001110a7824 */ /* 0x000fc600000e0603 */
[----:B------:R-:W-:Y:S04]  /*134df0*/  STL [R1+0x2b4], R11 ;  /* 0x0002b40b01007387 */ /* 0x000fe80000100800 */
[----:B------:R1:W-:Y:S04]  /*134e00*/  STL [R1+0x48], R10 ;  /* 0x0000480a01007387 */ /* 0x0003e80000100800 */
[----:B------:R-:W4:Y:S04]  /*134e10*/  LDL.LU R17, [R1+0xa64] ;  /* 0x000a640001117983 */ /* 0x000f280000300800 */
[----:B------:R-:W4:Y:S04]  /*134e20*/  LDL.LU R18, [R1+0xa68] ;  /* 0x000a680001127983 */ /* 0x000f280000300800 */
[----:B------:R-:W4:Y:S04]  /*134e30*/  LDL.LU R19, [R1+0xa6c] ;  /* 0x000a6c0001137983 */ /* 0x000f280000300800 */
[----:B------:R-:W4:Y:S04]  /*134e40*/  LDL.LU R236, [R1+0x7e0] ;  /* 0x0007e00001ec7983 */ /* 0x000f280000300800 */
[----:B------:R-:W4:Y:S04]  /*134e50*/  LDL.LU R237, [R1+0x7e4] ;  /* 0x0007e40001ed7983 */ /* 0x000f280000300800 */
[----:B------:R-:W4:Y:S04]  /*134e60*/  LDL.LU.64 R26, [R1+0x65c8] ;  /* 0x0065c800011a7983 */ /* 0x000f280000300a00 */
[----:B------:R-:W4:Y:S04]  /*134e70*/  LDL.LU.64 R24, [R1+0x64f0] ;  /* 0x0064f00001187983 */ /* 0x000f280000300a00 */
[----:B------:R-:W4:Y:S04]  /*134e80*/  LDL.LU.64 R30, [R1+0x6420] ;  /* 0x00642000011e7983 */ /* 0x000f280000300a00 */
[----:B------:R-:W4:Y:S01]  /*134e90*/  LDL.LU.64 R34, [R1+0x6350] ;  /* 0x0063500001227983 */ /* 0x000f220000300a00 */
[----:B-1----:R-:W-:-:S02]  /*134ea0*/  IMAD.X R10, R15, 0x1, R3, P3 ;  /* 0x000000010f0a7824 */ /* 0x002fc400018e0603 */
[----:B---3--:R-:W-:Y:S01]  /*134eb0*/  HMMA.1688.F32.TF32 R12, R4, R12, R20 ;  /* 0x0000000c040c723c */ /* 0x008fe20000081014 */
[--C-:B------:R-:W-:Y:S02]  /*134ec0*/  IMAD.X R54, R55, 0x1, R3.reuse, P1 ;  /* 0x0000000137367824 */ /* 0x100fe400008e0603 */
[----:B------:R-:W-:-:S03]  /*134ed0*/  IMAD.X R11, R51, 0x1, R3, P2 ;  /* 0x00000001330b7824 */ /* 0x000fc600010e0603 */
[----:B------:R-:W-:Y:S04]  /*134ee0*/  STL [R1+0x110], R54 ;  /* 0x0001103601007387 */ /* 0x000fe80000100800 */
[----:B------:R1:W-:Y:S09]  /*134ef0*/  STL [R1+0x1d8], R11 ;  /* 0x0001d80b01007387 */ /* 0x0003f20000100800 */
[----:B------:R-:W-:Y:S01]  /*134f00*/  STL.64 [R1+0x85a8], R14 ;  /* 0x0085a80e01007387 */ /* 0x000fe20000100a00 */
[----:B-1----:R-:W-:-:S03]  /*134f10*/  IADD3 R11, P0, PT, R46, R163, RZ ;  /* 0x000000a32e0b7210 */ /* 0x002fc60007f1e0ff */
[----:B------:R1:W-:Y:S04]  /*134f20*/  STL [R1+0x2b0], R10 ;  /* 0x0002b00a01007387 */ /* 0x0003e80000100800 */
[----:B------:R-:W-:Y:S04]  /*134f30*/  STL.64 [R1+0x85a0], R12 ;  /* 0x0085a00c01007387 */ /* 0x000fe80000100a00 */
[----:B------:R-:W3:Y:S01]  /*134f40*/  LDL.LU R20, [R1+0xa50] ;  /* 0x000a500001147983 */ /* 0x000ee20000300800 */
[----:B-1----:R-:W-:-:S03]  /*134f50*/  IADD3 R10, P1, PT, R42, R163, RZ ;  /* 0x000000a32a0a7210 */ /* 0x002fc60007f3e0ff */
[----:B------:R-:W-:Y:S04]  /*134f60*/  STL [R1+0x378], R11 ;  /* 0x0003780b01007387 */ /* 0x000fe80000100800 */
[----:B------:R1:W-:Y:S01]  /*134f70*/  STL [R1+0x418], R10 ;  /* 0x0004180a01007387 */ /* 0x0003e20000100800 */
[----:B------:R-:W-:-:S03]  /*134f80*/  IMAD.X R42, R43, 0x1, R3, P1 ;  /* 0x000000012b2a7824 */ /* 0x000fc600008e0603 */
[----:B------:R-:W3:Y:S01]  /*134f90*/  LDL.LU R21, [R1+0xa54] ;  /* 0x000a540001157983 */ /* 0x000ee20000300800 */
[----:B------:R-:W-:-:S03]  /*134fa0*/  IMAD.MOV.U32 R246, RZ, RZ, R251 ;  /* 0x000000fffff67224 */ /* 0x000fc600078e00fb */
[----:B------:R-:W3:Y:S01]  /*134fb0*/  LDL.LU R22, [R1+0xa58] ;  /* 0x000a580001167983 */ /* 0x000ee20000300800 */
[----:B-1----:R-:W-:-:S03]  /*134fc0*/  IMAD.X R10, R47, 0x1, R3, P0 ;  /* 0x000000012f0a7824 */ /* 0x002fc600000e0603 */
[----:B------:R-:W3:Y:S01]  /*134fd0*/  LDL.LU R23, [R1+0xa5c] ;  /* 0x000a5c0001177983 */ /* 0x000ee20000300800 */
[----:B------:R-:W-:-:S03]  /*134fe0*/  IMAD.MOV.U32 R247, RZ, RZ, R250 ;  /* 0x000000fffff77224 */ /* 0x000fc600078e00fa */
[----:B------:R-:W3:Y:S04]  /*134ff0*/  LDL.LU.64 R14, [R1+0x62a8] ;  /* 0x0062a800010e7983 */ /* 0x000ee80000300a00 */
[----:B------:R-:W3:Y:S04]  /*135000*/  LDL.LU.64 R12, [R1+0x6210] ;  /* 0x00621000010c7983 */ /* 0x000ee80000300a00 */
[----:B------:R1:W-:Y:S04]  /*135010*/  STL [R1+0x374], R10 ;  /* 0x0003740a01007387 */ /* 0x0003e80000100800 */
[----:B-1----:R-:W3:Y:S04]  /*135020*/  LDL.LU.64 R10, [R1+0x6778] ;  /* 0x00677800010a7983 */ /* 0x002ee80000300a00 */
[----:B------:R-:W-:Y:S01]  /*135030*/  STL [R1+0x414], R42 ;  /* 0x0004142a01007387 */ /* 0x000fe20000100800 */
[----:B--2---:R-:W-:-:S05]  /*135040*/  IADD3 R167, P2, PT, R8, R163, RZ ;  /* 0x000000a308a77210 */ /* 0x004fca0007f5e0ff */
[----:B------:R-:W-:Y:S02]  /*135050*/  IMAD.X R166, R9, 0x1, R3, P2 ;  /* 0x0000000109a67824 */ /* 0x000fe400010e0603 */
[----:B------:R-:W2:Y:S01]  /*135060*/  LDL.LU.64 R8, [R1+0x66a8] ;  /* 0x0066a80001087983 */ /* 0x000ea20000300a00 */
[----:B----4-:R-:W-:-:S03]  /*135070*/  IADD3 R217, P3, PT, R38, R163, RZ ;  /* 0x000000a326d97210 */ /* 0x010fc60007f7e0ff */
[----:B------:R-:W-:Y:S02]  /*135080*/  STL.64 [R1+0x85d0], R246 ;  /* 0x0085d0f601007387 */ /* 0x000fe40000100a00 */
[----:B------:R-:W-:Y:S01]  /*135090*/  IMAD.X R216, R39, 0x1, R3, P3 ;  /* 0x0000000127d87824 */ /* 0x000fe200018e0603 */
[----:B------:R-:W-:-:S15]  /*1350a0*/  HMMA.1688.F32.TF32 R16, R4, R244, R16 ;  /* 0x000000f40410723c */ /* 0x000fde0000081010 */
[----:B------:R-:W-:-:S04]  /*1350b0*/  NOP ;  /* 0x0000000000007918 */ /* 0x000fc80000000000 */
[----:B------:R1:W-:Y:S04]  /*1350c0*/  STL.64 [R1+0x8598], R18 ;  /* 0x0085981201007387 */ /* 0x0003e80000100a00 */
[----:B------:R4:W-:Y:S01]  /*1350d0*/  STL.64 [R1+0x8590], R16 ;  /* 0x0085901001007387 */ /* 0x0009e20000100a00 */
[-C--:B-1----:R-:W-:Y:S02]  /*1350e0*/  IADD3 R18, P0, PT, R26, R163.reuse, RZ ;  /* 0x000000a31a127210 */ /* 0x082fe40007f1e0ff */
[-C--:B----4-:R-:W-:Y:S02]  /*1350f0*/  IADD3 R17, P1, PT, R24, R163.reuse, RZ ;  /* 0x000000a318117210 */ /* 0x090fe40007f3e0ff */
[-C--:B------:R-:W-:Y:S01]  /*135100*/  IADD3 R16, P2, PT, R30, R163.reuse, RZ ;  /* 0x000000a31e107210 */ /* 0x080fe20007f5e0ff */
[----:B------:R1:W-:Y:S04]  /*135110*/  STL [R1+0x30], R18 ;  /* 0x0000301201007387 */ /* 0x0003e80000100800 */
[----:B------:R4:W-:Y:S04]  /*135120*/  STL [R1+0xf8], R17 ;  /* 0x0000f81101007387 */ /* 0x0009e80000100800 */
[----:B------:R4:W-:Y:S01]  /*135130*/  STL [R1+0x1c0], R16 ;  /* 0x0001c01001007387 */ /* 0x0009e20000100800 */
[----:B-1----:R-:W-:Y:S01]  /*135140*/  IADD3 R18, P3, PT, R34, R163, RZ ;  /* 0x000000a322127210 */ /* 0x002fe20007f7e0ff */
[----:B----4-:R-:W-:-:S04]  /*135150*/  IMAD.X R17, R27, 0x1, R3, P0 ;  /* 0x000000011b117824 */ /* 0x010fc800000e0603 */
[----:B------:R-:W-:Y:S01]  /*135160*/  STL [R1+0x29c], R18 ;  /* 0x00029c1201007387 */ /* 0x000fe20000100800 */
[----:B------:R-:W-:-:S03]  /*135170*/  IMAD.X R16, R25, 0x1, R3, P1 ;  /* 0x0000000119107824 */ /* 0x000fc600008e0603 */
[----:B------:R-:W4:Y:S04]  /*135180*/  LDL.LU R24, [R1+0xa40] ;  /* 0x000a400001187983 */ /* 0x000f280000300800 */
[----:B------:R-:W-:Y:S04]  /*135190*/  STL [R1+0x2c], R17 ;  /* 0x00002c1101007387 */ /* 0x000fe80000100800 */
[----:B------:R1:W-:Y:S04]  /*1351a0*/  STL [R1+0xf4], R16 ;  /* 0x0000f41001007387 */ /* 0x0003e80000100800 */
[----:B------:R-:W4:Y:S04]  /*1351b0*/  LDL.LU R25, [R1+0xa44] ;  /* 0x000a440001197983 */ /* 0x000f280000300800 */
[----:B------:R-:W4:Y:S01]  /*1351c0*/  LDL.LU R26, [R1+0xa48] ;  /* 0x000a4800011a7983 */ /* 0x000f220000300800 */
[----:B-1----:R-:W-:-:S03]  /*1351d0*/  IMAD.X R16, R31, 0x1, R3, P2 ;  /* 0x000000011f107824 */ /* 0x002fc600010e0603 */
[----:B------:R-:W4:Y:S04]  /*1351e0*/  LDL.LU R27, [R1+0xa4c] ;  /* 0x000a4c00011b7983 */ /* 0x000f280000300800 */
[----:B------:R-:W4:Y:S04]  /*1351f0*/  LDL.LU.64 R50, [R1+0x65d0] ;  /* 0x0065d00001327983 */ /* 0x000f280000300a00 */
[----:B------:R-:W4:Y:S04]  /*135200*/  LDL.LU.64 R46, [R1+0x6500] ;  /* 0x00650000012e7983 */ /* 0x000f280000300a00 */
[----:B------:R1:W-:Y:S04]  /*135210*/  STL [R1+0x1bc], R16 ;  /* 0x0001bc1001007387 */ /* 0x0003e80000100800 */
[----:B------:R-:W4:Y:S04]  /*135220*/  LDL.LU.64 R42, [R1+0x6440] ;  /* 0x00644000012a7983 */ /* 0x000f280000300a00 */
[----:B------:R-:W4:Y:S01]  /*135230*/  LDL.LU.64 R30, [R1+0x6378] ;  /* 0x00637800011e7983 */ /* 0x000f220000300a00 */
[----:B-1----:R-:W-:Y:S01]  /*135240*/  IMAD.X R16, R35, 0x1, R3, P3 ;  /* 0x0000000123107824 */ /* 0x002fe200018e0603 */
[----:B---3--:R-:W-:-:S04]  /*135250*/  IADD3 R17, P0, PT, R14, R163, RZ ;  /* 0x000000a30e117210 */ /* 0x008fc80007f1e0ff */
[----:B------:R1:W-:Y:S01]  /*135260*/  STL [R1+0x298], R16 ;  /* 0x0002981001007387 */ /* 0x0003e20000100800 */
[----:B------:R-:W-:-:S03]  /*135270*/  IMAD.X R14, R15, 0x1, R3, P0 ;  /* 0x000000010f0e7824 */ /* 0x000fc600000e0603 */
[----:B------:R-:W3:Y:S01]  /*135280*/  LDL.LU R148, [R1+0xa30] ;  /* 0x000a300001947983 */ /* 0x000ee20000300800 */
[----:B-1----:R-:W-:-:S03]  /*135290*/  IADD3 R16, P1, PT, R12, R163, RZ ;  /* 0x000000a30c107210 */ /* 0x002fc60007f3e0ff */
[----:B------:R-:W-:Y:S01]  /*1352a0*/  STL [R1+0x35c], R17 ;  /* 0x00035c1101007387 */ /* 0x000fe20000100800 */
[----:B------:R-:W-:Y:S02]  /*1352b0*/  IMAD.MOV.U32 R129, RZ, RZ, R252 ;  /* 0x000000ffff817224 */ /* 0x000fe400078e00fc */
[----:B------:R-:W-:Y:S01]  /*1352c0*/  IMAD.MOV.U32 R0, RZ, RZ, R150 ;  /* 0x000000ffff007224 */ /* 0x000fe200078e0096 */
[----:B------:R1:W-:Y:S01]  /*1352d0*/  STL [R1+0x404], R16 ;  /* 0x0004041001007387 */ /* 0x0003e20000100800 */
[----:B------:R-:W-:Y:S02]  /*1352e0*/  IMAD.MOV.U32 R252, RZ, RZ, R151 ;  /* 0x000000fffffc7224 */ /* 0x000fe400078e0097 */
[----:B------:R-:W-:Y:S01]  /*1352f0*/  IMAD.X R12, R13, 0x1, R3, P1 ;  /* 0x000000010d0c7824 */ /* 0x000fe200008e0603 */
[----:B------:R-:W3:Y:S04]  /*135300*/  LDL.LU R149, [R1+0xa34] ;  /* 0x000a340001957983 */ /* 0x000ee80000300800 */
[----:B------:R-:W3:Y:S04]  /*135310*/  LDL.LU R150, [R1+0xa38] ;  /* 0x000a380001967983 */ /* 0x000ee80000300800 */
[----:B------:R-:W3:Y:S04]  /*135320*/  LDL.LU R151, [R1+0xa3c] ;  /* 0x000a3c0001977983 */ /* 0x000ee80000300800 */
[----:B------:R-:W3:Y:S04]  /*135330*/  LDL.LU.64 R38, [R1+0x62b8] ;  /* 0x0062b80001267983 */ /* 0x000ee80000300a00 */
[----:B------:R1:W-:Y:S04]  /*135340*/  STL [R1+0x358], R14 ;  /* 0x0003580e01007387 */ /* 0x0003e80000100800 */
[----:B------:R-:W3:Y:S04]  /*135350*/  LDL.LU.64 R34, [R1+0x6228] ;  /* 0x0062280001227983 */ /* 0x000ee80000300a00 */
[----:B------:R1:W-:Y:S01]  /*135360*/  STL [R1+0x400], R12 ;  /* 0x0004000c01007387 */ /* 0x0003e20000100800 */
[----:B------:R-:W-:-:S03]  /*135370*/  IADD3 R165, P2, PT, R10, R163, RZ ;  /* 0x000000a30aa57210 */ /* 0x000fc60007f5e0ff */
[----:B------:R-:W3:Y:S04]  /*135380*/  LDL.LU.64 R18, [R1+0x6780] ;  /* 0x0067800001127983 */ /* 0x000ee80000300a00 */
[----:B-1----:R-:W3:Y:S04]  /*135390*/  LDL.LU.64 R16, [R1+0x66b0] ;  /* 0x0066b00001107983 */ /* 0x002ee80000300a00 */
[----:B------:R-:W3:Y:S04]  /*1353a0*/  LDL.LU R144, [R1+0xa20] ;  /* 0x000a200001907983 */ /* 0x000ee80000300800 */
[----:B------:R-:W3:Y:S04]  /*1353b0*/  LDL.LU R145, [R1+0xa24] ;  /* 0x000a240001917983 */ /* 0x000ee80000300800 */
[----:B------:R-:W3:Y:S01]  /*1353c0*/  LDL.LU R146, [R1+0xa28] ;  /* 0x000a280001927983 */ /* 0x000ee20000300800 */
[----:B------:R-:W-:-:S03]  /*1353d0*/  IMAD.X R164, R11, 0x1, R3, P2 ;  /* 0x000000010ba47824 */ /* 0x000fc600010e0603 */
[----:B------:R-:W3:Y:S04]  /*1353e0*/  LDL.LU R147, [R1+0xa2c] ;  /* 0x000a2c0001937983 */ /* 0x000ee80000300800 */
[----:B------:R-:W3:Y:S04]  /*1353f0*/  LDL.LU.64 R14, [R1+0x65e0] ;  /* 0x0065e000010e7983 */ /* 0x000ee80000300a00 */
[----:B------:R-:W3:Y:S04]  /*135400*/  LDL.LU.64 R12, [R1+0x6510] ;  /* 0x00651000010c7983 */ /* 0x000ee80000300a00 */
[----:B------:R-:W3:Y:S01]  /*135410*/  LDL.LU.64 R10, [R1+0x6460] ;  /* 0x00646000010a7983 */ /* 0x000ee20000300a00 */
[----:B--2---:R-:W-:-:S05]  /*135420*/  IADD3 R213, P3, PT, R8, R163, RZ ;  /* 0x000000a308d57210 */ /* 0x004fca0007f7e0ff */
[----:B------:R-:W-:Y:S01]  /*135430*/  IMAD.X R212, R9, 0x1, R3, P3 ;  /* 0x0000000109d47824 */ /* 0x000fe200018e0603 */
[-C--:B----4-:R-:W-:Y:S02]  /*135440*/  IADD3 R9, P0, PT, R50, R163.reuse, RZ ;  /* 0x000000a332097210 */ /* 0x090fe40007f1e0ff */
[----:B------:R-:W-:-:S03]  /*135450*/  IADD3 R8, P1, PT, R46, R163, RZ ;  /* 0x000000a32e087210 */ /* 0x000fc60007f3e0ff */
[----:B------:R-:W-:Y:S01]  /*135460*/  STL [R1+0x14], R9 ;  /* 0x0000140901007387 */ /* 0x000fe20000100800 */
[----:B------:R-:W-:-:S03]  /*135470*/  IMAD.X R50, R51, 0x1, R3, P0 ;  /* 0x0000000133327824 */ /* 0x000fc600000e0603 */
[----:B------:R1:W-:Y:S01]  /*135480*/  STL [R1+0xdc], R8 ;  /* 0x0000dc0801007387 */ /* 0x0003e20000100800 */
[-C--:B------:R-:W-:Y:S01]  /*135490*/  IADD3 R55, P2, PT, R42, R163.reuse, RZ ;  /* 0x000000a32a377210 */ /* 0x080fe20007f5e0ff */
[--C-:B------:R-:W-:Y:S01]  /*1354a0*/  IMAD.X R46, R47, 0x1, R3.reuse, P1 ;  /* 0x000000012f2e7824 */ /* 0x100fe200008e0603 */
[-C--:B------:R-:W-:Y:S01]  /*1354b0*/  IADD3 R54, P3, PT, R30, R163.reuse, RZ ;  /* 0x000000a31e367210 */ /* 0x080fe20007f7e0ff */
[----:B-1----:R-:W2:Y:S02]  /*1354c0*/  LDL.LU.64 R8, [R1+0x63a0] ;  /* 0x0063a00001087983 */ /* 0x002ea40000300a00 */
[--C-:B------:R-:W-:Y:S02]  /*1354d0*/  IMAD.X R42, R43, 0x1, R3.reuse, P2 ;  /* 0x000000012b2a7824 */ /* 0x100fe400010e0603 */
[----:B------:R-:W-:Y:S01]  /*1354e0*/  IMAD.X R30, R31, 0x1, R3, P3 ;  /* 0x000000011f1e7824 */ /* 0x000fe200018e0603 */
[----:B------:R-:W-:Y:S04]  /*1354f0*/  STL [R1+0x1a8], R55 ;  /* 0x0001a83701007387 */ /* 0x000fe80000100800 */
[----:B------:R1:W-:Y:S04]  /*135500*/  STL [R1+0x27c], R54 ;  /* 0x00027c3601007387 */ /* 0x0003e80000100800 */
[----:B------:R-:W-:Y:S04]  /*135510*/  STL [R1+0x10], R50 ;  /* 0x0000103201007387 */ /* 0x000fe80000100800 */
[----:B------:R-:W-:Y:S04]  /*135520*/  STL [R1+0xd8], R46 ;  /* 0x0000d82e01007387 */ /* 0x000fe80000100800 */
[----:B------:R-:W4:Y:S04]  /*135530*/  LDL.LU R140, [R1+0xa10] ;  /* 0x000a1000018c7983 */ /* 0x000f280000300800 */
[----:B------:R1:W-:Y:S04]  /*135540*/  STL [R1+0x1a4], R42 ;  /* 0x0001a42a01007387 */ /* 0x0003e80000100800 */
[----:B------:R-:W-:Y:S04]  /*135550*/  STL [R1+0x278], R30 ;  /* 0x0002781e01007387 */ /* 0x000fe80000100800 */
[----:B------:R-:W4:Y:S04]  /*135560*/  LDL.LU R141, [R1+0xa14] ;  /* 0x000a1400018d7983 */ /* 0x000f280000300800 */
[----:B------:R-:W4:Y:S04]  /*135570*/  LDL.LU R142, [R1+0xa18] ;  /* 0x000a1800018e7983 */ /* 0x000f280000300800 */
[----:B------:R-:W4:Y:S04]  /*135580*/  LDL.LU R143, [R1+0xa1c] ;  /* 0x000a1c00018f7983 */ /* 0x000f280000300800 */
[----:B-1----:R-:W4:Y:S04]  /*135590*/  LDL.LU.64 R54, [R1+0x62d8] ;  /* 0x0062d80001367983 */ /* 0x002f280000300a00 */
[----:B------:R-:W4:Y:S01]  /*1355a0*/  LDL.LU.64 R42, [R1+0x6240] ;  /* 0x00624000012a7983 */ /* 0x000f220000300a00 */
[----:B---3--:R-:W-:-:S02]  /*1355b0*/  IADD3 R47, P0, PT, R38, R163, RZ ;  /* 0x000000a3262f7210 */ /* 0x008fc40007f1e0ff */
[-C--:B------:R-:W-:Y:S02]  /*1355c0*/  IADD3 R46, P1, PT, R34, R163.reuse, RZ ;  /* 0x000000a3222e7210 */ /* 0x080fe40007f3e0ff */
[-C--:B------:R-:W-:Y:S01]  /*1355d0*/  IADD3 R161, P2, PT, R18, R163.reuse, RZ ;  /* 0x000000a312a17210 */ /* 0x080fe20007f5e0ff */
[--C-:B------:R-:W-:Y:S01]  /*1355e0*/  IMAD.X R38, R39, 0x1, R3.reuse, P0 ;  /* 0x0000000127267824 */ /* 0x100fe200000e0603 */
[----:B------:R-:W-:Y:S01]  /*1355f0*/  STL [R1+0x33c], R47 ;  /* 0x00033c2f01007387 */ /* 0x000fe20000100800 */
[--C-:B------:R-:W-:Y:S01]  /*135600*/  IMAD.X R34, R35, 0x1, R3.reuse, P1 ;  /* 0x0000000123227824 */ /* 0x100fe200008e0603 */
[----:B------:R-:W-:Y:S01]  /*135610*/  IADD3 R209, P3, PT, R16, R163, RZ ;  /* 0x000000a310d17210 */ /* 0x000fe20007f7e0ff */
[--C-:B------:R-:W-:Y:S01]  /*135620*/  IMAD.X R160, R19, 0x1, R3.reuse, P2 ;  /* 0x0000000113a07824 */ /* 0x100fe200010e0603 */
[----:B------:R-:W-:Y:S04]  /*135630*/  STL [R1+0x3ec], R46 ;  /* 0x0003ec2e01007387 */ /* 0x000fe80000100800 */
[----:B------:R1:W-:Y:S01]  /*135640*/  STL [R1+0x338], R38 ;  /* 0x0003382601007387 */ /* 0x0003e20000100800 */
[----:B------:R-:W-:-:S03]  /*135650*/  IMAD.X R208, R17, 0x1, R3, P3 ;  /* 0x0000000111d07824 */ /* 0x000fc600018e0603 */
[----:B------:R3:W-:Y:S04]  /*135660*/  STL [R1+0x3e8], R34 ;  /* 0x0003e82201007387 */ /* 0x0007e80000100800 */
[----:B------:R-:W4:Y:S01]  /*135670*/  LDL.LU.64 R18, [R1+0x6788] ;  /* 0x0067880001127983 */ /* 0x000f220000300a00 */
[-C--:B------:R-:W-:Y:S02]  /*135680*/  IADD3 R16, P1, PT, R12, R163.reuse, RZ ;  /* 0x000000a30c107210 */ /* 0x080fe40007f3e0ff */
[----:B-1----:R-:W-:-:S03]  /*135690*/  IADD3 R38, P2, PT, R10, R163, RZ ;  /* 0x000000a30a267210 */ /* 0x002fc60007f5e0ff */
[----:B------:R1:W-:Y:S01]  /*1356a0*/  STL [R1+0xbc], R16 ;  /* 0x0000bc1001007387 */ /* 0x0003e20000100800 */
[----:B---3--:R-:W-:Y:S03]  /*1356b0*/  HMMA.1688.F32.TF32 R32, R4, R32, R144 ;  /* 0x000000200420723c */ /* 0x008fe60000081090 */
[----:B-1----:R-:W3:Y:S04]  /*1356c0*/  LDL.LU.64 R16, [R1+0x66b8] ;  /* 0x0066b80001107983 */ /* 0x002ee80000300a00 */
[----:B------:R2:W-:Y:S04]  /*1356d0*/  STL [R1+0x184], R38 ;  /* 0x0001842601007387 */ /* 0x0005e80000100800 */
[----:B------:R-:W3:Y:S04]  /*1356e0*/  LDL.LU R144, [R1+0xa00] ;  /* 0x000a000001907983 */ /* 0x000ee80000300800 */
[----:B------:R-:W3:Y:S04]  /*1356f0*/  LDL.LU R145, [R1+0xa04] ;  /* 0x000a040001917983 */ /* 0x000ee80000300800 */
[----:B------:R-:W3:Y:S04]  /*135700*/  LDL.LU R146, [R1+0xa08] ;  /* 0x000a080001927983 */ /* 0x000ee80000300800 */
[----:B------:R-:W3:Y:S04]  /*135710*/  LDL.LU R147, [R1+0xa0c] ;  /* 0x000a0c0001937983 */ /* 0x000ee80000300800 */
[----:B------:R-:W3:Y:S01]  /*135720*/  LDL.LU.64 R66, [R1+0x65f0] ;  /* 0x0065f00001427983 */ /* 0x000ee20000300a00 */
[----:B------:R-:W-:-:S03]  /*135730*/  IMAD.X R12, R13, 0x1, R3, P1 ;  /* 0x000000010d0c7824 */ /* 0x000fc600008e0603 */
[----:B------:R-:W3:Y:S01]  /*135740*/  LDL.LU.64 R62, [R1+0x6528] ;  /* 0x00652800013e7983 */ /* 0x000ee20000300a00 */
[----:B------:R-:W-:Y:S01]  /*135750*/  IADD3 R251, P0, PT, R14, R163, RZ ;  /* 0x000000a30efb7210 */ /* 0x000fe20007f1e0ff */
[----:B------:R-:W-:-:S04]  /*135760*/  IMAD.X R10, R11, 0x1, R3, P2 ;  /* 0x000000010b0a7824 */ /* 0x000fc800010e0603 */
[----:B------:R-:W-:Y:S01]  /*135770*/  IMAD.X R250, R15, 0x1, R3, P0 ;  /* 0x000000010ffa7824 */ /* 0x000fe200000e0603 */
[----:B------:R-:W-:Y:S01]  /*135780*/  HMMA.1688.F32.TF32 R28, R4, R28, R148 ;  /* 0x0000001c041c723c */ /* 0x000fe20000081094 */
[----:B--2---:R-:W-:-:S05]  /*135790*/  IADD3 R38, P3, PT, R8, R163, RZ ;  /* 0x000000a308267210 */ /* 0x004fca0007f7e0ff */
[----:B------:R-:W-:Y:S01]  /*1357a0*/  STL [R1+0x258], R38 ;  /* 0x0002582601007387 */ /* 0x000fe20000100800 */
[----:B------:R-:W-:-:S03]  /*1357b0*/  IMAD.X R8, R9, 0x1, R3, P3 ;  /* 0x0000000109087824 */ /* 0x000fc600018e0603 */
[----:B------:R-:W2:Y:S04]  /*1357c0*/  LDL.LU.64 R50, [R1+0x6480] ;  /* 0x0064800001327983 */ /* 0x000ea80000300a00 */
[----:B------:R-:W2:Y:S04]  /*1357d0*/  LDL.LU.64 R46, [R1+0x63c0] ;  /* 0x0063c000012e7983 */ /* 0x000ea80000300a00 */
[----:B------:R-:W-:Y:S04]  /*1357e0*/  STL [R1+0xb8], R12 ;  /* 0x0000b80c01007387 */ /* 0x000fe80000100800 */
[----:B------:R-:W-:Y:S04]  /*1357f0*/  STL [R1+0x180], R10 ;  /* 0x0001800a01007387 */ /* 0x000fe80000100800 */
[----:B------:R1:W-:Y:S04]  /*135800*/  STL [R1+0x254], R8 ;  /* 0x0002540801007387 */ /* 0x0003e80000100800 */
[----:B------:R-:W2:Y:S01]  /*135810*/  LDL.LU R148, [R1+0x9f0] ;  /* 0x0009f00001947983 */ /* 0x000ea20000300800 */
[----:B----4-:R-:W-:-:S02]  /*135820*/  IADD3 R9, P0, PT, R54, R163, RZ ;  /* 0x000000a336097210 */ /* 0x010fc40007f1e0ff */
[----:B-1----:R-:W-:-:S03]  /*135830*/  IADD3 R8, P1, PT, R42, R163, RZ ;  /* 0x000000a32a087210 */ /* 0x002fc60007f3e0ff */
[----:B------:R-:W-:Y:S04]  /*135840*/  STL [R1+0x314], R9 ;  /* 0x0003140901007387 */ /* 0x000fe80000100800 */
[----:B------:R1:W-:Y:S04]  /*135850*/  STL [R1+0x3d4], R8 ;  /* 0x0003d40801007387 */ /* 0x0003e80000100800 */
[----:B------:R-:W4:Y:S04]  /*135860*/  LDL.LU R149, [R1+0x9f4] ;  /* 0x0009f40001957983 */ /* 0x000f280000300800 */
[----:B------:R-:W4:Y:S04]  /*135870*/  LDL.LU R150, [R1+0x9f8] ;  /* 0x0009f80001967983 */ /* 0x000f280000300800 */
[----:B------:R-:W4:Y:S04]  /*135880*/  LDL.LU R151, [R1+0x9fc] ;  /* 0x0009fc0001977983 */ /* 0x000f280000300800 */
[----:B------:R-:W4:Y:S04]  /*135890*/  LDL.LU.64 R14, [R1+0x62f0] ;  /* 0x0062f000010e7983 */ /* 0x000f280000300a00 */
[----:B------:R-:W4:Y:S04]  /*1358a0*/  LDL.LU.64 R12, [R1+0x6260] ;  /* 0x00626000010c7983 */ /* 0x000f280000300a00 */
[----:B------:R-:W4:Y:S04]  /*1358b0*/  LDL.LU.64 R10, [R1+0x6790] ;  /* 0x00679000010a7983 */ /* 0x000f280000300a00 */
[----:B-1----:R-:W4:Y:S01]  /*1358c0*/  LDL.LU.64 R8, [R1+0x66c0] ;  /* 0x0066c00001087983 */ /* 0x002f220000300a00 */
[----:B------:R-:W-:Y:S01]  /*1358d0*/  IADD3 R159, P2, PT, R18, R163, RZ ;  /* 0x000000a3129f7210 */ /* 0x000fe20007f5e0ff */
[----:B------:R-:W-:Y:S01]  /*1358e0*/  HMMA.1688.F32.TF32 R36, R4, R36, R140 ;  /* 0x000000240424723c */ /* 0x000fe2000008108c */
[--C-:B------:R-:W-:Y:S01]  /*1358f0*/  IMAD.X R54, R55, 0x1, R3.reuse, P0 ;  /* 0x0000000137367824 */ /* 0x100fe200000e0603 */
[----:B------:R-:W4:Y:S01]  /*135900*/  LDL.LU R140, [R1+0x9e0] ;  /* 0x0009e000018c7983 */ /* 0x000f220000300800 */
[----:B------:R-:W-:-:S02]  /*135910*/  IMAD.X R42, R43, 0x1, R3, P1 ;  /* 0x000000012b2a7824 */ /* 0x000fc400008e0603 */
[----:B------:R-:W-:Y:S01]  /*135920*/  IMAD.X R158, R19, 0x1, R3, P2 ;  /* 0x00000001139e7824 */ /* 0x000fe200010e0603 */
[----:B------:R-:W4:Y:S04]  /*135930*/  LDL.LU R141, [R1+0x9e4] ;  /* 0x0009e400018d7983 */ /* 0x000f280000300800 */
[----:B------:R-:W4:Y:S01]  /*135940*/  LDL.LU R142, [R1+0x9e8] ;  /* 0x0009e800018e7983 */ /* 0x000f220000300800 */
[----:B---3--:R-:W-:-:S03]  /*135950*/  IADD3 R205, P3, PT, R16, R163, RZ ;  /* 0x000000a310cd7210 */ /* 0x008fc60007f7e0ff */
[----:B------:R-:W3:Y:S02]  /*135960*/  LDL.LU R143, [R1+0x9ec] ;  /* 0x0009ec00018f7983 */ /* 0x000ee40000300800 */
[----:B------:R-:W-:Y:S02]  /*135970*/  IMAD.X R204, R17, 0x1, R3, P3 ;  /* 0x0000000111cc7824 */ /* 0x000fe400018e0603 */
[----:B------:R-:W-:Y:S04]  /*135980*/  STL [R1+0x310], R54 ;  /* 0x0003103601007387 */ /* 0x000fe80000100800 */
[----:B------:R1:W-:Y:S01]  /*135990*/  STL [R1+0x3d0], R42 ;  /* 0x0003d02a01007387 */ /* 0x0003e20000100800 */
[----:B------:R-:W-:-:S05]  /*1359a0*/  IADD3 R18, P1, PT, R62, R163, RZ ;  /* 0x000000a33e127210 */ /* 0x000fca0007f3e0ff */
[----:B------:R2:W-:Y:S04]  /*1359b0*/  STL [R1+0x9c], R18 ;  /* 0x00009c1201007387 */ /* 0x0005e80000100800 */
[----:B------:R-:W3:Y:S01]  /*1359c0*/  LDL.LU.64 R58, [R1+0x65f8] ;  /* 0x0065f800013a7983 */ /* 0x000ee20000300a00 */
[--C-:B------:R-:W-:Y:S01]  /*1359d0*/  IMAD.X R62, R63, 0x1, R3.reuse, P1 ;  /* 0x000000013f3e7824 */ /* 0x100fe200008e0603 */
[-C--:B------:R-:W-:Y:S01]  /*1359e0*/  IADD3 R233, P0, PT, R66, R163.reuse, RZ ;  /* 0x000000a342e97210 */ /* 0x080fe20007f1e0ff */
[----:B-1----:R-:W-:Y:S04]  /*1359f0*/  HMMA.1688.F32.TF32 R40, R4, R40, R144 ;  /* 0x000000280428723c */ /* 0x002fe80000081090 */
[----:B------:R-:W-:Y:S01]  /*135a00*/  IMAD.X R232, R67, 0x1, R3, P0 ;  /* 0x0000000143e87824 */ /* 0x000fe200000e0603 */
[----:B--2---:R-:W-:-:S02]  /*135a10*/  IADD3 R17, P2, PT, R50, R163, RZ ;  /* 0x000000a332117210 */ /* 0x004fc40007f5e0ff */
[----:B------:R-:W-:-:S03]  /*135a20*/  IADD3 R16, P3, PT, R46, R163, RZ ;  /* 0x000000a32e107210 */ /* 0x000fc60007f7e0ff */
[----:B------:R-:W-:Y:S04]  /*135a30*/  STL [R1+0x164], R17 ;  /* 0x0001641101007387 */ /* 0x000fe80000100800 */
[----:B------:R-:W2:Y:S04]  /*135a40*/  LDL.LU.64 R54, [R1+0x6540] ;  /* 0x0065400001367983 */ /* 0x000ea80000300a00 */
[----:B------:R1:W-:Y:S04]  /*135a50*/  STL [R1+0x234], R16 ;  /* 0x0002341001007387 */ /* 0x0003e80000100800 */
[----:B------:R-:W2:Y:S01]  /*135a60*/  LDL.LU.64 R18, [R1+0x6498] ;  /* 0x0064980001127983 */ /* 0x000ea20000300a00 */
[----:B------:R-:W-:-:S03]  /*135a70*/  IMAD.X R50, R51, 0x1, R3, P2 ;  /* 0x0000000133327824 */ /* 0x000fc600010e0603 */
[----:B-1----:R-:W2:Y:S01]  /*135a80*/  LDL.LU.64 R16, [R1+0x63d0] ;  /* 0x0063d00001107983 */ /* 0x002ea20000300a00 */
[----:B------:R-:W-:-:S03]  /*135a90*/  IMAD.X R46, R47, 0x1, R3, P3 ;  /* 0x000000012f2e7824 */ /* 0x000fc600018e0603 */
[----:B------:R-:W-:Y:S04]  /*135aa0*/  STL [R1+0x98], R62 ;  /* 0x0000983e01007387 */ /* 0x000fe80000100800 */
[----:B------:R-:W2:Y:S04]  /*135ab0*/  LDL.LU R144, [R1+0x9d0] ;  /* 0x0009d00001907983 */ /* 0x000ea80000300800 */
[----:B------:R1:W-:Y:S04]  /*135ac0*/  STL [R1+0x160], R50 ;  /* 0x0001603201007387 */ /* 0x0003e80000100800 */
[----:B------:R-:W-:Y:S04]  /*135ad0*/  STL [R1+0x230], R46 ;  /* 0x0002302e01007387 */ /* 0x000fe80000100800 */
[----:B------:R-:W2:Y:S04]  /*135ae0*/  LDL.LU R145, [R1+0x9d4] ;  /* 0x0009d40001917983 */ /* 0x000ea80000300800 */
[----:B------:R-:W2:Y:S04]  /*135af0*/  LDL.LU R146, [R1+0x9d8] ;  /* 0x0009d80001927983 */ /* 0x000ea80000300800 */
[----:B------:R-:W2:Y:S01]  /*135b00*/  LDL.LU R147, [R1+0x9dc] ;  /* 0x0009dc0001937983 */ /* 0x000ea20000300800 */
[----:B----4-:R-:W-:-:S02]  /*135b10*/  IADD3 R51, P0, PT, R14, R163, RZ ;  /* 0x000000a30e337210 */ /* 0x010fc40007f1e0ff */
[----:B-1----:R-:W-:-:S03]  /*135b20*/  IADD3 R50, P1, PT, R12, R163, RZ ;  /* 0x000000a30c327210 */ /* 0x002fc60007f3e0ff */
[--C-:B------:R-:W-:Y:S01]  /*135b30*/  IMAD.X R14, R15, 0x1, R3.reuse, P0 ;  /* 0x000000010f0e7824 */ /* 0x100fe200000e0603 */
[----:B------:R-:W-:Y:S01]  /*135b40*/  STL [R1+0x2f0], R51 ;  /* 0x0002f03301007387 */ /* 0x000fe20000100800 */
[----:B------:R-:W-:-:S03]  /*135b50*/  IMAD.X R12, R13, 0x1, R3, P1 ;  /* 0x000000010d0c7824 */ /* 0x000fc600008e0603 */
[----:B------:R-:W-:Y:S01]  /*135b60*/  STL [R1+0x3b4], R50 ;  /* 0x0003b43201007387 */ /* 0x000fe20000100800 */
[----:B------:R-:W-:-:S03]  /*135b70*/  IADD3 R201, P3, PT, R8, R163, RZ ;  /* 0x000000a308c97210 */ /* 0x000fc60007f7e0ff */
[----:B------:R1:W-:Y:S02]  /*135b80*/  STL [R1+0x2ec], R14 ;  /* 0x0002ec0e01007387 */ /* 0x0003e40000100800 */
[----:B------:R-:W-:Y:S02]  /*135b90*/  IMAD.X R200, R9, 0x1, R3, P3 ;  /* 0x0000000109c87824 */ /* 0x000fe400018e0603 */
[----:B------:R4:W-:Y:S04]  /*135ba0*/  STL [R1+0x3b0], R12 ;  /* 0x0003b00c01007387 */ /* 0x0009e80000100800 */
[----:B-1----:R-:W2:Y:S04]  /*135bb0*/  LDL.LU.64 R14, [R1+0x6318] ;  /* 0x00631800010e7983 */ /* 0x002ea80000300a00 */
[----:B------:R-:W2:Y:S04]  /*135bc0*/  LDL.LU.64 R8, [R1+0x6280] ;  /* 0x0062800001087983 */ /* 0x000ea80000300a00 */
[----:B----4-:R-:W4:Y:S01]  /*135bd0*/  LDL.LU.64 R12, [R1+0x6798] ;  /* 0x00679800010c7983 */ /* 0x010f220000300a00 */
[----:B------:R-:W-:-:S05]  /*135be0*/  IADD3 R157, P2, PT, R10, R163, RZ ;  /* 0x000000a30a9d7210 */ /* 0x000fca0007f5e0ff */
[----:B------:R-:W-:Y:S02]  /*135bf0*/  IMAD.X R156, R11, 0x1, R3, P2 ;  /* 0x000000010b9c7824 */ /* 0x000fe400010e0603 */
[----:B------:R-:W4:Y:S01]  /*135c00*/  LDL.LU.64 R10, [R1+0x66c8] ;  /* 0x0066c800010a7983 */ /* 0x000f220000300a00 */
[C---:B------:R-:W-:Y:S03]  /*135c10*/  HMMA.1688.F32.TF32 R44, R4.reuse, R44, R148 ;  /* 0x0000002c042c723c */ /* 0x040fe60000081094 */
[----:B------:R-:W4:Y:S04]  /*135c20*/  LDL.LU R148, [R1+0x9c0] ;  /* 0x0009c00001947983 */ /* 0x000f280000300800 */
[----:B------:R-:W4:Y:S04]  /*135c30*/  LDL.LU R149, [R1+0x9c4] ;  /* 0x0009c40001957983 */ /* 0x000f280000300800 */
[----:B------:R-:W4:Y:S04]  /*135c40*/  LDL.LU R150, [R1+0x9c8] ;  /* 0x0009c80001967983 */ /* 0x000f280000300800 */
[----:B------:R-:W4:Y:S01]  /*135c50*/  LDL.LU R151, [R1+0x9cc] ;  /* 0x0009cc0001977983 */ /* 0x000f220000300800 */
[----:B---3--:R-:W-:Y:S01]  /*135c60*/  HMMA.1688.F32.TF32 R48, R4, R48, R140 ;  /* 0x000000300430723c */ /* 0x008fe2000008108c */
[----:B------:R-:W-:-:S05]  /*135c70*/  IADD3 R225, P0, PT, R58, R163, RZ ;  /* 0x000000a33ae17210 */ /* 0x000fca0007f1e0ff */
[----:B------:R-:W-:Y:S01]  /*135c80*/  IMAD.X R224, R59, 0x1, R3, P0 ;  /* 0x000000013be07824 */ /* 0x000fe200000e0603 */
[----:B--2---:R-:W-:-:S05]  /*135c90*/  IADD3 R66, P1, PT, R54, R163, RZ ;  /* 0x000000a336427210 */ /* 0x004fca0007f3e0ff */
[----:B------:R-:W-:Y:S01]  /*135ca0*/  IMAD.X R54, R55, 0x1, R3, P1 ;  /* 0x0000000137367824 */ /* 0x000fe200008e0603 */
[-C--:B------:R-:W-:Y:S01]  /*135cb0*/  IADD3 R63, P2, PT, R18, R163.reuse, RZ ;  /* 0x000000a3123f7210 */ /* 0x080fe20007f5e0ff */
[----:B------:R1:W-:Y:S01]  /*135cc0*/  STL [R1+0x78], R66 ;  /* 0x0000784201007387 */ /* 0x0003e20000100800 */
[----:B------:R-:W-:-:S03]  /*135cd0*/  IADD3 R62, P3, PT, R16, R163, RZ ;  /* 0x000000a3103e7210 */ /* 0x000fc60007f7e0ff */
[--C-:B------:R-:W-:Y:S01]  /*135ce0*/  IMAD.X R18, R19, 0x1, R3.reuse, P2 ;  /* 0x0000000113127824 */ /* 0x100fe200010e0603 */
[----:B------:R-:W-:Y:S01]  /*135cf0*/  STL [R1+0x140], R63 ;  /* 0x0001403f01007387 */ /* 0x000fe20000100800 */
[----:B------:R-:W-:-:S03]  /*135d00*/  IMAD.X R16, R17, 0x1, R3, P3 ;  /* 0x0000000111107824 */ /* 0x000fc600018e0603 */
[----:B------:R2:W-:Y:S04]  /*135d10*/  STL [R1+0x214], R62 ;  /* 0x0002143e01007387 */ /* 0x0005e80000100800 */
[----:B------:R-:W-:Y:S04]  /*135d20*/  STL [R1+0x74], R54 ;  /* 0x0000743601007387 */ /* 0x000fe80000100800 */
[----:B------:R-:W3:Y:S04]  /*135d30*/  LDL.LU R140, [R1+0x9b0] ;  /* 0x0009b000018c7983 */ /* 0x000ee80000300800 */
[----:B------:R1:W-:Y:S04]  /*135d40*/  STL [R1+0x13c], R18 ;  /* 0x00013c1201007387 */ /* 0x0003e80000100800 */
[----:B------:R1:W-:Y:S04]  /*135d50*/  STL [R1+0x210], R16 ;  /* 0x0002101001007387 */ /* 0x0003e80000100800 */
[----:B------:R-:W3:Y:S04]  /*135d60*/  LDL.LU R141, [R1+0x9b4] ;  /* 0x0009b400018d7983 */ /* 0x000ee80000300800 */
[----:B------:R-:W3:Y:S04]  /*135d70*/  LDL.LU R142, [R1+0x9b8] ;  /* 0x0009b800018e7983 */ /* 0x000ee80000300800 */
[----:B------:R-:W3:Y:S04]  /*135d80*/  LDL.LU R143, [R1+0x9bc] ;  /* 0x0009bc00018f7983 */ /* 0x000ee80000300800 */
[----:B-1----:R-:W3:Y:S04]  /*135d90*/  LDL.LU.64 R66, [R1+0x6600] ;  /* 0x0066000001427983 */ /* 0x002ee80000300a00 */
[----:B--2---:R-:W2:Y:S04]  /*135da0*/  LDL.LU.64 R62, [R1+0x6568] ;  /* 0x00656800013e7983 */ /* 0x004ea80000300a00 */
[----:B------:R-:W3:Y:S04]  /*135db0*/  LDL.LU.64 R18, [R1+0x64b8] ;  /* 0x0064b80001127983 */ /* 0x000ee80000300a00 */
[----:B------:R-:W3:Y:S01]  /*135dc0*/  LDL.LU.64 R16, [R1+0x63f0] ;  /* 0x0063f00001107983 */ /* 0x000ee20000300a00 */
[----:B------:R-:W-:-:S02]  /*135dd0*/  IADD3 R59, P0, PT, R14, R163, RZ ;  /* 0x000000a30e3b7210 */ /* 0x000fc40007f1e0ff */
[----:B------:R-:W-:-:S03]  /*135de0*/  IADD3 R58, P1, PT, R8, R163, RZ ;  /* 0x000000a3083a7210 */ /* 0x000fc60007f3e0ff */
[--C-:B------:R-:W-:Y:S01]  /*135df0*/  IMAD.X R15, R15, 0x1, R3.reuse, P0 ;  /* 0x000000010f0f7824 */ /* 0x100fe200000e0603 */
[----:B------:R-:W-:Y:S01]  /*135e00*/  STL [R1+0x2cc], R59 ;  /* 0x0002cc3b01007387 */ /* 0x000fe20000100800 */
[----:B------:R-:W-:-:S03]  /*135e10*/  IMAD.X R14, R9, 0x1, R3, P1 ;  /* 0x00000001090e7824 */ /* 0x000fc600008e0603 */
[----:B------:R-:W-:Y:S01]  /*135e20*/  STL [R1+0x39c], R58 ;  /* 0x00039c3a01007387 */ /* 0x000fe20000100800 */
[----:B------:R-:W-:Y:S01]  /*135e30*/  HMMA.1688.F32.TF32 R52, R4, R52, R144 ;  /* 0x000000340434723c */ /* 0x000fe20000081090 */
[----:B----4-:R-:W-:Y:S02]  /*135e40*/  IADD3 R155, P2, PT, R12, R163, RZ ;  /* 0x000000a30c9b7210 */ /* 0x010fe40007f5e0ff */
[----:B------:R-:W4:Y:S04]  /*135e50*/  LDL.LU.64 R8, [R1+0x66d0] ;  /* 0x0066d00001087983 */ /* 0x000f280000300a00 */
[----:B------:R-:W-:Y:S04]  /*135e60*/  STL [R1+0x2c8], R15 ;  /* 0x0002c80f01007387 */ /* 0x000fe80000100800 */
[----:B------:R1:W-:Y:S04]  /*135e70*/  STL [R1+0x398], R14 ;  /* 0x0003980e01007387 */ /* 0x0003e80000100800 */
[----:B------:R-:W4:Y:S01]  /*135e80*/  LDL.LU R144, [R1+0x9a0] ;  /* 0x0009a00001907983 */ /* 0x000f220000300800 */
[----:B------:R-:W-:-:S03]  /*135e90*/  IMAD.X R154, R13, 0x1, R3, P2 ;  /* 0x000000010d9a7824 */ /* 0x000fc600010e0603 */
[----:B------:R-:W4:Y:S04]  /*135ea0*/  LDL.LU R145, [R1+0x9a4] ;  /* 0x0009a40001917983 */ /* 0x000f280000300800 */
[----:B------:R-:W4:Y:S04]  /*135eb0*/  LDL.LU R146, [R1+0x9a8] ;  /* 0x0009a80001927983 */ /* 0x000f280000300800 */
[----:B------:R-:W4:Y:S04]  /*135ec0*/  LDL.LU R147, [R1+0x9ac] ;  /* 0x0009ac0001937983 */ /* 0x000f280000300800 */
[----:B-1----:R-:W4:Y:S04]  /*135ed0*/  LDL.LU.64 R14, [R1+0x6340] ;  /* 0x00634000010e7983 */ /* 0x002f280000300a00 */
[----:B------:R-:W4:Y:S01]  /*135ee0*/  LDL.LU.64 R12, [R1+0x62a0] ;  /* 0x0062a000010c7983 */ /* 0x000f220000300a00 */
[----:B------:R-:W-:-:S05]  /*135ef0*/  IADD3 R197, P3, PT, R10, R163, RZ ;  /* 0x000000a30ac57210 */ /* 0x000fca0007f7e0ff */
[----:B------:R-:W-:Y:S02]  /*135f00*/  IMAD.X R196, R11, 0x1, R3, P3 ;  /* 0x000000010bc47824 */ /* 0x000fe400018e0603 */
[----:B------:R-:W4:Y:S01]  /*135f10*/  LDL.LU.64 R10, [R1+0x67a0] ;  /* 0x0067a000010a7983 */ /* 0x000f220000300a00 */
[----:B------:R-:W-:Y:S01]  /*135f20*/  HMMA.1688.F32.TF32 R56, R4, R56, R148 ;  /* 0x000000380438723c */ /* 0x000fe20000081094 */
[-C--:B--2---:R-:W-:Y:S02]  /*135f30*/  IADD3 R74, P1, PT, R62, R163.reuse, RZ ;  /* 0x000000a33e4a7210 */ /* 0x084fe40007f3e0ff */
[----:B---3--:R-:W-:-:S03]  /*135f40*/  IADD3 R71, P2, PT, R18, R163, RZ ;  /* 0x000000a312477210 */ /* 0x008fc60007f5e0ff */
[--C-:B------:R-:W-:Y:S01]  /*135f50*/  IMAD.X R62, R63, 0x1, R3.reuse, P1 ;  /* 0x000000013f3e7824 */ /* 0x100fe200008e0603 */
[----:B------:R-:W-:Y:S01]  /*135f60*/  IADD3 R70, P3, PT, R16, R163, RZ ;  /* 0x000000a310467210 */ /* 0x000fe20007f7e0ff */
[----:B------:R1:W-:Y:S01]  /*135f70*/  STL [R1+0x54], R74 ;  /* 0x0000544a01007387 */ /* 0x0003e20000100800 */
[----:B------:R-:W-:-:S03]  /*135f80*/  IMAD.X R18, R19, 0x1, R3, P2 ;  /* 0x0000000113127824 */ /* 0x000fc600010e0603 */
[----:B------:R-:W-:Y:S01]  /*135f90*/  STL [R1+0x120], R71 ;  /* 0x0001204701007387 */ /* 0x000fe20000100800 */
[----:B------:R-:W-:-:S03]  /*135fa0*/  IMAD.X R16, R17, 0x1, R3, P3 ;  /* 0x0000000111107824 */ /* 0x000fc600018e0603 */
[----:B------:R2:W-:Y:S04]  /*135fb0*/  STL [R1+0x1f0], R70 ;  /* 0x0001f04601007387 */ /* 0x0005e80000100800 */
[----:B------:R-:W-:Y:S04]  /*135fc0*/  STL [R1+0x50], R62 ;  /* 0x0000503e01007387 */ /* 0x000fe80000100800 */
[----:B------:R-:W3:Y:S04]  /*135fd0*/  LDL.LU R148, [R1+0x990] ;  /* 0x0009900001947983 */ /* 0x000ee80000300800 */
[----:B------:R1:W-:Y:S01]  /*135fe0*/  STL [R1+0x11c], R18 ;  /* 0x00011c1201007387 */ /* 0x0003e20000100800 */
[----:B------:R-:W-:-:S03]  /*135ff0*/  IADD3 R219, P0, PT, R66, R163, RZ ;  /* 0x000000a342db7210 */ /* 0x000fc60007f1e0ff */
[----:B------:R1:W-:Y:S04]  /*136000*/  STL [R1+0x1ec], R16 ;  /* 0x0001ec1001007387 */ /* 0x0003e80000100800 */
[----:B------:R-:W3:Y:S04]  /*136010*/  LDL.LU R149, [R1+0x994] ;  /* 0x0009940001957983 */ /* 0x000ee80000300800 */
[----:B------:R-:W3:Y:S04]  /*136020*/  LDL.LU R150, [R1+0x998] ;  /* 0x0009980001967983 */ /* 0x000ee80000300800 */
[----:B------:R-:W3:Y:S04]  /*136030*/  LDL.LU R151, [R1+0x99c] ;  /* 0x00099c0001977983 */ /* 0x000ee80000300800 */
[----:B-1----:R-:W3:Y:S01]  /*136040*/  LDL.LU.64 R74, [R1+0x6608] ;  /* 0x00660800014a7983 */ /* 0x002ee20000300a00 */
[----:B------:R-:W-:-:S03]  /*136050*/  IMAD.X R218, R67, 0x1, R3, P0 ;  /* 0x0000000143da7824 */ /* 0x000fc600000e0603 */
[----:B--2---:R-:W2:Y:S04]  /*136060*/  LDL.LU.64 R70, [R1+0x6580] ;  /* 0x0065800001467983 */ /* 0x004ea80000300a00 */
[----:B------:R-:W3:Y:S04]  /*136070*/  LDL.LU.64 R18, [R1+0x64d8] ;  /* 0x0064d80001127983 */ /* 0x000ee80000300a00 */
[----:B------:R-:W3:Y:S01]  /*136080*/  LDL.LU.64 R16, [R1+0x6408] ;  /* 0x0064080001107983 */ /* 0x000ee20000300a00 */
[-C--:B----4-:R-:W-:Y:S02]  /*136090*/  IADD3 R67, P0, PT, R14, R163.reuse, RZ ;  /* 0x000000a30e437210 */ /* 0x090fe40007f1e0ff */
[----:B------:R-:W-:-:S03]  /*1360a0*/  IADD3 R66, P1, PT, R12, R163, RZ ;  /* 0x000000a30c427210 */ /* 0x000fc60007f3e0ff */
[--C-:B------:R-:W-:Y:S01]  /*1360b0*/  IMAD.X R14, R15, 0x1, R3.reuse, P0 ;  /* 0x000000010f0e7824 */ /* 0x100fe200000e0603 */
[----:B------:R-:W-:Y:S01]  /*1360c0*/  STL [R1+0x2a8], R67 ;  /* 0x0002a84301007387 */ /* 0x000fe20000100800 */
[----:B------:R-:W-:-:S03]  /*1360d0*/  IMAD.X R12, R13, 0x1, R3, P1 ;  /* 0x000000010d0c7824 */ /* 0x000fc600008e0603 */
[----:B------:R-:W-:Y:S01]  /*1360e0*/  STL [R1+0x384], R66 ;  /* 0x0003844201007387 */ /* 0x000fe20000100800 */
[----:B------:R-:W-:Y:S03]  /*1360f0*/  HMMA.1688.F32.TF32 R60, R4, R60, R140 ;  /* 0x0000003c043c723c */ /* 0x000fe6000008108c */
[----:B------:R1:W-:Y:S04]  /*136100*/  STL [R1+0x2a4], R14 ;  /* 0x0002a40e01007387 */ /* 0x0003e80000100800 */
[----:B------:R4:W-:Y:S04]  /*136110*/  STL [R1+0x380], R12 ;  /* 0x0003800c01007387 */ /* 0x0009e80000100800 */
[----:B------:R-:W3:Y:S04]  /*136120*/  LDL.LU R140, [R1+0x980] ;  /* 0x00098000018c7983 */ /* 0x000ee80000300800 */
[----:B------:R-:W3:Y:S04]  /*136130*/  LDL.LU R141, [R1+0x984] ;  /* 0x00098400018d7983 */ /* 0x000ee80000300800 */
[----:B------:R-:W3:Y:S04]  /*136140*/  LDL.LU R142, [R1+0x988] ;  /* 0x00098800018e7983 */ /* 0x000ee80000300800 */
[----:B------:R-:W3:Y:S04]  /*136150*/  LDL.LU R143, [R1+0x98c] ;  /* 0x00098c00018f7983 */ /* 0x000ee80000300800 */
[----:B-1----:R-:W3:Y:S04]  /*136160*/  LDL.LU.64 R14, [R1+0x6368] ;  /* 0x00636800010e7983 */ /* 0x002ee80000300a00 */
[----:B----4-:R-:W4:Y:S01]  /*136170*/  LDL.LU.64 R12, [R1+0x62c0] ;  /* 0x0062c000010c7983 */ /* 0x010f220000300a00 */
[----:B------:R-:W-:-:S02]  /*136180*/  IADD3 R153, P2, PT, R10, R163, RZ ;  /* 0x000000a30a997210 */ /* 0x000fc40007f5e0ff */
[----:B------:R-:W-:-:S03]  /*136190*/  IADD3 R190, P3, PT, R8, R163, RZ ;  /* 0x000000a308be7210 */ /* 0x000fc60007f7e0ff */
[--C-:B------:R-:W-:Y:S02]  /*1361a0*/  IMAD.X R152, R11, 0x1, R3.reuse, P2 ;  /* 0x000000010b987824 */ /* 0x100fe400010e0603 */
[----:B------:R-:W-:Y:S01]  /*1361b0*/  IMAD.X R189, R9, 0x1, R3, P3 ;  /* 0x0000000109bd7824 */ /* 0x000fe200018e0603 */
[----:B------:R-:W4:Y:S04]  /*1361c0*/  LDL.LU.64 R10, [R1+0x67a8] ;  /* 0x0067a800010a7983 */ /* 0x000f280000300a00 */
        /* <DEDUP_REMOVED lines=11> */
[----:B------:R-:W-:Y:S01]  /*136280*/  STL [R1+0x38], R70 ;  /* 0x0000384601007387 */ /* 0x000fe20000100800 */
[----:B------:R-:W-:-:S03]  /*136290*/  IADD3 R215, P0, PT, R74, R163, RZ ;  /* 0x000000a34ad77210 */ /* 0x000fc60007f1e0ff */
[----:B------:R-:W3:Y:S04]  /*1362a0*/  LDL.LU R144, [R1+0x970] ;  /* 0x0009700001907983 */ /* 0x000ee80000300800 */
[----:B------:R1:W-:Y:S04]  /*1362b0*/  STL [R1+0x100], R18 ;  /* 0x0001001201007387 */ /* 0x0003e80000100800 */
[----:B------:R1:W-:Y:S04]  /*1362c0*/  STL [R1+0x1c8], R16 ;  /* 0x0001c81001007387 */ /* 0x0003e80000100800 */
[----:B------:R-:W3:Y:S04]  /*1362d0*/  LDL.LU R145, [R1+0x974] ;  /* 0x0009740001917983 */ /* 0x000ee80000300800 */
[----:B------:R-:W3:Y:S01]  /*1362e0*/  LDL.LU R146, [R1+0x978] ;  /* 0x0009780001927983 */ /* 0x000ee20000300800 */
[----:B------:R-:W-:-:S03]  /*1362f0*/  IMAD.X R214, R75, 0x1, R3, P0 ;  /* 0x000000014bd67824 */ /* 0x000fc600000e0603 */
[----:B------:R-:W3:Y:S04]  /*136300*/  LDL.LU R147, [R1+0x97c] ;  /* 0x00097c0001937983 */ /* 0x000ee80000300800 */
[----:B-1----:R-:W3:Y:S01]  /*136310*/  LDL.LU.64 R82, [R1+0x6610] ;  /* 0x0066100001527983 */ /* 0x002ee20000300a00 */
[----:B------:R-:W-:-:S03]  /*136320*/  IADD3 R75, P0, PT, R14, R163, RZ ;  /* 0x000000a30e4b7210 */ /* 0x000fc60007f1e0ff */
[----:B--2---:R-:W2:Y:S01]  /*136330*/  LDL.LU.64 R78, [R1+0x6598] ;  /* 0x00659800014e7983 */ /* 0x004ea20000300a00 */
[----:B----4-:R-:W-:-:S03]  /*136340*/  IADD3 R74, P1, PT, R12, R163, RZ ;  /* 0x000000a30c4a7210 */ /* 0x010fc60007f3e0ff */
[----:B------:R-:W4:Y:S04]  /*136350*/  LDL.LU.64 R18, [R1+0x64e8] ;  /* 0x0064e80001127983 */ /* 0x000f280000300a00 */
[----:B------:R-:W3:Y:S01]  /*136360*/  LDL.LU.64 R16, [R1+0x6430] ;  /* 0x0064300001107983 */ /* 0x000ee20000300a00 */
[--C-:B------:R-:W-:Y:S02]  /*136370*/  IMAD.X R14, R15, 0x1, R3.reuse, P0 ;  /* 0x000000010f0e7824 */ /* 0x100fe400000e0603 */
[----:B------:R-:W-:Y:S01]  /*136380*/  IMAD.X R12, R13, 0x1, R3, P1 ;  /* 0x000000010d0c7824 */ /* 0x000fe200008e0603 */
[----:B------:R-:W-:Y:S04]  /*136390*/  STL [R1+0x290], R75 ;  /* 0x0002904b01007387 */ /* 0x000fe80000100800 */
[----:B------:R-:W-:Y:S04]  /*1363a0*/  STL [R1+0x368], R74 ;  /* 0x0003684a01007387 */ /* 0x000fe80000100800 */
[----:B------:R1:W-:Y:S04]  /*1363b0*/  STL [R1+0x28c], R14 ;  /* 0x00028c0e01007387 */ /* 0x0003e80000100800 */
[----:B------:R1:W-:Y:S04]  /*1363c0*/  STL [R1+0x364], R12 ;  /* 0x0003640c01007387 */ /* 0x0003e80000100800 */
[----:B------:R-:W3:Y:S04]  /*1363d0*/  LDL.LU R120, [R1+0x960] ;  /* 0x0009600001787983 */ /* 0x000ee80000300800 */
[----:B------:R-:W3:Y:S04]  /*1363e0*/  LDL.LU R121, [R1+0x964] ;  /* 0x0009640001797983 */ /* 0x000ee80000300800 */
[----:B------:R-:W3:Y:S04]  /*1363f0*/  LDL.LU R122, [R1+0x968] ;  /* 0x00096800017a7983 */ /* 0x000ee80000300800 */
[----:B------:R-:W3:Y:S04]  /*136400*/  LDL.LU R123, [R1+0x96c] ;  /* 0x00096c00017b7983 */ /* 0x000ee80000300800 */
[----:B-1----:R-:W3:Y:S04]  /*136410*/  LDL.LU.64 R14, [R1+0x6390] ;  /* 0x00639000010e7983 */ /* 0x002ee80000300a00 */
[----:B------:R-:W3:Y:S01]  /*136420*/  LDL.LU.64 R12, [R1+0x62e0] ;  /* 0x0062e000010c7983 */ /* 0x000ee20000300a00 */
[----:B------:R-:W-:Y:S01]  /*136430*/  HMMA.1688.F32.TF32 R68, R4, R68, R148 ;  /* 0x000000440444723c */ /* 0x000fe20000081094 */
[----:B------:R-:W-:-:S02]  /*136440*/  IADD3 R149, P2, PT, R10, R163, RZ ;  /* 0x000000a30a957210 */ /* 0x000fc40007f5e0ff */
[----:B------:R-:W-:-:S03]  /*136450*/  IADD3 R185, P3, PT, R8, R163, RZ ;  /* 0x000000a308b97210 */ /* 0x000fc60007f7e0ff */
[--C-:B------:R-:W-:Y:S02]  /*136460*/  IMAD.X R148, R11, 0x1, R3.reuse, P2 ;  /* 0x000000010b947824 */ /* 0x100fe400010e0603 */
[----:B------:R-:W-:Y:S01]  /*136470*/  IMAD.X R184, R9, 0x1, R3, P3 ;  /* 0x0000000109b87824 */ /* 0x000fe200018e0603 */
[----:B------:R-:W3:Y:S04]  /*136480*/  LDL.LU.64 R10, [R1+0x67b0] ;  /* 0x0067b000010a7983 */ /* 0x000ee80000300a00 */
[----:B------:R-:W3:Y:S01]  /*136490*/  LDL.LU.64 R8, [R1+0x66e0] ;  /* 0x0066e00001087983 */ /* 0x000ee20000300a00 */
[----:B------:R-:W-:Y:S01]  /*1364a0*/  HMMA.1688.F32.TF32 R72, R4, R72, R140 ;  /* 0x000000480448723c */ /* 0x000fe2000008108c */
[-C--:B--2---:R-:W-:Y:S02]  /*1364b0*/  IADD3 R90, P1, PT, R78, R163.reuse, RZ ;  /* 0x000000a34e5a7210 */ /* 0x084fe40007f3e0ff */
[----:B----4-:R-:W-:-:S03]  /*1364c0*/  IADD3 R87, P2, PT, R18, R163, RZ ;  /* 0x000000a312577210 */ /* 0x010fc60007f5e0ff */
[--C-:B------:R-:W-:Y:S01]  /*1364d0*/  IMAD.X R78, R79, 0x1, R3.reuse, P1 ;  /* 0x000000014f4e7824 */ /* 0x100fe200008e0603 */
[----:B---3--:R-:W-:Y:S01]  /*1364e0*/  IADD3 R86, P3, PT, R16, R163, RZ ;  /* 0x000000a310567210 */ /* 0x008fe20007f7e0ff */
[----:B------:R1:W-:Y:S01]  /*1364f0*/  STL [R1+0x20], R90 ;  /* 0x0000205a01007387 */ /* 0x0003e20000100800 */
[----:B------:R-:W-:-:S03]  /*136500*/  IMAD.X R18, R19, 0x1, R3, P2 ;  /* 0x0000000113127824 */ /* 0x000fc600010e0603 */
[----:B------:R-:W-:Y:S01]  /*136510*/  STL [R1+0xe8], R87 ;  /* 0x0000e85701007387 */ /* 0x000fe20000100800 */
[----:B------:R-:W-:-:S03]  /*136520*/  IMAD.X R16, R17, 0x1, R3, P3 ;  /* 0x0000000111107824 */ /* 0x000fc600018e0603 */
[----:B------:R2:W-:Y:S01]  /*136530*/  STL [R1+0x1b4], R86 ;  /* 0x0001b45601007387 */ /* 0x0005e20000100800 */
[----:B------:R-:W-:-:S03]  /*136540*/  IADD3 R211, P0, PT, R82, R163, RZ ;  /* 0x000000a352d37210 */ /* 0x000fc60007f1e0ff */
[----:B------:R-:W-:Y:S04]  /*136550*/  STL [R1+0x1c], R78 ;  /* 0x00001c4e01007387 */ /* 0x000fe80000100800 */
[----:B------:R-:W3:Y:S04]  /*136560*/  LDL.LU R140, [R1+0x950] ;  /* 0x00095000018c7983 */ /* 0x000ee80000300800 */
[----:B------:R4:W-:Y:S04]  /*136570*/  STL [R1+0xe4], R18 ;  /* 0x0000e41201007387 */ /* 0x0009e80000100800 */
[----:B------:R1:W-:Y:S01]  /*136580*/  STL [R1+0x1b0], R16 ;  /* 0x0001b01001007387 */ /* 0x0003e20000100800 */
[----:B------:R-:W-:-:S03]  /*136590*/  IMAD.X R210, R83, 0x1, R3, P0 ;  /* 0x0000000153d27824 */ /* 0x000fc600000e0603 */
[----:B------:R-:W3:Y:S04]  /*1365a0*/  LDL.LU R141, [R1+0x954] ;  /* 0x00095400018d7983 */ /* 0x000ee80000300800 */
[----:B------:R-:W3:Y:S04]  /*1365b0*/  LDL.LU R142, [R1+0x958] ;  /* 0x00095800018e7983 */ /* 0x000ee80000300800 */
[----:B------:R-:W3:Y:S01]  /*1365c0*/  LDL.LU R143, [R1+0x95c] ;  /* 0x00095c00018f7983 */ /* 0x000ee20000300800 */
[----:B------:R-:W-:-:S03]  /*1365d0*/  IADD3 R83, P0, PT, R14, R163, RZ ;  /* 0x000000a30e537210 */ /* 0x000fc60007f1e0ff */
[----:B-1----:R-:W3:Y:S01]  /*1365e0*/  LDL.LU.64 R90, [R1+0x6638] ;  /* 0x00663800015a7983 */ /* 0x002ee20000300a00 */
[----:B------:R-:W-:-:S03]  /*1365f0*/  IADD3 R82, P1, PT, R12, R163, RZ ;  /* 0x000000a30c527210 */ /* 0x000fc60007f3e0ff */
[----:B--2---:R-:W2:Y:S01]  /*136600*/  LDL.LU.64 R86, [R1+0x65b0] ;  /* 0x0065b00001567983 */ /* 0x004ea20000300a00 */
[----:B------:R-:W-:-:S03]  /*136610*/  IMAD.X R14, R15, 0x1, R3, P0 ;  /* 0x000000010f0e7824 */ /* 0x000fc600000e0603 */
[----:B----4-:R-:W4:Y:S01]  /*136620*/  LDL.LU.64 R18, [R1+0x64f8] ;  /* 0x0064f80001127983 */ /* 0x010f220000300a00 */
[----:B------:R-:W-:-:S03]  /*136630*/  IMAD.X R12, R13, 0x1, R3, P1 ;  /* 0x000000010d0c7824 */ /* 0x000fc600008e0603 */
[----:B------:R-:W4:Y:S04]  /*136640*/  LDL.LU.64 R16, [R1+0x6450] ;  /* 0x0064500001107983 */ /* 0x000f280000300a00 */
[----:B------:R-:W4:Y:S04]  /*136650*/  LDL.LU R136, [R1+0x940] ;  /* 0x0009400001887983 */ /* 0x000f280000300800 */
[----:B------:R-:W-:Y:S04]  /*136660*/  STL [R1+0x26c], R83 ;  /* 0x00026c5301007387 */ /* 0x000fe80000100800 */
[----:B------:R-:W-:Y:S04]  /*136670*/  STL [R1+0x34c], R82 ;  /* 0x00034c5201007387 */ /* 0x000fe80000100800 */
[----:B------:R-:W4:Y:S04]  /*136680*/  LDL.LU R137, [R1+0x944] ;  /* 0x0009440001897983 */ /* 0x000f280000300800 */
[----:B------:R-:W4:Y:S04]  /*136690*/  LDL.LU R138, [R1+0x948] ;  /* 0x00094800018a7983 */ /* 0x000f280000300800 */
[----:B------:R-:W4:Y:S04]  /*1366a0*/  LDL.LU R139, [R1+0x94c] ;  /* 0x00094c00018b7983 */ /* 0x000f280000300800 */
[----:B------:R1:W-:Y:S04]  /*1366b0*/  STL [R1+0x268], R14 ;  /* 0x0002680e01007387 */ /* 0x0003e80000100800 */
[----:B------:R1:W-:Y:S04]  /*1366c0*/  STL [R1+0x348], R12 ;  /* 0x0003480c01007387 */ /* 0x0003e80000100800 */
[----:B-1----:R-:W4:Y:S04]  /*1366d0*/  LDL.LU.64 R14, [R1+0x63b0] ;  /* 0x0063b000010e7983 */ /* 0x002f280000300a00 */
[----:B------:R-:W4:Y:S01]  /*1366e0*/  LDL.LU.64 R12, [R1+0x6300] ;  /* 0x00630000010c7983 */ /* 0x000f220000300a00 */
[----:B------:R-:W-:Y:S01]  /*1366f0*/  HMMA.1688.F32.TF32 R76, R4, R76, R144 ;  /* 0x0000004c044c723c */ /* 0x000fe20000081090 */
[-C--:B------:R-:W-:Y:S01]  /*136700*/  IADD3 R145, P2, PT, R10, R163.reuse, RZ ;  /* 0x000000a30a917210 */ /* 0x080fe20007f5e0ff */
[----:B------:R-:W-:Y:S01]  /*136710*/  IMAD.MOV.U32 R191, RZ, RZ, R99 ;  /* 0x000000ffffbf7224 */ /* 0x000fe200078e0063 */
[----:B------:R-:W-:Y:S01]  /*136720*/  IADD3 R181, P3, PT, R8, R163, RZ ;  /* 0x000000a308b57210 */ /* 0x000fe20007f7e0ff */
[----:B------:R-:W-:Y:S01]  /*136730*/  IMAD.MOV.U32 R195, RZ, RZ, R103 ;  /* 0x000000ffffc37224 */ /* 0x000fe200078e0067 */
[----:B------:R-:W1:Y:S01]  /*136740*/  LDC R147, c[0x0][0x3a0] ;  /* 0x0000e800ff937b82 */ /* 0x000e620000000800 */
[----:B------:R-:W-:-:S02]  /*136750*/  IMAD.X R144, R11, 0x1, R3, P2 ;  /* 0x000000010b907824 */ /* 0x000fc400010e0603 */
[--C-:B------:R-:W-:Y:S01]  /*136760*/  IMAD.X R180, R9, 0x1, R3.reuse, P3 ;  /* 0x0000000109b47824 */ /* 0x100fe200018e0603 */
[----:B------:R-:W4:Y:S04]  /*136770*/  LDL.LU.64 R10, [R1+0x67b8] ;  /* 0x0067b800010a7983 */ /* 0x000f280000300a00 */
[----:B------:R-:W4:Y:S01]  /*136780*/  LDL.LU.64 R8, [R1+0x66e8] ;  /* 0x0066e80001087983 */ /* 0x000f220000300a00 */
[-C--:B--2---:R-:W-:Y:S02]  /*136790*/  IADD3 R98, P1, PT, R86, R163.reuse, RZ ;  /* 0x000000a356627210 */ /* 0x084fe40007f3e0ff */
[-C--:B---3--:R-:W-:Y:S01]  /*1367a0*/  IADD3 R207, P0, PT, R90, R163.reuse, RZ ;  /* 0x000000a35acf7210 */ /* 0x088fe20007f1e0ff */
[----:B------:R-:W-:Y:S01]  /*1367b0*/  HMMA.1688.F32.TF32 R80, R4, R80, R120 ;  /* 0x000000500450723c */ /* 0x000fe20000081078 */
[-C--:B----4-:R-:W-:Y:S01]  /*1367c0*/  IADD3 R95, P2, PT, R18, R163.reuse, RZ ;  /* 0x000000a3125f7210 */ /* 0x090fe20007f5e0ff */
[--C-:B------:R-:W-:Y:S01]  /*1367d0*/  IMAD.X R86, R87, 0x1, R3.reuse, P1 ;  /* 0x0000000157567824 */ /* 0x100fe200008e0603 */
[----:B------:R-:W2:Y:S01]  /*1367e0*/  LDC R146, c[0x0][0x3a0] ;  /* 0x0000e800ff927b82 */ /* 0x000ea20000000800 */
[----:B------:R-:W-:Y:S01]  /*1367f0*/  IADD3 R94, P3, PT, R16, R163, RZ ;  /* 0x000000a3105e7210 */ /* 0x000fe20007f7e0ff */
[----:B------:R-:W-:Y:S01]  /*136800*/  STL [R1+0x4], R98 ;  /* 0x0000046201007387 */ /* 0x000fe20000100800 */
[----:B------:R-:W-:-:S03]  /*136810*/  IMAD.X R18, R19, 0x1, R3, P2 ;  /* 0x0000000113127824 */ /* 0x000fc600010e0603 */
[----:B------:R-:W-:Y:S01]  /*136820*/  STL [R1+0xcc], R95 ;  /* 0x0000cc5f01007387 */ /* 0x000fe20000100800 */
[----:B------:R-:W-:-:S03]  /*136830*/  IMAD.X R16, R17, 0x1, R3, P3 ;  /* 0x0000000111107824 */ /* 0x000fc600018e0603 */
[----:B------:R-:W-:Y:S01]  /*136840*/  STL [R1+0x194], R94 ;  /* 0x0001945e01007387 */ /* 0x000fe20000100800 */
[----:B------:R-:W-:-:S03]  /*136850*/  IMAD.X R206, R91, 0x1, R3, P0 ;  /* 0x000000015bce7824 */ /* 0x000fc600000e0603 */
[----:B------:R-:W-:Y:S04]  /*136860*/  STL [R1], R86 ;  /* 0x0000005601007387 */ /* 0x000fe80000100800 */
[----:B------:R-:W3:Y:S04]  /*136870*/  LDL.LU R124, [R1+0x930] ;  /* 0x00093000017c7983 */ /* 0x000ee80000300800 */
[----:B------:R-:W-:Y:S04]  /*136880*/  STL [R1+0xc8], R18 ;  /* 0x0000c81201007387 */ /* 0x000fe80000100800 */
[----:B------:R4:W-:Y:S04]  /*136890*/  STL [R1+0x190], R16 ;  /* 0x0001901001007387 */ /* 0x0009e80000100800 */
[----:B------:R-:W3:Y:S04]  /*1368a0*/  LDL.LU R125, [R1+0x934] ;  /* 0x00093400017d7983 */ /* 0x000ee80000300800 */
[----:B------:R-:W3:Y:S04]  /*1368b0*/  LDL.LU R126, [R1+0x938] ;  /* 0x00093800017e7983 */ /* 0x000ee80000300800 */
[----:B------:R-:W3:Y:S01]  /*1368c0*/  LDL.LU R127, [R1+0x93c] ;  /* 0x00093c00017f7983 */ /* 0x000ee20000300800 */
[----:B------:R-:W-:-:S02]  /*1368d0*/  IADD3 R17, P0, PT, R14, R163, RZ ;  /* 0x000000a30e117210 */ /* 0x000fc40007f1e0ff */
[----:B----4-:R-:W-:-:S03]  /*1368e0*/  IADD3 R16, P1, PT, R12, R163, RZ ;  /* 0x000000a30c107210 */ /* 0x010fc60007f3e0ff */
[--C-:B------:R-:W-:Y:S01]  /*1368f0*/  IMAD.X R14, R15, 0x1, R3.reuse, P0 ;  /* 0x000000010f0e7824 */ /* 0x100fe200000e0603 */
[----:B------:R-:W-:Y:S04]  /*136900*/  STL [R1+0x24c], R17 ;  /* 0x00024c1101007387 */ /* 0x000fe80000100800 */
[----:B------:R4:W-:Y:S04]  /*136910*/  STL [R1+0x328], R16 ;  /* 0x0003281001007387 */ /* 0x0009e80000100800 */
[----:B------:R-:W2:Y:S04]  /*136920*/  LDL.LU.64 R98, [R1+0x6660] ;  /* 0x0066600001627983 */ /* 0x000ea80000300a00 */
[----:B------:R-:W3:Y:S04]  /*136930*/  LDL.LU.64 R94, [R1+0x65c0] ;  /* 0x0065c000015e7983 */ /* 0x000ee80000300a00 */
[----:B------:R1:W-:Y:S04]  /*136940*/  STL [R1+0x248], R14 ;  /* 0x0002480e01007387 */ /* 0x0003e80000100800 */
[----:B------:R-:W3:Y:S01]  /*136950*/  LDL.LU.64 R18, [R1+0x6508] ;  /* 0x0065080001127983 */ /* 0x000ee20000300a00 */
[----:B------:R-:W-:-:S03]  /*136960*/  IMAD.X R12, R13, 0x1, R3, P1 ;  /* 0x000000010d0c7824 */ /* 0x000fc600008e0603 */
[----:B----4-:R-:W4:Y:S04]  /*136970*/  LDL.LU.64 R16, [R1+0x6478] ;  /* 0x0064780001107983 */ /* 0x010f280000300a00 */
[----:B------:R1:W-:Y:S04]  /*136980*/  STL [R1+0x324], R12 ;  /* 0x0003240c01007387 */ /* 0x0003e80000100800 */
[----:B-1----:R-:W4:Y:S01]  /*136990*/  LDL.LU.64 R14, [R1+0x63d8] ;  /* 0x0063d800010e7983 */ /* 0x002f220000300a00 */
[----:B------:R-:W-:Y:S01]  /*1369a0*/  HMMA.1688.F32.TF32 R84, R4, R84, R140 ;  /* 0x000000540454723c */ /* 0x000fe2000008108c */
[----:B------:R-:W-:-:S02]  /*1369b0*/  IADD3 R143, P2, PT, R10, R163, RZ ;  /* 0x000000a30a8f7210 */ /* 0x000fc40007f5e0ff */
[----:B------:R-:W4:Y:S01]  /*1369c0*/  LDL.LU.64 R12, [R1+0x6328] ;  /* 0x00632800010c7983 */ /* 0x000f220000300a00 */
[----:B------:R-:W-:Y:S02]  /*1369d0*/  IADD3 R177, P3, PT, R8, R163, RZ ;  /* 0x000000a308b17210 */ /* 0x000fe40007f7e0ff */
[--C-:B------:R-:W-:Y:S02]  /*1369e0*/  IMAD.X R142, R11, 0x1, R3.reuse, P2 ;  /* 0x000000010b8e7824 */ /* 0x100fe400010e0603 */
[----:B------:R-:W4:Y:S01]  /*1369f0*/  LDL.LU.64 R10, [R1+0x67c0] ;  /* 0x0067c000010a7983 */ /* 0x000f220000300a00 */
[----:B------:R-:W-:-:S03]  /*136a00*/  IMAD.X R176, R9, 0x1, R3, P3 ;  /* 0x0000000109b07824 */ /* 0x000fc600018e0603 */
[----:B------:R-:W4:Y:S01]  /*136a10*/  LDL.LU.64 R8, [R1+0x66f0] ;  /* 0x0066f00001087983 */ /* 0x000f220000300a00 */
[----:B------:R-:W-:-:S03]  /*136a20*/  IMAD.MOV.U32 R192, RZ, RZ, R102 ;  /* 0x000000ffffc07224 */ /* 0x000fc600078e0066 */
[----:B------:R-:W4:Y:S01]  /*136a30*/  LDL.LU R120, [R1+0x920] ;  /* 0x0009200001787983 */ /* 0x000f220000300800 */
[----:B------:R-:W-:Y:S03]  /*136a40*/  HMMA.1688.F32.TF32 R88, R4, R88, R136 ;  /* 0x000000580458723c */ /* 0x000fe60000081088 */
[----:B------:R-:W4:Y:S04]  /*136a50*/  LDL.LU R121, [R1+0x924] ;  /* 0x0009240001797983 */ /* 0x000f280000300800 */
[----:B------:R-:W4:Y:S04]  /*136a60*/  LDL.LU R122, [R1+0x928] ;  /* 0x00092800017a7983 */ /* 0x000f280000300800 */
[----:B------:R-:W4:Y:S04]  /*136a70*/  LDL.LU R123, [R1+0x92c] ;  /* 0x00092c00017b7983 */ /* 0x000f280000300800 */
[----:B------:R-:W4:Y:S01]  /*136a80*/  LDL.LU R136, [R1+0x8f0] ;  /* 0x0008f00001887983 */ /* 0x000f220000300800 */
[----:B--2---:R-:W-:-:S02]  /*136a90*/  IADD3 R203, P0, PT, R98, R163, RZ ;  /* 0x000000a362cb7210 */ /* 0x004fc40007f1e0ff */
[-C--:B---3--:R-:W-:Y:S02]  /*136aa0*/  IADD3 R235, P1, PT, R94, R163.reuse, RZ ;  /* 0x000000a35eeb7210 */ /* 0x088fe40007f3e0ff */
[-C--:B------:R-:W-:Y:S02]  /*136ab0*/  IADD3 R103, P2, PT, R18, R163.reuse, RZ ;  /* 0x000000a312677210 */ /* 0x080fe40007f5e0ff */
[----:B----4-:R-:W-:-:S03]  /*136ac0*/  IADD3 R102, P3, PT, R16, R163, RZ ;  /* 0x000000a310667210 */ /* 0x010fc60007f7e0ff */
[----:B------:R-:W-:Y:S01]  /*136ad0*/  STL [R1+0xa4], R103 ;  /* 0x0000a46701007387 */ /* 0x000fe20000100800 */
[----:B------:R-:W-:-:S03]  /*136ae0*/  IMAD.X R18, R19, 0x1, R3, P2 ;  /* 0x0000000113127824 */ /* 0x000fc600010e0603 */
[----:B------:R-:W-:Y:S01]  /*136af0*/  STL [R1+0x174], R102 ;  /* 0x0001746601007387 */ /* 0x000fe20000100800 */
[----:B------:R-:W-:-:S03]  /*136b00*/  IMAD.X R16, R17, 0x1, R3, P3 ;  /* 0x0000000111107824 */ /* 0x000fc600018e0603 */
[----:B------:R-:W2:Y:S01]  /*136b10*/  LDL.LU R137, [R1+0x8f4] ;  /* 0x0008f40001897983 */ /* 0x000ea20000300800 */
[--C-:B------:R-:W-:Y:S01]  /*136b20*/  IMAD.X R202, R99, 0x1, R3.reuse, P0 ;  /* 0x0000000163ca7824 */ /* 0x100fe200000e0603 */
[----:B------:R-:W-:Y:S02]  /*136b30*/  IADD3 R17, P0, PT, R14, R163, RZ ;  /* 0x000000a30e117210 */ /* 0x000fe40007f1e0ff */
[----:B------:R-:W2:Y:S01]  /*136b40*/  LDL.LU R138, [R1+0x8f8] ;  /* 0x0008f800018a7983 */ /* 0x000ea20000300800 */
[----:B------:R-:W-:-:S03]  /*136b50*/  IMAD.X R234, R95, 0x1, R3, P1 ;  /* 0x000000015fea7824 */ /* 0x000fc600008e0603 */
[----:B------:R-:W2:Y:S04]  /*136b60*/  LDL.LU R139, [R1+0x8fc] ;  /* 0x0008fc00018b7983 */ /* 0x000ea80000300800 */
[----:B------:R-:W-:Y:S04]  /*136b70*/  STL [R1+0xa0], R18 ;  /* 0x0000a01201007387 */ /* 0x000fe80000100800 */
[----:B------:R1:W-:Y:S01]  /*136b80*/  STL [R1+0x170], R16 ;  /* 0x0001701001007387 */ /* 0x0003e20000100800 */
[----:B------:R-:W-:-:S03]  /*136b90*/  IMAD.X R14, R15, 0x1, R3, P0 ;  /* 0x000000010f0e7824 */ /* 0x000fc600000e0603 */
[----:B------:R-:W-:Y:S01]  /*136ba0*/  STL [R1+0x228], R17 ;  /* 0x0002281101007387 */ /* 0x000fe20000100800 */
[----:B-1----:R-:W-:-:S05]  /*136bb0*/  IADD3 R16, P1, PT, R12, R163, RZ ;  /* 0x000000a30c107210 */ /* 0x002fca0007f3e0ff */
[----:B------:R1:W-:Y:S04]  /*136bc0*/  STL [R1+0x304], R16 ;  /* 0x0003041001007387 */ /* 0x0003e80000100800 */
[----:B------:R-:W3:Y:S04]  /*136bd0*/  LDL.LU.64 R106, [R1+0x6680] ;  /* 0x00668000016a7983 */ /* 0x000ee80000300a00 */
[----:B------:R-:W4:Y:S01]  /*136be0*/  LDL.LU.64 R102, [R1+0x65d8] ;  /* 0x0065d80001667983 */ /* 0x000f220000300a00 */
[----:B------:R-:W-:-:S03]  /*136bf0*/  IADD3 R173, P3, PT, R8, R163, RZ ;  /* 0x000000a308ad7210 */ /* 0x000fc60007f7e0ff */
[----:B------:R1:W-:Y:S01]  /*136c00*/  STL [R1+0x224], R14 ;  /* 0x0002240e01007387 */ /* 0x0003e20000100800 */
[----:B------:R-:W-:-:S03]  /*136c10*/  IMAD.X R12, R13, 0x1, R3, P1 ;  /* 0x000000010d0c7824 */ /* 0x000fc600008e0603 */
[----:B------:R-:W2:Y:S04]  /*136c20*/  LDL.LU.64 R18, [R1+0x6518] ;  /* 0x0065180001127983 */ /* 0x000ea80000300a00 */
[----:B-1----:R-:W2:Y:S01]  /*136c30*/  LDL.LU.64 R16, [R1+0x64a0] ;  /* 0x0064a00001107983 */ /* 0x002ea20000300a00 */
[----:B------:R-:W-:Y:S01]  /*136c40*/  IMAD.X R172, R9, 0x1, R3, P3 ;  /* 0x0000000109ac7824 */ /* 0x000fe200018e0603 */
[----:B------:R-:W-:Y:S02]  /*136c50*/  HMMA.1688.F32.TF32 R92, R4, R92, R124 ;  /* 0x0000005c045c723c */ /* 0x000fe4000008107c */
[----:B------:R1:W-:Y:S04]  /*136c60*/  STL [R1+0x300], R12 ;  /* 0x0003000c01007387 */ /* 0x0003e80000100800 */
[----:B------:R-:W2:Y:S04]  /*136c70*/  LDL.LU.64 R8, [R1+0x63f8] ;  /* 0x0063f80001087983 */ /* 0x000ea80000300a00 */
[----:B------:R-:W2:Y:S04]  /*136c80*/  LDL.LU R124, [R1+0x670] ;  /* 0x00067000017c7983 */ /* 0x000ea80000300800 */
[----:B------:R-:W2:Y:S04]  /*136c90*/  LDL.LU R125, [R1+0x674] ;  /* 0x00067400017d7983 */ /* 0x000ea80000300800 */
[----:B------:R-:W2:Y:S04]  /*136ca0*/  LDL.LU R126, [R1+0x678] ;  /* 0x00067800017e7983 */ /* 0x000ea80000300800 */
[----:B------:R-:W2:Y:S04]  /*136cb0*/  LDL.LU R127, [R1+0x67c] ;  /* 0x00067c00017f7983 */ /* 0x000ea80000300800 */
[----:B------:R-:W2:Y:S01]  /*136cc0*/  LDL.LU.64 R14, [R1+0x6360] ;  /* 0x00636000010e7983 */ /* 0x000ea20000300a00 */
[----:B------:R-:W-:-:S03]  /*136cd0*/  IADD3 R141, P2, PT, R10, R163, RZ ;  /* 0x000000a30a8d7210 */ /* 0x000fc60007f5e0ff */
[----:B-1----:R-:W2:Y:S02]  /*136ce0*/  LDL.LU.64 R12, [R1+0x67c8] ;  /* 0x0067c800010c7983 */ /* 0x002ea40000300a00 */
[----:B------:R-:W-:Y:S02]  /*136cf0*/  IMAD.X R140, R11, 0x1, R3, P2 ;  /* 0x000000010b8c7824 */ /* 0x000fe400010e0603 */
[----:B------:R-:W2:Y:S01]  /*136d00*/  LDL.LU.64 R10, [R1+0x66f8] ;  /* 0x0066f800010a7983 */ /* 0x000ea20000300a00 */
[----:B------:R-:W-:Y:S01]  /*136d10*/  HMMA.1688.F32.TF32 R96, R4, R96, R120 ;  /* 0x000000600460723c */ /* 0x000fe20000081078 */
[-C--:B---3--:R-:W-:Y:S02]  /*136d20*/  IADD3 R199, P0, PT, R106, R163.reuse, RZ ;  /* 0x000000a36ac77210 */ /* 0x088fe40007f1e0ff */
[----:B----4-:R-:W-:-:S03]  /*136d30*/  IADD3 R229, P1, PT, R102, R163, RZ ;  /* 0x000000a366e57210 */ /* 0x010fc60007f3e0ff */
[----:B------:R-:W-:Y:S01]  /*136d40*/  IMAD.X R198, R107, 0x1, R3, P0 ;  /* 0x000000016bc67824 */ /* 0x000fe200000e0603 */
[-C--:B--2---:R-:W-:Y:S02]  /*136d50*/  IADD3 R111, P2, PT, R18, R163.reuse, RZ ;  /* 0x000000a3126f7210 */ /* 0x084fe40007f5e0ff */
[----:B------:R-:W-:-:S03]  /*136d60*/  IADD3 R110, P3, PT, R16, R163, RZ ;  /* 0x000000a3106e7210 */ /* 0x000fc60007f7e0ff */
[--C-:B------:R-:W-:Y:S01]  /*136d70*/  IMAD.X R18, R19, 0x1, R3.reuse, P2 ;  /* 0x0000000113127824 */ /* 0x100fe200010e0603 */
[----:B------:R-:W-:Y:S01]  /*136d80*/  STL [R1+0x84], R111 ;  /* 0x0000846f01007387 */ /* 0x000fe20000100800 */
[----:B------:R-:W-:-:S03]  /*136d90*/  IMAD.X R17, R17, 0x1, R3, P3 ;  /* 0x0000000111117824 */ /* 0x000fc600018e0603 */
[----:B------:R-:W-:Y:S01]  /*136da0*/  STL [R1+0x14c], R110 ;  /* 0x00014c6e01007387 */ /* 0x000fe20000100800 */
[-C--:B------:R-:W-:Y:S01]  /*136db0*/  IADD3 R16, P0, PT, R8, R163.reuse, RZ ;  /* 0x000000a308107210 */ /* 0x080fe20007f1e0ff */
[----:B------:R-:W-:Y:S02]  /*136dc0*/  IMAD.X R228, R103, 0x1, R3, P1 ;  /* 0x0000000167e47824 */ /* 0x000fe400008e0603 */
[----:B------:R-:W-:Y:S01]  /*136dd0*/  STL [R1+0x80], R18 ;  /* 0x0000801201007387 */ /* 0x000fe20000100800 */
[----:B------:R-:W-:Y:S03]  /*136de0*/  HMMA.1688.F32.TF32 R100, R4, R100, R136 ;  /* 0x000000640464723c */ /* 0x000fe60000081088 */
[----:B------:R-:W-:Y:S04]  /*136df0*/  STL [R1+0x148], R17 ;  /* 0x0001481101007387 */ /* 0x000fe80000100800 */
[----:B------:R-:W2:Y:S04]  /*136e00*/  LDL.LU R136, [R1+0x650] ;  /* 0x0006500001887983 */ /* 0x000ea80000300800 */
[----:B------:R1:W-:Y:S04]  /*136e10*/  STL [R1+0x208], R16 ;  /* 0x0002081001007387 */ /* 0x0003e80000100800 */
[----:B------:R-:W2:Y:S04]  /*136e20*/  LDL.LU R137, [R1+0x654] ;  /* 0x0006540001897983 */ /* 0x000ea80000300800 */
[----:B------:R-:W2:Y:S01]  /*136e30*/  LDL.LU R138, [R1+0x658] ;  /* 0x00065800018a7983 */ /* 0x000ea20000300800 */
[----:B-1----:R-:W-:-:S03]  /*136e40*/  IADD3 R16, P1, PT, R14, R163, RZ ;  /* 0x000000a30e107210 */ /* 0x002fc60007f3e0ff */
[----:B------:R-:W2:Y:S04]  /*136e50*/  LDL.LU R139, [R1+0x65c] ;  /* 0x00065c00018b7983 */ /* 0x000ea80000300800 */
[----:B------:R-:W3:Y:S04]  /*136e60*/  LDL.LU R120, [R1+0x630] ;  /* 0x0006300001787983 */ /* 0x000ee80000300800 */
[----:B------:R1:W-:Y:S04]  /*136e70*/  STL [R1+0x2e4], R16 ;  /* 0x0002e41001007387 */ /* 0x0003e80000100800 */
[----:B------:R-:W3:Y:S04]  /*136e80*/  LDL.LU R121, [R1+0x634] ;  /* 0x0006340001797983 */ /* 0x000ee80000300800 */
[----:B------:R-:W3:Y:S01]  /*136e90*/  LDL.LU R122, [R1+0x638] ;  /* 0x00063800017a7983 */ /* 0x000ee20000300800 */
[----:B-1----:R-:W-:-:S03]  /*136ea0*/  IMAD.X R16, R9, 0x1, R3, P0 ;  /* 0x0000000109107824 */ /* 0x002fc600000e0603 */
[----:B------:R-:W3:Y:S04]  /*136eb0*/  LDL.LU R123, [R1+0x63c] ;  /* 0x00063c00017b7983 */ /* 0x000ee80000300800 */
[----:B------:R-:W4:Y:S04]  /*136ec0*/  LDL.LU.64 R114, [R1+0x6698] ;  /* 0x0066980001727983 */ /* 0x000f280000300a00 */
[----:B------:R-:W2:Y:S04]  /*136ed0*/  LDL.LU.64 R8, [R1+0x65e8] ;  /* 0x0065e80001087983 */ /* 0x000ea80000300a00 */
[----:B------:R1:W-:Y:S04]  /*136ee0*/  STL [R1+0x204], R16 ;  /* 0x0002041001007387 */ /* 0x0003e80000100800 */
[----:B------:R-:W3:Y:S04]  /*136ef0*/  LDL.LU.64 R110, [R1+0x6548] ;  /* 0x00654800016e7983 */ /* 0x000ee80000300a00 */
[----:B------:R-:W3:Y:S01]  /*136f00*/  LDL.LU.64 R18, [R1+0x64c0] ;  /* 0x0064c00001127983 */ /* 0x000ee20000300a00 */
[----:B------:R-:W-:Y:S01]  /*136f10*/  IMAD.X R14, R15, 0x1, R3, P1 ;  /* 0x000000010f0e7824 */ /* 0x000fe200008e0603 */
[----:B------:R-:W-:-:S04]  /*136f20*/  IADD3 R151, P2, PT, R12, R163, RZ ;  /* 0x000000a30c977210 */ /* 0x000fc80007f5e0ff */
[----:B------:R1:W-:Y:S01]  /*136f30*/  STL [R1+0x2e0], R14 ;  /* 0x0002e00e01007387 */ /* 0x0003e20000100800 */
[----:B------:R-:W-:-:S03]  /*136f40*/  IMAD.X R150, R13, 0x1, R3, P2 ;  /* 0x000000010d967824 */ /* 0x000fc600010e0603 */
[----:B-1----:R-:W3:Y:S01]  /*136f50*/  LDL.LU.64 R16, [R1+0x6418] ;  /* 0x0064180001107983 */ /* 0x002ee20000300a00 */
[----:B------:R-:W-:-:S03]  /*136f60*/  IADD3 R169, P3, PT, R10, R163, RZ ;  /* 0x000000a30aa97210 */ /* 0x000fc60007f7e0ff */
[----:B------:R-:W3:Y:S04]  /*136f70*/  LDL.LU.64 R14, [R1+0x6388] ;  /* 0x00638800010e7983 */ /* 0x000ee80000300a00 */
[----:B------:R-:W3:Y:S04]  /*136f80*/  LDL.LU.64 R12, [R1+0x67d0] ;  /* 0x0067d000010c7983 */ /* 0x000ee80000300a00 */
[----:B------:R-:W3:Y:S01]  /*136f90*/  LDL R10, [R1+0x57ac] ;  /* 0x0057ac00010a7983 */ /* 0x000ee20000100800 */
[----:B------:R-:W-:Y:S01]  /*136fa0*/  IMAD.X R168, R11, 0x1, R3, P3 ;  /* 0x000000010ba87824 */ /* 0x000fe200018e0603 */
[----:B------:R-:W-:Y:S02]  /*136fb0*/  HMMA.1688.F32.TF32 R104, R4, R104, R124 ;  /* 0x000000680468723c */ /* 0x000fe4000008107c */
[----:B------:R-:W3:Y:S04]  /*136fc0*/  LDL.LU R124, [R1+0x620] ;  /* 0x00062000017c7983 */ /* 0x000ee80000300800 */
[----:B------:R-:W3:Y:S04]  /*136fd0*/  LDL.LU R125, [R1+0x624] ;  /* 0x00062400017d7983 */ /* 0x000ee80000300800 */
[----:B------:R-:W3:Y:S04]  /*136fe0*/  LDL.LU R126, [R1+0x628] ;  /* 0x00062800017e7983 */ /* 0x000ee80000300800 */
[----:B------:R-:W3:Y:S01]  /*136ff0*/  LDL.LU R127, [R1+0x62c] ;  /* 0x00062c00017f7983 */ /* 0x000ee20000300800 */
[----:B------:R-:W-:Y:S01]  /*137000*/  VIADD R162, R146, 0x3f ;  /* 0x0000003f92a27836 */ /* 0x000fe20000000000 */
[----:B----4-:R-:W-:-:S02]  /*137010*/  IADD3 R194, P0, PT, R114, R163, RZ ;  /* 0x000000a372c27210 */ /* 0x010fc40007f1e0ff */
[-C--:B--2---:R-:W-:Y:S02]  /*137020*/  IADD3 R223, P1, PT, R8, R163.reuse, RZ ;  /* 0x000000a308df7210 */ /* 0x084fe40007f3e0ff */
[-C--:B---3--:R-:W-:Y:S02]  /*137030*/  IADD3 R118, P2, PT, R110, R163.reuse, RZ ;  /* 0x000000a36e767210 */ /* 0x088fe40007f5e0ff */
[----:B------:R-:W-:-:S03]  /*137040*/  IADD3 R11, P3, PT, R18, R163, RZ ;  /* 0x000000a3120b7210 */ /* 0x000fc60007f7e0ff */
[----:B------:R-:W-:Y:S04]  /*137050*/  STL [R1+0x60], R118 ;  /* 0x0000607601007387 */ /* 0x000fe80000100800 */
[----:B------:R1:W-:Y:S01]  /*137060*/  STL [R1+0x12c], R11 ;  /* 0x00012c0b01007387 */ /* 0x0003e20000100800 */
[--C-:B------:R-:W-:Y:S02]  /*137070*/  IMAD.X R222, R9, 0x1, R3.reuse, P1 ;  /* 0x0000000109de7824 */ /* 0x100fe400008e0603 */
[--C-:B------:R-:W-:Y:S01]  /*137080*/  IMAD.X R18, R19, 0x1, R3.reuse, P3 ;  /* 0x0000000113127824 */ /* 0x100fe200018e0603 */
[----:B------:R-:W2:Y:S01]  /*137090*/  LDL.LU.64 R8, [R1+0x6700] ;  /* 0x0067000001087983 */ /* 0x000ea20000300a00 */
[--C-:B------:R-:W-:Y:S02]  /*1370a0*/  IMAD.X R193, R115, 0x1, R3.reuse, P0 ;  /* 0x0000000173c17824 */ /* 0x100fe400000e0603 */
[----:B-1----:R-:W-:Y:S01]  /*1370b0*/  IMAD.X R11, R111, 0x1, R3, P2 ;  /* 0x000000016f0b7824 */ /* 0x002fe200010e0603 */
[----:B------:R-:W-:-:S04]  /*1370c0*/  IADD3 R19, P0, PT, R16, R163, RZ ;  /* 0x000000a310137210 */ /* 0x000fc80007f1e0ff */
[----:B------:R1:W-:Y:S01]  /*1370d0*/  STL [R1+0x5c], R11 ;  /* 0x00005c0b01007387 */ /* 0x0003e20000100800 */
[----:B------:R-:W-:Y:S01]  /*1370e0*/  HMMA.1688.F32.TF32 R108, R4, R108, R136 ;  /* 0x0000006c046c723c */ /* 0x000fe20000081088 */
[----:B------:R-:W3:Y:S02]  /*1370f0*/  LDC R139, c[0x0][0x3a8] ;  /* 0x0000ea00ff8b7b82 */ /* 0x000ee40000000800 */
[----:B------:R4:W-:Y:S01]  /*137100*/  STL [R1+0x128], R18 ;  /* 0x0001281201007387 */ /* 0x0009e20000100800 */
[----:B-1----:R-:W-:Y:S01]  /*137110*/  VIADD R11, R147, 0xffffff80 ;  /* 0xffffff80930b7836 */ /* 0x002fe20000000000 */
[----:B----4-:R-:W-:-:S03]  /*137120*/  IADD3 R18, P1, PT, R14, R163, RZ ;  /* 0x000000a30e127210 */ /* 0x010fc60007f3e0ff */
[----:B------:R-:W-:Y:S02]  /*137130*/  IMAD R136, R10, -0x40, R11 ;  /* 0xffffffc00a887824 */ /* 0x000fe400078e020b */
[----:B------:R-:W-:Y:S01]  /*137140*/  IMAD.X R11, R17, 0x1, R3, P0 ;  /* 0x00000001110b7824 */ /* 0x000fe200000e0603 */
[----:B------:R-:W-:Y:S04]  /*137150*/  STL [R1+0x1e4], R19 ;  /* 0x0001e41301007387 */ /* 0x000fe80000100800 */
[----:B------:R-:W-:Y:S04]  /*137160*/  STL [R1+0x2c0], R18 ;  /* 0x0002c01201007387 */ /* 0x000fe80000100800 */
[----:B------:R-:W4:Y:S04]  /*137170*/  LDL.LU R16, [R1+0x460] ;  /* 0x0004600001107983 */ /* 0x000f280000300800 */
[----:B------:R1:W-:Y:S01]  /*137180*/  STL [R1+0x1e0], R11 ;  /* 0x0001e00b01007387 */ /* 0x0003e20000100800 */
[----:B------:R-:W-:-:S03]  /*137190*/  IMAD.MOV.U32 R17, RZ, RZ, R2 ;  /* 0x000000ffff117224 */ /* 0x000fc600078e0002 */
[----:B------:R-:W4:Y:S01]  /*1371a0*/  LDL.LU R2, [R1+0x85d8] ;  /* 0x0085d80001027983 */ /* 0x000f220000300800 */
[----:B-1----:R-:W-:-:S05]  /*1371b0*/  IMAD.X R11, R15, 0x1, R3, P1 ;  /* 0x000000010f0b7824 */ /* 0x002fca00008e0603 */
[----:B------:R1:W-:Y:S04]  /*1371c0*/  STL [R1+0x2bc], R11 ;  /* 0x0002bc0b01007387 */ /* 0x0003e80000100800 */
[----:B------:R-:W4:Y:S04]  /*1371d0*/  LDL.LU R244, [R1+0x490] ;  /* 0x0004900001f47983 */ /* 0x000f280000300800 */
[----:B------:R-:W4:Y:S01]  /*1371e0*/  LDL.LU R245, [R1+0x494] ;  /* 0x0004940001f57983 */ /* 0x000f220000300800 */
[----:B-1----:R-:W-:-:S03]  /*1371f0*/  SHF.R.S32.HI R11, RZ, 0x1f, R162 ;  /* 0x0000001fff0b7819 */ /* 0x002fc600000114a2 */
[----:B------:R-:W4:Y:S01]  /*137200*/  LDL.LU R246, [R1+0x498] ;  /* 0x0004980001f67983 */ /* 0x000f220000300800 */
[----:B------:R-:W-:-:S03]  /*137210*/  LEA.HI R11, R11, R162, RZ, 0x6 ;  /* 0x000000a20b0b7211 */ /* 0x000fc600078f30ff */
[----:B------:R-:W4:Y:S01]  /*137220*/  LDL.LU R247, [R1+0x49c] ;  /* 0x00049c0001f77983 */ /* 0x000f220000300800 */
[----:B------:R-:W-:-:S05]  /*137230*/  SHF.R.S32.HI R11, RZ, 0x6, R11 ;  /* 0x00000006ff0b7819 */ /* 0x000fca000001140b */
[----:B------:R-:W-:Y:S01]  /*137240*/  VIADD R11, R11, 0xfffffffe ;  /* 0xfffffffe0b0b7836 */ /* 0x000fe20000000000 */
[----:B------:R-:W-:-:S04]  /*137250*/  IADD3 R147, P2, PT, R12, R163, RZ ;  /* 0x000000a30c937210 */ /* 0x000fc80007f5e0ff */
[----:B------:R-:W-:Y:S02]  /*137260*/  ISETP.GE.AND P0, PT, R10, R11, PT ;  /* 0x0000000b0a00720c */ /* 0x000fe40003f06270 */
[----:B------:R-:W4:Y:S04]  /*137270*/  LDL.LU R10, [R1+0x8130] ;  /* 0x00813000010a7983 */ /* 0x000f280000300800 */
[----:B------:R-:W4:Y:S04]  /*137280*/  LDL.LU R12, [R1+0x812c] ;  /* 0x00812c00010c7983 */ /* 0x000f280000300800 */
[----:B------:R-:W4:Y:S01]  /*137290*/  LDL.LU R11, [R1+0x8138] ;  /* 0x00813800010b7983 */ /* 0x000f220000300800 */
[----:B------:R-:W-:Y:S01]  /*1372a0*/  IMAD.X R146, R13, 0x1, R3, P2 ;  /* 0x000000010d927824 */ /* 0x000fe200010e0603 */
[----:B------:R-:W-:-:S02]  /*1372b0*/  ISETP.GT.AND P2, PT, R136, 0x4, PT ;  /* 0x000000048800780c */ /* 0x000fc40003f44270 */
[----:B------:R-:W-:Y:S01]  /*1372c0*/  ISETP.GT.AND P1, PT, R136, RZ, PT ;  /* 0x000000ff8800720c */ /* 0x000fe20003f24270 */
[----:B------:R-:W-:Y:S01]  /*1372d0*/  HMMA.1688.F32.TF32 R112, R4, R112, R120 ;  /* 0x000000700470723c */ /* 0x000fe20000081078 */
[----:B------:R-:W-:Y:S02]  /*1372e0*/  SEL R120, RZ, 0x4, !P2 ;  /* 0x00000004ff787807 */ /* 0x000fe40005000000 */
[----:B------:R-:W-:Y:S02]  /*1372f0*/  SEL R121, RZ, 0x4, !P1 ;  /* 0x00000004ff797807 */ /* 0x000fe40004800000 */
[----:B------:R-:W-:Y:S02]  /*137300*/  SEL R120, R120, RZ, !P0 ;  /* 0x000000ff78787207 */ /* 0x000fe40004000000 */
[----:B------:R-:W-:Y:S02]  /*137310*/  SEL R121, R121, RZ, !P0 ;  /* 0x000000ff79797207 */ /* 0x000fe40004000000 */
[----:B------:R-:W-:-:S02]  /*137320*/  ISETP.NE.U32.AND P4, PT, R120, RZ, PT ;  /* 0x000000ff7800720c */ /* 0x000fc40003f85070 */
[----:B------:R-:W-:Y:S02]  /*137330*/  ISETP.NE.U32.AND P1, PT, R121, RZ, PT ;  /* 0x000000ff7900720c */ /* 0x000fe40003f25070 */
[----:B------:R-:W-:Y:S01]  /*137340*/  ISETP.GT.AND P2, PT, R136, 0x8, PT ;  /* 0x000000088800780c */ /* 0x000fe20003f44270 */
[----:B------:R-:W-:Y:S03]  /*137350*/  HMMA.1688.F32.TF32 R116, R4, R116, R124 ;  /* 0x000000740474723c */ /* 0x000fe6000008107c */
[----:B------:R-:W-:Y:S02]  /*137360*/  SEL R124, RZ, 0x4, !P2 ;  /* 0x00000004ff7c7807 */ /* 0x000fe40005000000 */
[----:B--2---:R-:W-:-:S05]  /*137370*/  IADD3 R163, P3, PT, R8, R163, RZ ;  /* 0x000000a308a37210 */ /* 0x004fca0007f7e0ff */
[----:B------:R-:W-:Y:S02]  /*137380*/  IMAD.X R162, R9, 0x1, R3, P3 ;  /* 0x0000000109a27824 */ /* 0x000fe400018e0603 */
[----:B------:R-:W2:Y:S04]  /*137390*/  LDL.LU R9, [R1+0x8140] ;  /* 0x0081400001097983 */ /* 0x000ea80000300800 */
[----:B------:R-:W2:Y:S04]  /*1373a0*/  LDL.LU R120, [R1+0x4a0] ;  /* 0x0004a00001787983 */ /* 0x000ea80000300800 */
[----:B------:R-:W2:Y:S04]  /*1373b0*/  LDL.LU R121, [R1+0x4a4] ;  /* 0x0004a40001797983 */ /* 0x000ea80000300800 */
[----:B------:R-:W2:Y:S04]  /*1373c0*/  LDL.LU R122, [R1+0x4a8] ;  /* 0x0004a800017a7983 */ /* 0x000ea80000300800 */
[----:B------:R-:W2:Y:S04]  /*1373d0*/  LDL.LU R123, [R1+0x4ac] ;  /* 0x0004ac00017b7983 */ /* 0x000ea80000300800 */
[----:B------:R-:W2:Y:S01]  /*1373e0*/  LDL.LU R133, [R1+0x8134] ;  /* 0x0081340001857983 */ /* 0x000ea20000300800 */
[----:B---3--:R-:W-:-:S04]  /*1373f0*/  IMAD.SHL.U32 R8, R139, 0x40, RZ ;  /* 0x000000408b087824 */ /* 0x008fc800078e00ff */
[----:B------:R-:W-:-:S05]  /*137400*/  IMAD.SHL.U32 R8, R8, 0x4, RZ ;  /* 0x0000000408087824 */ /* 0x000fca00078e00ff */
[----:B----4-:R-:W-:-:S05]  /*137410*/  IADD3 R10, P2, PT, R10, R8, RZ ;  /* 0x000000080a0a7210 */ /* 0x010fca0007f5e0ff */
[----:B------:R-:W-:Y:S01]  /*137420*/  IMAD.X R12, R12, 0x1, R2, P2 ;  /* 0x000000010c0c7824 */ /* 0x000fe200010e0602 */
[----:B------:R-:W-:Y:S01]  /*137430*/  IADD3 R11, P5, PT, R11, R8, RZ ;  /* 0x000000080b0b7210 */ /* 0x000fe20007fbe0ff */
[----:B------:R-:W-:Y:S04]  /*137440*/  STL [R1+0x8130], R10 ;  /* 0x0081300a01007387 */ /* 0x000fe80000100800 */
[----:B------:R-:W-:Y:S04]  /*137450*/  STL [R1+0x8138], R11 ;  /* 0x0081380b01007387 */ /* 0x000fe80000100800 */
[----:B------:R1:W-:Y:S04]  /*137460*/  STL [R1+0x812c], R12 ;  /* 0x00812c0c01007387 */ /* 0x0003e80000100800 */
[----:B------:R-:W3:Y:S04]  /*137470*/  LDL.LU R18, [R1+0x8148] ;  /* 0x0081480001127983 */ /* 0x000ee80000300800 */
[----:B------:R-:W4:Y:S01]  /*137480*/  LDL.LU R132, [R1+0x813c] ;  /* 0x00813c0001847983 */ /* 0x000f220000300800 */
[----:B------:R-:W1:Y:S01]  /*137490*/  S2R R137, SR_TID.X ;  /* 0x0000000000897919 */ /* 0x000e620000002100 */
[----:B------:R-:W-:Y:S01]  /*1374a0*/  UISETP.GT.AND UP0, UPT, UR5, 0x1, UPT ;  /* 0x000000010500788c */ /* 0x000fe2000bf04270 */
[----:B------:R-:W-:Y:S01]  /*1374b0*/  SEL R124, R124, RZ, !P0 ;  /* 0x000000ff7c7c7207 */ /* 0x000fe20004000000 */
[----:B------:R-:W4:Y:S02]  /*1374c0*/  LDL.LU R19, [R1+0x8144] ;  /* 0x0081440001137983 */ /* 0x000f240000300800 */
[----:B------:R-:W-:Y:S01]  /*1374d0*/  USEL UR5, UR5, URZ, !UP0 ;  /* 0x000000ff05057287 */ /* 0x000fe2000c000000 */
[----:B------:R-:W-:-:S02]  /*1374e0*/  ISETP.NE.U32.AND P3, PT, R124, RZ, PT ;  /* 0x000000ff7c00720c */ /* 0x000fc40003f65070 */
[----:B------:R-:W-:Y:S01]  /*1374f0*/  HMMA.1688.F32.TF32 R124, R4, R128, R244 ;  /* 0x00000080047c723c */ /* 0x000fe200000810f4 */
[----:B------:R-:W-:Y:S01]  /*137500*/  ULEA UR8, UR5, UR4, 0x11 ;  /* 0x0000000405087291 */ /* 0x000fe2000f8e88ff */
[----:B------:R-:W-:Y:S01]  /*137510*/  LDS R129, [R187+UR7+0x1c780] ;  /* 0x01c78007bb817984 */ /* 0x000fe20008000800 */
[----:B-1----:R-:W-:-:S05]  /*137520*/  LOP3.LUT R137, R137, 0x3f, RZ, 0xc0, !PT ;  /* 0x0000003f89897812 */ /* 0x002fca00078ec0ff */
[----:B------:R-:W-:-:S04]  /*137530*/  IMAD.SHL.U32 R128, R137, 0x4, RZ ;  /* 0x0000000489807824 */ /* 0x000fc800078e00ff */
[----:B------:R-:W-:Y:S02]  /*137540*/  VIADD R137, R128, UR8 ;  /* 0x0000000880897c36 */ /* 0x000fe40008000000 */
[----:B------:R-:W1:Y:S01]  /*137550*/  LDS R128, [R188+UR7+0x1c780] ;  /* 0x01c78007bc807984 */ /* 0x000e620008000800 */
[----:B------:R-:W-:Y:S02]  /*137560*/  IMAD.MOV.U32 R138, RZ, RZ, R10 ;  /* 0x000000ffff8a7224 */ /* 0x000fe400078e000a */
[----:B------:R-:W-:Y:S01]  /*137570*/  IMAD.MOV.U32 R139, RZ, RZ, R12 ;  /* 0x000000ffff8b7224 */ /* 0x000fe200078e000c */
[----:B------:R-:W-:Y:S06]  /*137580*/  BAR.SYNC.DEFER_BLOCKING 0x0 ;  /* 0x0000000000007b1d */ /* 0x000fec0000010000 */
[----:B------:R-:W-:Y:S01]  /*137590*/  @!PT LDS RZ, [RZ] ;  /* 0x00000000fffff984 */ /* 0x000fe20000000800 */
[----:B------:R-:W-:Y:S01]  /*1375a0*/  @!PT LDS RZ, [RZ] ;  /* 0x00000000fffff984 */ /* 0x000fe20000000800 */
[----:B------:R-:W-:Y:S01]  /*1375b0*/  @!PT LDS RZ, [RZ] ;  /* 0x00000000fffff984 */ /* 0x000fe20000000800 */
[----:B------:R1:W-:Y:S02]  /*1375c0*/  LDGSTS.E [R137], desc[UR30][R138.64], P1 ;  /* 0x000000008a897fae */ /* 0x0003e400089a101e */
[----:B-1----:R-:W-:Y:S01]  /*1375d0*/  IMAD.MOV.U32 R138, RZ, RZ, R11 ;  /* 0x000000ffff8a7224 */ /* 0x002fe200078e000b */
[----:B--2---:R-:W-:Y:S01]  /*1375e0*/  IADD3 R9, P2, PT, R9, R8, RZ ;  /* 0x0000000809097210 */ /* 0x004fe20007f5e0ff */
[----:B------:R-:W-:Y:S01]  /*1375f0*/  IMAD.X R133, R133, 0x1, R2, P5 ;  /* 0x0000000185857824 */ /* 0x000fe200028e0602 */
[----:B------:R-:W-:Y:S04]  /*137600*/  HMMA.1688.F32.TF32 R120, R4, R16, R120 ;  /* 0x000000100478723c */ /* 0x000fe80000081078 */
[----:B------:R-:W-:Y:S04]  /*137610*/  STL [R1+0x8134], R133 ;  /* 0x0081348501007387 */ /* 0x000fe80000100800 */
[----:B------:R1:W-:Y:S04]  /*137620*/  STL [R1+0x8140], R9 ;  /* 0x0081400901007387 */ /* 0x0003e80000100800 */
        /* <DEDUP_REMOVED lines=9> */
[----:B------:R1:W-:Y:S02]  /*1376c0*/  LDGSTS.E [R137+0x100], desc[UR30][R138.64], P1 ;  /* 0x001000008a897fae */ /* 0x0003e400089a101e */
[----:B-1----:R-:W-:Y:S01]  /*1376d0*/  IMAD.MOV.U32 R138, RZ, RZ, R9 ;  /* 0x000000ffff8a7224 */ /* 0x002fe200078e0009 */
[----:B---3--:R-:W-:Y:S01]  /*1376e0*/  IADD3 R18, P5, PT, R18, R8, RZ ;  /* 0x0000000812127210 */ /* 0x008fe20007fbe0ff */
[----:B----4-:R-:W-:-:S04]  /*1376f0*/  IMAD.X R132, R132, 0x1, R2, P2 ;  /* 0x0000000184847824 */ /* 0x010fc800010e0602 */
[----:B------:R-:W-:Y:S04]  /*137700*/  STL [R1+0x8148], R18 ;  /* 0x0081481201007387 */ /* 0x000fe80000100800 */
[----:B------:R1:W-:Y:S04]  /*137710*/  STL [R1+0x813c], R132 ;  /* 0x00813c8401007387 */ /* 0x0003e80000100800 */
[----:B------:R-:W3:Y:S01]  /*137720*/  LDL.LU R9, [R1+0x7ff4] ;  /* 0x007ff40001097983 */ /* 0x000ee20000300800 */
[----:B------:R-:W-:Y:S02]  /*137730*/  IMAD.MOV.U32 R139, RZ, RZ, R132 ;  /* 0x000000ffff8b7224 */ /* 0x000fe400078e0084 */
[----:B------:R-:W-:-:S03]  /*137740*/  IMAD.X R19, R19, 0x1, R2, P5 ;  /* 0x0000000113137824 */ /* 0x000fc600028e0602 */
[----:B------:R4:W-:Y:S02]  /*137750*/  LDGSTS.E [R137+0x200], desc[UR30][R138.64], P1 ;  /* 0x002000008a897fae */ /* 0x0009e400089a101e */
[----:B----4-:R-:W-:Y:S02]  /*137760*/  IMAD.MOV.U32 R138, RZ, RZ, R18 ;  /* 0x000000ffff8a7224 */ /* 0x010fe400078e0012 */
[----:B------:R-:W-:-:S05]  /*137770*/  IMAD.MOV.U32 R139, RZ, RZ, R19 ;  /* 0x000000ffff8b7224 */ /* 0x000fca00078e0013 */
[----:B------:R4:W-:Y:S01]  /*137780*/  LDGSTS.E [R137+0x300], desc[UR30][R138.64], P1 ;  /* 0x003000008a897fae */ /* 0x0009e200089a101e */
[----:B------:R-:W-:Y:S01]  /*137790*/  HMMA.1688.F32.TF32 R24, R4, R236, R24 ;  /* 0x000000ec0418723c */ /* 0x000fe20000081018 */
[-C--:B--2---:R-:W-:Y:S02]  /*1377a0*/  IADD3 R16, P2, PT, R16, R8.reuse, RZ ;  /* 0x0000000810107210 */ /* 0x084fe40007f5e0ff */
[----:B------:R-:W-:-:S03]  /*1377b0*/  IADD3 R14, P5, PT, R14, R8, RZ ;  /* 0x000000080e0e7210 */ /* 0x000fc60007fbe0ff */
[--C-:B------:R-:W-:Y:S01]  /*1377c0*/  IMAD.X R17, R17, 0x1, R2.reuse, P2 ;  /* 0x0000000111117824 */ /* 0x100fe200010e0602 */
[----:B------:R-:W-:Y:S01]  /*1377d0*/  STL [R1+0x8150], R16 ;  /* 0x0081501001007387 */ /* 0x000fe20000100800 */
[----:B------:R-:W-:Y:S01]  /*1377e0*/  IMAD.X R15, R15, 0x1, R2, P5 ;  /* 0x000000010f0f7824 */ /* 0x000fe200028e0602 */
[-C--:B------:R-:W-:Y:S02]  /*1377f0*/  IADD3 R12, P2, PT, R12, R8.reuse, RZ ;  /* 0x000000080c0c7210 */ /* 0x080fe40007f5e0ff */
[----:B------:R-:W-:Y:S01]  /*137800*/  STL [R1+0x8144], R19 ;  /* 0x0081441301007387 */ /* 0x000fe20000100800 */
[----:B------:R-:W-:Y:S01]  /*137810*/  IADD3 R10, P5, PT, R10, R8, RZ ;  /* 0x000000080a0a7210 */ /* 0x000fe20007fbe0ff */
[----:B----4-:R-:W-:Y:S02]  /*137820*/  IMAD.MOV.U32 R138, RZ, RZ, R16 ;  /* 0x000000ffff8a7224 */ /* 0x010fe400078e0010 */
[----:B------:R-:W-:Y:S01]  /*137830*/  STL [R1+0x8158], R14 ;  /* 0x0081580e01007387 */ /* 0x000fe20000100800 */
[----:B------:R-:W-:-:S02]  /*137840*/  IMAD.MOV.U32 R139, RZ, RZ, R17 ;  /* 0x000000ffff8b7224 */ /* 0x000fc400078e0011 */
[--C-:B------:R-:W-:Y:S01]  /*137850*/  IMAD.X R13, R13, 0x1, R2.reuse, P2 ;  /* 0x000000010d0d7824 */ /* 0x100fe200010e0602 */
[----:B------:R-:W-:Y:S01]  /*137860*/  STL [R1+0x814c], R17 ;  /* 0x00814c1101007387 */ /* 0x000fe20000100800 */
[----:B------:R-:W-:-:S03]  /*137870*/  IMAD.X R11, R11, 0x1, R2, P5 ;  /* 0x000000010b0b7824 */ /* 0x000fc600028e0602 */
[----:B------:R-:W-:Y:S04]  /*137880*/  STL [R1+0x8160], R12 ;  /* 0x0081600c01007387 */ /* 0x000fe80000100800 */
[----:B------:R-:W-:Y:S04]  /*137890*/  STL [R1+0x8154], R15 ;  /* 0x0081540f01007387 */ /* 0x000fe80000100800 */
[----:B------:R2:W-:Y:S04]  /*1378a0*/  LDGSTS.E [R137+0x400], desc[UR30][R138.64], P1 ;  /* 0x004000008a897fae */ /* 0x0005e800089a101e */
[----:B------:R-:W-:Y:S04]  /*1378b0*/  STL [R1+0x8168], R10 ;  /* 0x0081680a01007387 */ /* 0x000fe80000100800 */
[----:B------:R4:W-:Y:S01]  /*1378c0*/  STL [R1+0x815c], R13 ;  /* 0x00815c0d01007387 */ /* 0x0009e20000100800 */
[----:B--2---:R-:W-:-:S03]  /*1378d0*/  IMAD.MOV.U32 R138, RZ, RZ, R14 ;  /* 0x000000ffff8a7224 */ /* 0x004fc600078e000e */
[----:B------:R2:W-:Y:S01]  /*1378e0*/  STL [R1+0x8164], R11 ;  /* 0x0081640b01007387 */ /* 0x0005e20000100800 */
[----:B------:R-:W-:-:S03]  /*1378f0*/  IMAD.MOV.U32 R139, RZ, RZ, R15 ;  /* 0x000000ffff8b7224 */ /* 0x000fc600078e000f */
[----:B-1----:R-:W2:Y:S04]  /*137900*/  LDL.LU R132, [R1+0x440] ;  /* 0x0004400001847983 */ /* 0x002ea80000300800 */
[----:B------:R-:W2:Y:S04]  /*137910*/  LDL.LU R133, [R1+0x444] ;  /* 0x0004440001857983 */ /* 0x000ea80000300800 */
[----:B------:R-:W2:Y:S04]  /*137920*/  LDL.LU R244, [R1+0x480] ;  /* 0x0004800001f47983 */ /* 0x000ea80000300800 */
[----:B------:R1:W-:Y:S04]  /*137930*/  LDGSTS.E [R137+0x500], desc[UR30][R138.64], P1 ;  /* 0x005000008a897fae */ /* 0x0003e800089a101e */
[----:B------:R-:W2:Y:S04]  /*137940*/  LDL.LU R245, [R1+0x484] ;  /* 0x0004840001f57983 */ /* 0x000ea80000300800 */
[----:B------:R-:W2:Y:S01]  /*137950*/  LDL.LU R246, [R1+0x488] ;  /* 0x0004880001f67983 */ /* 0x000ea20000300800 */
[----:B---3--:R-:W-:Y:S01]  /*137960*/  IADD3 R9, P5, PT, R9, R8, RZ ;  /* 0x0000000809097210 */ /* 0x008fe20007fbe0ff */
[----:B-1----:R-:W-:-:S02]  /*137970*/  IMAD.MOV.U32 R138, RZ, RZ, R12 ;  /* 0x000000ffff8a7224 */ /* 0x002fc400078e000c */
[----:B------:R-:W3:Y:S01]  /*137980*/  LDL.LU R247, [R1+0x48c] ;  /* 0x00048c0001f77983 */ /* 0x000ee20000300800 */
[----:B------:R-:W-:-:S03]  /*137990*/  IMAD.MOV.U32 R139, RZ, RZ, R13 ;  /* 0x000000ffff8b7224 */ /* 0x000fc600078e000d */
[----:B----4-:R-:W4:Y:S04]  /*1379a0*/  LDL.LU R13, [R1+0x7ff0] ;  /* 0x007ff000010d7983 */ /* 0x010f280000300800 */
[----:B------:R-:W3:Y:S04]  /*1379b0*/  LDL.LU R237, [R1+0x7ff8] ;  /* 0x007ff80001ed7983 */ /* 0x000ee80000300800 */
[----:B------:R-:W3:Y:S04]  /*1379c0*/  LDL.LU R236, [R1+0x7ffc] ;  /* 0x007ffc0001ec7983 */ /* 0x000ee80000300800 */
[----:B------:R1:W-:Y:S04]  /*1379d0*/  LDGSTS.E [R137+0x600], desc[UR30][R138.64], P1 ;  /* 0x006000008a897fae */ /* 0x0003e800089a101e */
[----:B------:R-:W-:Y:S04]  /*1379e0*/  STL [R1+0x7ff4], R9 ;  /* 0x007ff40901007387 */ /* 0x000fe80000100800 */
[----:B------:R-:W3:Y:S01]  /*1379f0*/  LDL.LU R15, [R1+0x8000] ;  /* 0x00800000010f7983 */ /* 0x000ee20000300800 */
[----:B-1----:R-:W-:-:S03]  /*137a00*/  IMAD.MOV.U32 R138, RZ, RZ, R10 ;  /* 0x000000ffff8a7224 */ /* 0x002fc600078e000a */
        /* <DEDUP_REMOVED lines=9> */
[----:B------:R-:W-:Y:S01]  /*137aa0*/  IMAD.MOV.U32 R139, RZ, RZ, R11 ;  /* 0x000000ffff8b7224 */ /* 0x000fe200078e000b */
[----:B------:R-:W-:-:S02]  /*137ab0*/  ISETP.GT.AND P2, PT, R136, 0xc, PT ;  /* 0x0000000c8800780c */ /* 0x000fc40003f44270 */
[----:B--2---:R-:W2:Y:S04]  /*137ac0*/  LDL.LU R11, [R1+0x802c] ;  /* 0x00802c00010b7983 */ /* 0x004ea80000300800 */
[----:B------:R1:W-:Y:S01]  /*137ad0*/  LDGSTS.E [R137+0x700], desc[UR30][R138.64], P1 ;  /* 0x007000008a897fae */ /* 0x0003e200089a101e */
[----:B------:R-:W-:Y:S01]  /*137ae0*/  HMMA.1688.F32.TF32 R20, R4, R240, R20 ;  /* 0x000000f00414723c */ /* 0x000fe20000081014 */
[----:B-1----:R-:W-:-:S04]  /*137af0*/  SEL R139, RZ, 0x4, !P2 ;  /* 0x00000004ff8b7807 */ /* 0x002fc80005000000 */
[----:B------:R-:W-:Y:S01]  /*137b00*/  SEL R139, R139, RZ, !P0 ;  /* 0x000000ff8b8b7207 */ /* 0x000fe20004000000 */
[--C-:B----4-:R-:W-:Y:S01]  /*137b10*/  IMAD.X R13, R13, 0x1, R2.reuse, P5 ;  /* 0x000000010d0d7824 */ /* 0x110fe200028e0602 */
[----:B------:R-:W-:Y:S02]  /*137b20*/  ISETP.GT.AND P5, PT, R136, 0x10, PT ;  /* 0x000000108800780c */ /* 0x000fe40003fa4270 */
[-C--:B---3--:R-:W-:Y:S02]  /*137b30*/  IADD3 R236, P1, PT, R236, R8.reuse, RZ ;  /* 0x00000008ecec7210 */ /* 0x088fe40007f3e0ff */
[----:B------:R1:W-:Y:S01]  /*137b40*/  STL [R1+0x7ff0], R13 ;  /* 0x007ff00d01007387 */ /* 0x0003e20000100800 */
[----:B------:R-:W-:Y:S02]  /*137b50*/  SEL R138, RZ, 0x4, !P5 ;  /* 0x00000004ff8a7807 */ /* 0x000fe40006800000 */
[----:B------:R-:W-:Y:S01]  /*137b60*/  IMAD.X R237, R237, 0x1, R2, P1 ;  /* 0x00000001eded7824 */ /* 0x000fe200008e0602 */
[----:B------:R-:W-:Y:S01]  /*137b70*/  STL [R1+0x7ffc], R236 ;  /* 0x007ffcec01007387 */ /* 0x000fe20000100800 */
[----:B------:R-:W-:Y:S01]  /*137b80*/  HMMA.1688.F32.TF32 R4, R4, R132, R244 ;  /* 0x000000840404723c */ /* 0x000fe200000810f4 */
[----:B------:R-:W-:-:S02]  /*137b90*/  IADD3 R10, P6, PT, R10, R8, RZ ;  /* 0x000000080a0a7210 */ /* 0x000fc40007fde0ff */
[----:B------:R-:W-:-:S03]  /*137ba0*/  IADD3 R187, P2, PT, R187, R8, RZ ;  /* 0x00000008bbbb7210 */ /* 0x000fc60007f5e0ff */
[--C-:B------:R-:W-:Y:S01]  /*137bb0*/  IMAD.X R15, R15, 0x1, R2.reuse, P6 ;  /* 0x000000010f0f7824 */ /* 0x100fe200030e0602 */
[----:B------:R-:W-:Y:S01]  /*137bc0*/  STL [R1+0x8004], R10 ;  /* 0x0080040a01007387 */ /* 0x000fe20000100800 */
[--C-:B------:R-:W-:Y:S01]  /*137bd0*/  IMAD.X R188, R188, 0x1, R2.reuse, P2 ;  /* 0x00000001bcbc7824 */ /* 0x100fe200010e0602 */
[----:B------:R-:W-:Y:S02]  /*137be0*/  IADD3 R18, P5, PT, R18, R8, RZ ;  /* 0x0000000812127210 */ /* 0x000fe40007fbe0ff */
[----:B------:R-:W-:Y:S04]  /*137bf0*/  STL [R1+0x7ff8], R237 ;  /* 0x007ff8ed01007387 */ /* 0x000fe80000100800 */
[----:B------:R-:W-:Y:S01]  /*137c00*/  STL [R1+0x800c], R187 ;  /* 0x00800cbb01007387 */ /* 0x000fe20000100800 */
[----:B------:R-:W-:-:S03]  /*137c10*/  IMAD.X R19, R19, 0x1, R2, P5 ;  /* 0x0000000113137824 */ /* 0x000fc600028e0602 */
[----:B------:R-:W-:Y:S01]  /*137c20*/  STL [R1+0x8014], R18 ;  /* 0x0080141201007387 */ /* 0x000fe20000100800 */
[----:B------:R-:W-:-:S03]  /*137c30*/  SEL R138, R138, RZ, !P0 ;  /* 0x000000ff8a8a7207 */ /* 0x000fc60004000000 */
[----:B------:R3:W-:Y:S01]  /*137c40*/  STL [R1+0x8000], R15 ;  /* 0x0080000f01007387 */ /* 0x0007e20000100800 */
[----:B------:R-:W-:-:S03]  /*137c50*/  IADD3 R12, P5, PT, R12, R8, RZ ;  /* 0x000000080c0c7210 */ /* 0x000fc60007fbe0ff */
[----:B------:R-:W-:Y:S01]  /*137c60*/  STL [R1+0x8008], R188 ;  /* 0x008008bc01007387 */ /* 0x000fe20000100800 */
[----:B------:R-:W-:-:S03]  /*137c70*/  ISETP.NE.U32.AND P1, PT, R139, RZ, PT ;  /* 0x000000ff8b00720c */ /* 0x000fc60003f25070 */
[----:B------:R-:W4:Y:S01]  /*137c80*/  LDL.LU.64 R246, [R1+0x85d0] ;  /* 0x0085d00001f67983 */ /* 0x000f220000300a00 */
[----:B------:R-:W-:-:S03]  /*137c90*/  IMAD.MOV.U32 R139, RZ, RZ, R13 ;  /* 0x000000ffff8b7224 */ /* 0x000fc600078e000d */
[----:B------:R-:W4:Y:S01]  /*137ca0*/  LDL.LU.64 R134, [R1+0x85c8] ;  /* 0x0085c80001867983 */ /* 0x000f220000300a00 */
[----:B------:R-:W-:-:S03]  /*137cb0*/  ISETP.NE.U32.AND P2, PT, R138, RZ, PT ;  /* 0x000000ff8a00720c */ /* 0x000fc60003f45070 */
[----:B------:R-:W4:Y:S01]  /*137cc0*/  LDL.LU.64 R132, [R1+0x85c0] ;  /* 0x0085c00001847983 */ /* 0x000f220000300a00 */
[----:B------:R-:W-:-:S03]  /*137cd0*/  IMAD.MOV.U32 R138, RZ, RZ, R9 ;  /* 0x000000ffff8a7224 */ /* 0x000fc600078e0009 */
[----:B------:R2:W-:Y:S04]  /*137ce0*/  STL [R1+0x8010], R19 ;  /* 0x0080101301007387 */ /* 0x0005e80000100800 */
[----:B-1----:R-:W4:Y:S04]  /*137cf0*/  LDL.LU R13, [R1+0x8028] ;  /* 0x00802800010d7983 */ /* 0x002f280000300800 */
[----:B------:R-:W-:Y:S04]  /*137d00*/  STL [R1+0x801c], R12 ;  /* 0x00801c0c01007387 */ /* 0x000fe80000100800 */
[----:B------:R-:W4:Y:S01]  /*137d10*/  LDL.LU R9, [R1+0x7ef4] ;  /* 0x007ef40001097983 */ /* 0x000f220000300800 */
[----:B------:R-:W-:Y:S01]  /*137d20*/  IMAD.X R14, R14, 0x1, R2, P5 ;  /* 0x000000010e0e7824 */ /* 0x000fe200028e0602 */
[----:B------:R-:W-:-:S02]  /*137d30*/  IADD3 R16, P5, PT, R16, R8, RZ ;  /* 0x0000000810107210 */ /* 0x000fc40007fbe0ff */
[----:B------:R1:W-:Y:S04]  /*137d40*/  LDGSTS.E [R137+0x2000], desc[UR30][R138.64], P4 ;  /* 0x020000008a897fae */ /* 0x0003e8000a1a101e */
[----:B------:R2:W-:Y:S01]  /*137d50*/  STL [R1+0x8018], R14 ;  /* 0x0080180e01007387 */ /* 0x0005e20000100800 */
[----:B-1----:R-:W-:Y:S02]  /*137d60*/  IMAD.MOV.U32 R138, RZ, RZ, R236 ;  /* 0x000000ffff8a7224 */ /* 0x002fe400078e00ec */
[----:B------:R-:W-:Y:S01]  /*137d70*/  IMAD.MOV.U32 R139, RZ, RZ, R237 ;  /* 0x000000ffff8b7224 */ /* 0x000fe200078e00ed */
[----:B------:R1:W-:Y:S04]  /*137d80*/  STL [R1+0x8024], R16 ;  /* 0x0080241001007387 */ /* 0x0003e80000100800 */
[----:B------:R1:W-:Y:S02]  /*137d90*/  LDGSTS.E [R137+0x2100], desc[UR30][R138.64], P4 ;  /* 0x021000008a897fae */ /* 0x0003e4000a1a101e */
[----:B-1----:R-:W-:-:S02]  /*137da0*/  IMAD.MOV.U32 R139, RZ, RZ, R15 ;  /* 0x000000ffff8b7224 */ /* 0x002fc400078e000f */
[----:B---3--:R-:W3:Y:S01]  /*137db0*/  LDL.LU R15, [R1+0x7ef0] ;  /* 0x007ef000010f7983 */ /* 0x008ee20000300800 */
[----:B------:R-:W-:-:S03]  /*137dc0*/  IMAD.MOV.U32 R138, RZ, RZ, R10 ;  /* 0x000000ffff8a7224 */ /* 0x000fc600078e000a */
[----:B------:R-:W3:Y:S04]  /*137dd0*/  LDL.LU R10, [R1+0x7efc] ;  /* 0x007efc00010a7983 */ /* 0x000ee80000300800 */
[----:B------:R1:W-:Y:S01]  /*137de0*/  LDGSTS.E [R137+0x2200], desc[UR30][R138.64], P4 ;  /* 0x022000008a897fae */ /* 0x0003e2000a1a101e */
[----:B------:R-:W-:Y:S01]  /*137df0*/  IMAD.X R17, R17, 0x1, R2, P5 ;  /* 0x0000000111117824 */ /* 0x000fe200028e0602 */
[----:B--2---:R-:W-:Y:S01]  /*137e00*/  IADD3 R11, P5, PT, R11, R8, RZ ;  /* 0x000000080b0b7210 */ /* 0x004fe20007fbe0ff */
[----:B-1----:R-:W-:Y:S02]  /*137e10*/  IMAD.MOV.U32 R138, RZ, RZ, R187 ;  /* 0x000000ffff8a7224 */ /* 0x002fe400078e00bb */
[----:B------:R-:W-:-:S05]  /*137e20*/  IMAD.MOV.U32 R139, RZ, RZ, R188 ;  /* 0x000000ffff8b7224 */ /* 0x000fca00078e00bc */
[----:B------:R1:W-:Y:S04]  /*137e30*/  LDGSTS.E [R137+0x2300], desc[UR30][R138.64], P4 ;  /* 0x023000008a897fae */ /* 0x0003e8000a1a101e */
[----:B------:R-:W-:Y:S01]  /*137e40*/  STL [R1+0x8020], R17 ;  /* 0x0080201101007387 */ /* 0x000fe20000100800 */
[----:B-1----:R-:W-:Y:S02]  /*137e50*/  IMAD.MOV.U32 R138, RZ, RZ, R18 ;  /* 0x000000ffff8a7224 */ /* 0x002fe400078e0012 */
[----:B------:R-:W-:Y:S01]  /*137e60*/  IMAD.MOV.U32 R139, RZ, RZ, R19 ;  /* 0x000000ffff8b7224 */ /* 0x000fe200078e0013 */
[----:B------:R-:W-:Y:S04]  /*137e70*/  STL [R1+0x802c], R11 ;  /* 0x00802c0b01007387 */ /* 0x000fe80000100800 */
[----:B------:R1:W-:Y:S04]  /*137e80*/  LDGSTS.E [R137+0x2400], desc[UR30][R138.64], P4 ;  /* 0x024000008a897fae */ /* 0x0003e8000a1a101e */
[----:B------:R-:W2:Y:S01]  /*137e90*/  LDL.LU R19, [R1+0x7f04] ;  /* 0x007f040001137983 */ /* 0x000ea20000300800 */
[----:B-1----:R-:W-:-:S03]  /*137ea0*/  IMAD.MOV.U32 R139, RZ, RZ, R14 ;  /* 0x000000ffff8b7224 */ /* 0x002fc600078e000e */
[----:B------:R-:W2:Y:S01]  /*137eb0*/  LDL.LU R14, [R1+0x7ef8] ;  /* 0x007ef800010e7983 */ /* 0x000ea20000300800 */
[----:B------:R-:W-:-:S05]  /*137ec0*/  IMAD.MOV.U32 R138, RZ, RZ, R12 ;  /* 0x000000ffff8a7224 */ /* 0x000fca00078e000c */
[----:B------:R1:W-:Y:S02]  /*137ed0*/  LDGSTS.E [R137+0x2500], desc[UR30][R138.64], P4 ;  /* 0x025000008a897fae */ /* 0x0003e4000a1a101e */
[----:B-1----:R-:W-:Y:S02]  /*137ee0*/  IMAD.MOV.U32 R138, RZ, RZ, R16 ;  /* 0x000000ffff8a7224 */ /* 0x002fe400078e0010 */
[----:B------:R-:W-:-:S05]  /*137ef0*/  IMAD.MOV.U32 R139, RZ, RZ, R17 ;  /* 0x000000ffff8b7224 */ /* 0x000fca00078e0011 */
[----:B------:R1:W-:Y:S02]  /*137f00*/  LDGSTS.E [R137+0x2600], desc[UR30][R138.64], P4 ;  /* 0x026000008a897fae */ /* 0x0003e4000a1a101e */
[----:B-1----:R-:W-:Y:S02]  /*137f10*/  IMAD.MOV.U32 R138, RZ, RZ, R11 ;  /* 0x000000ffff8a7224 */ /* 0x002fe400078e000b */
[----:B----4-:R-:W-:-:S05]  /*137f20*/  IMAD.X R13, R13, 0x1, R2, P5 ;  /* 0x000000010d0d7824 */ /* 0x010fca00028e0602 */
[----:B------:R1:W-:Y:S01]  /*137f30*/  STL [R1+0x8028], R13 ;  /* 0x0080280d01007387 */ /* 0x0003e20000100800 */
[----:B------:R-:W-:-:S03]  /*137f40*/  IADD3 R9, P5, PT, R9, R8, RZ ;  /* 0x0000000809097210 */ /* 0x000fc60007fbe0ff */
[----:B------:R-:W4:Y:S04]  /*137f50*/  LDL.LU R12, [R1+0x7f0c] ;  /* 0x007f0c00010c7983 */ /* 0x000f280000300800 */
[----:B------:R1:W-:Y:S04]  /*137f60*/  STL [R1+0x7ef4], R9 ;  /* 0x007ef40901007387 */ /* 0x0003e80000100800 */
[----:B------:R-:W4:Y:S04]  /*137f70*/  LDL.LU R187, [R1+0x7f00] ;  /* 0x007f000001bb7983 */ /* 0x000f280000300800 */
[----:B------:R-:W4:Y:S01]  /*137f80*/  LDL.LU R18, [R1+0x7f08] ;  /* 0x007f080001127983 */ /* 0x000f220000300800 */
[----:B------:R-:W-:-:S05]  /*137f90*/  IMAD.MOV.U32 R139, RZ, RZ, R13 ;  /* 0x000000ffff8b7224 */ /* 0x000fca00078e000d */
[----:B------:R1:W-:Y:S01]  /*137fa0*/  LDGSTS.E [R137+0x2700], desc[UR30][R138.64], P4 ;  /* 0x027000008a897fae */ /* 0x0003e2000a1a101e */
[----:B---3--:R-:W-:Y:S01]  /*137fb0*/  IMAD.X R15, R15, 0x1, R2, P5 ;  /* 0x000000010f0f7824 */ /* 0x008fe200028e0602 */
[----:B------:R-:W-:-:S04]  /*137fc0*/  IADD3 R10, P5, PT, R10, R8, RZ ;  /* 0x000000080a0a7210 */ /* 0x000fc80007fbe0ff */
[----:B------:R3:W-:Y:S04]  /*137fd0*/  STL [R1+0x7ef0], R15 ;  /* 0x007ef00f01007387 */ /* 0x0007e80000100800 */
[----:B------:R-:W4:Y:S04]  /*137fe0*/  LDL.LU R16, [R1+0x7f14] ;  /* 0x007f140001107983 */ /* 0x000f280000300800 */
[----:B------:R-:W-:Y:S04]  /*137ff0*/  STL [R1+0x7efc], R10 ;  /* 0x007efc0a01007387 */ /* 0x000fe80000100800 */
[----:B-1----:R-:W4:Y:S04]  /*138000*/  LDL.LU R13, [R1+0x7f1c] ;  /* 0x007f1c00010d7983 */ /* 0x002f280000300800 */
[----:B------:R-:W4:Y:S04]  /*138010*/  LDL.LU R11, [R1+0x7f24] ;  /* 0x007f2400010b7983 */ /* 0x000f280000300800 */
[----:B------:R-:W4:Y:S01]  /*138020*/  LDL.LU R17, [R1+0x7f10] ;  /* 0x007f100001117983 */ /* 0x000f220000300800 */
[----:B------:R-:W-:-:S02]  /*138030*/  IMAD.MOV.U32 R138, RZ, RZ, R9 ;  /* 0x000000ffff8a7224 */ /* 0x000fc400078e0009 */
[----:B------:R-:W-:-:S05]  /*138040*/  IMAD.MOV.U32 R139, RZ, RZ, R15 ;  /* 0x000000ffff8b7224 */ /* 0x000fca00078e000f */
[----:B------:R1:W-:Y:S01]  /*138050*/  LDGSTS.E [R137+0x4000], desc[UR30][R138.64], P3 ;  /* 0x040000008a897fae */ /* 0x0003e200099a101e */
[----:B--2---:R-:W-:-:S05]  /*138060*/  IADD3 R19, P4, PT, R19, R8, RZ ;  /* 0x0000000813137210 */ /* 0x004fca0007f9e0ff */
[----:B------:R-:W-:Y:S01]  /*138070*/  STL [R1+0x7f04], R19 ;  /* 0x007f041301007387 */ /* 0x000fe20000100800 */
[----:B------:R-:W-:-:S05]  /*138080*/  IMAD.X R14, R14, 0x1, R2, P5 ;  /* 0x000000010e0e7824 */ /* 0x000fca00028e0602 */
[----:B------:R2:W-:Y:S04]  /*138090*/  STL [R1+0x7ef8], R14 ;  /* 0x007ef80e01007387 */ /* 0x0005e80000100800 */
[----:B------:R-:W4:Y:S01]  /*1380a0*/  LDL.LU R9, [R1+0x7f2c] ;  /* 0x007f2c0001097983 */ /* 0x000f220000300800 */
[----:B-1----:R-:W-:-:S03]  /*1380b0*/  IMAD.MOV.U32 R139, RZ, RZ, R14 ;  /* 0x000000ffff8b7224 */ /* 0x002fc600078e000e */
[----:B---3--:R-:W3:Y:S01]  /*1380c0*/  LDL.LU R15, [R1+0x7f18] ;  /* 0x007f1800010f7983 */ /* 0x008ee20000300800 */
[----:B------:R-:W-:-:S05]  /*1380d0*/  IMAD.MOV.U32 R138, RZ, RZ, R10 ;  /* 0x000000ffff8a7224 */ /* 0x000fca00078e000a */
[----:B------:R1:W-:Y:S02]  /*1380e0*/  LDGSTS.E [R137+0x4100], desc[UR30][R138.64], P3 ;  /* 0x041000008a897fae */ /* 0x0003e400099a101e */
[----:B-1----:R-:W-:Y:S01]  /*1380f0*/  IMAD.MOV.U32 R138, RZ, RZ, R19 ;  /* 0x000000ffff8a7224 */ /* 0x002fe200078e0013 */
[----:B----4-:R-:W-:Y:S01]  /*138100*/  IADD3 R12, P5, PT, R12, R8, RZ ;  /* 0x000000080c0c7210 */ /* 0x010fe20007fbe0ff */
[----:B------:R-:W-:-:S04]  /*138110*/  IMAD.X R187, R187, 0x1, R2, P4 ;  /* 0x00000001bbbb7824 */ /* 0x000fc800020e0602 */
[----:B------:R1:W-:Y:S04]  /*138120*/  STL [R1+0x7f0c], R12 ;  /* 0x007f0c0c01007387 */ /* 0x0003e80000100800 */
[----:B------:R-:W-:Y:S04]  /*138130*/  STL [R1+0x7f00], R187 ;  /* 0x007f00bb01007387 */ /* 0x000fe80000100800 */
[----:B--2---:R-:W2:Y:S04]  /*138140*/  LDL.LU R14, [R1+0x7f20] ;  /* 0x007f2000010e7983 */ /* 0x004ea80000300800 */
[----:B------:R-:W4:Y:S01]  /*138150*/  LDL.LU R10, [R1+0x7f28] ;  /* 0x007f2800010a7983 */ /* 0x000f220000300800 */
[----:B------:R-:W-:-:S02]  /*138160*/  IMAD.X R18, R18, 0x1, R2, P5 ;  /* 0x0000000112127824 */ /* 0x000fc400028e0602 */
[----:B------:R-:W-:-:S05]  /*138170*/  IMAD.MOV.U32 R139, RZ, RZ, R187 ;  /* 0x000000ffff8b7224 */ /* 0x000fca00078e00bb */
[----:B------:R1:W-:Y:S01]  /*138180*/  LDGSTS.E [R137+0x4200], desc[UR30][R138.64], P3 ;  /* 0x042000008a897fae */ /* 0x0003e200099a101e */
[----:B------:R-:W-:Y:S01]  /*138190*/  IADD3 R16, P4, PT, R16, R8, RZ ;  /* 0x0000000810107210 */ /* 0x000fe20007f9e0ff */
[----:B-1----:R-:W-:-:S04]  /*1381a0*/  IMAD.MOV.U32 R138, RZ, RZ, R12 ;  /* 0x000000ffff8a7224 */ /* 0x002fc800078e000c */
[----:B------:R1:W-:Y:S01]  /*1381b0*/  STL [R1+0x7f14], R16 ;  /* 0x007f141001007387 */ /* 0x0003e20000100800 */
[----:B------:R-:W-:-:S03]  /*1381c0*/  IADD3 R13, P5, PT, R13, R8, RZ ;  /* 0x000000080d0d7210 */ /* 0x000fc60007fbe0ff */
[----:B------:R-:W-:Y:S01]  /*1381d0*/  STL [R1+0x7f08], R18 ;  /* 0x007f081201007387 */ /* 0x000fe20000100800 */
[----:B------:R-:W-:-:S03]  /*1381e0*/  IMAD.X R17, R17, 0x1, R2, P4 ;  /* 0x0000000111117824 */ /* 0x000fc600020e0602 */
[----:B------:R1:W-:Y:S04]  /*1381f0*/  STL [R1+0x7f1c], R13 ;  /* 0x007f1c0d01007387 */ /* 0x0003e80000100800 */
[----:B------:R-:W-:Y:S04]  /*138200*/  STL [R1+0x7f10], R17 ;  /* 0x007f101101007387 */ /* 0x000fe80000100800 */
[----:B------:R-:W4:Y:S01]  /*138210*/  LDL.LU R12, [R1+0x7db4] ;  /* 0x007db400010c7983 */ /* 0x000f220000300800 */
[----:B------:R-:W-:Y:S01]  /*138220*/  IMAD.MOV.U32 R139, RZ, RZ, R18 ;  /* 0x000000ffff8b7224 */ /* 0x000fe200078e0012 */
[----:B------:R-:W-:-:S04]  /*138230*/  IADD3 R11, P4, PT, R11, R8, RZ ;  /* 0x000000080b0b7210 */ /* 0x000fc80007f9e0ff */
[----:B------:R1:W-:Y:S04]  /*138240*/  LDGSTS.E [R137+0x4300], desc[UR30][R138.64], P3 ;  /* 0x043000008a897fae */ /* 0x0003e800099a101e */
[----:B------:R-:W-:Y:S01]  /*138250*/  STL [R1+0x7f24], R11 ;  /* 0x007f240b01007387 */ /* 0x000fe20000100800 */
[----:B-1----:R-:W-:Y:S02]  /*138260*/  IMAD.MOV.U32 R138, RZ, RZ, R16 ;  /* 0x000000ffff8a7224 */ /* 0x002fe400078e0010 */
[----:B------:R-:W-:-:S05]  /*138270*/  IMAD.MOV.U32 R139, RZ, RZ, R17 ;  /* 0x000000ffff8b7224 */ /* 0x000fca00078e0011 */
[----:B------:R1:W-:Y:S01]  /*138280*/  LDGSTS.E [R137+0x4400], desc[UR30][R138.64], P3 ;  /* 0x044000008a897fae */ /* 0x0003e200099a101e */
[----:B---3--:R-:W-:Y:S01]  /*138290*/  IMAD.X R15, R15, 0x1, R2, P5 ;  /* 0x000000010f0f7824 */ /* 0x008fe200028e0602 */
[----:B------:R-:W-:Y:S01]  /*1382a0*/  IADD3 R9, P5, PT, R9, R8, RZ ;  /* 0x0000000809097210 */ /* 0x000fe20007fbe0ff */
[----:B-1----:R-:W-:Y:S02]  /*1382b0*/  IMAD.MOV.U32 R138, RZ, RZ, R13 ;  /* 0x000000ffff8a7224 */ /* 0x002fe400078e000d */
[----:B------:R-:W-:Y:S01]  /*1382c0*/  IMAD.MOV.U32 R139, RZ, RZ, R15 ;  /* 0x000000ffff8b7224 */ /* 0x000fe200078e000f */
[----:B------:R-:W-:Y:S04]  /*1382d0*/  STL [R1+0x7f18], R15 ;  /* 0x007f180f01007387 */ /* 0x000fe80000100800 */
[----:B------:R-:W-:Y:S04]  /*1382e0*/  STL [R1+0x7f2c], R9 ;  /* 0x007f2c0901007387 */ /* 0x000fe80000100800 */
[----:B------:R1:W-:Y:S02]  /*1382f0*/  LDGSTS.E [R137+0x4500], desc[UR30][R138.64], P3 ;  /* 0x045000008a897fae */ /* 0x0003e400099a101e */
[----:B-1----:R-:W-:-:S02]  /*138300*/  IMAD.MOV.U32 R138, RZ, RZ, R11 ;  /* 0x000000ffff8a7224 */ /* 0x002fc400078e000b */
[--C-:B--2---:R-:W-:Y:S02]  /*138310*/  IMAD.X R14, R14, 0x1, R2.reuse, P4 ;  /* 0x000000010e0e7824 */ /* 0x104fe400020e0602 */
[----:B----4-:R-:W-:-:S03]  /*138320*/  IMAD.X R10, R10, 0x1, R2, P5 ;  /* 0x000000010a0a7824 */ /* 0x010fc600028e0602 */
[----:B------:R-:W-:Y:S01]  /*138330*/  STL [R1+0x7f20], R14 ;  /* 0x007f200e01007387 */ /* 0x000fe20000100800 */
[----:B------:R-:W-:-:S03]  /*138340*/  IMAD.MOV.U32 R139, RZ, RZ, R14 ;  /* 0x000000ffff8b7224 */ /* 0x000fc600078e000e */
[----:B------:R-:W2:Y:S04]  /*138350*/  LDL.LU R16, [R1+0x7db0] ;  /* 0x007db00001107983 */ /* 0x000ea80000300800 */
[----:B------:R-:W3:Y:S04]  /*138360*/  LDL.LU R240, [R1+0x7dbc] ;  /* 0x007dbc0001f07983 */ /* 0x000ee80000300800 */
[----:B------:R1:W-:Y:S04]  /*138370*/  STL [R1+0x7f28], R10 ;  /* 0x007f280a01007387 */ /* 0x0003e80000100800 */
[----:B------:R-:W4:Y:S04]  /*138380*/  LDL.LU R13, [R1+0x7dc4] ;  /* 0x007dc400010d7983 */ /* 0x000f280000300800 */
[----:B------:R-:W4:Y:S04]  /*138390*/  LDL.LU R236, [R1+0x7dcc] ;  /* 0x007dcc0001ec7983 */ /* 0x000f280000300800 */
[----:B------:R-:W4:Y:S04]  /*1383a0*/  LDL.LU R241, [R1+0x7db8] ;  /* 0x007db80001f17983 */ /* 0x000f280000300800 */
[----:B------:R1:W-:Y:S04]  /*1383b0*/  LDGSTS.E [R137+0x4600], desc[UR30][R138.64], P3 ;  /* 0x046000008a897fae */ /* 0x0003e800099a101e */
[----:B------:R-:W4:Y:S01]  /*1383c0*/  LDL.LU R19, [R1+0x7dd4] ;  /* 0x007dd40001137983 */ /* 0x000f220000300800 */
[----:B-1----:R-:W-:-:S03]  /*1383d0*/  IMAD.MOV.U32 R139, RZ, RZ, R10 ;  /* 0x000000ffff8b7224 */ /* 0x002fc600078e000a */
[----:B------:R-:W4:Y:S04]  /*1383e0*/  LDL.LU R10, [R1+0x838] ;  /* 0x00083800010a7983 */ /* 0x000f280000300800 */
[----:B------:R-:W4:Y:S04]  /*1383f0*/  LDL.LU R11, [R1+0x83c] ;  /* 0x00083c00010b7983 */ /* 0x000f280000300800 */
[----:B------:R-:W4:Y:S01]  /*138400*/  LDL.LU R17, [R1+0x7dc0] ;  /* 0x007dc00001117983 */ /* 0x000f220000300800 */
[----:B------:R-:W-:-:S03]  /*138410*/  IADD3 R12, P5, PT, R12, R8, RZ ;  /* 0x000000080c0c7210 */ /* 0x000fc60007fbe0ff */
[----:B------:R-:W4:Y:S04]  /*138420*/  LDL.LU R237, [R1+0x7dc8] ;  /* 0x007dc80001ed7983 */ /* 0x000f280000300800 */
[----:B------:R-:W-:Y:S04]  /*138430*/  STL [R1+0x7db4], R12 ;  /* 0x007db40c01007387 */ /* 0x000fe80000100800 */
[----:B------:R-:W4:Y:S04]  /*138440*/  LDL.LU R188, [R1+0x7dd0] ;  /* 0x007dd00001bc7983 */ /* 0x000f280000300800 */
[----:B------:R-:W4:Y:S01]  /*138450*/  LDL.LU R15, [R1+0x7ddc] ;  /* 0x007ddc00010f7983 */ /* 0x000f220000300800 */
[----:B------:R-:W-:-:S02]  /*138460*/  IMAD.MOV.U32 R138, RZ, RZ, R9 ;  /* 0x000000ffff8a7224 */ /* 0x000fc400078e0009 */
[----:B------:R-:W1:Y:S01]  /*138470*/  LDC R9, c[0x0][0x3a8] ;  /* 0x0000ea00ff097b82 */ /* 0x000e620000000800 */
[----:B------:R-:W-:Y:S02]  /*138480*/  ISETP.GT.AND P4, PT, R136, 0x14, PT ;  /* 0x000000148800780c */ /* 0x000fe40003f84270 */
[----:B------:R1:W-:Y:S02]  /*138490*/  LDGSTS.E [R137+0x4700], desc[UR30][R138.64], P3 ;  /* 0x047000008a897fae */ /* 0x0003e400099a101e */
[----:B-1----:R-:W-:-:S04]  /*1384a0*/  SEL R139, RZ, 0x4, !P4 ;  /* 0x00000004ff8b7807 */ /* 0x002fc80006000000 */
[----:B------:R-:W-:Y:S01]  /*1384b0*/  SEL R139, R139, RZ, !P0 ;  /* 0x000000ff8b8b7207 */ /* 0x000fe20004000000 */
[----:B--2---:R-:W-:Y:S01]  /*1384c0*/  IMAD.X R16, R16, 0x1, R2, P5 ;  /* 0x0000000110107824 */ /* 0x004fe200028e0602 */
[----:B------:R-:W-:Y:S02]  /*1384d0*/  ISETP.GT.AND P5, PT, R136, 0x18, PT ;  /* 0x000000188800780c */ /* 0x000fe40003fa4270 */
[-C--:B---3--:R-:W-:Y:S02]  /*1384e0*/  IADD3 R240, P3, PT, R240, R8.reuse, RZ ;  /* 0x00000008f0f07210 */ /* 0x088fe40007f7e0ff */
[----:B------:R-:W-:Y:S01]  /*1384f0*/  SEL R138, RZ, 0x4, !P5 ;  /* 0x00000004ff8a7807 */ /* 0x000fe20006800000 */
[----:B------:R-:W-:Y:S01]  /*138500*/  STL [R1+0x7db0], R16 ;  /* 0x007db01001007387 */ /* 0x000fe20000100800 */
[----:B----4-:R-:W-:-:S03]  /*138510*/  IADD3 R13, P6, PT, R13, R8, RZ ;  /* 0x000000080d0d7210 */ /* 0x010fc60007fde0ff */
[----:B------:R-:W-:Y:S01]  /*138520*/  STL [R1+0x7dbc], R240 ;  /* 0x007dbcf001007387 */ /* 0x000fe20000100800 */
[----:B------:R-:W-:Y:S02]  /*138530*/  SEL R138, R138, RZ, !P0 ;  /* 0x000000ff8a8a7207 */ /* 0x000fe40004000000 */
[-C--:B------:R-:W-:Y:S01]  /*138540*/  IADD3 R236, P4, PT, R236, R8.reuse, RZ ;  /* 0x00000008ecec7210 */ /* 0x080fe20007f9e0ff */
[----:B------:R-:W-:Y:S01]  /*138550*/  IMAD.X R241, R241, 0x1, R2, P3 ;  /* 0x00000001f1f17824 */ /* 0x000fe200018e0602 */
[----:B------:R-:W-:Y:S04]  /*138560*/  STL [R1+0x7dc4], R13 ;  /* 0x007dc40d01007387 */ /* 0x000fe80000100800 */
[----:B------:R-:W-:Y:S01]  /*138570*/  STL [R1+0x7db8], R241 ;  /* 0x007db8f101007387 */ /* 0x000fe20000100800 */
[----:B------:R-:W-:-:S03]  /*138580*/  IADD3 R19, P5, PT, R19, R8, RZ ;  /* 0x0000000813137210 */ /* 0x000fc60007fbe0ff */
[----:B------:R-:W-:Y:S04]  /*138590*/  STL [R1+0x7dcc], R236 ;  /* 0x007dccec01007387 */ /* 0x000fe80000100800 */
[----:B------:R-:W2:Y:S01]  /*1385a0*/  LDL.LU R187, [R1+0x7dd8] ;  /* 0x007dd80001bb7983 */ /* 0x000ea20000300800 */
[----:B------:R-:W-:Y:S03]  /*1385b0*/  HMMA.1688.F32.TF32 R132, R128, R10, R132 ;  /* 0x0000000a8084723c */ /* 0x000fe60000081084 */
[----:B------:R-:W3:Y:S01]  /*1385c0*/  LDL.LU R18, [R1+0x7de4] ;  /* 0x007de40001127983 */ /* 0x000ee20000300800 */
[--C-:B------:R-:W-:Y:S02]  /*1385d0*/  IMAD.X R17, R17, 0x1, R2.reuse, P6 ;  /* 0x0000000111117824 */ /* 0x100fe400030e0602 */
[----:B------:R-:W-:Y:S01]  /*1385e0*/  IMAD.X R237, R237, 0x1, R2, P4 ;  /* 0x00000001eded7824 */ /* 0x000fe200020e0602 */
[----:B------:R-:W-:Y:S01]  /*1385f0*/  ISETP.NE.U32.AND P4, PT, R138, RZ, PT ;  /* 0x000000ff8a00720c */ /* 0x000fe20003f85070 */
[----:B------:R-:W-:Y:S01]  /*138600*/  IMAD.SHL.U32 R138, R9, 0x40, RZ ;  /* 0x00000040098a7824 */ /* 0x000fe200078e00ff */
[----:B------:R-:W-:Y:S01]  /*138610*/  STL [R1+0x7dd4], R19 ;  /* 0x007dd41301007387 */ /* 0x000fe20000100800 */
[----:B------:R-:W-:-:S02]  /*138620*/  ISETP.NE.U32.AND P3, PT, R139, RZ, PT ;  /* 0x000000ff8b00720c */ /* 0x000fc40003f65070 */
[----:B------:R-:W-:Y:S01]  /*138630*/  IMAD.SHL.U32 R138, R138, 0x4, RZ ;  /* 0x000000048a8a7824 */ /* 0x000fe200078e00ff */
[----:B------:R-:W-:Y:S01]  /*138640*/  STL [R1+0x7dc0], R17 ;  /* 0x007dc01101007387 */ /* 0x000fe20000100800 */
[----:B------:R-:W-:-:S03]  /*138650*/  IMAD.X R188, R188, 0x1, R2, P5 ;  /* 0x00000001bcbc7824 */ /* 0x000fc600028e0602 */
[----:B------:R-:W4:Y:S01]  /*138660*/  LDL.LU R139, [R1+0x7de0] ;  /* 0x007de000018b7983 */ /* 0x000f220000300800 */
[----:B------:R-:W-:-:S03]  /*138670*/  IADD3 R15, P5, PT, R15, R138, RZ ;  /* 0x0000008a0f0f7210 */ /* 0x000fc60007fbe0ff */
[----:B------:R-:W-:Y:S04]  /*138680*/  STL [R1+0x7dc8], R237 ;  /* 0x007dc8ed01007387 */ /* 0x000fe80000100800 */
[----:B------:R-:W4:Y:S04]  /*138690*/  LDL.LU R14, [R1+0x7dec] ;  /* 0x007dec00010e7983 */ /* 0x000f280000300800 */
[----:B------:R-:W4:Y:S04]  /*1386a0*/  LDL.LU.64 R10, [R1+0x85b8] ;  /* 0x0085b800010a7983 */ /* 0x000f280000300a00 */
[----:B------:R-:W4:Y:S04]  /*1386b0*/  LDL.LU.64 R8, [R1+0x85b0] ;  /* 0x0085b00001087983 */ /* 0x000f280000300a00 */
[----:B------:R1:W-:Y:S04]  /*1386c0*/  STL.64 [R1+0x3560], R132 ;  /* 0x0035608401007387 */ /* 0x0003e80000100a00 */
[----:B------:R-:W-:Y:S04]  /*1386d0*/  STL.64 [R1+0x3568], R134 ;  /* 0x0035688601007387 */ /* 0x000fe80000100a00 */
[----:B------:R-:W-:Y:S01]  /*1386e0*/  STL [R1+0x7dd0], R188 ;  /* 0x007dd0bc01007387 */ /* 0x000fe20000100800 */
[----:B-1----:R-:W-:-:S03]  /*1386f0*/  IMAD.MOV.U32 R133, RZ, RZ, R16 ;  /* 0x000000ffff857224 */ /* 0x002fc600078e0010 */
[----:B------:R-:W4:Y:S01]  /*138700*/  LDL.LU R16, [R1+0x7de8] ;  /* 0x007de80001107983 */ /* 0x000f220000300800 */
[----:B------:R-:W-:-:S03]  /*138710*/  IMAD.MOV.U32 R132, RZ, RZ, R12 ;  /* 0x000000ffff847224 */ /* 0x000fc600078e000c */
[----:B------:R1:W-:Y:S04]  /*138720*/  STL [R1+0x7ddc], R15 ;  /* 0x007ddc0f01007387 */ /* 0x0003e80000100800 */
[----:B------:R-:W4:Y:S04]  /*138730*/  LDL.LU R12, [R1+0x7cb4] ;  /* 0x007cb400010c7983 */ /* 0x000f280000300800 */
[----:B------:R1:W-:Y:S02]  /*138740*/  LDGSTS.E [R137+0x6000], desc[UR30][R132.64], P1 ;  /* 0x0600000084897fae */ /* 0x0003e400089a101e */
[----:B-1----:R-:W-:-:S02]  /*138750*/  IMAD.MOV.U32 R132, RZ, RZ, R240 ;  /* 0x000000ffff847224 */ /* 0x002fc400078e00f0 */
[----:B------:R-:W-:-:S05]  /*138760*/  IMAD.MOV.U32 R133, RZ, RZ, R241 ;  /* 0x000000ffff857224 */ /* 0x000fca00078e00f1 */
[----:B------:R1:W-:Y:S02]  /*138770*/  LDGSTS.E [R137+0x6100], desc[UR30][R132.64], P1 ;  /* 0x0610000084897fae */ /* 0x0003e400089a101e */
[----:B-1----:R-:W-:Y:S02]  /*138780*/  IMAD.MOV.U32 R132, RZ, RZ, R13 ;  /* 0x000000ffff847224 */ /* 0x002fe400078e000d */
        /* <DEDUP_REMOVED lines=9> */
[----:B--2---:R-:W-:-:S05]  /*138820*/  IMAD.X R187, R187, 0x1, R2, P5 ;  /* 0x00000001bbbb7824 */ /* 0x004fca00028e0602 */
[----:B------:R1:W-:Y:S01]  /*138830*/  STL [R1+0x7dd8], R187 ;  /* 0x007dd8bb01007387 */ /* 0x0003e20000100800 */
[----:B---3--:R-:W-:-:S05]  /*138840*/  IADD3 R18, P5, PT, R18, R138, RZ ;  /* 0x0000008a12127210 */ /* 0x008fca0007fbe0ff */
[----:B------:R-:W-:Y:S04]  /*138850*/  STL [R1+0x7de4], R18 ;  /* 0x007de41201007387 */ /* 0x000fe80000100800 */
[----:B------:R-:W2:Y:S04]  /*138860*/  LDL.LU R17, [R1+0x7cb0] ;  /* 0x007cb00001117983 */ /* 0x000ea80000300800 */
[----:B------:R-:W3:Y:S01]  /*138870*/  LDL.LU R13, [R1+0x7cbc] ;  /* 0x007cbc00010d7983 */ /* 0x000ee20000300800 */
[----:B----4-:R-:W-:Y:S01]  /*138880*/  IMAD.X R139, R139, 0x1, R2, P5 ;  /* 0x000000018b8b7824 */ /* 0x010fe200028e0602 */
[----:B------:R-:W-:-:S04]  /*138890*/  IADD3 R14, P5, PT, R14, R138, RZ ;  /* 0x0000008a0e0e7210 */ /* 0x000fc80007fbe0ff */
[----:B------:R4:W-:Y:S04]  /*1388a0*/  STL [R1+0x7de0], R139 ;  /* 0x007de08b01007387 */ /* 0x0009e80000100800 */
[----:B------:R-:W-:Y:S04]  /*1388b0*/  STL [R1+0x7dec], R14 ;  /* 0x007dec0e01007387 */ /* 0x000fe80000100800 */
[----:B------:R-:W3:Y:S01]  /*1388c0*/  LDL.LU R19, [R1+0x7cc4] ;  /* 0x007cc40001137983 */ /* 0x000ee20000300800 */
[----:B------:R-:W-:-:S03]  /*1388d0*/  IMAD.MOV.U32 R133, RZ, RZ, R187 ;  /* 0x000000ffff857224 */ /* 0x000fc600078e00bb */
[----:B------:R-:W3:Y:S04]  /*1388e0*/  LDL.LU R15, [R1+0x7cb8] ;  /* 0x007cb800010f7983 */ /* 0x000ee80000300800 */
[----:B------:R1:W-:Y:S01]  /*1388f0*/  LDGSTS.E [R137+0x6500], desc[UR30][R132.64], P1 ;  /* 0x0650000084897fae */ /* 0x0003e200089a101e */
[----:B------:R-:W-:Y:S01]  /*138900*/  IMAD.X R16, R16, 0x1, R2, P5 ;  /* 0x0000000110107824 */ /* 0x000fe200028e0602 */
[----:B------:R-:W-:-:S04]  /*138910*/  IADD3 R12, P5, PT, R12, R138, RZ ;  /* 0x0000008a0c0c7210 */ /* 0x000fc80007fbe0ff */
[----:B------:R2:W-:Y:S04]  /*138920*/  STL [R1+0x7de8], R16 ;  /* 0x007de81001007387 */ /* 0x0005e80000100800 */
[----:B------:R-:W-:Y:S04]  /*138930*/  STL [R1+0x7cb4], R12 ;  /* 0x007cb40c01007387 */ /* 0x000fe80000100800 */
[----:B-1----:R-:W3:Y:S04]  /*138940*/  LDL.LU R187, [R1+0x7cc0] ;  /* 0x007cc00001bb7983 */ /* 0x002ee80000300800 */
[----:B------:R-:W3:Y:S01]  /*138950*/  LDL.LU R135, [R1+0x7ccc] ;  /* 0x007ccc0001877983 */ /* 0x000ee20000300800 */
[----:B------:R-:W-:-:S02]  /*138960*/  IMAD.MOV.U32 R132, RZ, RZ, R18 ;  /* 0x000000ffff847224 */ /* 0x000fc400078e0012 */
[----:B------:R-:W-:Y:S02]  /*138970*/  IMAD.MOV.U32 R133, RZ, RZ, R139 ;  /* 0x000000ffff857224 */ /* 0x000fe400078e008b */
[----:B----4-:R-:W4:Y:S04]  /*138980*/  LDL.LU R139, [R1+0x7cc8] ;  /* 0x007cc800018b7983 */ /* 0x010f280000300800 */
[----:B------:R1:W-:Y:S02]  /*138990*/  LDGSTS.E [R137+0x6600], desc[UR30][R132.64], P1 ;  /* 0x0660000084897fae */ /* 0x0003e400089a101e */
[----:B-1----:R-:W-:Y:S02]  /*1389a0*/  IMAD.MOV.U32 R132, RZ, RZ, R14 ;  /* 0x000000ffff847224 */ /* 0x002fe400078e000e */
[----:B------:R-:W-:-:S05]  /*1389b0*/  IMAD.MOV.U32 R133, RZ, RZ, R16 ;  /* 0x000000ffff857224 */ /* 0x000fca00078e0010 */
[----:B------:R1:W-:Y:S02]  /*1389c0*/  LDGSTS.E [R137+0x6700], desc[UR30][R132.64], P1 ;  /* 0x0670000084897fae */ /* 0x0003e400089a101e */
[----:B-1----:R-:W-:Y:S02]  /*1389d0*/  IMAD.MOV.U32 R132, RZ, RZ, R12 ;  /* 0x000000ffff847224 */ /* 0x002fe400078e000c */
[----:B--2---:R-:W-:Y:S01]  /*1389e0*/  IMAD.X R17, R17, 0x1, R2, P5 ;  /* 0x0000000111117824 */ /* 0x004fe200028e0602 */
[----:B---3--:R-:W-:-:S04]  /*1389f0*/  IADD3 R13, P5, PT, R13, R138, RZ ;  /* 0x0000008a0d0d7210 */ /* 0x008fc80007fbe0ff */
[----:B------:R1:W-:Y:S04]  /*138a00*/  STL [R1+0x7cb0], R17 ;  /* 0x007cb01101007387 */ /* 0x0003e80000100800 */
[----:B------:R-:W2:Y:S04]  /*138a10*/  LDL.LU R18, [R1+0x7cd4] ;  /* 0x007cd40001127983 */ /* 0x000ea80000300800 */
[----:B------:R-:W-:Y:S01]  /*138a20*/  STL [R1+0x7cbc], R13 ;  /* 0x007cbc0d01007387 */ /* 0x000fe20000100800 */
[----:B------:R-:W-:-:S03]  /*138a30*/  IMAD.MOV.U32 R133, RZ, RZ, R17 ;  /* 0x000000ffff857224 */ /* 0x000fc600078e0011 */
[----:B------:R-:W3:Y:S04]  /*138a40*/  LDL.LU R16, [R1+0x7cdc] ;  /* 0x007cdc0001107983 */ /* 0x000ee80000300800 */
[----:B------:R-:W3:Y:S04]  /*138a50*/  LDL.LU R14, [R1+0x7ce4] ;  /* 0x007ce400010e7983 */ /* 0x000ee80000300800 */
[----:B------:R-:W3:Y:S01]  /*138a60*/  LDL.LU R134, [R1+0x7cd0] ;  /* 0x007cd00001867983 */ /* 0x000ee20000300800 */
[----:B------:R-:W-:-:S03]  /*138a70*/  IADD3 R19, P1, PT, R19, R138, RZ ;  /* 0x0000008a13137210 */ /* 0x000fc60007f3e0ff */
[----:B------:R1:W-:Y:S01]  /*138a80*/  LDGSTS.E [R137+0x8000], desc[UR30][R132.64], P2 ;  /* 0x0800000084897fae */ /* 0x0003e200091a101e */
[----:B------:R-:W-:-:S03]  /*138a90*/  IMAD.X R15, R15, 0x1, R2, P5 ;  /* 0x000000010f0f7824 */ /* 0x000fc600028e0602 */
[----:B------:R-:W-:Y:S04]  /*138aa0*/  STL [R1+0x7cc4], R19 ;  /* 0x007cc41301007387 */ /* 0x000fe80000100800 */
[----:B------:R1:W-:Y:S04]  /*138ab0*/  STL [R1+0x7cb8], R15 ;  /* 0x007cb80f01007387 */ /* 0x0003e80000100800 */
[----:B-1----:R-:W3:Y:S01]  /*138ac0*/  LDL.LU R17, [R1+0x7cd8] ;  /* 0x007cd80001117983 */ /* 0x002ee20000300800 */
[----:B------:R-:W-:-:S03]  /*138ad0*/  IMAD.MOV.U32 R133, RZ, RZ, R15 ;  /* 0x000000ffff857224 */ /* 0x000fc600078e000f */
[----:B------:R-:W3:Y:S01]  /*138ae0*/  LDL.LU R12, [R1+0x7cec] ;  /* 0x007cec00010c7983 */ /* 0x000ee20000300800 */
[----:B------:R-:W-:-:S03]  /*138af0*/  IMAD.MOV.U32 R132, RZ, RZ, R13 ;  /* 0x000000ffff847224 */ /* 0x000fc600078e000d */
[----:B------:R-:W3:Y:S04]  /*138b00*/  LDL.LU R15, [R1+0x7ce0] ;  /* 0x007ce000010f7983 */ /* 0x000ee80000300800 */
[----:B------:R1:W-:Y:S01]  /*138b10*/  LDGSTS.E [R137+0x8100], desc[UR30][R132.64], P2 ;  /* 0x0810000084897fae */ /* 0x0003e200091a101e */
[----:B------:R-:W-:Y:S01]  /*138b20*/  IMAD.X R187, R187, 0x1, R2, P1 ;  /* 0x00000001bbbb7824 */ /* 0x000fe200008e0602 */
[----:B------:R-:W-:-:S05]  /*138b30*/  IADD3 R135, P5, PT, R135, R138, RZ ;  /* 0x0000008a87877210 */ /* 0x000fca0007fbe0ff */
[----:B------:R-:W-:Y:S04]  /*138b40*/  STL [R1+0x7ccc], R135 ;  /* 0x007ccc8701007387 */ /* 0x000fe80000100800 */
[----:B------:R-:W-:Y:S04]  /*138b50*/  STL [R1+0x7cc0], R187 ;  /* 0x007cc0bb01007387 */ /* 0x000fe80000100800 */
[----:B------:R-:W3:Y:S01]  /*138b60*/  LDL.LU R13, [R1+0x7ce8] ;  /* 0x007ce800010d7983 */ /* 0x000ee20000300800 */
[----:B-1----:R-:W-:-:S03]  /*138b70*/  IMAD.MOV.U32 R132, RZ, RZ, R19 ;  /* 0x000000ffff847224 */ /* 0x002fc600078e0013 */
[----:B------:R-:W3:Y:S01]  /*138b80*/  LDL.LU R19, [R1+0x6f60] ;  /* 0x006f600001137983 */ /* 0x000ee20000300800 */
[----:B------:R-:W-:Y:S02]  /*138b90*/  IMAD.MOV.U32 R133, RZ, RZ, R187 ;  /* 0x000000ffff857224 */ /* 0x000fe400078e00bb */
[----:B----4-:R-:W-:-:S03]  /*138ba0*/  IMAD.X R139, R139, 0x1, R2, P5 ;  /* 0x000000018b8b7824 */ /* 0x010fc600028e0602 */
[----:B------:R1:W-:Y:S02]  /*138bb0*/  LDGSTS.E [R137+0x8200], desc[UR30][R132.64], P2 ;  /* 0x0820000084897fae */ /* 0x0003e400091a101e */
[----:B-1----:R-:W-:Y:S02]  /*138bc0*/  IMAD.MOV.U32 R132, RZ, RZ, R135 ;  /* 0x000000ffff847224 */ /* 0x002fe400078e0087 */
[----:B------:R-:W-:-:S05]  /*138bd0*/  IMAD.MOV.U32 R133, RZ, RZ, R139 ;  /* 0x000000ffff857224 */ /* 0x000fca00078e008b */
[----:B------:R1:W-:Y:S01]  /*138be0*/  LDGSTS.E [R137+0x8300], desc[UR30][R132.64], P2 ;  /* 0x0830000084897fae */ /* 0x0003e200091a101e */
[-C--:B--2---:R-:W-:Y:S02]  /*138bf0*/  IADD3 R18, P1, PT, R18, R138.reuse, RZ ;  /* 0x0000008a12127210 */ /* 0x084fe40007f3e0ff */
[----:B---3--:R-:W-:-:S03]  /*138c00*/  IADD3 R16, P5, PT, R16, R138, RZ ;  /* 0x0000008a10107210 */ /* 0x008fc60007fbe0ff */
[----:B-1----:R-:W-:Y:S02]  /*138c10*/  IMAD.MOV.U32 R132, RZ, RZ, R18 ;  /* 0x000000ffff847224 */ /* 0x002fe400078e0012 */
[----:B------:R-:W-:Y:S01]  /*138c20*/  IMAD.X R134, R134, 0x1, R2, P1 ;  /* 0x0000000186867824 */ /* 0x000fe200008e0602 */
[----:B------:R-:W-:-:S03]  /*138c30*/  IADD3 R14, P1, PT, R14, R138, RZ ;  /* 0x0000008a0e0e7210 */ /* 0x000fc60007f3e0ff */
[----:B------:R-:W-:Y:S01]  /*138c40*/  IMAD.MOV.U32 R133, RZ, RZ, R134 ;  /* 0x000000ffff857224 */ /* 0x000fe200078e0086 */
[----:B------:R-:W-:Y:S04]  /*138c50*/  STL [R1+0x7cd4], R18 ;  /* 0x007cd41201007387 */ /* 0x000fe80000100800 */
[----:B------:R-:W-:Y:S04]  /*138c60*/  STL [R1+0x7cc8], R139 ;  /* 0x007cc88b01007387 */ /* 0x000fe80000100800 */
[----:B------:R1:W-:Y:S01]  /*138c70*/  LDGSTS.E [R137+0x8400], desc[UR30][R132.64], P2 ;  /* 0x0840000084897fae */ /* 0x0003e200091a101e */
[----:B------:R-:W-:Y:S01]  /*138c80*/  IMAD.X R17, R17, 0x1, R2, P5 ;  /* 0x0000000111117824 */ /* 0x000fe200028e0602 */
[----:B------:R-:W-:-:S02]  /*138c90*/  IADD3 R12, P5, PT, R12, R138, RZ ;  /* 0x0000008a0c0c7210 */ /* 0x000fc40007fbe0ff */
[----:B------:R-:W-:Y:S01]  /*138ca0*/  STL [R1+0x7cdc], R16 ;  /* 0x007cdc1001007387 */ /* 0x000fe20000100800 */
[----:B------:R-:W-:-:S03]  /*138cb0*/  IMAD.X R15, R15, 0x1, R2, P1 ;  /* 0x000000010f0f7824 */ /* 0x000fc600008e0602 */
[----:B------:R-:W-:Y:S01]  /*138cc0*/  STL [R1+0x7cd0], R134 ;  /* 0x007cd08601007387 */ /* 0x000fe20000100800 */
[----:B-1----:R-:W-:Y:S02]  /*138cd0*/  IMAD.MOV.U32 R132, RZ, RZ, R16 ;  /* 0x000000ffff847224 */ /* 0x002fe400078e0010 */
[----:B------:R-:W-:Y:S01]  /*138ce0*/  IMAD.MOV.U32 R133, RZ, RZ, R17 ;  /* 0x000000ffff857224 */ /* 0x000fe200078e0011 */
[----:B------:R1:W-:Y:S04]  /*138cf0*/  STL [R1+0x7ce4], R14 ;  /* 0x007ce40e01007387 */ /* 0x0003e80000100800 */
[----:B------:R-:W-:Y:S04]  /*138d00*/  STL [R1+0x7cd8], R17 ;  /* 0x007cd81101007387 */ /* 0x000fe80000100800 */
[----:B------:R-:W-:Y:S04]  /*138d10*/  STL [R1+0x7cec], R12 ;  /* 0x007cec0c01007387 */ /* 0x000fe80000100800 */
[----:B------:R2:W-:Y:S04]  /*138d20*/  STL [R1+0x7ce0], R15 ;  /* 0x007ce00f01007387 */ /* 0x0005e80000100800 */
[----:B------:R3:W-:Y:S01]  /*138d30*/  LDGSTS.E [R137+0x8500], desc[UR30][R132.64], P2 ;  /* 0x0850000084897fae */ /* 0x0007e200091a101e */
[----:B------:R-:W-:Y:S01]  /*138d40*/  IMAD.X R13, R13, 0x1, R2, P5 ;  /* 0x000000010d0d7824 */ /* 0x000fe200028e0602 */
[----:B------:R-:W-:Y:S01]  /*138d50*/  IADD3 R19, P1, PT, R19, R138, RZ ;  /* 0x0000008a13137210 */ /* 0x000fe20007f3e0ff */
[----:B---3--:R-:W-:-:S03]  /*138d60*/  IMAD.MOV.U32 R132, RZ, RZ, R14 ;  /* 0x000000ffff847224 */ /* 0x008fc600078e000e */
[----:B------:R3:W-:Y:S01]  /*138d70*/  STL [R1+0x7ce8], R13 ;  /* 0x007ce80d01007387 */ /* 0x0007e20000100800 */
[----:B------:R-:W-:-:S03]  /*138d80*/  IMAD.MOV.U32 R133, RZ, RZ, R15 ;  /* 0x000000ffff857224 */ /* 0x000fc600078e000f */
[----:B-1----:R-:W4:Y:S04]  /*138d90*/  LDL.LU R14, [R1+0x828] ;  /* 0x00082800010e7983 */ /* 0x002f280000300800 */
[----:B--2---:R-:W4:Y:S04]  /*138da0*/  LDL.LU R15, [R1+0x82c] ;  /* 0x00082c00010f7983 */ /* 0x004f280000300800 */
[----:B------:R-:W2:Y:S04]  /*138db0*/  LDL.LU R245, [R1+0x6f5c] ;  /* 0x006f5c0001f57983 */ /* 0x000ea80000300800 */
[----:B------:R-:W3:Y:S04]  /*138dc0*/  LDL.LU R244, [R1+0x6f64] ;  /* 0x006f640001f47983 */ /* 0x000ee80000300800 */
[----:B------:R-:W3:Y:S04]  /*138dd0*/  LDL.LU R241, [R1+0x6f68] ;  /* 0x006f680001f17983 */ /* 0x000ee80000300800 */
[----:B------:R-:W-:Y:S04]  /*138de0*/  STL [R1+0x6f60], R19 ;  /* 0x006f601301007387 */ /* 0x000fe80000100800 */
        /* <DEDUP_REMOVED lines=8> */
[----:B------:R1:W-:Y:S01]  /*138e70*/  LDGSTS.E [R137+0x8600], desc[UR30][R132.64], P2 ;  /* 0x0860000084897fae */ /* 0x0003e200091a101e */
[----:B------:R-:W-:-:S03]  /*138e80*/  ISETP.GT.AND P5, PT, R136, 0x20, PT ;  /* 0x000000208800780c */ /* 0x000fc60003fa4270 */
[----:B------:R-:W3:Y:S04]  /*138e90*/  LDL.LU R135, [R1+0x6f8c] ;  /* 0x006f8c0001877983 */ /* 0x000ee80000300800 */
[----:B------:R-:W3:Y:S01]  /*138ea0*/  LDL.LU R134, [R1+0x6f90] ;  /* 0x006f900001867983 */ /* 0x000ee20000300800 */
[----:B-1----:R-:W-:-:S03]  /*138eb0*/  IMAD.MOV.U32 R132, RZ, RZ, R12 ;  /* 0x000000ffff847224 */ /* 0x002fc600078e000c */
[----:B------:R-:W3:Y:S01]  /*138ec0*/  LDL.LU R17, [R1+0x6f98] ;  /* 0x006f980001117983 */ /* 0x000ee20000300800 */
[----:B------:R-:W-:-:S05]  /*138ed0*/  IMAD.MOV.U32 R133, RZ, RZ, R13 ;  /* 0x000000ffff857224 */ /* 0x000fca00078e000d */
[----:B------:R1:W-:Y:S01]  /*138ee0*/  LDGSTS.E [R137+0x8700], desc[UR30][R132.64], P2 ;  /* 0x0870000084897fae */ /* 0x0003e200091a101e */
[----:B------:R-:W-:-:S04]  /*138ef0*/  ISETP.GT.AND P2, PT, R136, 0x1c, PT ;  /* 0x0000001c8800780c */ /* 0x000fc80003f44270 */
[----:B-1----:R-:W-:Y:S02]  /*138f00*/  SEL R133, RZ, 0x4, !P2 ;  /* 0x00000004ff857807 */ /* 0x002fe40005000000 */
[----:B------:R-:W-:Y:S01]  /*138f10*/  SEL R132, RZ, 0x4, !P5 ;  /* 0x00000004ff847807 */ /* 0x000fe20006800000 */
[----:B----4-:R-:W-:Y:S01]  /*138f20*/  HMMA.1688.F32.TF32 R8, R128, R14, R8 ;  /* 0x0000000e8008723c */ /* 0x010fe20000081008 */
[----:B--2---:R-:W-:Y:S01]  /*138f30*/  IMAD.X R245, R245, 0x1, R2, P1 ;  /* 0x00000001f5f57824 */ /* 0x004fe200008e0602 */
[----:B---3--:R-:W-:-:S04]  /*138f40*/  IADD3 R241, P1, PT, R241, R138, RZ ;  /* 0x0000008af1f17210 */ /* 0x008fc80007f3e0ff */
[----:B------:R-:W-:Y:S01]  /*138f50*/  STL [R1+0x6f5c], R245 ;  /* 0x006f5cf501007387 */ /* 0x000fe20000100800 */
[----:B------:R-:W-:-:S03]  /*138f60*/  IMAD.X R244, R244, 0x1, R2, P1 ;  /* 0x00000001f4f47824 */ /* 0x000fc600008e0602 */
[----:B------:R-:W-:Y:S01]  /*138f70*/  STL [R1+0x6f68], R241 ;  /* 0x006f68f101007387 */ /* 0x000fe20000100800 */
[-C--:B------:R-:W-:Y:S02]  /*138f80*/  IADD3 R16, P6, PT, R16, R138.reuse, RZ ;  /* 0x0000008a10107210 */ /* 0x080fe40007fde0ff */
        /* <DEDUP_REMOVED lines=9> */
[----:B------:R-:W-:-:S03]  /*139020*/  IADD3 R18, P5, PT, R18, R138, RZ ;  /* 0x0000008a12127210 */ /* 0x000fc60007fbe0ff */
[----:B------:R-:W-:Y:S04]  /*139030*/  STL [R1+0x6f6c], R240 ;  /* 0x006f6cf001007387 */ /* 0x000fe80000100800 */
[----:B------:R-:W-:Y:S04]  /*139040*/  STL [R1+0x6f74], R237 ;  /* 0x006f74ed01007387 */ /* 0x000fe80000100800 */
[----:B------:R-:W2:Y:S04]  /*139050*/  LDL.LU.64 R14, [R1+0x85a8] ;  /* 0x0085a800010e7983 */ /* 0x000ea80000300a00 */
[----:B------:R-:W2:Y:S04]  /*139060*/  LDL.LU.64 R12, [R1+0x85a0] ;  /* 0x0085a000010c7983 */ /* 0x000ea80000300a00 */
[----:B------:R1:W-:Y:S04]  /*139070*/  STL.64 [R1+0x3530], R8 ;  /* 0x0035300801007387 */ /* 0x0003e80000100a00 */
[----:B------:R3:W-:Y:S04]  /*139080*/  STL.64 [R1+0x3538], R10 ;  /* 0x0035380a01007387 */ /* 0x0007e80000100a00 */
[----:B------:R-:W-:Y:S01]  /*139090*/  STL [R1+0x6f7c], R188 ;  /* 0x006f7cbc01007387 */ /* 0x000fe20000100800 */
[----:B-1----:R-:W-:-:S03]  /*1390a0*/  IMAD.MOV.U32 R8, RZ, RZ, R19 ;  /* 0x000000ffff087224 */ /* 0x002fc600078e0013 */
[----:B------:R-:W4:Y:S04]  /*1390b0*/  LDL.LU R19, [R1+0x6f94] ;  /* 0x006f940001137983 */ /* 0x000f280000300800 */
[----:B------:R1:W-:Y:S04]  /*1390c0*/  STL [R1+0x6f88], R18 ;  /* 0x006f881201007387 */ /* 0x0003e80000100800 */
[----:B---3--:R-:W3:Y:S01]  /*1390d0*/  LDL.LU R10, [R1+0x7060] ;  /* 0x00706000010a7983 */ /* 0x008ee20000300800 */
[----:B------:R-:W-:-:S05]  /*1390e0*/  IMAD.MOV.U32 R9, RZ, RZ, R245 ;  /* 0x000000ffff097224 */ /* 0x000fca00078e00f5 */
[----:B------:R1:W-:Y:S01]  /*1390f0*/  LDGSTS.E [R137+0xa000], desc[UR30][R8.64], P3 ;  /* 0x0a00000008897fae */ /* 0x0003e200099a101e */
[----:B------:R-:W-:Y:S01]  /*139100*/  IMAD.X R139, R139, 0x1, R2, P5 ;  /* 0x000000018b8b7824 */ /* 0x000fe200028e0602 */
[----:B------:R-:W-:Y:S01]  /*139110*/  SEL R132, R132, RZ, !P0 ;  /* 0x000000ff84847207 */ /* 0x000fe20004000000 */
[----:B-1----:R-:W-:Y:S02]  /*139120*/  IMAD.MOV.U32 R8, RZ, RZ, R241 ;  /* 0x000000ffff087224 */ /* 0x002fe400078e00f1 */
[----:B------:R-:W-:-:S05]  /*139130*/  IMAD.MOV.U32 R9, RZ, RZ, R244 ;  /* 0x000000ffff097224 */ /* 0x000fca00078e00f4 */
[----:B------:R1:W-:Y:S01]  /*139140*/  LDGSTS.E [R137+0xa100], desc[UR30][R8.64], P3 ;  /* 0x0a10000008897fae */ /* 0x0003e200099a101e */
[-C--:B------:R-:W-:Y:S02]  /*139150*/  IADD3 R134, P5, PT, R134, R138.reuse, RZ ;  /* 0x0000008a86867210 */ /* 0x080fe40007fbe0ff */
[----:B------:R-:W-:Y:S01]  /*139160*/  ISETP.NE.U32.AND P2, PT, R132, RZ, PT ;  /* 0x000000ff8400720c */ /* 0x000fe20003f45070 */
[----:B------:R-:W-:Y:S01]  /*139170*/  STL [R1+0x6f84], R139 ;  /* 0x006f848b01007387 */ /* 0x000fe20000100800 */
[----:B-1----:R-:W-:Y:S02]  /*139180*/  IMAD.MOV.U32 R8, RZ, RZ, R16 ;  /* 0x000000ffff087224 */ /* 0x002fe400078e0010 */
[----:B------:R-:W-:Y:S01]  /*139190*/  IMAD.MOV.U32 R9, RZ, RZ, R240 ;  /* 0x000000ffff097224 */ /* 0x000fe200078e00f0 */
[----:B------:R-:W-:Y:S04]  /*1391a0*/  STL [R1+0x6f90], R134 ;  /* 0x006f908601007387 */ /* 0x000fe80000100800 */
[----:B------:R1:W-:Y:S01]  /*1391b0*/  LDGSTS.E [R137+0xa200], desc[UR30][R8.64], P3 ;  /* 0x0a20000008897fae */ /* 0x0003e200099a101e */
[----:B------:R-:W-:Y:S01]  /*1391c0*/  IMAD.X R135, R135, 0x1, R2, P5 ;  /* 0x0000000187877824 */ /* 0x000fe200028e0602 */
[----:B------:R-:W-:-:S02]  /*1391d0*/  IADD3 R17, P5, PT, R17, R138, RZ ;  /* 0x0000008a11117210 */ /* 0x000fc40007fbe0ff */
[----:B------:R-:W2:Y:S04]  /*1391e0*/  LDL.LU R132, [R1+0x705c] ;  /* 0x00705c0001847983 */ /* 0x000ea80000300800 */
[----:B------:R-:W2:Y:S01]  /*1391f0*/  LDL.LU R16, [R1+0x7068] ;  /* 0x0070680001107983 */ /* 0x000ea20000300800 */
[----:B-1----:R-:W-:Y:S02]  /*139200*/  IMAD.MOV.U32 R8, RZ, RZ, R236 ;  /* 0x000000ffff087224 */ /* 0x002fe400078e00ec */
[----:B------:R-:W-:-:S05]  /*139210*/  IMAD.MOV.U32 R9, RZ, RZ, R237 ;  /* 0x000000ffff097224 */ /* 0x000fca00078e00ed */
[----:B------:R1:W-:Y:S04]  /*139220*/  LDGSTS.E [R137+0xa300], desc[UR30][R8.64], P3 ;  /* 0x0a30000008897fae */ /* 0x0003e800099a101e */
[----:B------:R3:W-:Y:S01]  /*139230*/  STL [R1+0x6f8c], R135 ;  /* 0x006f8c8701007387 */ /* 0x0007e20000100800 */
[----:B-1----:R-:W-:Y:S02]  /*139240*/  IMAD.MOV.U32 R8, RZ, RZ, R187 ;  /* 0x000000ffff087224 */ /* 0x002fe400078e00bb */
[----:B------:R-:W-:Y:S01]  /*139250*/  IMAD.MOV.U32 R9, RZ, RZ, R188 ;  /* 0x000000ffff097224 */ /* 0x000fe200078e00bc */
[----:B------:R-:W-:Y:S04]  /*139260*/  STL [R1+0x6f98], R17 ;  /* 0x006f981101007387 */ /* 0x000fe80000100800 */
[----:B------:R1:W-:Y:S04]  /*139270*/  LDGSTS.E [R137+0xa400], desc[UR30][R8.64], P3 ;  /* 0x0a40000008897fae */ /* 0x0003e800099a101e */
[----:B------:R-:W2:Y:S01]  /*139280*/  LDL.LU R11, [R1+0x7070] ;  /* 0x00707000010b7983 */ /* 0x000ea20000300800 */
[----:B-1----:R-:W-:-:S02]  /*139290*/  IMAD.MOV.U32 R8, RZ, RZ, R18 ;  /* 0x000000ffff087224 */ /* 0x002fc400078e0012 */
[----:B------:R-:W-:Y:S01]  /*1392a0*/  IMAD.MOV.U32 R9, RZ, RZ, R139 ;  /* 0x000000ffff097224 */ /* 0x000fe200078e008b */
[----:B------:R-:W2:Y:S04]  /*1392b0*/  LDL.LU R18, [R1+0x7064] ;  /* 0x0070640001127983 */ /* 0x000ea80000300800 */
[----:B------:R1:W-:Y:S02]  /*1392c0*/  LDGSTS.E [R137+0xa500], desc[UR30][R8.64], P3 ;  /* 0x0a50000008897fae */ /* 0x0003e400099a101e */
[----:B-1----:R-:W-:Y:S02]  /*1392d0*/  IMAD.MOV.U32 R9, RZ, RZ, R135 ;  /* 0x000000ffff097224 */ /* 0x002fe400078e0087 */
[----:B----4-:R-:W-:Y:S01]  /*1392e0*/  IMAD.X R19, R19, 0x1, R2, P5 ;  /* 0x0000000113137824 */ /* 0x010fe200028e0602 */
[----:B---3--:R-:W-:-:S04]  /*1392f0*/  IADD3 R10, P5, PT, R10, R138, RZ ;  /* 0x0000008a0a0a7210 */ /* 0x008fc80007fbe0ff */
[----:B------:R1:W-:Y:S04]  /*139300*/  STL [R1+0x6f94], R19 ;  /* 0x006f941301007387 */ /* 0x0003e80000100800 */
[----:B------:R-:W-:Y:S04]  /*139310*/  STL [R1+0x7060], R10 ;  /* 0x0070600a01007387 */ /* 0x000fe80000100800 */
[----:B------:R-:W3:Y:S04]  /*139320*/  LDL.LU R187, [R1+0x706c] ;  /* 0x00706c0001bb7983 */ /* 0x000ee80000300800 */
[----:B------:R-:W4:Y:S01]  /*139330*/  LDL.LU R135, [R1+0x7078] ;  /* 0x0070780001877983 */ /* 0x000f220000300800 */
[----:B------:R-:W-:Y:S01]  /*139340*/  IMAD.MOV.U32 R8, RZ, RZ, R134 ;  /* 0x000000ffff087224 */ /* 0x000fe200078e0086 */
[----:B------:R-:W-:-:S02]  /*139350*/  SEL R133, R133, RZ, !P0 ;  /* 0x000000ff85857207 */ /* 0x000fc40004000000 */
[----:B------:R-:W4:Y:S04]  /*139360*/  LDL.LU R139, [R1+0x7074] ;  /* 0x00707400018b7983 */ /* 0x000f280000300800 */
[----:B------:R1:W-:Y:S01]  /*139370*/  LDGSTS.E [R137+0xa600], desc[UR30][R8.64], P3 ;  /* 0x0a60000008897fae */ /* 0x0003e200099a101e */
[----:B------:R-:W-:Y:S01]  /*139380*/  ISETP.NE.U32.AND P1, PT, R133, RZ, PT ;  /* 0x000000ff8500720c */ /* 0x000fe20003f25070 */
[----:B-1----:R-:W-:Y:S02]  /*139390*/  IMAD.MOV.U32 R8, RZ, RZ, R17 ;  /* 0x000000ffff087224 */ /* 0x002fe400078e0011 */
[----:B------:R-:W-:-:S05]  /*1393a0*/  IMAD.MOV.U32 R9, RZ, RZ, R19 ;  /* 0x000000ffff097224 */ /* 0x000fca00078e0013 */
[----:B------:R1:W-:Y:S01]  /*1393b0*/  LDGSTS.E [R137+0xa700], desc[UR30][R8.64], P3 ;  /* 0x0a70000008897fae */ /* 0x0003e200099a101e */
[----:B--2---:R-:W-:Y:S01]  /*1393c0*/  IMAD.X R132, R132, 0x1, R2, P5 ;  /* 0x0000000184847824 */ /* 0x004fe200028e0602 */
[----:B------:R-:W-:-:S04]  /*1393d0*/  IADD3 R16, P5, PT, R16, R138, RZ ;  /* 0x0000008a10107210 */ /* 0x000fc80007fbe0ff */
[----:B------:R2:W-:Y:S04]  /*1393e0*/  STL [R1+0x705c], R132 ;  /* 0x00705c8401007387 */ /* 0x0005e80000100800 */
[----:B------:R-:W4:Y:S04]  /*1393f0*/  LDL.LU R133, [R1+0x7080] ;  /* 0x0070800001857983 */ /* 0x000f280000300800 */
[----:B------:R-:W-:Y:S01]  /*139400*/  STL [R1+0x7068], R16 ;  /* 0x0070681001007387 */ /* 0x000fe20000100800 */
[----:B-1----:R-:W-:-:S03]  /*139410*/  IMAD.MOV.U32 R8, RZ, RZ, R10 ;  /* 0x000000ffff087224 */ /* 0x002fc600078e000a */
[----:B------:R-:W4:Y:S01]  /*139420*/  LDL.LU R19, [R1+0x7088] ;  /* 0x0070880001137983 */ /* 0x000f220000300800 */
[----:B------:R-:W-:-:S03]  /*139430*/  IMAD.MOV.U32 R9, RZ, RZ, R132 ;  /* 0x000000ffff097224 */ /* 0x000fc600078e0084 */
[----:B------:R-:W4:Y:S04]  /*139440*/  LDL.LU R17, [R1+0x7090] ;  /* 0x0070900001117983 */ /* 0x000f280000300800 */
[----:B------:R-:W4:Y:S04]  /*139450*/  LDL.LU R134, [R1+0x707c] ;  /* 0x00707c0001867983 */ /* 0x000f280000300800 */
[----:B------:R1:W-:Y:S01]  /*139460*/  LDGSTS.E [R137+0xc000], desc[UR30][R8.64], P4 ;  /* 0x0c00000008897fae */ /* 0x0003e2000a1a101e */
[----:B------:R-:W-:-:S05]  /*139470*/  IADD3 R11, P3, PT, R11, R138, RZ ;  /* 0x0000008a0b0b7210 */ /* 0x000fca0007f7e0ff */
[----:B------:R-:W-:Y:S01]  /*139480*/  STL [R1+0x7070], R11 ;  /* 0x0070700b01007387 */ /* 0x000fe20000100800 */
[----:B------:R-:W-:-:S05]  /*139490*/  IMAD.X R18, R18, 0x1, R2, P5 ;  /* 0x0000000112127824 */ /* 0x000fca00028e0602 */
[----:B------:R2:W-:Y:S01]  /*1394a0*/  STL [R1+0x7064], R18 ;  /* 0x0070641201007387 */ /* 0x0005e20000100800 */
[----:B-1----:R-:W-:-:S03]  /*1394b0*/  IMAD.MOV.U32 R9, RZ, RZ, R18 ;  /* 0x000000ffff097224 */ /* 0x002fc600078e0012 */
[----:B--2---:R-:W2:Y:S04]  /*1394c0*/  LDL.LU R132, [R1+0x7084] ;  /* 0x0070840001847983 */ /* 0x004ea80000300800 */
[----:B------:R-:W2:Y:S01]  /*1394d0*/  LDL.LU R10, [R1+0x7098] ;  /* 0x00709800010a7983 */ /* 0x000ea20000300800 */
[----:B------:R-:W-:-:S03]  /*1394e0*/  IMAD.MOV.U32 R8, RZ, RZ, R16 ;  /* 0x000000ffff087224 */ /* 0x000fc600078e0010 */
[----:B------:R-:W2:Y:S04]  /*1394f0*/  LDL.LU R18, [R1+0x708c] ;  /* 0x00708c0001127983 */ /* 0x000ea80000300800 */
[----:B------:R1:W-:Y:S02]  /*139500*/  LDGSTS.E [R137+0xc100], desc[UR30][R8.64], P4 ;  /* 0x0c10000008897fae */ /* 0x0003e4000a1a101e */
[----:B-1----:R-:W-:Y:S02]  /*139510*/  IMAD.MOV.U32 R8, RZ, RZ, R11 ;  /* 0x000000ffff087224 */ /* 0x002fe400078e000b */
[----:B---3--:R-:W-:Y:S01]  /*139520*/  IMAD.X R187, R187, 0x1, R2, P3 ;  /* 0x00000001bbbb7824 */ /* 0x008fe200018e0602 */
[----:B----4-:R-:W-:-:S05]  /*139530*/  IADD3 R135, P5, PT, R135, R138, RZ ;  /* 0x0000008a87877210 */ /* 0x010fca0007fbe0ff */
[----:B------:R-:W-:Y:S04]  /*139540*/  STL [R1+0x7078], R135 ;  /* 0x0070788701007387 */ /* 0x000fe80000100800 */
[----:B------:R-:W-:Y:S04]  /*139550*/  STL [R1+0x706c], R187 ;  /* 0x00706cbb01007387 */ /* 0x000fe80000100800 */
[----:B------:R-:W3:Y:S04]  /*139560*/  LDL.LU R16, [R1+0x7094] ;  /* 0x0070940001107983 */ /* 0x000ee80000300800 */
[----:B------:R-:W4:Y:S01]  /*139570*/  LDL.LU R11, [R1+0x7160] ;  /* 0x00716000010b7983 */ /* 0x000f220000300800 */
[----:B------:R-:W-:-:S02]  /*139580*/  IMAD.MOV.U32 R9, RZ, RZ, R187 ;  /* 0x000000ffff097224 */ /* 0x000fc400078e00bb */
[----:B------:R-:W-:-:S03]  /*139590*/  IMAD.X R139, R139, 0x1, R2, P5 ;  /* 0x000000018b8b7824 */ /* 0x000fc600028e0602 */
[----:B------:R1:W-:Y:S02]  /*1395a0*/  LDGSTS.E [R137+0xc200], desc[UR30][R8.64], P4 ;  /* 0x0c20000008897fae */ /* 0x0003e4000a1a101e */
[----:B-1----:R-:W-:Y:S02]  /*1395b0*/  IMAD.MOV.U32 R8, RZ, RZ, R135 ;  /* 0x000000ffff087224 */ /* 0x002fe400078e0087 */
[----:B------:R-:W-:-:S05]  /*1395c0*/  IMAD.MOV.U32 R9, RZ, RZ, R139 ;  /* 0x000000ffff097224 */ /* 0x000fca00078e008b */
[----:B------:R1:W-:Y:S01]  /*1395d0*/  LDGSTS.E [R137+0xc300], desc[UR30][R8.64], P4 ;  /* 0x0c30000008897fae */ /* 0x0003e2000a1a101e */
[-C--:B------:R-:W-:Y:S02]  /*1395e0*/  IADD3 R133, P3, PT, R133, R138.reuse, RZ ;  /* 0x0000008a85857210 */ /* 0x080fe40007f7e0ff */
[----:B------:R-:W-:-:S03]  /*1395f0*/  IADD3 R19, P5, PT, R19, R138, RZ ;  /* 0x0000008a13137210 */ /* 0x000fc60007fbe0ff */
[----:B-1----:R-:W-:Y:S02]  /*139600*/  IMAD.MOV.U32 R8, RZ, RZ, R133 ;  /* 0x000000ffff087224 */ /* 0x002fe400078e0085 */
[----:B------:R-:W-:Y:S01]  /*139610*/  IMAD.X R134, R134, 0x1, R2, P3 ;  /* 0x0000000186867824 */ /* 0x000fe200018e0602 */
[----:B------:R-:W-:-:S03]  /*139620*/  IADD3 R17, P3, PT, R17, R138, RZ ;  /* 0x0000008a11117210 */ /* 0x000fc60007f7e0ff */
[----:B------:R-:W-:Y:S01]  /*139630*/  IMAD.MOV.U32 R9, RZ, RZ, R134 ;  /* 0x000000ffff097224 */ /* 0x000fe200078e0086 */
[----:B------:R-:W-:Y:S04]  /*139640*/  STL [R1+0x7080], R133 ;  /* 0x0070808501007387 */ /* 0x000fe80000100800 */
[----:B------:R-:W-:Y:S04]  /*139650*/  STL [R1+0x7074], R139 ;  /* 0x0070748b01007387 */ /* 0x000fe80000100800 */
[----:B------:R1:W-:Y:S04]  /*139660*/  LDGSTS.E [R137+0xc400], desc[UR30][R8.64], P4 ;  /* 0x0c40000008897fae */ /* 0x0003e8000a1a101e */
[----:B------:R-:W-:Y:S04]  /*139670*/  STL [R1+0x7088], R19 ;  /* 0x0070881301007387 */ /* 0x000fe80000100800 */
[----:B------:R-:W-:Y:S01]  /*139680*/  STL [R1+0x707c], R134 ;  /* 0x00707c8601007387 */ /* 0x000fe20000100800 */
[----:B-1----:R-:W-:-:S03]  /*139690*/  IMAD.MOV.U32 R8, RZ, RZ, R19 ;  /* 0x000000ffff087224 */ /* 0x002fc600078e0013 */
[----:B------:R-:W-:Y:S01]  /*1396a0*/  STL [R1+0x7090], R17 ;  /* 0x0070901101007387 */ /* 0x000fe20000100800 */
[----:B--2---:R-:W-:Y:S01]  /*1396b0*/  IMAD.X R132, R132, 0x1, R2, P5 ;  /* 0x0000000184847824 */ /* 0x004fe200028e0602 */
[----:B------:R-:W-:-:S03]  /*1396c0*/  IADD3 R10, P5, PT, R10, R138, RZ ;  /* 0x0000008a0a0a7210 */ /* 0x000fc60007fbe0ff */
[----:B------:R-:W-:Y:S02]  /*1396d0*/  IMAD.MOV.U32 R9, RZ, RZ, R132 ;  /* 0x000000ffff097224 */ /* 0x000fe400078e0084 */
[----:B------:R-:W-:Y:S01]  /*1396e0*/  IMAD.X R18, R18, 0x1, R2, P3 ;  /* 0x0000000112127824 */ /* 0x000fe200018e0602 */
[----:B------:R-:W-:Y:S04]  /*1396f0*/  STL [R1+0x7084], R132 ;  /* 0x0070848401007387 */ /* 0x000fe80000100800 */
[----:B------:R-:W-:Y:S04]  /*139700*/  STL [R1+0x7098], R10 ;  /* 0x0070980a01007387 */ /* 0x000fe80000100800 */
[----:B------:R1:W-:Y:S04]  /*139710*/  STL [R1+0x708c], R18 ;  /* 0x00708c1201007387 */ /* 0x0003e80000100800 */
[----:B------:R2:W-:Y:S02]  /*139720*/  LDGSTS.E [R137+0xc500], desc[UR30][R8.64], P4 ;  /* 0x0c50000008897fae */ /* 0x0005e4000a1a101e */
[----:B--2---:R-:W-:-:S02]  /*139730*/  IMAD.MOV.U32 R9, RZ, RZ, R18 ;  /* 0x000000ffff097224 */ /* 0x004fc400078e0012 */
[----:B------:R-:W-:-:S05]  /*139740*/  IMAD.MOV.U32 R8, RZ, RZ, R17 ;  /* 0x000000ffff087224 */ /* 0x000fca00078e0011 */
[----:B------:R2:W-:Y:S02]  /*139750*/  LDGSTS.E [R137+0xc600], desc[UR30][R8.64], P4 ;  /* 0x0c60000008897fae */ /* 0x0005e4000a1a101e */
[----:B--2---:R-:W-:Y:S02]  /*139760*/  IMAD.MOV.U32 R8, RZ, RZ, R10 ;  /* 0x000000ffff087224 */ /* 0x004fe400078e000a */
[----:B---3--:R-:W-:Y:S01]  /*139770*/  IMAD.X R16, R16, 0x1, R2, P5 ;  /* 0x0000000110107824 */ /* 0x008fe200028e0602 */
[----:B----4-:R-:W-:-:S04]  /*139780*/  IADD3 R11, P3, PT, R11, R138, RZ ;  /* 0x0000008a0b0b7210 */ /* 0x010fc80007f7e0ff */
[----:B------:R2:W-:Y:S04]  /*139790*/  STL [R1+0x7094], R16 ;  /* 0x0070941001007387 */ /* 0x0005e80000100800 */
[----:B-1----:R-:W3:Y:S04]  /*1397a0*/  LDL.LU R18, [R1+0x818] ;  /* 0x0008180001127983 */ /* 0x002ee80000300800 */
[----:B------:R-:W3:Y:S04]  /*1397b0*/  LDL.LU R19, [R1+0x81c] ;  /* 0x00081c0001137983 */ /* 0x000ee80000300800 */
[----:B------:R-:W4:Y:S04]  /*1397c0*/  LDL.LU R188, [R1+0x715c] ;  /* 0x00715c0001bc7983 */ /* 0x000f280000300800 */
[----:B------:R-:W2:Y:S04]  /*1397d0*/  LDL.LU R187, [R1+0x7164] ;  /* 0x0071640001bb7983 */ /* 0x000ea80000300800 */
[----:B------:R-:W2:Y:S04]  /*1397e0*/  LDL.LU R245, [R1+0x7168] ;  /* 0x0071680001f57983 */ /* 0x000ea80000300800 */
[----:B------:R-:W-:Y:S04]  /*1397f0*/  STL [R1+0x7160], R11 ;  /* 0x0071600b01007387 */ /* 0x000fe80000100800 */
        /* <DEDUP_REMOVED lines=8> */
[----:B------:R-:W-:Y:S01]  /*139880*/  IMAD.MOV.U32 R9, RZ, RZ, R16 ;  /* 0x000000ffff097224 */ /* 0x000fe200078e0010 */
[----:B------:R-:W-:-:S02]  /*139890*/  ISETP.GT.AND P5, PT, R136, 0x28, PT ;  /* 0x000000288800780c */ /* 0x000fc40003fa4270 */
[----:B------:R-:W2:Y:S04]  /*1398a0*/  LDL.LU R135, [R1+0x718c] ;  /* 0x00718c0001877983 */ /* 0x000ea80000300800 */
[----:B------:R1:W-:Y:S01]  /*1398b0*/  LDGSTS.E [R137+0xc700], desc[UR30][R8.64], P4 ;  /* 0x0c70000008897fae */ /* 0x0003e2000a1a101e */
[----:B------:R-:W-:-:S03]  /*1398c0*/  ISETP.GT.AND P4, PT, R136, 0x24, PT ;  /* 0x000000248800780c */ /* 0x000fc60003f84270 */
[----:B------:R-:W2:Y:S04]  /*1398d0*/  LDL.LU R134, [R1+0x7190] ;  /* 0x0071900001867983 */ /* 0x000ea80000300800 */
[----:B------:R-:W2:Y:S01]  /*1398e0*/  LDL.LU R133, [R1+0x7198] ;  /* 0x0071980001857983 */ /* 0x000ea20000300800 */
[----:B-1----:R-:W-:Y:S02]  /*1398f0*/  SEL R9, RZ, 0x4, !P4 ;  /* 0x00000004ff097807 */ /* 0x002fe40006000000 */
[----:B------:R-:W-:Y:S02]  /*139900*/  SEL R8, RZ, 0x4, !P5 ;  /* 0x00000004ff087807 */ /* 0x000fe40006800000 */
[----:B------:R-:W-:Y:S02]  /*139910*/  SEL R9, R9, RZ, !P0 ;  /* 0x000000ff09097207 */ /* 0x000fe40004000000 */
[----:B------:R-:W-:Y:S01]  /*139920*/  SEL R8, R8, RZ, !P0 ;  /* 0x000000ff08087207 */ /* 0x000fe20004000000 */
[----:B---3--:R-:W-:Y:S01]  /*139930*/  HMMA.1688.F32.TF32 R12, R128, R18, R12 ;  /* 0x00000012800c723c */ /* 0x008fe2000008100c */
[----:B----4-:R-:W-:Y:S01]  /*139940*/  IMAD.X R188, R188, 0x1, R2, P3 ;  /* 0x00000001bcbc7824 */ /* 0x010fe200018e0602 */
[----:B--2---:R-:W-:-:S04]  /*139950*/  IADD3 R245, P3, PT, R245, R138, RZ ;  /* 0x0000008af5f57210 */ /* 0x004fc80007f7e0ff */
[----:B------:R1:W-:Y:S01]  /*139960*/  STL [R1+0x715c], R188 ;  /* 0x00715cbc01007387 */ /* 0x0003e20000100800 */
[----:B------:R-:W-:-:S03]  /*139970*/  IMAD.X R187, R187, 0x1, R2, P3 ;  /* 0x00000001bbbb7824 */ /* 0x000fc600018e0602 */
[----:B------:R-:W-:Y:S01]  /*139980*/  STL [R1+0x7168], R245 ;  /* 0x007168f501007387 */ /* 0x000fe20000100800 */
[-C--:B------:R-:W-:Y:S02]  /*139990*/  IADD3 R132, P6, PT, R132, R138.reuse, RZ ;  /* 0x0000008a84847210 */ /* 0x080fe40007fde0ff */
[----:B------:R-:W-:-:S03]  /*1399a0*/  IADD3 R240, P4, PT, R240, R138, RZ ;  /* 0x0000008af0f07210 */ /* 0x000fc60007f9e0ff */
[--C-:B------:R-:W-:Y:S01]  /*1399b0*/  IMAD.X R244, R244, 0x1, R2.reuse, P6 ;  /* 0x00000001f4f47824 */ /* 0x100fe200030e0602 */
[----:B------:R-:W-:Y:S01]  /*1399c0*/  STL [R1+0x7170], R132 ;  /* 0x0071708401007387 */ /* 0x000fe20000100800 */
[----:B------:R-:W-:Y:S01]  /*1399d0*/  IMAD.X R241, R241, 0x1, R2, P4 ;  /* 0x00000001f1f17824 */ /* 0x000fe200020e0602 */
[----:B------:R-:W-:Y:S02]  /*1399e0*/  IADD3 R10, P5, PT, R10, R138, RZ ;  /* 0x0000008a0a0a7210 */ /* 0x000fe40007fbe0ff */
[----:B------:R-:W-:Y:S04]  /*1399f0*/  STL [R1+0x7164], R187 ;  /* 0x007164bb01007387 */ /* 0x000fe80000100800 */
[----:B------:R-:W-:Y:S01]  /*139a00*/  STL [R1+0x7178], R240 ;  /* 0x007178f001007387 */ /* 0x000fe20000100800 */
[----:B------:R-:W-:-:S03]  /*139a10*/  ISETP.NE.U32.AND P3, PT, R9, RZ, PT ;  /* 0x000000ff0900720c */ /* 0x000fc60003f65070 */
[----:B------:R-:W-:Y:S01]  /*139a20*/  STL [R1+0x7180], R10 ;  /* 0x0071800a01007387 */ /* 0x000fe20000100800 */
[----:B------:R-:W-:-:S03]  /*139a30*/  IMAD.X R237, R237, 0x1, R2, P5 ;  /* 0x00000001eded7824 */ /* 0x000fc600028e0602 */
[----:B------:R-:W-:Y:S01]  /*139a40*/  STL [R1+0x716c], R244 ;  /* 0x00716cf401007387 */ /* 0x000fe20000100800 */
[----:B------:R-:W-:-:S03]  /*139a50*/  IMAD.MOV.U32 R9, RZ, RZ, R188 ;  /* 0x000000ffff097224 */ /* 0x000fc600078e00bc */
[----:B------:R-:W-:Y:S01]  /*139a60*/  STL [R1+0x7174], R241 ;  /* 0x007174f101007387 */ /* 0x000fe20000100800 */
[----:B------:R-:W-:-:S03]  /*139a70*/  IADD3 R139, P5, PT, R139, R138, RZ ;  /* 0x0000008a8b8b7210 */ /* 0x000fc60007fbe0ff */
[----:B------:R-:W2:Y:S04]  /*139a80*/  LDL.LU.64 R18, [R1+0x8598] ;  /* 0x0085980001127983 */ /* 0x000ea80000300a00 */
[----:B------:R-:W2:Y:S04]  /*139a90*/  LDL.LU.64 R16, [R1+0x8590] ;  /* 0x0085900001107983 */ /* 0x000ea80000300a00 */
[----:B-1----:R-:W3:Y:S01]  /*139aa0*/  LDL.LU R188, [R1+0x858c] ;  /* 0x00858c0001bc7983 */ /* 0x002ee20000300800 */
[----:B------:R-:W-:-:S03]  /*139ab0*/  ISETP.NE.U32.AND P4, PT, R8, RZ, PT ;  /* 0x000000ff0800720c */ /* 0x000fc60003f85070 */
[----:B------:R1:W-:Y:S01]  /*139ac0*/  STL.64 [R1+0x34d0], R12 ;  /* 0x0034d00c01007387 */ /* 0x0003e20000100a00 */
[----:B------:R-:W-:-:S03]  /*139ad0*/  IMAD.MOV.U32 R8, RZ, RZ, R11 ;  /* 0x000000ffff087224 */ /* 0x000fc600078e000b */
[----:B------:R4:W-:Y:S04]  /*139ae0*/  STL.64 [R1+0x34d8], R14 ;  /* 0x0034d80e01007387 */ /* 0x0009e80000100a00 */
[----:B------:R-:W-:Y:S04]  /*139af0*/  STL [R1+0x717c], R237 ;  /* 0x00717ced01007387 */ /* 0x000fe80000100800 */
[----:B-1----:R-:W2:Y:S04]  /*139b00*/  LDL.LU R13, [R1+0x7194] ;  /* 0x00719400010d7983 */ /* 0x002ea80000300800 */
[----:B------:R-:W-:Y:S04]  /*139b10*/  STL [R1+0x7188], R139 ;  /* 0x0071888b01007387 */ /* 0x000fe80000100800 */
[----:B------:R-:W3:Y:S04]  /*139b20*/  LDL.LU R11, [R1+0x7260] ;  /* 0x00726000010b7983 */ /* 0x000ee80000300800 */
[----:B------:R1:W-:Y:S01]  /*139b30*/  LDGSTS.E [R137+0xe000], desc[UR30][R8.64], P1 ;  /* 0x0e00000008897fae */ /* 0x0003e200089a101e */
[----:B------:R-:W-:Y:S01]  /*139b40*/  IMAD.X R236, R236, 0x1, R2, P5 ;  /* 0x00000001ecec7824 */ /* 0x000fe200028e0602 */
[----:B------:R-:W-:Y:S01]  /*139b50*/  IADD3 R134, P5, PT, R134, R138, RZ ;  /* 0x0000008a86867210 */ /* 0x000fe20007fbe0ff */
[----:B-1----:R-:W-:-:S02]  /*139b60*/  IMAD.MOV.U32 R8, RZ, RZ, R245 ;  /* 0x000000ffff087224 */ /* 0x002fc400078e00f5 */
[----:B------:R-:W-:Y:S02]  /*139b70*/  IMAD.MOV.U32 R9, RZ, RZ, R187 ;  /* 0x000000ffff097224 */ /* 0x000fe400078e00bb */
[----:B------:R-:W3:Y:S04]  /*139b80*/  LDL.LU R187, [R1+0x8588] ;  /* 0x0085880001bb7983 */ /* 0x000ee80000300800 */
[----:B------:R1:W-:Y:S04]  /*139b90*/  LDGSTS.E [R137+0xe100], desc[UR30][R8.64], P1 ;  /* 0x0e10000008897fae */ /* 0x0003e800089a101e */
[----:B------:R2:W-:Y:S01]  /*139ba0*/  STL [R1+0x7184], R236 ;  /* 0x007184ec01007387 */ /* 0x0005e20000100800 */
[----:B-1----:R-:W-:-:S02]  /*139bb0*/  IMAD.MOV.U32 R8, RZ, RZ, R132 ;  /* 0x000000ffff087224 */ /* 0x002fc400078e0084 */
[----:B------:R-:W-:Y:S01]  /*139bc0*/  IMAD.MOV.U32 R9, RZ, RZ, R244 ;  /* 0x000000ffff097224 */ /* 0x000fe200078e00f4 */
[----:B------:R-:W-:Y:S04]  /*139bd0*/  STL [R1+0x7190], R134 ;  /* 0x0071908601007387 */ /* 0x000fe80000100800 */
[----:B------:R1:W-:Y:S01]  /*139be0*/  LDGSTS.E [R137+0xe200], desc[UR30][R8.64], P1 ;  /* 0x0e20000008897fae */ /* 0x0003e200089a101e */
[----:B------:R-:W-:-:S03]  /*139bf0*/  IMAD.X R135, R135, 0x1, R2, P5 ;  /* 0x0000000187877824 */ /* 0x000fc600028e0602 */
[----:B------:R-:W3:Y:S01]  /*139c00*/  LDL.LU R132, [R1+0x725c] ;  /* 0x00725c0001847983 */ /* 0x000ee20000300800 */
[----:B------:R-:W-:-:S03]  /*139c10*/  IADD3 R133, P5, PT, R133, R138, RZ ;  /* 0x0000008a85857210 */ /* 0x000fc60007fbe0ff */
[----:B------:R-:W3:Y:S01]  /*139c20*/  LDL.LU R12, [R1+0x7268] ;  /* 0x00726800010c7983 */ /* 0x000ee20000300800 */
[----:B-1----:R-:W-:Y:S02]  /*139c30*/  IMAD.MOV.U32 R8, RZ, RZ, R240 ;  /* 0x000000ffff087224 */ /* 0x002fe400078e00f0 */
[----:B------:R-:W-:-:S05]  /*139c40*/  IMAD.MOV.U32 R9, RZ, RZ, R241 ;  /* 0x000000ffff097224 */ /* 0x000fca00078e00f1 */
[----:B------:R1:W-:Y:S04]  /*139c50*/  LDGSTS.E [R137+0xe300], desc[UR30][R8.64], P1 ;  /* 0x0e30000008897fae */ /* 0x0003e800089a101e */
[----:B------:R2:W-:Y:S01]  /*139c60*/  STL [R1+0x718c], R135 ;  /* 0x00718c8701007387 */ /* 0x0005e20000100800 */
[----:B-1----:R-:W-:Y:S02]  /*139c70*/  IMAD.MOV.U32 R8, RZ, RZ, R10 ;  /* 0x000000ffff087224 */ /* 0x002fe400078e000a */
[----:B------:R-:W-:Y:S01]  /*139c80*/  IMAD.MOV.U32 R9, RZ, RZ, R237 ;  /* 0x000000ffff097224 */ /* 0x000fe200078e00ed */
[----:B------:R1:W-:Y:S04]  /*139c90*/  STL [R1+0x7198], R133 ;  /* 0x0071988501007387 */ /* 0x0003e80000100800 */
[----:B------:R1:W-:Y:S04]  /*139ca0*/  LDGSTS.E [R137+0xe400], desc[UR30][R8.64], P1 ;  /* 0x0e40000008897fae */ /* 0x0003e800089a101e */
[----:B------:R-:W3:Y:S04]  /*139cb0*/  LDL.LU R10, [R1+0x7270] ;  /* 0x00727000010a7983 */ /* 0x000ee80000300800 */
[----:B----4-:R-:W4:Y:S01]  /*139cc0*/  LDL.LU R14, [R1+0x7264] ;  /* 0x00726400010e7983 */ /* 0x010f220000300800 */
[----:B-1----:R-:W-:-:S02]  /*139cd0*/  IMAD.MOV.U32 R8, RZ, RZ, R139 ;  /* 0x000000ffff087224 */ /* 0x002fc400078e008b */
[----:B------:R-:W-:-:S05]  /*139ce0*/  IMAD.MOV.U32 R9, RZ, RZ, R236 ;  /* 0x000000ffff097224 */ /* 0x000fca00078e00ec */
[----:B------:R1:W-:Y:S02]  /*139cf0*/  LDGSTS.E [R137+0xe500], desc[UR30][R8.64], P1 ;  /* 0x0e50000008897fae */ /* 0x0003e400089a101e */
[----:B-1----:R-:W-:Y:S02]  /*139d00*/  IMAD.MOV.U32 R9, RZ, RZ, R135 ;  /* 0x000000ffff097224 */ /* 0x002fe400078e0087 */
[----:B--2---:R-:W-:Y:S01]  /*139d10*/  IMAD.X R13, R13, 0x1, R2, P5 ;  /* 0x000000010d0d7824 */ /* 0x004fe200028e0602 */
[----:B---3--:R-:W-:-:S04]  /*139d20*/  IADD3 R11, P5, PT, R11, R138, RZ ;  /* 0x0000008a0b0b7210 */ /* 0x008fc80007fbe0ff */
[----:B------:R1:W-:Y:S04]  /*139d30*/  STL [R1+0x7194], R13 ;  /* 0x0071940d01007387 */ /* 0x0003e80000100800 */
[----:B------:R-:W-:Y:S04]  /*139d40*/  STL [R1+0x7260], R11 ;  /* 0x0072600b01007387 */ /* 0x000fe80000100800 */
[----:B------:R-:W2:Y:S04]  /*139d50*/  LDL.LU R236, [R1+0x726c] ;  /* 0x00726c0001ec7983 */ /* 0x000ea80000300800 */
[----:B------:R-:W3:Y:S01]  /*139d60*/  LDL.LU R135, [R1+0x7278] ;  /* 0x0072780001877983 */ /* 0x000ee20000300800 */
[----:B------:R-:W-:-:S03]  /*139d70*/  IMAD.MOV.U32 R8, RZ, RZ, R134 ;  /* 0x000000ffff087224 */ /* 0x000fc600078e0086 */
[----:B------:R-:W3:Y:S04]  /*139d80*/  LDL.LU R139, [R1+0x7274] ;  /* 0x00727400018b7983 */ /* 0x000ee80000300800 */
[----:B------:R1:W-:Y:S02]  /*139d90*/  LDGSTS.E [R137+0xe600], desc[UR30][R8.64], P1 ;  /* 0x0e60000008897fae */ /* 0x0003e400089a101e */
[----:B-1----:R-:W-:Y:S02]  /*139da0*/  IMAD.MOV.U32 R8, RZ, RZ, R133 ;  /* 0x000000ffff087224 */ /* 0x002fe400078e0085 */
[----:B------:R-:W-:-:S05]  /*139db0*/  IMAD.MOV.U32 R9, RZ, RZ, R13 ;  /* 0x000000ffff097224 */ /* 0x000fca00078e000d */
[----:B------:R1:W-:Y:S01]  /*139dc0*/  LDGSTS.E [R137+0xe700], desc[UR30][R8.64], P1 ;  /* 0x0e70000008897fae */ /* 0x0003e200089a101e */
[----:B------:R-:W-:Y:S01]  /*139dd0*/  IMAD.X R132, R132, 0x1, R2, P5 ;  /* 0x0000000184847824 */ /* 0x000fe200028e0602 */
[----:B------:R-:W-:-:S04]  /*139de0*/  IADD3 R12, P5, PT, R12, R138, RZ ;  /* 0x0000008a0c0c7210 */ /* 0x000fc80007fbe0ff */
[----:B------:R1:W-:Y:S04]  /*139df0*/  STL [R1+0x725c], R132 ;  /* 0x00725c8401007387 */ /* 0x0003e80000100800 */
[----:B------:R-:W3:Y:S04]  /*139e00*/  LDL.LU R133, [R1+0x7280] ;  /* 0x0072800001857983 */ /* 0x000ee80000300800 */
[----:B------:R-:W-:Y:S04]  /*139e10*/  STL [R1+0x7268], R12 ;  /* 0x0072680c01007387 */ /* 0x000fe80000100800 */
[----:B------:R-:W3:Y:S01]  /*139e20*/  LDL.LU R15, [R1+0x7288] ;  /* 0x00728800010f7983 */ /* 0x000ee20000300800 */
[----:B-1----:R-:W-:-:S03]  /*139e30*/  IMAD.MOV.U32 R8, RZ, RZ, R11 ;  /* 0x000000ffff087224 */ /* 0x002fc600078e000b */
[----:B------:R-:W3:Y:S01]  /*139e40*/  LDL.LU R13, [R1+0x7290] ;  /* 0x00729000010d7983 */ /* 0x000ee20000300800 */
[----:B------:R-:W-:-:S03]  /*139e50*/  IMAD.MOV.U32 R9, RZ, RZ, R132 ;  /* 0x000000ffff097224 */ /* 0x000fc600078e0084 */
[----:B------:R-:W3:Y:S04]  /*139e60*/  LDL.LU R134, [R1+0x727c] ;  /* 0x00727c0001867983 */ /* 0x000ee80000300800 */
[----:B------:R1:W-:Y:S01]  /*139e70*/  LDGSTS.E [R137+0x10000], desc[UR30][R8.64], P2 ;  /* 0x1000000008897fae */ /* 0x0003e200091a101e */
[----:B------:R-:W-:Y:S01]  /*139e80*/  IADD3 R10, P1, PT, R10, R138, RZ ;  /* 0x0000008a0a0a7210 */ /* 0x000fe20007f3e0ff */
[----:B----4-:R-:W-:-:S04]  /*139e90*/  IMAD.X R14, R14, 0x1, R2, P5 ;  /* 0x000000010e0e7824 */ /* 0x010fc800028e0602 */
[----:B------:R-:W-:Y:S04]  /*139ea0*/  STL [R1+0x7270], R10 ;  /* 0x0072700a01007387 */ /* 0x000fe80000100800 */
[----:B------:R4:W-:Y:S01]  /*139eb0*/  STL [R1+0x7264], R14 ;  /* 0x0072640e01007387 */ /* 0x0009e20000100800 */
[----:B-1----:R-:W-:-:S03]  /*139ec0*/  IMAD.MOV.U32 R9, RZ, RZ, R14 ;  /* 0x000000ffff097224 */ /* 0x002fc600078e000e */
[----:B------:R-:W3:Y:S01]  /*139ed0*/  LDL.LU R132, [R1+0x7284] ;  /* 0x0072840001847983 */ /* 0x000ee20000300800 */
[----:B------:R-:W-:-:S03]  /*139ee0*/  IMAD.MOV.U32 R8, RZ, RZ, R12 ;  /* 0x000000ffff087224 */ /* 0x000fc600078e000c */
[----:B------:R-:W3:Y:S04]  /*139ef0*/  LDL.LU R11, [R1+0x7298] ;  /* 0x00729800010b7983 */ /* 0x000ee80000300800 */
[----:B----4-:R-:W4:Y:S04]  /*139f00*/  LDL.LU R14, [R1+0x728c] ;  /* 0x00728c00010e7983 */ /* 0x010f280000300800 */
[----:B------:R1:W-:Y:S02]  /*139f10*/  LDGSTS.E [R137+0x10100], desc[UR30][R8.64], P2 ;  /* 0x1010000008897fae */ /* 0x0003e400091a101e */
[----:B-1----:R-:W-:-:S02]  /*139f20*/  IMAD.MOV.U32 R8, RZ, RZ, R10 ;  /* 0x000000ffff087224 */ /* 0x002fc400078e000a */
[----:B--2---:R-:W-:Y:S01]  /*139f30*/  IMAD.X R236, R236, 0x1, R2, P1 ;  /* 0x00000001ecec7824 */ /* 0x004fe200008e0602 */
[----:B---3--:R-:W-:-:S05]  /*139f40*/  IADD3 R135, P5, PT, R135, R138, RZ ;  /* 0x0000008a87877210 */ /* 0x008fca0007fbe0ff */
[----:B------:R-:W-:Y:S04]  /*139f50*/  STL [R1+0x7278], R135 ;  /* 0x0072788701007387 */ /* 0x000fe80000100800 */
[----:B------:R-:W-:Y:S04]  /*139f60*/  STL [R1+0x726c], R236 ;  /* 0x00726cec01007387 */ /* 0x000fe80000100800 */
[----:B------:R-:W2:Y:S04]  /*139f70*/  LDL.LU R12, [R1+0x7294] ;  /* 0x00729400010c7983 */ /* 0x000ea80000300800 */
[----:B------:R-:W3:Y:S01]  /*139f80*/  LDL.LU R10, [R1+0x7360] ;  /* 0x00736000010a7983 */ /* 0x000ee20000300800 */
        /* <DEDUP_REMOVED lines=13> */
[----:B------:R1:W-:Y:S04]  /*13a060*/  LDGSTS.E [R137+0x10400], desc[UR30][R8.64], P2 ;  /* 0x1040000008897fae */ /* 0x0003e800091a101e */
[----:B------:R-:W-:Y:S04]  /*13a070*/  STL [R1+0x7274], R139 ;  /* 0x0072748b01007387 */ /* 0x000fe80000100800 */
[----:B------:R2:W-:Y:S01]  /*13a080*/  STL [R1+0x7288], R15 ;  /* 0x0072880f01007387 */ /* 0x0005e20000100800 */
[----:B-1----:R-:W-:-:S02]  /*13a090*/  IMAD.MOV.U32 R8, RZ, RZ, R15 ;  /* 0x000000ffff087224 */ /* 0x002fc400078e000f */
[----:B------:R-:W-:Y:S01]  /*13a0a0*/  IMAD.X R132, R132, 0x1, R2, P5 ;  /* 0x0000000184847824 */ /* 0x000fe200028e0602 */
[----:B------:R-:W-:-:S03]  /*13a0b0*/  IADD3 R11, P5, PT, R11, R138, RZ ;  /* 0x0000008a0b0b7210 */ /* 0x000fc60007fbe0ff */
[----:B------:R-:W-:Y:S01]  /*13a0c0*/  IMAD.MOV.U32 R9, RZ, RZ, R132 ;  /* 0x000000ffff097224 */ /* 0x000fe200078e0084 */
[----:B------:R-:W-:Y:S01]  /*13a0d0*/  STL [R1+0x727c], R134 ;  /* 0x00727c8601007387 */ /* 0x000fe20000100800 */
[----:B----4-:R-:W-:-:S03]  /*13a0e0*/  IMAD.X R14, R14, 0x1, R2, P1 ;  /* 0x000000010e0e7824 */ /* 0x010fc600008e0602 */
[----:B------:R-:W-:Y:S04]  /*13a0f0*/  STL [R1+0x7290], R13 ;  /* 0x0072900d01007387 */ /* 0x000fe80000100800 */
[----:B------:R-:W-:Y:S04]  /*13a100*/  STL [R1+0x7284], R132 ;  /* 0x0072848401007387 */ /* 0x000fe80000100800 */
[----:B------:R-:W-:Y:S04]  /*13a110*/  STL [R1+0x7298], R11 ;  /* 0x0072980b01007387 */ /* 0x000fe80000100800 */
[----:B------:R1:W-:Y:S04]  /*13a120*/  LDGSTS.E [R137+0x10500], desc[UR30][R8.64], P2 ;  /* 0x1050000008897fae */ /* 0x0003e800091a101e */
[----:B------:R-:W-:Y:S01]  /*13a130*/  STL [R1+0x728c], R14 ;  /* 0x00728c0e01007387 */ /* 0x000fe20000100800 */
[----:B-1----:R-:W-:-:S02]  /*13a140*/  IMAD.MOV.U32 R8, RZ, RZ, R13 ;  /* 0x000000ffff087224 */ /* 0x002fc400078e000d */
[----:B------:R-:W-:-:S05]  /*13a150*/  IMAD.MOV.U32 R9, RZ, RZ, R14 ;  /* 0x000000ffff097224 */ /* 0x000fca00078e000e */
[----:B------:R1:W-:Y:S02]  /*13a160*/  LDGSTS.E [R137+0x10600], desc[UR30][R8.64], P2 ;  /* 0x1060000008897fae */ /* 0x0003e400091a101e */
[----:B-1----:R-:W-:Y:S02]  /*13a170*/  IMAD.MOV.U32 R8, RZ, RZ, R11 ;  /* 0x000000ffff087224 */ /* 0x002fe400078e000b */
[----:B--2---:R-:W-:Y:S01]  /*13a180*/  IMAD.X R12, R12, 0x1, R2, P5 ;  /* 0x000000010c0c7824 */ /* 0x004fe200028e0602 */
[----:B---3--:R-:W-:-:S04]  /*13a190*/  IADD3 R10, P1, PT, R10, R138, RZ ;  /* 0x0000008a0a0a7210 */ /* 0x008fc80007f3e0ff */
[----:B------:R1:W-:Y:S04]  /*13a1a0*/  STL [R1+0x7294], R12 ;  /* 0x0072940c01007387 */ /* 0x0003e80000100800 */
[----:B------:R-:W2:Y:S01]  /*13a1b0*/  LDL.LU R15, [R1+0x735c] ;  /* 0x00735c00010f7983 */ /* 0x000ea20000300800 */
[----:B------:R-:W-:-:S03]  /*13a1c0*/  IMAD.MOV.U32 R9, RZ, RZ, R12 ;  /* 0x000000ffff097224 */ /* 0x000fc600078e000c */
[----:B------:R-:W3:Y:S04]  /*13a1d0*/  LDL.LU R241, [R1+0x7364] ;  /* 0x0073640001f17983 */ /* 0x000ee80000300800 */
[----:B------:R-:W4:Y:S04]  /*13a1e0*/  LDL.LU R240, [R1+0x7368] ;  /* 0x0073680001f07983 */ /* 0x000f280000300800 */
[----:B------:R-:W-:Y:S04]  /*13a1f0*/  STL [R1+0x7360], R10 ;  /* 0x0073600a01007387 */ /* 0x000fe80000100800 */
[----:B------:R-:W3:Y:S04]  /*13a200*/  LDL.LU R237, [R1+0x736c] ;  /* 0x00736c0001ed7983 */ /* 0x000ee80000300800 */
[----:B-1----:R-:W3:Y:S04]  /*13a210*/  LDL.LU R12, [R1+0x7370] ;  /* 0x00737000010c7983 */ /* 0x002ee80000300800 */
[----:B------:R-:W3:Y:S04]  /*13a220*/  LDL.LU R236, [R1+0x7374] ;  /* 0x0073740001ec7983 */ /* 0x000ee80000300800 */
[----:B------:R-:W3:Y:S04]  /*13a230*/  LDL.LU R139, [R1+0x7378] ;  /* 0x00737800018b7983 */ /* 0x000ee80000300800 */
[----:B------:R-:W3:Y:S04]  /*13a240*/  LDL.LU R135, [R1+0x737c] ;  /* 0x00737c0001877983 */ /* 0x000ee80000300800 */
[----:B------:R-:W3:Y:S04]  /*13a250*/  LDL.LU R11, [R1+0x7380] ;  /* 0x00738000010b7983 */ /* 0x000ee80000300800 */
[----:B------:R-:W3:Y:S04]  /*13a260*/  LDL.LU R134, [R1+0x7384] ;  /* 0x0073840001867983 */ /* 0x000ee80000300800 */
[----:B------:R-:W3:Y:S01]  /*13a270*/  LDL.LU R14, [R1+0x7388] ;  /* 0x00738800010e7983 */ /* 0x000ee20000300800 */
[----:B------:R-:W-:Y:S03]  /*13a280*/  HMMA.1688.F32.TF32 R16, R128, R246, R16 ;  /* 0x000000f68010723c */ /* 0x000fe60000081010 */
[----:B------:R1:W-:Y:S01]  /*13a290*/  LDGSTS.E [R137+0x10700], desc[UR30][R8.64], P2 ;  /* 0x1070000008897fae */ /* 0x0003e200091a101e */
[----:B------:R-:W-:-:S02]  /*13a2a0*/  ISETP.GT.AND P2, PT, R136, 0x2c, PT ;  /* 0x0000002c8800780c */ /* 0x000fc40003f44270 */
[----:B------:R-:W-:Y:S01]  /*13a2b0*/  ISETP.GT.AND P5, PT, R136, 0x30, PT ;  /* 0x000000308800780c */ /* 0x000fe20003fa4270 */
[----:B------:R-:W3:Y:S04]  /*13a2c0*/  LDL.LU R133, [R1+0x738c] ;  /* 0x00738c0001857983 */ /* 0x000ee80000300800 */
[----:B------:R-:W3:Y:S01]  /*13a2d0*/  LDL.LU R132, [R1+0x7390] ;  /* 0x0073900001847983 */ /* 0x000ee20000300800 */
[----:B-1----:R-:W-:-:S03]  /*13a2e0*/  SEL R9, RZ, 0x4, !P2 ;  /* 0x00000004ff097807 */ /* 0x002fc60005000000 */
[----:B------:R-:W3:Y:S01]  /*13a2f0*/  LDL.LU R13, [R1+0x7398] ;  /* 0x00739800010d7983 */ /* 0x000ee20000300800 */
[----:B------:R-:W-:Y:S02]  /*13a300*/  SEL R8, RZ, 0x4, !P5 ;  /* 0x00000004ff087807 */ /* 0x000fe40006800000 */
[----:B------:R-:W-:Y:S02]  /*13a310*/  SEL R9, R9, RZ, !P0 ;  /* 0x000000ff09097207 */ /* 0x000fe40004000000 */
[----:B------:R-:W-:Y:S01]  /*13a320*/  SEL R8, R8, RZ, !P0 ;  /* 0x000000ff08087207 */ /* 0x000fe20004000000 */
[----:B--2---:R-:W-:Y:S01]  /*13a330*/  IMAD.X R15, R15, 0x1, R2, P1 ;  /* 0x000000010f0f7824 */ /* 0x004fe200008e0602 */
[----:B----4-:R-:W-:-:S04]  /*13a340*/  IADD3 R240, P1, PT, R240, R138, RZ ;  /* 0x0000008af0f07210 */ /* 0x010fc80007f3e0ff */
[----:B------:R1:W-:Y:S01]  /*13a350*/  STL [R1+0x735c], R15 ;  /* 0x00735c0f01007387 */ /* 0x0003e20000100800 */
[----:B---3--:R-:W-:-:S03]  /*13a360*/  IMAD.X R241, R241, 0x1, R2, P1 ;  /* 0x00000001f1f17824 */ /* 0x008fc600008e0602 */
        /* <DEDUP_REMOVED lines=13> */
[----:B------:R-:W-:Y:S01]  /*13a440*/  STL [R1+0x7374], R236 ;  /* 0x007374ec01007387 */ /* 0x000fe20000100800 */
[----:B------:R-:W-:-:S03]  /*13a450*/  ISETP.NE.U32.AND P1, PT, R9, RZ, PT ;  /* 0x000000ff0900720c */ /* 0x000fc60003f25070 */
[----:B------:R-:W2:Y:S01]  /*13a460*/  LDL.LU.64 R246, [R1+0x8580] ;  /* 0x0085800001f67983 */ /* 0x000ea20000300a00 */
[----:B------:R-:W-:-:S03]  /*13a470*/  IMAD.MOV.U32 R9, RZ, RZ, R15 ;  /* 0x000000ffff097224 */ /* 0x000fc600078e000f */
[----:B------:R-:W3:Y:S01]  /*13a480*/  LDL.LU.64 R244, [R1+0x8578] ;  /* 0x0085780001f47983 */ /* 0x000ee20000300a00 */
[----:B------:R-:W-:-:S03]  /*13a490*/  ISETP.NE.U32.AND P2, PT, R8, RZ, PT ;  /* 0x000000ff0800720c */ /* 0x000fc60003f45070 */
[----:B------:R-:W-:Y:S01]  /*13a4a0*/  STL [R1+0x737c], R135 ;  /* 0x00737c8701007387 */ /* 0x000fe20000100800 */
[----:B------:R-:W-:-:S03]  /*13a4b0*/  IMAD.MOV.U32 R8, RZ, RZ, R10 ;  /* 0x000000ffff087224 */ /* 0x000fc600078e000a */
[----:B------:R4:W-:Y:S04]  /*13a4c0*/  STL.64 [R1+0x34b0], R16 ;  /* 0x0034b01001007387 */ /* 0x0009e80000100a00 */
[----:B------:R-:W-:Y:S04]  /*13a4d0*/  STL.64 [R1+0x34b8], R18 ;  /* 0x0034b81201007387 */ /* 0x000fe80000100a00 */
[----:B-1----:R-:W2:Y:S04]  /*13a4e0*/  LDL.LU R15, [R1+0x7394] ;  /* 0x00739400010f7983 */ /* 0x002ea80000300800 */
[----:B------:R1:W-:Y:S04]  /*13a4f0*/  STL [R1+0x7388], R14 ;  /* 0x0073880e01007387 */ /* 0x0003e80000100800 */
[----:B------:R-:W3:Y:S04]  /*13a500*/  LDL.LU R10, [R1+0x7460] ;  /* 0x00746000010a7983 */ /* 0x000ee80000300800 */
[----:B------:R1:W-:Y:S01]  /*13a510*/  LDGSTS.E [R137+0x12000], desc[UR30][R8.64], P3 ;  /* 0x1200000008897fae */ /* 0x0003e200099a101e */
[----:B------:R-:W-:Y:S01]  /*13a520*/  IMAD.X R134, R134, 0x1, R2, P5 ;  /* 0x0000000186867824 */ /* 0x000fe200028e0602 */
[----:B------:R-:W-:Y:S01]  /*13a530*/  IADD3 R132, P5, PT, R132, R138, RZ ;  /* 0x0000008a84847210 */ /* 0x000fe20007fbe0ff */
[----:B-1----:R-:W-:-:S02]  /*13a540*/  IMAD.MOV.U32 R8, RZ, RZ, R240 ;  /* 0x000000ffff087224 */ /* 0x002fc400078e00f0 */
[----:B------:R-:W-:-:S05]  /*13a550*/  IMAD.MOV.U32 R9, RZ, RZ, R241 ;  /* 0x000000ffff097224 */ /* 0x000fca00078e00f1 */
[----:B------:R1:W-:Y:S04]  /*13a560*/  LDGSTS.E [R137+0x12100], desc[UR30][R8.64], P3 ;  /* 0x1210000008897fae */ /* 0x0003e800099a101e */
[----:B------:R-:W-:Y:S01]  /*13a570*/  STL [R1+0x7384], R134 ;  /* 0x0073848601007387 */ /* 0x000fe20000100800 */
[----:B-1----:R-:W-:Y:S02]  /*13a580*/  IMAD.MOV.U32 R8, RZ, RZ, R12 ;  /* 0x000000ffff087224 */ /* 0x002fe400078e000c */
[----:B------:R-:W-:Y:S01]  /*13a590*/  IMAD.MOV.U32 R9, RZ, RZ, R237 ;  /* 0x000000ffff097224 */ /* 0x000fe200078e00ed */
[----:B------:R-:W-:Y:S04]  /*13a5a0*/  STL [R1+0x7390], R132 ;  /* 0x0073908401007387 */ /* 0x000fe80000100800 */
[----:B------:R1:W-:Y:S01]  /*13a5b0*/  LDGSTS.E [R137+0x12200], desc[UR30][R8.64], P3 ;  /* 0x1220000008897fae */ /* 0x0003e200099a101e */
[----:B------:R-:W-:-:S03]  /*13a5c0*/  IMAD.X R133, R133, 0x1, R2, P5 ;  /* 0x0000000185857824 */ /* 0x000fc600028e0602 */
[----:B----4-:R-:W4:Y:S01]  /*13a5d0*/  LDL.LU R16, [R1+0x745c] ;  /* 0x00745c0001107983 */ /* 0x010f220000300800 */
[----:B------:R-:W-:-:S03]  /*13a5e0*/  IADD3 R13, P5, PT, R13, R138, RZ ;  /* 0x0000008a0d0d7210 */ /* 0x000fc60007fbe0ff */
[----:B------:R-:W4:Y:S01]  /*13a5f0*/  LDL.LU R12, [R1+0x7468] ;  /* 0x00746800010c7983 */ /* 0x000f220000300800 */
        /* <DEDUP_REMOVED lines=8> */
[----:B------:R-:W4:Y:S01]  /*13a680*/  LDL.LU R11, [R1+0x7470] ;  /* 0x00747000010b7983 */ /* 0x000f220000300800 */
[----:B-1----:R-:W-:-:S02]  /*13a690*/  IMAD.MOV.U32 R8, RZ, RZ, R14 ;  /* 0x000000ffff087224 */ /* 0x002fc400078e000e */
[----:B------:R-:W-:Y:S01]  /*13a6a0*/  IMAD.MOV.U32 R9, RZ, RZ, R134 ;  /* 0x000000ffff097224 */ /* 0x000fe200078e0086 */
[----:B------:R-:W4:Y:S04]  /*13a6b0*/  LDL.LU R14, [R1+0x7464] ;  /* 0x00746400010e7983 */ /* 0x000f280000300800 */
        /* <DEDUP_REMOVED lines=14> */
[----:B----4-:R-:W-:Y:S01]  /*13a7a0*/  IMAD.X R16, R16, 0x1, R2, P5 ;  /* 0x0000000110107824 */ /* 0x010fe200028e0602 */
        /* <DEDUP_REMOVED lines=10> */
[----:B------:R-:W-:-:S05]  /*13a850*/  IADD3 R11, P3, PT, R11, R138, RZ ;  /* 0x0000008a0b0b7210 */ /* 0x000fca0007f7e0ff */
[----:B------:R-:W-:Y:S01]  /*13a860*/  STL [R1+0x7470], R11 ;  /* 0x0074700b01007387 */ /* 0x000fe20000100800 */
[----:B------:R-:W-:-:S05]  /*13a870*/  IMAD.X R14, R14, 0x1, R2, P5 ;  /* 0x000000010e0e7824 */ /* 0x000fca00028e0602 */
[----:B------:R4:W-:Y:S01]  /*13a880*/  STL [R1+0x7464], R14 ;  /* 0x0074640e01007387 */ /* 0x0009e20000100800 */
[----:B-1----:R-:W-:-:S03]  /*13a890*/  IMAD.MOV.U32 R9, RZ, RZ, R14 ;  /* 0x000000ffff097224 */ /* 0x002fc600078e000e */
[----:B----4-:R-:W4:Y:S01]  /*13a8a0*/  LDL.LU R16, [R1+0x7484] ;  /* 0x0074840001107983 */ /* 0x010f220000300800 */
[----:B------:R-:W-:-:S03]  /*13a8b0*/  IMAD.MOV.U32 R8, RZ, RZ, R12 ;  /* 0x000000ffff087224 */ /* 0x000fc600078e000c */
[----:B------:R-:W4:Y:S04]  /*13a8c0*/  LDL.LU R10, [R1+0x7498] ;  /* 0x00749800010a7983 */ /* 0x000f280000300800 */
[----:B------:R-:W4:Y:S04]  /*13a8d0*/  LDL.LU R14, [R1+0x748c] ;  /* 0x00748c00010e7983 */ /* 0x000f280000300800 */
        /* <DEDUP_REMOVED lines=12> */
[----:B------:R-:W-:Y:S01]  /*13a9a0*/  IMAD.MOV.U32 R9, RZ, RZ, R132 ;  /* 0x000000ffff097224 */ /* 0x000fe200078e0084 */
[----:B------:R-:W-:-:S04]  /*13a9b0*/  IADD3 R17, P3, PT, R17, R138, RZ ;  /* 0x0000008a11117210 */ /* 0x000fc80007f7e0ff */
[----:B------:R1:W-:Y:S01]  /*13a9c0*/  LDGSTS.E [R137+0x14300], desc[UR30][R8.64], P4 ;  /* 0x1430000008897fae */ /* 0x0003e2000a1a101e */
[-C--:B------:R-:W-:Y:S01]  /*13a9d0*/  IADD3 R15, P5, PT, R15, R138.reuse, RZ ;  /* 0x0000008a0f0f7210 */ /* 0x080fe20007fbe0ff */
[----:B------:R-:W-:Y:S02]  /*13a9e0*/  IMAD.X R18, R18, 0x1, R2, P3 ;  /* 0x0000000112127824 */ /* 0x000fe400018e0602 */
[----:B-1----:R-:W-:Y:S02]  /*13a9f0*/  IMAD.MOV.U32 R8, RZ, RZ, R17 ;  /* 0x000000ffff087224 */ /* 0x002fe400078e0011 */
[----:B------:R-:W-:Y:S01]  /*13aa00*/  IMAD.MOV.U32 R9, RZ, RZ, R18 ;  /* 0x000000ffff097224 */ /* 0x000fe200078e0012 */
[----:B------:R-:W-:Y:S01]  /*13aa10*/  IADD3 R13, P3, PT, R13, R138, RZ ;  /* 0x0000008a0d0d7210 */ /* 0x000fe20007f7e0ff */
[----:B------:R-:W-:Y:S04]  /*13aa20*/  STL [R1+0x7480], R17 ;  /* 0x0074801101007387 */ /* 0x000fe80000100800 */
[----:B------:R1:W-:Y:S04]  /*13aa30*/  LDGSTS.E [R137+0x14400], desc[UR30][R8.64], P4 ;  /* 0x1440000008897fae */ /* 0x0003e8000a1a101e */
[----:B------:R-:W-:Y:S04]  /*13aa40*/  STL [R1+0x7474], R132 ;  /* 0x0074748401007387 */ /* 0x000fe80000100800 */
[----:B------:R2:W-:Y:S01]  /*13aa50*/  STL [R1+0x7488], R15 ;  /* 0x0074880f01007387 */ /* 0x0005e20000100800 */
[----:B-1----:R-:W-:-:S03]  /*13aa60*/  IMAD.MOV.U32 R8, RZ, RZ, R15 ;  /* 0x000000ffff087224 */ /* 0x002fc600078e000f */
[----:B------:R-:W-:Y:S01]  /*13aa70*/  STL [R1+0x747c], R18 ;  /* 0x00747c1201007387 */ /* 0x000fe20000100800 */
[----:B----4-:R-:W-:Y:S01]  /*13aa80*/  IMAD.X R16, R16, 0x1, R2, P5 ;  /* 0x0000000110107824 */ /* 0x010fe200028e0602 */
[----:B------:R-:W-:-:S03]  /*13aa90*/  IADD3 R10, P5, PT, R10, R138, RZ ;  /* 0x0000008a0a0a7210 */ /* 0x000fc60007fbe0ff */
[----:B------:R-:W-:Y:S01]  /*13aaa0*/  IMAD.MOV.U32 R9, RZ, RZ, R16 ;  /* 0x000000ffff097224 */ /* 0x000fe200078e0010 */
[----:B------:R-:W-:Y:S01]  /*13aab0*/  STL [R1+0x7490], R13 ;  /* 0x0074900d01007387 */ /* 0x000fe20000100800 */
[----:B------:R-:W-:-:S03]  /*13aac0*/  IMAD.X R14, R14, 0x1, R2, P3 ;  /* 0x000000010e0e7824 */ /* 0x000fc600018e0602 */
[----:B------:R1:W-:Y:S04]  /*13aad0*/  STL [R1+0x7484], R16 ;  /* 0x0074841001007387 */ /* 0x0003e80000100800 */
[----:B------:R-:W-:Y:S04]  /*13aae0*/  STL [R1+0x7498], R10 ;  /* 0x0074980a01007387 */ /* 0x000fe80000100800 */
[----:B------:R4:W-:Y:S04]  /*13aaf0*/  LDGSTS.E [R137+0x14500], desc[UR30][R8.64], P4 ;  /* 0x1450000008897fae */ /* 0x0009e8000a1a101e */
[----:B------:R-:W-:Y:S01]  /*13ab00*/  STL [R1+0x748c], R14 ;  /* 0x00748c0e01007387 */ /* 0x000fe20000100800 */
[----:B----4-:R-:W-:-:S02]  /*13ab10*/  IMAD.MOV.U32 R8, RZ, RZ, R13 ;  /* 0x000000ffff087224 */ /* 0x010fc400078e000d */
[----:B------:R-:W-:-:S05]  /*13ab20*/  IMAD.MOV.U32 R9, RZ, RZ, R14 ;  /* 0x000000ffff097224 */ /* 0x000fca00078e000e */
[----:B------:R4:W-:Y:S02]  /*13ab30*/  LDGSTS.E [R137+0x14600], desc[UR30][R8.64], P4 ;  /* 0x1460000008897fae */ /* 0x0009e4000a1a101e */
[----:B----4-:R-:W-:Y:S02]  /*13ab40*/  IMAD.MOV.U32 R8, RZ, RZ, R10 ;  /* 0x000000ffff087224 */ /* 0x010fe400078e000a */
[----:B--2---:R-:W-:Y:S01]  /*13ab50*/  IMAD.X R12, R12, 0x1, R2, P5 ;  /* 0x000000010c0c7824 */ /* 0x004fe200028e0602 */
[----:B---3--:R-:W-:-:S04]  /*13ab60*/  IADD3 R11, P3, PT, R11, R138, RZ ;  /* 0x0000008a0b0b7210 */ /* 0x008fc80007f7e0ff */
[----:B------:R2:W-:Y:S04]  /*13ab70*/  STL [R1+0x7494], R12 ;  /* 0x0074940c01007387 */ /* 0x0005e80000100800 */
[----:B------:R-:W3:Y:S01]  /*13ab80*/  LDL.LU R15, [R1+0x755c] ;  /* 0x00755c00010f7983 */ /* 0x000ee20000300800 */
[----:B------:R-:W-:-:S03]  /*13ab90*/  IMAD.MOV.U32 R9, RZ, RZ, R12 ;  /* 0x000000ffff097224 */ /* 0x000fc600078e000c */
[----:B------:R-:W4:Y:S04]  /*13aba0*/  LDL.LU R139, [R1+0x7564] ;  /* 0x00756400018b7983 */ /* 0x000f280000300800 */
[----:B------:R-:W4:Y:S04]  /*13abb0*/  LDL.LU R135, [R1+0x7568] ;  /* 0x0075680001877983 */ /* 0x000f280000300800 */
[----:B------:R-:W-:Y:S04]  /*13abc0*/  STL [R1+0x7560], R11 ;  /* 0x0075600b01007387 */ /* 0x000fe80000100800 */
[----:B-1----:R-:W4:Y:S04]  /*13abd0*/  LDL.LU R16, [R1+0x756c] ;  /* 0x00756c0001107983 */ /* 0x002f280000300800 */
[----:B--2---:R-:W2:Y:S04]  /*13abe0*/  LDL.LU R12, [R1+0x7570] ;  /* 0x00757000010c7983 */ /* 0x004ea80000300800 */
[----:B------:R-:W2:Y:S04]  /*13abf0*/  LDL.LU R134, [R1+0x7574] ;  /* 0x0075740001867983 */ /* 0x000ea80000300800 */
[----:B------:R-:W2:Y:S04]  /*13ac00*/  LDL.LU R133, [R1+0x7578] ;  /* 0x0075780001857983 */ /* 0x000ea80000300800 */
[----:B------:R-:W2:Y:S04]  /*13ac10*/  LDL.LU R132, [R1+0x757c] ;  /* 0x00757c0001847983 */ /* 0x000ea80000300800 */
[----:B------:R-:W2:Y:S04]  /*13ac20*/  LDL.LU R10, [R1+0x7580] ;  /* 0x00758000010a7983 */ /* 0x000ea80000300800 */
[----:B------:R-:W2:Y:S04]  /*13ac30*/  LDL.LU R19, [R1+0x7584] ;  /* 0x0075840001137983 */ /* 0x000ea80000300800 */
[----:B------:R-:W2:Y:S01]  /*13ac40*/  LDL.LU R14, [R1+0x7588] ;  /* 0x00758800010e7983 */ /* 0x000ea20000300800 */
[----:B------:R-:W-:Y:S03]  /*13ac50*/  HMMA.1688.F32.TF32 R20, R128, R242, R20 ;  /* 0x000000f28014723c */ /* 0x000fe60000081014 */
[----:B------:R1:W-:Y:S01]  /*13ac60*/  LDGSTS.E [R137+0x14700], desc[UR30][R8.64], P4 ;  /* 0x1470000008897fae */ /* 0x0003e2000a1a101e */
[----:B------:R-:W-:-:S02]  /*13ac70*/  ISETP.GT.AND P4, PT, R136, 0x34, PT ;  /* 0x000000348800780c */ /* 0x000fc40003f84270 */
[----:B------:R-:W-:Y:S01]  /*13ac80*/  ISETP.GT.AND P5, PT, R136, 0x38, PT ;  /* 0x000000388800780c */ /* 0x000fe20003fa4270 */
[----:B------:R-:W2:Y:S04]  /*13ac90*/  LDL.LU R18, [R1+0x758c] ;  /* 0x00758c0001127983 */ /* 0x000ea80000300800 */
[----:B------:R-:W2:Y:S01]  /*13aca0*/  LDL.LU R17, [R1+0x7590] ;  /* 0x0075900001117983 */ /* 0x000ea20000300800 */
[----:B-1----:R-:W-:-:S03]  /*13acb0*/  SEL R9, RZ, 0x4, !P4 ;  /* 0x00000004ff097807 */ /* 0x002fc60006000000 */
[----:B------:R-:W2:Y:S01]  /*13acc0*/  LDL.LU R13, [R1+0x7598] ;  /* 0x00759800010d7983 */ /* 0x000ea20000300800 */
[----:B------:R-:W-:Y:S02]  /*13acd0*/  SEL R8, RZ, 0x4, !P5 ;  /* 0x00000004ff087807 */ /* 0x000fe40006800000 */
[----:B------:R-:W-:Y:S02]  /*13ace0*/  SEL R9, R9, RZ, !P0 ;  /* 0x000000ff09097207 */ /* 0x000fe40004000000 */
[----:B------:R-:W-:Y:S01]  /*13acf0*/  SEL R8, R8, RZ, !P0 ;  /* 0x000000ff08087207 */ /* 0x000fe20004000000 */
[----:B---3--:R-:W-:Y:S01]  /*13ad00*/  IMAD.X R15, R15, 0x1, R2, P3 ;  /* 0x000000010f0f7824 */ /* 0x008fe200018e0602 */
[----:B----4-:R-:W-:-:S04]  /*13ad10*/  IADD3 R135, P3, PT, R135, R138, RZ ;  /* 0x0000008a87877210 */ /* 0x010fc80007f7e0ff */
[----:B------:R1:W-:Y:S01]  /*13ad20*/  STL [R1+0x755c], R15 ;  /* 0x00755c0f01007387 */ /* 0x0003e20000100800 */
[----:B------:R-:W-:-:S03]  /*13ad30*/  IMAD.X R139, R139, 0x1, R2, P3 ;  /* 0x000000018b8b7824 */ /* 0x000fc600018e0602 */
[----:B------:R-:W-:Y:S01]  /*13ad40*/  STL [R1+0x7568], R135 ;  /* 0x0075688701007387 */ /* 0x000fe20000100800 */
[-C--:B--2---:R-:W-:Y:S02]  /*13ad50*/  IADD3 R12, P6, PT, R12, R138.reuse, RZ ;  /* 0x0000008a0c0c7210 */ /* 0x084fe40007fde0ff */
        /* <DEDUP_REMOVED lines=10> */
[----:B------:R2:W-:Y:S04]  /*13ae00*/  STL [R1+0x756c], R16 ;  /* 0x00756c1001007387 */ /* 0x0005e80000100800 */
[----:B------:R-:W-:Y:S01]  /*13ae10*/  STL [R1+0x7574], R134 ;  /* 0x0075748601007387 */ /* 0x000fe20000100800 */
[----:B------:R-:W-:-:S03]  /*13ae20*/  ISETP.NE.U32.AND P3, PT, R9, RZ, PT ;  /* 0x000000ff0900720c */ /* 0x000fc60003f65070 */
[----:B------:R-:W3:Y:S01]  /*13ae30*/  LDL.LU.64 R242, [R1+0x8570] ;  /* 0x0085700001f27983 */ /* 0x000ee20000300a00 */
[----:B------:R-:W-:-:S03]  /*13ae40*/  IMAD.MOV.U32 R9, RZ, RZ, R15 ;  /* 0x000000ffff097224 */ /* 0x000fc600078e000f */
[----:B------:R-:W4:Y:S01]  /*13ae50*/  LDL.LU.64 R240, [R1+0x8568] ;  /* 0x0085680001f07983 */ /* 0x000f220000300a00 */
[----:B------:R-:W-:-:S03]  /*13ae60*/  ISETP.NE.U32.AND P4, PT, R8, RZ, PT ;  /* 0x000000ff0800720c */ /* 0x000fc60003f85070 */
[----:B------:R-:W-:Y:S01]  /*13ae70*/  STL [R1+0x757c], R132 ;  /* 0x00757c8401007387 */ /* 0x000fe20000100800 */
[----:B------:R-:W-:-:S03]  /*13ae80*/  IMAD.MOV.U32 R8, RZ, RZ, R11 ;  /* 0x000000ffff087224 */ /* 0x000fc600078e000b */
[----:B------:R-:W-:Y:S04]  /*13ae90*/  STL.64 [R1+0x3480], R20 ;  /* 0x0034801401007387 */ /* 0x000fe80000100a00 */
[----:B------:R-:W-:Y:S04]  /*13aea0*/  STL.64 [R1+0x3488], R22 ;  /* 0x0034881601007387 */ /* 0x000fe80000100a00 */
[----:B-1----:R-:W3:Y:S04]  /*13aeb0*/  LDL.LU R15, [R1+0x7594] ;  /* 0x00759400010f7983 */ /* 0x002ee80000300800 */
[----:B------:R1:W-:Y:S04]  /*13aec0*/  STL [R1+0x7588], R14 ;  /* 0x0075880e01007387 */ /* 0x0003e80000100800 */
[----:B------:R-:W4:Y:S04]  /*13aed0*/  LDL.LU R11, [R1+0x7660] ;  /* 0x00766000010b7983 */ /* 0x000f280000300800 */
[----:B------:R1:W-:Y:S01]  /*13aee0*/  LDGSTS.E [R137+0x16000], desc[UR30][R8.64], P1 ;  /* 0x1600000008897fae */ /* 0x0003e200089a101e */
[----:B------:R-:W-:Y:S01]  /*13aef0*/  IMAD.X R19, R19, 0x1, R2, P5 ;  /* 0x0000000113137824 */ /* 0x000fe200028e0602 */
[----:B------:R-:W-:Y:S01]  /*13af00*/  IADD3 R17, P5, PT, R17, R138, RZ ;  /* 0x0000008a11117210 */ /* 0x000fe20007fbe0ff */
[----:B-1----:R-:W-:-:S02]  /*13af10*/  IMAD.MOV.U32 R8, RZ, RZ, R135 ;  /* 0x000000ffff087224 */ /* 0x002fc400078e0087 */
[----:B------:R-:W-:-:S05]  /*13af20*/  IMAD.MOV.U32 R9, RZ, RZ, R139 ;  /* 0x000000ffff097224 */ /* 0x000fca00078e008b */
[----:B------:R1:W-:Y:S04]  /*13af30*/  LDGSTS.E [R137+0x16100], desc[UR30][R8.64], P1 ;  /* 0x1610000008897fae */ /* 0x0003e800089a101e */
[----:B------:R2:W-:Y:S01]  /*13af40*/  STL [R1+0x7584], R19 ;  /* 0x0075841301007387 */ /* 0x0005e20000100800 */
[----:B-1----:R-:W-:Y:S02]  /*13af50*/  IMAD.MOV.U32 R8, RZ, RZ, R12 ;  /* 0x000000ffff087224 */ /* 0x002fe400078e000c */
[----:B------:R-:W-:Y:S01]  /*13af60*/  IMAD.MOV.U32 R9, RZ, RZ, R16 ;  /* 0x000000ffff097224 */ /* 0x000fe200078e0010 */
[----:B------:R1:W-:Y:S04]  /*13af70*/  STL [R1+0x7590], R17 ;  /* 0x0075901101007387 */ /* 0x0003e80000100800 */
[----:B------:R1:W-:Y:S01]  /*13af80*/  LDGSTS.E [R137+0x16200], desc[UR30][R8.64], P1 ;  /* 0x1620000008897fae */ /* 0x0003e200089a101e */
[----:B------:R-:W-:-:S03]  /*13af90*/  IMAD.X R18, R18, 0x1, R2, P5 ;  /* 0x0000000112127824 */ /* 0x000fc600028e0602 */
[----:B--2---:R-:W2:Y:S01]  /*13afa0*/  LDL.LU R16, [R1+0x765c] ;  /* 0x00765c0001107983 */ /* 0x004ea20000300800 */
[----:B------:R-:W-:-:S03]  /*13afb0*/  IADD3 R13, P5, PT, R13, R138, RZ ;  /* 0x0000008a0d0d7210 */ /* 0x000fc60007fbe0ff */
[----:B------:R-:W2:Y:S01]  /*13afc0*/  LDL.LU R12, [R1+0x7668] ;  /* 0x00766800010c7983 */ /* 0x000ea20000300800 */
        /* <DEDUP_REMOVED lines=12> */
[----:B------:R1:W-:Y:S01]  /*13b090*/  LDGSTS.E [R137+0x16500], desc[UR30][R8.64], P1 ;  /* 0x1650000008897fae */ /* 0x0003e200089a101e */
[----:B---3--:R-:W-:Y:S01]  /*13b0a0*/  IMAD.X R15, R15, 0x1, R2, P5 ;  /* 0x000000010f0f7824 */ /* 0x008fe200028e0602 */
[----:B----4-:R-:W-:-:S04]  /*13b0b0*/  IADD3 R11, P5, PT, R11, R138, RZ ;  /* 0x0000008a0b0b7210 */ /* 0x010fc80007fbe0ff */
[----:B------:R3:W-:Y:S04]  /*13b0c0*/  STL [R1+0x7594], R15 ;  /* 0x0075940f01007387 */ /* 0x0007e80000100800 */
[----:B------:R-:W-:Y:S04]  /*13b0d0*/  STL [R1+0x7660], R11 ;  /* 0x0076600b01007387 */ /* 0x000fe80000100800 */
[----:B------:R-:W4:Y:S04]  /*13b0e0*/  LDL.LU R21, [R1+0x766c] ;  /* 0x00766c0001157983 */ /* 0x000f280000300800 */
[----:B------:R-:W4:Y:S01]  /*13b0f0*/  LDL.LU R19, [R1+0x7678] ;  /* 0x0076780001137983 */ /* 0x000f220000300800 */
[----:B-1----:R-:W-:-:S02]  /*13b100*/  IMAD.MOV.U32 R8, RZ, RZ, R17 ;  /* 0x000000ffff087224 */ /* 0x002fc400078e0011 */
[----:B------:R-:W-:Y:S01]  /*13b110*/  IMAD.MOV.U32 R9, RZ, RZ, R18 ;  /* 0x000000ffff097224 */ /* 0x000fe200078e0012 */
[----:B------:R-:W4:Y:S04]  /*13b120*/  LDL.LU R20, [R1+0x7674] ;  /* 0x0076740001147983 */ /* 0x000f280000300800 */
[----:B------:R1:W-:Y:S02]  /*13b130*/  LDGSTS.E [R137+0x16600], desc[UR30][R8.64], P1 ;  /* 0x1660000008897fae */ /* 0x0003e400089a101e */
[----:B-1----:R-:W-:Y:S02]  /*13b140*/  IMAD.MOV.U32 R8, RZ, RZ, R13 ;  /* 0x000000ffff087224 */ /* 0x002fe400078e000d */
[----:B------:R-:W-:-:S05]  /*13b150*/  IMAD.MOV.U32 R9, RZ, RZ, R15 ;  /* 0x000000ffff097224 */ /* 0x000fca00078e000f */
[----:B------:R1:W-:Y:S01]  /*13b160*/  LDGSTS.E [R137+0x16700], desc[UR30][R8.64], P1 ;  /* 0x1670000008897fae */ /* 0x0003e200089a101e */
[----:B--2---:R-:W-:Y:S01]  /*13b170*/  IMAD.X R16, R16, 0x1, R2, P5 ;  /* 0x0000000110107824 */ /* 0x004fe200028e0602 */
[----:B------:R-:W-:-:S04]  /*13b180*/  IADD3 R12, P5, PT, R12, R138, RZ ;  /* 0x0000008a0c0c7210 */ /* 0x000fc80007fbe0ff */
[----:B------:R2:W-:Y:S04]  /*13b190*/  STL [R1+0x765c], R16 ;  /* 0x00765c1001007387 */ /* 0x0005e80000100800 */
[----:B------:R-:W4:Y:S04]  /*13b1a0*/  LDL.LU R17, [R1+0x7680] ;  /* 0x0076800001117983 */ /* 0x000f280000300800 */
[----:B------:R-:W-:Y:S04]  /*13b1b0*/  STL [R1+0x7668], R12 ;  /* 0x0076680c01007387 */ /* 0x000fe80000100800 */
[----:B---3--:R-:W3:Y:S01]  /*13b1c0*/  LDL.LU R15, [R1+0x7688] ;  /* 0x00768800010f7983 */ /* 0x008ee20000300800 */
        /* <DEDUP_REMOVED lines=10> */
[----:B--2---:R-:W2:Y:S01]  /*13b270*/  LDL.LU R16, [R1+0x7684] ;  /* 0x0076840001107983 */ /* 0x004ea20000300800 */
[----:B------:R-:W-:-:S03]  /*13b280*/  IMAD.MOV.U32 R8, RZ, RZ, R12 ;  /* 0x000000ffff087224 */ /* 0x000fc600078e000c */
[----:B------:R-:W2:Y:S04]  /*13b290*/  LDL.LU R11, [R1+0x7698] ;  /* 0x00769800010b7983 */ /* 0x000ea80000300800 */
[----:B------:R-:W2:Y:S04]  /*13b2a0*/  LDL.LU R14, [R1+0x768c] ;  /* 0x00768c00010e7983 */ /* 0x000ea80000300800 */
[----:B------:R1:W-:Y:S02]  /*13b2b0*/  LDGSTS.E [R137+0x18100], desc[UR30][R8.64], P2 ;  /* 0x1810000008897fae */ /* 0x0003e400091a101e */
[----:B-1----:R-:W-:-:S02]  /*13b2c0*/  IMAD.MOV.U32 R8, RZ, RZ, R10 ;  /* 0x000000ffff087224 */ /* 0x002fc400078e000a */
[----:B----4-:R-:W-:Y:S01]  /*13b2d0*/  IMAD.X R21, R21, 0x1, R2, P1 ;  /* 0x0000000115157824 */ /* 0x010fe200008e0602 */
[----:B------:R-:W-:-:S05]  /*13b2e0*/  IADD3 R19, P5, PT, R19, R138, RZ ;  /* 0x0000008a13137210 */ /* 0x000fca0007fbe0ff */
[----:B------:R-:W-:Y:S04]  /*13b2f0*/  STL [R1+0x7678], R19 ;  /* 0x0076781301007387 */ /* 0x000fe80000100800 */
[----:B------:R-:W-:Y:S04]  /*13b300*/  STL [R1+0x766c], R21 ;  /* 0x00766c1501007387 */ /* 0x000fe80000100800 */
[----:B------:R-:W4:Y:S04]  /*13b310*/  LDL.LU R12, [R1+0x7694] ;  /* 0x00769400010c7983 */ /* 0x000f280000300800 */
[----:B------:R-:W4:Y:S01]  /*13b320*/  LDL.LU R10, [R1+0x7760] ;  /* 0x00776000010a7983 */ /* 0x000f220000300800 */
[----:B------:R-:W-:-:S02]  /*13b330*/  IMAD.MOV.U32 R9, RZ, RZ, R21 ;  /* 0x000000ffff097224 */ /* 0x000fc400078e0015 */
[----:B------:R-:W-:-:S03]  /*13b340*/  IMAD.X R20, R20, 0x1, R2, P5 ;  /* 0x0000000114147824 */ /* 0x000fc600028e0602 */
[----:B------:R1:W-:Y:S02]  /*13b350*/  LDGSTS.E [R137+0x18200], desc[UR30][R8.64], P2 ;  /* 0x1820000008897fae */ /* 0x0003e400091a101e */
[----:B-1----:R-:W-:Y:S02]  /*13b360*/  IMAD.MOV.U32 R8, RZ, RZ, R19 ;  /* 0x000000ffff087224 */ /* 0x002fe400078e0013 */
[----:B------:R-:W-:Y:S01]  /*13b370*/  IMAD.MOV.U32 R9, RZ, RZ, R20 ;  /* 0x000000ffff097224 */ /* 0x000fe200078e0014 */
[----:B------:R-:W-:-:S04]  /*13b380*/  IADD3 R17, P1, PT, R17, R138, RZ ;  /* 0x0000008a11117210 */ /* 0x000fc80007f3e0ff */
[----:B------:R1:W-:Y:S01]  /*13b390*/  LDGSTS.E [R137+0x18300], desc[UR30][R8.64], P2 ;  /* 0x1830000008897fae */ /* 0x0003e200091a101e */
[-C--:B---3--:R-:W-:Y:S01]  /*13b3a0*/  IADD3 R15, P5, PT, R15, R138.reuse, RZ ;  /* 0x0000008a0f0f7210 */ /* 0x088fe20007fbe0ff */
        /* <DEDUP_REMOVED lines=10> */
[----:B--2---:R-:W-:Y:S01]  /*13b450*/  IMAD.X R16, R16, 0x1, R2, P5 ;  /* 0x0000000110107824 */ /* 0x004fe200028e0602 */
        /* <DEDUP_REMOVED lines=8> */
[----:B--2---:R-:W-:-:S02]  /*13b4e0*/  IMAD.MOV.U32 R8, RZ, RZ, R13 ;  /* 0x000000ffff087224 */ /* 0x004fc400078e000d */
[----:B------:R-:W-:-:S05]  /*13b4f0*/  IMAD.MOV.U32 R9, RZ, RZ, R14 ;  /* 0x000000ffff097224 */ /* 0x000fca00078e000e */
[----:B------:R2:W-:Y:S02]  /*13b500*/  LDGSTS.E [R137+0x18600], desc[UR30][R8.64], P2 ;  /* 0x1860000008897fae */ /* 0x0005e400091a101e */
[----:B--2---:R-:W-:Y:S02]  /*13b510*/  IMAD.MOV.U32 R8, RZ, RZ, R11 ;  /* 0x000000ffff087224 */ /* 0x004fe400078e000b */
[----:B----4-:R-:W-:Y:S01]  /*13b520*/  IMAD.X R12, R12, 0x1, R2, P5 ;  /* 0x000000010c0c7824 */ /* 0x010fe200028e0602 */
[----:B------:R-:W-:-:S04]  /*13b530*/  IADD3 R10, P1, PT, R10, R138, RZ ;  /* 0x0000008a0a0a7210 */ /* 0x000fc80007f3e0ff */
[----:B------:R2:W-:Y:S04]  /*13b540*/  STL [R1+0x7694], R12 ;  /* 0x0076940c01007387 */ /* 0x0005e80000100800 */
[----:B---3--:R-:W3:Y:S01]  /*13b550*/  LDL.LU R15, [R1+0x775c] ;  /* 0x00775c00010f7983 */ /* 0x008ee20000300800 */
        /* <DEDUP_REMOVED lines=58> */
[----:B------:R1:W-:Y:S01]  /*13b900*/  LDGSTS.E [R137+0x1a100], desc[UR30][R8.64], P3 ;  /* 0x1a10000008897fae */ /* 0x0003e200099a101e */
[----:B------:R-:W-:-:S03]  /*13b910*/  IMAD.X R18, R18, 0x1, R2, P5 ;  /* 0x0000000112127824 */ /* 0x000fc600028e0602 */
[----:B------:R2:W-:Y:S01]  /*13b920*/  STL [R1+0x7784], R19 ;  /* 0x0077841301007387 */ /* 0x0005e20000100800 */
[----:B-1----:R-:W-:Y:S02]  /*13b930*/  IMAD.MOV.U32 R8, RZ, RZ, R12 ;  /* 0x000000ffff087224 */ /* 0x002fe400078e000c */
[----:B------:R-:W-:Y:S01]  /*13b940*/  IMAD.MOV.U32 R9, RZ, RZ, R16 ;  /* 0x000000ffff097224 */ /* 0x000fe200078e0010 */
[----:B------:R1:W-:Y:S04]  /*13b950*/  STL [R1+0x7790], R17 ;  /* 0x0077901101007387 */ /* 0x0003e80000100800 */
[----:B------:R1:W-:Y:S01]  /*13b960*/  LDGSTS.E [R137+0x1a200], desc[UR30][R8.64], P3 ;  /* 0x1a20000008897fae */ /* 0x0003e200099a101e */
[----:B------:R-:W-:-:S03]  /*13b970*/  IADD3 R13, P5, PT, R13, R138, RZ ;  /* 0x0000008a0d0d7210 */ /* 0x000fc60007fbe0ff */
[----:B--2---:R-:W2:Y:S04]  /*13b980*/  LDL.LU R16, [R1+0x785c] ;  /* 0x00785c0001107983 */ /* 0x004ea80000300800 */
        /* <DEDUP_REMOVED lines=30> */
[----:B------:R-:W4:Y:S01]  /*13bb70*/  LDL.LU R17, [R1+0x7880] ;  /* 0x0078800001117983 */ /* 0x000f220000300800 */
[----:B-1----:R-:W-:-:S03]  /*13bb80*/  IMAD.MOV.U32 R8, RZ, RZ, R10 ;  /* 0x000000ffff087224 */ /* 0x002fc600078e000a */
[----:B------:R-:W-:Y:S01]  /*13bb90*/  STL [R1+0x7868], R12 ;  /* 0x0078680c01007387 */ /* 0x000fe20000100800 */
[----:B------:R-:W-:-:S03]  /*13bba0*/  IMAD.MOV.U32 R9, RZ, RZ, R16 ;  /* 0x000000ffff097224 */ /* 0x000fc600078e0010 */
[----:B---3--:R-:W3:Y:S04]  /*13bbb0*/  LDL.LU R15, [R1+0x7888] ;  /* 0x00788800010f7983 */ /* 0x008ee80000300800 */
[----:B------:R-:W3:Y:S04]  /*13bbc0*/  LDL.LU R13, [R1+0x7890] ;  /* 0x00789000010d7983 */ /* 0x000ee80000300800 */
[----:B------:R-:W3:Y:S04]  /*13bbd0*/  LDL.LU R18, [R1+0x787c] ;  /* 0x00787c0001127983 */ /* 0x000ee80000300800 */
        /* <DEDUP_REMOVED lines=25> */
[----:B---3--:R-:W-:-:S03]  /*13bd70*/  IADD3 R15, P5, PT, R15, R138, RZ ;  /* 0x0000008a0f0f7210 */ /* 0x008fc60007fbe0ff */
[----:B------:R-:W-:Y:S01]  /*13bd80*/  STL [R1+0x7880], R17 ;  /* 0x0078801101007387 */ /* 0x000fe20000100800 */
[----:B------:R-:W-:Y:S01]  /*13bd90*/  IMAD.X R18, R18, 0x1, R2, P3 ;  /* 0x0000000112127824 */ /* 0x000fe200018e0602 */
[----:B------:R-:W-:Y:S01]  /*13bda0*/  IADD3 R13, P3, PT, R13, R138, RZ ;  /* 0x0000008a0d0d7210 */ /* 0x000fe20007f7e0ff */
[----:B-1----:R-:W-:Y:S02]  /*13bdb0*/  IMAD.MOV.U32 R8, RZ, RZ, R17 ;  /* 0x000000ffff087224 */ /* 0x002fe400078e0011 */
[----:B------:R-:W-:Y:S01]  /*13bdc0*/  IMAD.MOV.U32 R9, RZ, RZ, R18 ;  /* 0x000000ffff097224 */ /* 0x000fe200078e0012 */
[----:B------:R-:W-:Y:S04]  /*13bdd0*/  STL [R1+0x7874], R20 ;  /* 0x0078741401007387 */ /* 0x000fe80000100800 */
[----:B------:R1:W-:Y:S04]  /*13bde0*/  STL [R1+0x7888], R15 ;  /* 0x0078880f01007387 */ /* 0x0003e80000100800 */
[----:B------:R3:W-:Y:S04]  /*13bdf0*/  LDGSTS.E [R137+0x1c400], desc[UR30][R8.64], P4 ;  /* 0x1c40000008897fae */ /* 0x0007e8000a1a101e */
[----:B------:R-:W-:Y:S04]  /*13be00*/  STL [R1+0x787c], R18 ;  /* 0x00787c1201007387 */ /* 0x000fe80000100800 */
[----:B------:R-:W-:Y:S01]  /*13be10*/  STL [R1+0x7890], R13 ;  /* 0x0078900d01007387 */ /* 0x000fe20000100800 */
[----:B---3--:R-:W-:-:S02]  /*13be20*/  IMAD.MOV.U32 R8, RZ, RZ, R15 ;  /* 0x000000ffff087224 */ /* 0x008fc400078e000f */
[----:B--2---:R-:W-:Y:S01]  /*13be30*/  IMAD.X R16, R16, 0x1, R2, P5 ;  /* 0x0000000110107824 */ /* 0x004fe200028e0602 */
[----:B------:R-:W-:-:S03]  /*13be40*/  IADD3 R10, P5, PT, R10, R138, RZ ;  /* 0x0000008a0a0a7210 */ /* 0x000fc60007fbe0ff */
[----:B------:R-:W-:Y:S02]  /*13be50*/  IMAD.MOV.U32 R9, RZ, RZ, R16 ;  /* 0x000000ffff097224 */ /* 0x000fe400078e0010 */
[----:B------:R-:W-:Y:S01]  /*13be60*/  IMAD.X R14, R14, 0x1, R2, P3 ;  /* 0x000000010e0e7824 */ /* 0x000fe200018e0602 */
[----:B------:R-:W-:Y:S04]  /*13be70*/  STL [R1+0x7884], R16 ;  /* 0x0078841001007387 */ /* 0x000fe80000100800 */
[----:B------:R-:W-:Y:S04]  /*13be80*/  STL [R1+0x7898], R10 ;  /* 0x0078980a01007387 */ /* 0x000fe80000100800 */
[----:B------:R-:W-:Y:S04]  /*13be90*/  STL [R1+0x788c], R14 ;  /* 0x00788c0e01007387 */ /* 0x000fe80000100800 */
[----:B------:R2:W-:Y:S02]  /*13bea0*/  LDGSTS.E [R137+0x1c500], desc[UR30][R8.64], P4 ;  /* 0x1c50000008897fae */ /* 0x0005e4000a1a101e */
[----:B--2---:R-:W-:-:S02]  /*13beb0*/  IMAD.MOV.U32 R8, RZ, RZ, R13 ;  /* 0x000000ffff087224 */ /* 0x004fc400078e000d */
[----:B------:R-:W-:-:S05]  /*13bec0*/  IMAD.MOV.U32 R9, RZ, RZ, R14 ;  /* 0x000000ffff097224 */ /* 0x000fca00078e000e */
[----:B------:R2:W-:Y:S01]  /*13bed0*/  LDGSTS.E [R137+0x1c600], desc[UR30][R8.64], P4 ;  /* 0x1c60000008897fae */ /* 0x0005e2000a1a101e */
[----:B----4-:R-:W-:Y:S01]  /*13bee0*/  IMAD.X R12, R12, 0x1, R2, P5 ;  /* 0x000000010c0c7824 */ /* 0x010fe200028e0602 */
[----:B------:R-:W-:-:S04]  /*13bef0*/  IADD3 R11, P3, PT, R11, R138, RZ ;  /* 0x0000008a0b0b7210 */ /* 0x000fc80007f7e0ff */
[----:B------:R3:W-:Y:S04]  /*13bf00*/  STL [R1+0x7894], R12 ;  /* 0x0078940c01007387 */ /* 0x0007e80000100800 */
[----:B------:R-:W4:Y:S04]  /*13bf10*/  LDL.LU R134, [R1+0x7d8] ;  /* 0x0007d80001867983 */ /* 0x000f280000300800 */
[----:B------:R-:W4:Y:S04]  /*13bf20*/  LDL.LU R135, [R1+0x7dc] ;  /* 0x0007dc0001877983 */ /* 0x000f280000300800 */
[----:B-1----:R-:W4:Y:S01]  /*13bf30*/  LDL.LU R15, [R1+0x78bc] ;  /* 0x0078bc00010f7983 */ /* 0x002f220000300800 */
[----:B--2---:R-:W-:-:S03]  /*13bf40*/  IMAD.MOV.U32 R9, RZ, RZ, R12 ;  /* 0x000000ffff097224 */ /* 0x004fc600078e000c */
[----:B------:R-:W2:Y:S04]  /*13bf50*/  LDL.LU R24, [R1+0x78c4] ;  /* 0x0078c40001187983 */ /* 0x000ea80000300800 */
[----:B------:R-:W2:Y:S04]  /*13bf60*/  LDL.LU R23, [R1+0x78c8] ;  /* 0x0078c80001177983 */ /* 0x000ea80000300800 */
[----:B------:R1:W-:Y:S04]  /*13bf70*/  STL [R1+0x78c0], R11 ;  /* 0x0078c00b01007387 */ /* 0x0003e80000100800 */
[----:B------:R-:W2:Y:S04]  /*13bf80*/  LDL.LU R17, [R1+0x78cc] ;  /* 0x0078cc0001117983 */ /* 0x000ea80000300800 */
[----:B---3--:R-:W3:Y:S04]  /*13bf90*/  LDL.LU R12, [R1+0x78d0] ;  /* 0x0078d000010c7983 */ /* 0x008ee80000300800 */
        /* <DEDUP_REMOVED lines=8> */
[----:B------:R-:W3:Y:S04]  /*13c020*/  LDL.LU R16, [R1+0x78ec] ;  /* 0x0078ec0001107983 */ /* 0x000ee80000300800 */
[----:B------:R1:W-:Y:S01]  /*13c030*/  LDGSTS.E [R137+0x1c700], desc[UR30][R8.64], P4 ;  /* 0x1c70000008897fae */ /* 0x0003e2000a1a101e */
[----:B------:R-:W-:-:S03]  /*13c040*/  ISETP.GT.AND P4, PT, R136, 0x5, PT ;  /* 0x000000058800780c */ /* 0x000fc60003f84270 */
[----:B------:R-:W3:Y:S04]  /*13c050*/  LDL.LU R13, [R1+0x78f0] ;  /* 0x0078f000010d7983 */ /* 0x000ee80000300800 */
[----:B------:R-:W3:Y:S01]  /*13c060*/  LDL.LU R10, [R1+0x78b8] ;  /* 0x0078b800010a7983 */ /* 0x000ee20000300800 */
[----:B-1----:R-:W-:Y:S02]  /*13c070*/  SEL R9, RZ, 0x4, !P4 ;  /* 0x00000004ff097807 */ /* 0x002fe40006000000 */
[----:B------:R-:W-:Y:S02]  /*13c080*/  SEL R8, RZ, 0x4, !P5 ;  /* 0x00000004ff087807 */ /* 0x000fe40006800000 */
[----:B------:R-:W-:Y:S02]  /*13c090*/  SEL R9, R9, RZ, !P0 ;  /* 0x000000ff09097207 */ /* 0x000fe40004000000 */
[----:B------:R-:W-:Y:S01]  /*13c0a0*/  SEL R8, R8, RZ, !P0 ;  /* 0x000000ff08087207 */ /* 0x000fe20004000000 */
[----:B----4-:R-:W-:Y:S01]  /*13c0b0*/  HMMA.1688.F32.TF32 R28, R128, R134, R28 ;  /* 0x00000086801c723c */ /* 0x010fe2000008101c */
[----:B------:R-:W-:Y:S01]  /*13c0c0*/  IMAD.X R15, R15, 0x1, R2, P3 ;  /* 0x000000010f0f7824 */ /* 0x000fe200018e0602 */
[----:B--2---:R-:W-:-:S04]  /*13c0d0*/  IADD3 R23, P3, PT, R23, R138, RZ ;  /* 0x0000008a17177210 */ /* 0x004fc80007f7e0ff */
[----:B------:R1:W-:Y:S01]  /*13c0e0*/  STL [R1+0x78bc], R15 ;  /* 0x0078bc0f01007387 */ /* 0x0003e20000100800 */
[----:B------:R-:W-:-:S03]  /*13c0f0*/  IMAD.X R24, R24, 0x1, R2, P3 ;  /* 0x0000000118187824 */ /* 0x000fc600018e0602 */
[----:B------:R-:W-:Y:S01]  /*13c100*/  STL [R1+0x78c8], R23 ;  /* 0x0078c81701007387 */ /* 0x000fe20000100800 */
[-C--:B---3--:R-:W-:Y:S02]  /*13c110*/  IADD3 R12, P6, PT, R12, R138.reuse, RZ ;  /* 0x0000008a0c0c7210 */ /* 0x088fe40007fde0ff */
[----:B------:R-:W-:-:S03]  /*13c120*/  IADD3 R21, P4, PT, R21, R138, RZ ;  /* 0x0000008a15157210 */ /* 0x000fc60007f9e0ff */
[--C-:B------:R-:W-:Y:S01]  /*13c130*/  IMAD.X R17, R17, 0x1, R2.reuse, P6 ;  /* 0x0000000111117824 */ /* 0x100fe200030e0602 */
[----:B------:R-:W-:Y:S01]  /*13c140*/  STL [R1+0x78d0], R12 ;  /* 0x0078d00c01007387 */ /* 0x000fe20000100800 */
[-C--:B------:R-:W-:Y:S01]  /*13c150*/  IADD3 R14, P5, PT, R14, R138.reuse, RZ ;  /* 0x0000008a0e0e7210 */ /* 0x080fe20007fbe0ff */
[--C-:B------:R-:W-:Y:S02]  /*13c160*/  IMAD.X R22, R22, 0x1, R2.reuse, P4 ;  /* 0x0000000116167824 */ /* 0x100fe400020e0602 */
[----:B------:R-:W-:Y:S02]  /*13c170*/  STL [R1+0x78c4], R24 ;  /* 0x0078c41801007387 */ /* 0x000fe40000100800 */
[----:B------:R-:W-:Y:S02]  /*13c180*/  IMAD.X R20, R20, 0x1, R2, P5 ;  /* 0x0000000114147824 */ /* 0x000fe400028e0602 */
[----:B------:R-:W-:Y:S01]  /*13c190*/  STL [R1+0x78d8], R21 ;  /* 0x0078d81501007387 */ /* 0x000fe20000100800 */
[----:B------:R-:W-:-:S03]  /*13c1a0*/  IADD3 R18, P5, PT, R18, R138, RZ ;  /* 0x0000008a12127210 */ /* 0x000fc60007fbe0ff */
[----:B------:R-:W-:Y:S01]  /*13c1b0*/  STL [R1+0x78e0], R14 ;  /* 0x0078e00e01007387 */ /* 0x000fe20000100800 */
[----:B------:R-:W-:-:S03]  /*13c1c0*/  ISETP.NE.U32.AND P4, PT, R8, RZ, PT ;  /* 0x000000ff0800720c */ /* 0x000fc60003f85070 */
[----:B------:R2:W-:Y:S01]  /*13c1d0*/  STL [R1+0x78cc], R17 ;  /* 0x0078cc1101007387 */ /* 0x0005e20000100800 */
[----:B------:R-:W-:-:S03]  /*13c1e0*/  IMAD.MOV.U32 R8, RZ, RZ, R11 ;  /* 0x000000ffff087224 */ /* 0x000fc600078e000b */
[----:B------:R3:W-:Y:S01]  /*13c1f0*/  STL [R1+0x78d4], R22 ;  /* 0x0078d41601007387 */ /* 0x0007e20000100800 */
[----:B------:R-:W-:-:S03]  /*13c200*/  ISETP.NE.U32.AND P3, PT, R9, RZ, PT ;  /* 0x000000ff0900720c */ /* 0x000fc60003f65070 */
[----:B------:R4:W-:Y:S01]  /*13c210*/  STL [R1+0x78dc], R20 ;  /* 0x0078dc1401007387 */ /* 0x0009e20000100800 */
[----:B------:R-:W-:-:S03]  /*13c220*/  IMAD.MOV.U32 R9, RZ, RZ, R15 ;  /* 0x000000ffff097224 */ /* 0x000fc600078e000f */
[----:B------:R-:W-:Y:S04]  /*13c230*/  STL.64 [R1+0x3410], R28 ;  /* 0x0034101c01007387 */ /* 0x000fe80000100a00 */
[----:B------:R-:W-:Y:S04]  /*13c240*/  STL.64 [R1+0x3418], R30 ;  /* 0x0034181e01007387 */ /* 0x000fe80000100a00 */
[----:B------:R-:W3:Y:S04]  /*13c250*/  LDL.LU R11, [R1+0x78b4] ;  /* 0x0078b400010b7983 */ /* 0x000ee80000300800 */
[----:B------:R-:W-:Y:S04]  /*13c260*/  STL [R1+0x78e8], R18 ;  /* 0x0078e81201007387 */ /* 0x000fe80000100800 */
[----:B-1----:R-:W4:Y:S04]  /*13c270*/  LDL.LU R15, [R1+0x816c] ;  /* 0x00816c00010f7983 */ /* 0x002f280000300800 */
[----:B------:R1:W-:Y:S01]  /*13c280*/  LDGSTS.E [R137+0x1e000], desc[UR30][R8.64], P1 ;  /* 0x1e00000008897fae */ /* 0x0003e200089a101e */
[----:B------:R-:W-:Y:S01]  /*13c290*/  IMAD.X R19, R19, 0x1, R2, P5 ;  /* 0x0000000113137824 */ /* 0x000fe200028e0602 */
[----:B------:R-:W-:Y:S01]  /*13c2a0*/  IADD3 R13, P5, PT, R13, R138, RZ ;  /* 0x0000008a0d0d7210 */ /* 0x000fe20007fbe0ff */
[----:B-1----:R-:W-:-:S02]  /*13c2b0*/  IMAD.MOV.U32 R8, RZ, RZ, R23 ;  /* 0x000000ffff087224 */ /* 0x002fc400078e0017 */
[----:B------:R-:W-:-:S05]  /*13c2c0*/  IMAD.MOV.U32 R9, RZ, RZ, R24 ;  /* 0x000000ffff097224 */ /* 0x000fca00078e0018 */
[----:B------:R1:W-:Y:S01]  /*13c2d0*/  LDGSTS.E [R137+0x1e100], desc[UR30][R8.64], P1 ;  /* 0x1e10000008897fae */ /* 0x0003e200089a101e */
[----:B------:R-:W-:Y:S01]  /*13c2e0*/  IMAD.X R16, R16, 0x1, R2, P5 ;  /* 0x0000000110107824 */ /* 0x000fe200028e0602 */
[----:B------:R-:W-:Y:S02]  /*13c2f0*/  IADD3 R10, P5, PT, R10, R138, RZ ;  /* 0x0000008a0a0a7210 */ /* 0x000fe40007fbe0ff */
[----:B------:R2:W-:Y:S01]  /*13c300*/  STL [R1+0x78e4], R19 ;  /* 0x0078e41301007387 */ /* 0x0005e20000100800 */
[----:B-1----:R-:W-:Y:S02]  /*13c310*/  IMAD.MOV.U32 R8, RZ, RZ, R12 ;  /* 0x000000ffff087224 */ /* 0x002fe400078e000c */
[----:B------:R-:W-:Y:S01]  /*13c320*/  IMAD.MOV.U32 R9, RZ, RZ, R17 ;  /* 0x000000ffff097224 */ /* 0x000fe200078e0011 */
[----:B------:R-:W-:Y:S04]  /*13c330*/  STL [R1+0x78f0], R13 ;  /* 0x0078f00d01007387 */ /* 0x000fe80000100800 */
[----:B------:R1:W-:Y:S04]  /*13c340*/  LDGSTS.E [R137+0x1e200], desc[UR30][R8.64], P1 ;  /* 0x1e20000008897fae */ /* 0x0003e800089a101e */
[----:B--2---:R-:W2:Y:S04]  /*13c350*/  LDL.LU R17, [R1+0x8124] ;  /* 0x0081240001117983 */ /* 0x004ea80000300800 */
[----:B------:R-:W2:Y:S01]  /*13c360*/  LDL.LU R12, [R1+0x8128] ;  /* 0x00812800010c7983 */ /* 0x000ea20000300800 */
[----:B-1----:R-:W-:-:S02]  /*13c370*/  IMAD.MOV.U32 R8, RZ, RZ, R21 ;  /* 0x000000ffff087224 */ /* 0x002fc400078e0015 */
[----:B------:R-:W-:Y:S01]  /*13c380*/  IMAD.MOV.U32 R9, RZ, RZ, R22 ;  /* 0x000000ffff097224 */ /* 0x000fe200078e0016 */
[----:B------:R1:W-:Y:S04]  /*13c390*/  STL [R1+0x78ec], R16 ;  /* 0x0078ec1001007387 */ /* 0x0003e80000100800 */
[----:B------:R1:W-:Y:S04]  /*13c3a0*/  LDGSTS.E [R137+0x1e300], desc[UR30][R8.64], P1 ;  /* 0x1e30000008897fae */ /* 0x0003e800089a101e */
[----:B------:R-:W-:Y:S01]  /*13c3b0*/  STL [R1+0x78b8], R10 ;  /* 0x0078b80a01007387 */ /* 0x000fe20000100800 */
[----:B-1----:R-:W-:-:S03]  /*13c3c0*/  IMAD.MOV.U32 R8, RZ, RZ, R14 ;  /* 0x000000ffff087224 */ /* 0x002fc600078e000e */
[----:B------:R-:W2:Y:S01]  /*13c3d0*/  LDL.LU R14, [R1+0x8120] ;  /* 0x00812000010e7983 */ /* 0x000ea20000300800 */
[----:B------:R-:W-:Y:S01]  /*13c3e0*/  IMAD.MOV.U32 R9, RZ, RZ, R20 ;  /* 0x000000ffff097224 */ /* 0x000fe200078e0014 */
[----:B------:R-:W1:Y:S04]  /*13c3f0*/  S2R R139, SR_TID.X ;  /* 0x00000000008b7919 */ /* 0x000e680000002100 */
[----:B------:R1:W-:Y:S01]  /*13c400*/  LDGSTS.E [R137+0x1e400], desc[UR30][R8.64], P1 ;  /* 0x1e40000008897fae */ /* 0x0003e200089a101e */
[----:B---3--:R-:W-:Y:S01]  /*13c410*/  IMAD.X R11, R11, 0x1, R2, P5 ;  /* 0x000000010b0b7824 */ /* 0x008fe200028e0602 */
[----:B----4-:R-:W-:-:S04]  /*13c420*/  IADD3 R15, P5, PT, R15, R138, RZ ;  /* 0x0000008a0f0f7210 */ /* 0x010fc80007fbe0ff */
[----:B------:R3:W-:Y:S04]  /*13c430*/  STL [R1+0x78b4], R11 ;  /* 0x0078b40b01007387 */ /* 0x0007e80000100800 */
[----:B------:R-:W-:Y:S04]  /*13c440*/  STL [R1+0x816c], R15 ;  /* 0x00816c0f01007387 */ /* 0x000fe80000100800 */
[----:B------:R-:W4:Y:S04]  /*13c450*/  LDL.LU R23, [R1+0x811c] ;  /* 0x00811c0001177983 */ /* 0x000f280000300800 */
[----:B------:R-:W4:Y:S04]  /*13c460*/  LDL.LU R22, [R1+0x8114] ;  /* 0x0081140001167983 */ /* 0x000f280000300800 */
[----:B------:R-:W4:Y:S01]  /*13c470*/  LDL.LU R20, [R1+0x8118] ;  /* 0x0081180001147983 */ /* 0x000f220000300800 */
[----:B-1----:R-:W-:-:S02]  /*13c480*/  IMAD.MOV.U32 R8, RZ, RZ, R18 ;  /* 0x000000ffff087224 */ /* 0x002fc400078e0012 */
[----:B------:R-:W-:Y:S01]  /*13c490*/  IMAD.MOV.U32 R9, RZ, RZ, R19 ;  /* 0x000000ffff097224 */ /* 0x000fe200078e0013 */
[----:B------:R-:W-:Y:S01]  /*13c4a0*/  LOP3.LUT R139, R139, 0x3f, RZ, 0xc0, !PT ;  /* 0x0000003f8b8b7812 */ /* 0x000fe200078ec0ff */
[----:B------:R-:W4:Y:S04]  /*13c4b0*/  LDL.LU R21, [R1+0x810c] ;  /* 0x00810c0001157983 */ /* 0x000f280000300800 */
[----:B------:R1:W-:Y:S01]  /*13c4c0*/  LDGSTS.E [R137+0x1e500], desc[UR30][R8.64], P1 ;  /* 0x1e50000008897fae */ /* 0x0003e200089a101e */
[----:B------:R-:W-:Y:S02]  /*13c4d0*/  IMAD.SHL.U32 R139, R139, 0x4, RZ ;  /* 0x000000048b8b7824 */ /* 0x000fe400078e00ff */
[----:B-1----:R-:W-:Y:S02]  /*13c4e0*/  IMAD.MOV.U32 R8, RZ, RZ, R13 ;  /* 0x000000ffff087224 */ /* 0x002fe400078e000d */
[----:B------:R-:W-:-:S02]  /*13c4f0*/  IMAD.MOV.U32 R9, RZ, RZ, R16 ;  /* 0x000000ffff097224 */ /* 0x000fc400078e0010 */
[----:B--2---:R-:W-:-:S03]  /*13c500*/  IMAD.X R17, R17, 0x1, R2, P5 ;  /* 0x0000000111117824 */ /* 0x004fc600028e0602 */
[----:B------:R-:W-:Y:S01]  /*13c510*/  LDGSTS.E [R137+0x1e600], desc[UR30][R8.64], P1 ;  /* 0x1e60000008897fae */ /* 0x000fe200089a101e */
[----:B------:R-:W-:-:S03]  /*13c520*/  IADD3 R12, P5, PT, R12, R138, RZ ;  /* 0x0000008a0c0c7210 */ /* 0x000fc60007fbe0ff */
[----:B------:R1:W-:Y:S01]  /*13c530*/  STL [R1+0x8124], R17 ;  /* 0x0081241101007387 */ /* 0x0003e20000100800 */
[----:B------:R-:W-:-:S03]  /*13c540*/  LOP3.LUT R24, R139, 0x20, RZ, 0x3c, !PT ;  /* 0x000000208b187812 */ /* 0x000fc600078e3cff */
[----:B------:R-:W2:Y:S04]  /*13c550*/  LDL.LU R19, [R1+0x8104] ;  /* 0x0081040001137983 */ /* 0x000ea80000300800 */
[----:B------:R1:W-:Y:S04]  /*13c560*/  STL [R1+0x8128], R12 ;  /* 0x0081280c01007387 */ /* 0x0003e80000100800 */
[----:B------:R3:W-:Y:S04]  /*13c570*/  LDGSTS.E [R137+0x1e700], desc[UR30][R10.64], P1 ;  /* 0x1e7000000a897fae */ /* 0x0007e800089a101e */
[----:B------:R-:W2:Y:S04]  /*13c580*/  LDL.LU R18, [R1+0x8110] ;  /* 0x0081100001127983 */ /* 0x000ea80000300800 */
[----:B------:R-:W2:Y:S01]  /*13c590*/  LDL.LU R16, [R1+0x8108] ;  /* 0x0081080001107983 */ /* 0x000ea20000300800 */
[----:B------:R-:W-:-:S03]  /*13c5a0*/  IADD3 R14, P1, PT, R14, R138, RZ ;  /* 0x0000008a0e0e7210 */ /* 0x000fc60007f3e0ff */
[----:B------:R-:W2:Y:S01]  /*13c5b0*/  LDL.LU R13, [R1+0x8100] ;  /* 0x00810000010d7983 */ /* 0x000ea20000300800 */
[----:B---3--:R-:W-:-:S03]  /*13c5c0*/  IMAD.MOV.U32 R11, RZ, RZ, R17 ;  /* 0x000000ffff0b7224 */ /* 0x008fc600078e0011 */
[----:B-1----:R-:W3:Y:S01]  /*13c5d0*/  LDL.LU R17, [R1+0x80fc] ;  /* 0x0080fc0001117983 */ /* 0x002ee20000300800 */
[----:B------:R-:W-:Y:S02]  /*13c5e0*/  VIADD R8, R24, UR8 ;  /* 0x0000000818087c36 */ /* 0x000fe40008000000 */
[----:B------:R-:W-:Y:S01]  /*13c5f0*/  IMAD.MOV.U32 R10, RZ, RZ, R15 ;  /* 0x000000ffff0a7224 */ /* 0x000fe200078e000f */
[----:B------:R1:W-:Y:S04]  /*13c600*/  STL [R1+0x8120], R14 ;  /* 0x0081200e01007387 */ /* 0x0003e80000100800 */
[----:B------:R1:W-:Y:S02]  /*13c610*/  LDGSTS.E [R8+0x800], desc[UR30][R10.64], P2 ;  /* 0x008000000a087fae */ /* 0x0003e400091a101e */
[----:B-1----:R-:W-:-:S02]  /*13c620*/  IMAD.MOV.U32 R10, RZ, RZ, R12 ;  /* 0x000000ffff0a7224 */ /* 0x002fc400078e000c */
[----:B----4-:R-:W-:-:S05]  /*13c630*/  IMAD.X R23, R23, 0x1, R2, P5 ;  /* 0x0000000117177824 */ /* 0x010fca00028e0602 */
[----:B------:R1:W-:Y:S04]  /*13c640*/  STL [R1+0x811c], R23 ;  /* 0x00811c1701007387 */ /* 0x0003e80000100800 */
[----:B------:R-:W4:Y:S04]  /*13c650*/  LDL.LU R15, [R1+0x80f4] ;  /* 0x0080f400010f7983 */ /* 0x000f280000300800 */
[----:B------:R-:W4:Y:S01]  /*13c660*/  LDL.LU R9, [R1+0x80f8] ;  /* 0x0080f80001097983 */ /* 0x000f220000300800 */
[----:B------:R-:W-:Y:S01]  /*13c670*/  IADD3 R20, P5, PT, R20, R138, RZ ;  /* 0x0000008a14147210 */ /* 0x000fe20007fbe0ff */
[----:B------:R-:W-:-:S02]  /*13c680*/  IMAD.MOV.U32 R11, RZ, RZ, R23 ;  /* 0x000000ffff0b7224 */ /* 0x000fc400078e0017 */
[----:B------:R-:W-:Y:S01]  /*13c690*/  IMAD.X R22, R22, 0x1, R2, P1 ;  /* 0x0000000116167824 */ /* 0x000fe200008e0602 */
[----:B------:R-:W4:Y:S04]  /*13c6a0*/  LDL.LU R12, [R1+0x80ec] ;  /* 0x0080ec00010c7983 */ /* 0x000f280000300800 */
[----:B------:R-:W-:Y:S04]  /*13c6b0*/  STL [R1+0x8118], R20 ;  /* 0x0081181401007387 */ /* 0x000fe80000100800 */
[----:B------:R1:W-:Y:S04]  /*13c6c0*/  LDGSTS.E [R8+0x900], desc[UR30][R10.64], P2 ;  /* 0x009000000a087fae */ /* 0x0003e800091a101e */
[----:B------:R2:W-:Y:S01]  /*13c6d0*/  STL [R1+0x8114], R22 ;  /* 0x0081141601007387 */ /* 0x0005e20000100800 */
[----:B-1----:R-:W-:-:S03]  /*13c6e0*/  IMAD.MOV.U32 R10, RZ, RZ, R14 ;  /* 0x000000ffff0a7224 */ /* 0x002fc600078e000e */
[----:B------:R-:W4:Y:S01]  /*13c6f0*/  LDL.LU R14, [R1+0x8034] ;  /* 0x00803400010e7983 */ /* 0x000f220000300800 */
[----:B------:R-:W-:Y:S02]  /*13c700*/  IMAD.MOV.U32 R11, RZ, RZ, R22 ;  /* 0x000000ffff0b7224 */ /* 0x000fe400078e0016 */
[----:B------:R-:W-:-:S03]  /*13c710*/  IMAD.X R21, R21, 0x1, R2, P5 ;  /* 0x0000000115157824 */ /* 0x000fc600028e0602 */
[----:B------:R1:W-:Y:S01]  /*13c720*/  LDGSTS.E [R8+0xa00], desc[UR30][R10.64], P2 ;  /* 0x00a000000a087fae */ /* 0x0003e200091a101e */
[-C--:B--2---:R-:W-:Y:S01]  /*13c730*/  IADD3 R18, P1, PT, R18, R138.reuse, RZ ;  /* 0x0000008a12127210 */ /* 0x084fe20007f3e0ff */
[----:B-1----:R-:W-:Y:S02]  /*13c740*/  IMAD.MOV.U32 R10, RZ, RZ, R20 ;  /* 0x000000ffff0a7224 */ /* 0x002fe400078e0014 */
[----:B------:R-:W-:Y:S01]  /*13c750*/  IMAD.MOV.U32 R11, RZ, RZ, R21 ;  /* 0x000000ffff0b7224 */ /* 0x000fe200078e0015 */
[-C--:B------:R-:W-:Y:S01]  /*13c760*/  IADD3 R16, P5, PT, R16, R138.reuse, RZ ;  /* 0x0000008a10107210 */ /* 0x080fe20007fbe0ff */
[----:B------:R-:W-:Y:S01]  /*13c770*/  IMAD.X R19, R19, 0x1, R2, P1 ;  /* 0x0000000113137824 */ /* 0x000fe200008e0602 */
[----:B------:R-:W-:Y:S01]  /*13c780*/  STL [R1+0x8110], R18 ;  /* 0x0081101201007387 */ /* 0x000fe20000100800 */
[----:B------:R-:W-:-:S03]  /*13c790*/  IADD3 R13, P1, PT, R13, R138, RZ ;  /* 0x0000008a0d0d7210 */ /* 0x000fc60007f3e0ff */
[----:B------:R1:W-:Y:S01]  /*13c7a0*/  LDGSTS.E [R8+0xb00], desc[UR30][R10.64], P2 ;  /* 0x00b000000a087fae */ /* 0x0003e200091a101e */
[----:B---3--:R-:W-:-:S03]  /*13c7b0*/  IMAD.X R17, R17, 0x1, R2, P5 ;  /* 0x0000000111117824 */ /* 0x008fc600028e0602 */
[----:B------:R2:W-:Y:S04]  /*13c7c0*/  STL [R1+0x810c], R21 ;  /* 0x00810c1501007387 */ /* 0x0005e80000100800 */
[----:B------:R-:W-:Y:S01]  /*13c7d0*/  STL [R1+0x8108], R16 ;  /* 0x0081081001007387 */ /* 0x000fe20000100800 */
[----:B-1----:R-:W-:Y:S02]  /*13c7e0*/  IMAD.MOV.U32 R10, RZ, RZ, R18 ;  /* 0x000000ffff0a7224 */ /* 0x002fe400078e0012 */
[----:B------:R-:W-:Y:S01]  /*13c7f0*/  IMAD.MOV.U32 R11, RZ, RZ, R19 ;  /* 0x000000ffff0b7224 */ /* 0x000fe200078e0013 */
        /* <DEDUP_REMOVED lines=8> */
[----:B----4-:R-:W-:Y:S01]  /*13c880*/  IMAD.X R15, R15, 0x1, R2, P1 ;  /* 0x000000010f0f7824 */ /* 0x010fe200008e0602 */
[----:B------:R-:W-:-:S05]  /*13c890*/  IADD3 R9, P5, PT, R9, R138, RZ ;  /* 0x0000008a09097210 */ /* 0x000fca0007fbe0ff */
[----:B------:R-:W-:Y:S01]  /*13c8a0*/  IMAD.X R12, R12, 0x1, R2, P5 ;  /* 0x000000010c0c7824 */ /* 0x000fe200028e0602 */
[----:B------:R-:W-:Y:S04]  /*13c8b0*/  STL [R1+0x80f8], R9 ;  /* 0x0080f80901007387 */ /* 0x000fe80000100800 */
[----:B------:R-:W-:Y:S01]  /*13c8c0*/  STL [R1+0x80f4], R15 ;  /* 0x0080f40f01007387 */ /* 0x000fe20000100800 */
[----:B------:R-:W-:-:S03]  /*13c8d0*/  IMAD.MOV.U32 R11, RZ, RZ, R15 ;  /* 0x000000ffff0b7224 */ /* 0x000fc600078e000f */
[----:B------:R1:W-:Y:S04]  /*13c8e0*/  STL [R1+0x80ec], R12 ;  /* 0x0080ec0c01007387 */ /* 0x0003e80000100800 */
[----:B------:R-:W3:Y:S04]  /*13c8f0*/  LDL.LU R134, [R1+0x7c8] ;  /* 0x0007c80001867983 */ /* 0x000ee80000300800 */
[----:B------:R-:W3:Y:S04]  /*13c900*/  LDL.LU R135, [R1+0x7cc] ;  /* 0x0007cc0001877983 */ /* 0x000ee80000300800 */
[----:B------:R-:W4:Y:S01]  /*13c910*/  LDL.LU R26, [R1+0x8030] ;  /* 0x00803000011a7983 */ /* 0x000f220000300800 */
[----:B------:R-:W-:-:S03]  /*13c920*/  IADD3 R14, P1, PT, R14, R138, RZ ;  /* 0x0000008a0e0e7210 */ /* 0x000fc60007f3e0ff */
[----:B------:R-:W4:Y:S04]  /*13c930*/  LDL.LU R25, [R1+0x8038] ;  /* 0x0080380001197983 */ /* 0x000f280000300800 */
[----:B------:R-:W4:Y:S04]  /*13c940*/  LDL.LU R24, [R1+0x803c] ;  /* 0x00803c0001187983 */ /* 0x000f280000300800 */
[----:B------:R1:W-:Y:S04]  /*13c950*/  STL [R1+0x8034], R14 ;  /* 0x0080340e01007387 */ /* 0x0003e80000100800 */
[----:B------:R-:W4:Y:S04]  /*13c960*/  LDL.LU R23, [R1+0x8040] ;  /* 0x0080400001177983 */ /* 0x000f280000300800 */
[----:B------:R1:W-:Y:S04]  /*13c970*/  LDGSTS.E [R8+0xe00], desc[UR30][R10.64], P2 ;  /* 0x00e000000a087fae */ /* 0x0003e800091a101e */
[----:B------:R-:W4:Y:S04]  /*13c980*/  LDL.LU R22, [R1+0x8044] ;  /* 0x0080440001167983 */ /* 0x000f280000300800 */
[----:B--2---:R-:W2:Y:S01]  /*13c990*/  LDL.LU R21, [R1+0x8048] ;  /* 0x0080480001157983 */ /* 0x004ea20000300800 */
[----:B-1----:R-:W-:-:S03]  /*13c9a0*/  IMAD.MOV.U32 R11, RZ, RZ, R12 ;  /* 0x000000ffff0b7224 */ /* 0x002fc600078e000c */
        /* <DEDUP_REMOVED lines=9> */
[----:B------:R-:W-:Y:S02]  /*13ca40*/  ISETP.GT.AND P2, PT, R136, 0xd, PT ;  /* 0x0000000d8800780c */ /* 0x000fe40003f44270 */
[----:B------:R-:W-:Y:S01]  /*13ca50*/  SEL R9, RZ, 0x4, !P5 ;  /* 0x00000004ff097807 */ /* 0x000fe20006800000 */
[----:B------:R-:W2:Y:S04]  /*13ca60*/  LDL.LU R15, [R1+0x8064] ;  /* 0x00806400010f7983 */ /* 0x000ea80000300800 */
[----:B------:R-:W2:Y:S01]  /*13ca70*/  LDL.LU R13, [R1+0x806c] ;  /* 0x00806c00010d7983 */ /* 0x000ea20000300800 */
[----:B-1----:R-:W-:-:S04]  /*13ca80*/  SEL R10, RZ, 0x4, !P2 ;  /* 0x00000004ff0a7807 */ /* 0x002fc80005000000 */
[----:B------:R-:W-:Y:S02]  /*13ca90*/  SEL R10, R10, RZ, !P0 ;  /* 0x000000ff0a0a7207 */ /* 0x000fe40004000000 */
[----:B------:R-:W-:Y:S01]  /*13caa0*/  SEL R9, R9, RZ, !P0 ;  /* 0x000000ff09097207 */ /* 0x000fe20004000000 */
[----:B---3--:R-:W-:Y:S01]  /*13cab0*/  HMMA.1688.F32.TF32 R28, R128, R134, R32 ;  /* 0x00000086801c723c */ /* 0x008fe20000081020 */
[----:B----4-:R-:W-:Y:S01]  /*13cac0*/  IMAD.X R26, R26, 0x1, R2, P1 ;  /* 0x000000011a1a7824 */ /* 0x010fe200008e0602 */
[----:B------:R-:W-:-:S04]  /*13cad0*/  IADD3 R24, P1, PT, R24, R138, RZ ;  /* 0x0000008a18187210 */ /* 0x000fc80007f3e0ff */
[----:B------:R-:W-:Y:S01]  /*13cae0*/  STL [R1+0x8030], R26 ;  /* 0x0080301a01007387 */ /* 0x000fe20000100800 */
[----:B------:R-:W-:-:S03]  /*13caf0*/  IMAD.X R25, R25, 0x1, R2, P1 ;  /* 0x0000000119197824 */ /* 0x000fc600008e0602 */
[----:B------:R-:W-:Y:S01]  /*13cb00*/  STL [R1+0x803c], R24 ;  /* 0x00803c1801007387 */ /* 0x000fe20000100800 */
[----:B------:R-:W-:-:S05]  /*13cb10*/  IADD3 R22, P6, PT, R22, R138, RZ ;  /* 0x0000008a16167210 */ /* 0x000fca0007fde0ff */
[----:B------:R-:W-:Y:S01]  /*13cb20*/  IMAD.X R23, R23, 0x1, R2, P6 ;  /* 0x0000000117177824 */ /* 0x000fe200030e0602 */
[-C--:B--2---:R-:W-:Y:S01]  /*13cb30*/  IADD3 R12, P2, PT, R12, R138.reuse, RZ ;  /* 0x0000008a0c0c7210 */ /* 0x084fe20007f5e0ff */
[----:B------:R-:W-:Y:S01]  /*13cb40*/  STL [R1+0x8044], R22 ;  /* 0x0080441601007387 */ /* 0x000fe20000100800 */
[----:B------:R-:W-:-:S03]  /*13cb50*/  IADD3 R19, P5, PT, R19, R138, RZ ;  /* 0x0000008a13137210 */ /* 0x000fc60007fbe0ff */
[--C-:B------:R-:W-:Y:S01]  /*13cb60*/  IMAD.X R21, R21, 0x1, R2.reuse, P2 ;  /* 0x0000000115157824 */ /* 0x100fe200010e0602 */
[----:B------:R-:W-:Y:S01]  /*13cb70*/  STL [R1+0x8038], R25 ;  /* 0x0080381901007387 */ /* 0x000fe20000100800 */
[----:B------:R-:W-:-:S03]  /*13cb80*/  IMAD.X R20, R20, 0x1, R2, P5 ;  /* 0x0000000114147824 */ /* 0x000fc600028e0602 */
[----:B------:R1:W-:Y:S04]  /*13cb90*/  STL [R1+0x804c], R12 ;  /* 0x00804c0c01007387 */ /* 0x0003e80000100800 */
[----:B------:R-:W-:Y:S01]  /*13cba0*/  STL [R1+0x8054], R19 ;  /* 0x0080541301007387 */ /* 0x000fe20000100800 */
[----:B------:R-:W-:-:S03]  /*13cbb0*/  ISETP.NE.U32.AND P1, PT, R10, RZ, PT ;  /* 0x000000ff0a00720c */ /* 0x000fc60003f25070 */
[----:B------:R2:W-:Y:S01]  /*13cbc0*/  STL [R1+0x8040], R23 ;  /* 0x0080401701007387 */ /* 0x0005e20000100800 */
[----:B------:R-:W-:-:S03]  /*13cbd0*/  IMAD.MOV.U32 R10, RZ, RZ, R14 ;  /* 0x000000ffff0a7224 */ /* 0x000fc600078e000e */
[----:B------:R3:W-:Y:S04]  /*13cbe0*/  STL [R1+0x8048], R21 ;  /* 0x0080481501007387 */ /* 0x0007e80000100800 */
[----:B------:R4:W-:Y:S04]  /*13cbf0*/  STL [R1+0x8050], R20 ;  /* 0x0080501401007387 */ /* 0x0009e80000100800 */
[----:B------:R-:W-:Y:S04]  /*13cc00*/  STL.64 [R1+0x3510], R28 ;  /* 0x0035101c01007387 */ /* 0x000fe80000100a00 */
[----:B------:R-:W-:Y:S04]  /*13cc10*/  STL.64 [R1+0x3518], R30 ;  /* 0x0035181e01007387 */ /* 0x000fe80000100a00 */
[----:B------:R-:W3:Y:S01]  /*13cc20*/  LDL.LU R14, [R1+0x8068] ;  /* 0x00806800010e7983 */ /* 0x000ee20000300800 */
[----:B------:R-:W-:-:S02]  /*13cc30*/  IADD3 R17, P5, PT, R17, R138, RZ ;  /* 0x0000008a11117210 */ /* 0x000fc40007fbe0ff */
[----:B------:R-:W-:-:S03]  /*13cc40*/  ISETP.NE.U32.AND P2, PT, R9, RZ, PT ;  /* 0x000000ff0900720c */ /* 0x000fc60003f45070 */
[----:B------:R-:W-:Y:S04]  /*13cc50*/  STL [R1+0x805c], R17 ;  /* 0x00805c1101007387 */ /* 0x000fe80000100800 */
[----:B------:R-:W4:Y:S01]  /*13cc60*/  LDL.LU R9, [R1+0x7f34] ;  /* 0x007f340001097983 */ /* 0x000f220000300800 */
[----:B------:R-:W-:Y:S02]  /*13cc70*/  IMAD.MOV.U32 R11, RZ, RZ, R26 ;  /* 0x000000ffff0b7224 */ /* 0x000fe400078e001a */
[----:B------:R-:W-:-:S03]  /*13cc80*/  IMAD.X R18, R18, 0x1, R2, P5 ;  /* 0x0000000112127824 */ /* 0x000fc600028e0602 */
[----:B------:R1:W-:Y:S01]  /*13cc90*/  LDGSTS.E [R8+0x2800], desc[UR30][R10.64], P3 ;  /* 0x028000000a087fae */ /* 0x0003e200099a101e */
[----:B------:R-:W-:Y:S01]  /*13cca0*/  IADD3 R15, P5, PT, R15, R138, RZ ;  /* 0x0000008a0f0f7210 */ /* 0x000fe20007fbe0ff */
[----:B-1----:R-:W-:Y:S02]  /*13ccb0*/  IMAD.MOV.U32 R10, RZ, RZ, R24 ;  /* 0x000000ffff0a7224 */ /* 0x002fe400078e0018 */
[----:B------:R-:W-:Y:S02]  /*13ccc0*/  IMAD.MOV.U32 R11, RZ, RZ, R25 ;  /* 0x000000ffff0b7224 */ /* 0x000fe400078e0019 */
[----:B------:R-:W-:-:S03]  /*13ccd0*/  IMAD.X R16, R16, 0x1, R2, P5 ;  /* 0x0000000110107824 */ /* 0x000fc600028e0602 */
[----:B------:R1:W-:Y:S01]  /*13cce0*/  LDGSTS.E [R8+0x2900], desc[UR30][R10.64], P3 ;  /* 0x029000000a087fae */ /* 0x0003e200099a101e */
[----:B------:R-:W-:-:S03]  /*13ccf0*/  IADD3 R13, P5, PT, R13, R138, RZ ;  /* 0x0000008a0d0d7210 */ /* 0x000fc60007fbe0ff */
[----:B------:R2:W-:Y:S01]  /*13cd00*/  STL [R1+0x8058], R18 ;  /* 0x0080581201007387 */ /* 0x0005e20000100800 */
[----:B-1----:R-:W-:Y:S02]  /*13cd10*/  IMAD.MOV.U32 R10, RZ, RZ, R22 ;  /* 0x000000ffff0a7224 */ /* 0x002fe400078e0016 */
[----:B------:R-:W-:Y:S01]  /*13cd20*/  IMAD.MOV.U32 R11, RZ, RZ, R23 ;  /* 0x000000ffff0b7224 */ /* 0x000fe200078e0017 */
[----:B------:R-:W-:Y:S04]  /*13cd30*/  STL [R1+0x8064], R15 ;  /* 0x0080640f01007387 */ /* 0x000fe80000100800 */
[----:B------:R1:W-:Y:S02]  /*13cd40*/  LDGSTS.E [R8+0x2a00], desc[UR30][R10.64], P3 ;  /* 0x02a000000a087fae */ /* 0x0003e400099a101e */
[----:B-1----:R-:W-:-:S02]  /*13cd50*/  IMAD.MOV.U32 R10, RZ, RZ, R12 ;  /* 0x000000ffff0a7224 */ /* 0x002fc400078e000c */
[----:B------:R-:W4:Y:S04]  /*13cd60*/  LDL.LU R12, [R1+0x7f30] ;  /* 0x007f3000010c7983 */ /* 0x000f280000300800 */
[----:B------:R1:W-:Y:S04]  /*13cd70*/  STL [R1+0x8060], R16 ;  /* 0x0080601001007387 */ /* 0x0003e80000100800 */
[----:B--2---:R-:W2:Y:S01]  /*13cd80*/  LDL.LU R23, [R1+0x7f3c] ;  /* 0x007f3c0001177983 */ /* 0x004ea20000300800 */
[----:B------:R-:W-:-:S03]  /*13cd90*/  IMAD.MOV.U32 R11, RZ, RZ, R21 ;  /* 0x000000ffff0b7224 */ /* 0x000fc600078e0015 */
[----:B------:R-:W-:Y:S04]  /*13cda0*/  STL [R1+0x806c], R13 ;  /* 0x00806c0d01007387 */ /* 0x000fe80000100800 */
[----:B------:R-:W2:Y:S04]  /*13cdb0*/  LDL.LU R24, [R1+0x7f38] ;  /* 0x007f380001187983 */ /* 0x000ea80000300800 */
[----:B------:R-:W2:Y:S04]  /*13cdc0*/  LDL.LU R22, [R1+0x7f40] ;  /* 0x007f400001167983 */ /* 0x000ea80000300800 */
[----:B------:R1:W-:Y:S02]  /*13cdd0*/  LDGSTS.E [R8+0x2b00], desc[UR30][R10.64], P3 ;  /* 0x02b000000a087fae */ /* 0x0003e400099a101e */
[----:B-1----:R-:W-:-:S02]  /*13cde0*/  IMAD.MOV.U32 R11, RZ, RZ, R20 ;  /* 0x000000ffff0b7224 */ /* 0x002fc400078e0014 */
[----:B------:R-:W-:-:S05]  /*13cdf0*/  IMAD.MOV.U32 R10, RZ, RZ, R19 ;  /* 0x000000ffff0a7224 */ /* 0x000fca00078e0013 */
[----:B------:R1:W-:Y:S01]  /*13ce00*/  LDGSTS.E [R8+0x2c00], desc[UR30][R10.64], P3 ;  /* 0x02c000000a087fae */ /* 0x0003e200099a101e */
[----:B---3--:R-:W-:-:S05]  /*13ce10*/  IMAD.X R14, R14, 0x1, R2, P5 ;  /* 0x000000010e0e7824 */ /* 0x008fca00028e0602 */
[----:B------:R3:W-:Y:S04]  /*13ce20*/  STL [R1+0x8068], R14 ;  /* 0x0080680e01007387 */ /* 0x0007e80000100800 */
[----:B------:R-:W3:Y:S01]  /*13ce30*/  LDL.LU R21, [R1+0x7f44] ;  /* 0x007f440001157983 */ /* 0x000ee20000300800 */
[----:B----4-:R-:W-:-:S05]  /*13ce40*/  IADD3 R9, P5, PT, R9, R138, RZ ;  /* 0x0000008a09097210 */ /* 0x010fca0007fbe0ff */
[----:B------:R-:W-:Y:S04]  /*13ce50*/  STL [R1+0x7f34], R9 ;  /* 0x007f340901007387 */ /* 0x000fe80000100800 */
[----:B------:R-:W4:Y:S04]  /*13ce60*/  LDL.LU R20, [R1+0x7f48] ;  /* 0x007f480001147983 */ /* 0x000f280000300800 */
[----:B------:R-:W4:Y:S01]  /*13ce70*/  LDL.LU R19, [R1+0x7f4c] ;  /* 0x007f4c0001137983 */ /* 0x000f220000300800 */
[----:B-1----:R-:W-:Y:S02]  /*13ce80*/  IMAD.MOV.U32 R10, RZ, RZ, R17 ;  /* 0x000000ffff0a7224 */ /* 0x002fe400078e0011 */
[----:B------:R-:W-:-:S02]  /*13ce90*/  IMAD.MOV.U32 R11, RZ, RZ, R18 ;  /* 0x000000ffff0b7224 */ /* 0x000fc400078e0012 */
[----:B------:R-:W4:Y:S04]  /*13cea0*/  LDL.LU R18, [R1+0x7f50] ;  /* 0x007f500001127983 */ /* 0x000f280000300800 */
[----:B------:R1:W-:Y:S04]  /*13ceb0*/  LDGSTS.E [R8+0x2d00], desc[UR30][R10.64], P3 ;  /* 0x02d000000a087fae */ /* 0x0003e800099a101e */
[----:B------:R-:W4:Y:S01]  /*13cec0*/  LDL.LU R17, [R1+0x7f54] ;  /* 0x007f540001117983 */ /* 0x000f220000300800 */
[----:B-1----:R-:W-:Y:S02]  /*13ced0*/  IMAD.MOV.U32 R10, RZ, RZ, R15 ;  /* 0x000000ffff0a7224 */ /* 0x002fe400078e000f */
[----:B------:R-:W-:-:S02]  /*13cee0*/  IMAD.MOV.U32 R11, RZ, RZ, R16 ;  /* 0x000000ffff0b7224 */ /* 0x000fc400078e0010 */
[----:B------:R-:W4:Y:S04]  /*13cef0*/  LDL.LU R16, [R1+0x7f58] ;  /* 0x007f580001107983 */ /* 0x000f280000300800 */
[----:B------:R1:W-:Y:S02]  /*13cf00*/  LDGSTS.E [R8+0x2e00], desc[UR30][R10.64], P3 ;  /* 0x02e000000a087fae */ /* 0x0003e400099a101e */
[----:B-1----:R-:W-:Y:S02]  /*13cf10*/  IMAD.MOV.U32 R10, RZ, RZ, R13 ;  /* 0x000000ffff0a7224 */ /* 0x002fe400078e000d */
[----:B------:R-:W-:Y:S02]  /*13cf20*/  IMAD.MOV.U32 R11, RZ, RZ, R14 ;  /* 0x000000ffff0b7224 */ /* 0x000fe400078e000e */
[----:B------:R-:W-:-:S03]  /*13cf30*/  IMAD.X R12, R12, 0x1, R2, P5 ;  /* 0x000000010c0c7824 */ /* 0x000fc600028e0602 */
[----:B------:R1:W-:Y:S01]  /*13cf40*/  LDGSTS.E [R8+0x2f00], desc[UR30][R10.64], P3 ;  /* 0x02f000000a087fae */ /* 0x0003e200099a101e */
[----:B--2---:R-:W-:-:S03]  /*13cf50*/  IADD3 R23, P5, PT, R23, R138, RZ ;  /* 0x0000008a17177210 */ /* 0x004fc60007fbe0ff */
[----:B------:R2:W-:Y:S04]  /*13cf60*/  STL [R1+0x7f30], R12 ;  /* 0x007f300c01007387 */ /* 0x0005e80000100800 */
[----:B------:R-:W4:Y:S01]  /*13cf70*/  LDL.LU R15, [R1+0x7f5c] ;  /* 0x007f5c00010f7983 */ /* 0x000f220000300800 */
[----:B------:R-:W-:-:S03]  /*13cf80*/  IMAD.X R24, R24, 0x1, R2, P5 ;  /* 0x0000000118187824 */ /* 0x000fc600028e0602 */
[----:B------:R-:W-:Y:S01]  /*13cf90*/  STL [R1+0x7f3c], R23 ;  /* 0x007f3c1701007387 */ /* 0x000fe20000100800 */
[----:B-1----:R-:W-:-:S03]  /*13cfa0*/  IMAD.MOV.U32 R11, RZ, RZ, R12 ;  /* 0x000000ffff0b7224 */ /* 0x002fc600078e000c */
[----:B---3--:R-:W3:Y:S01]  /*13cfb0*/  LDL.LU R14, [R1+0x7f60] ;  /* 0x007f6000010e7983 */ /* 0x008ee20000300800 */
[----:B------:R-:W-:-:S03]  /*13cfc0*/  IMAD.MOV.U32 R10, RZ, RZ, R9 ;  /* 0x000000ffff0a7224 */ /* 0x000fc600078e0009 */
[----:B------:R-:W3:Y:S04]  /*13cfd0*/  LDL.LU R13, [R1+0x7f64] ;  /* 0x007f6400010d7983 */ /* 0x000ee80000300800 */
[----:B--2---:R-:W2:Y:S04]  /*13cfe0*/  LDL.LU R12, [R1+0x7f68] ;  /* 0x007f6800010c7983 */ /* 0x004ea80000300800 */
[----:B------:R1:W-:Y:S01]  /*13cff0*/  LDGSTS.E [R8+0x4800], desc[UR30][R10.64], P4 ;  /* 0x048000000a087fae */ /* 0x0003e2000a1a101e */
[----:B------:R-:W-:-:S05]  /*13d000*/  IADD3 R21, P3, PT, R21, R138, RZ ;  /* 0x0000008a15157210 */ /* 0x000fca0007f7e0ff */
[----:B------:R-:W-:Y:S04]  /*13d010*/  STL [R1+0x7f44], R21 ;  /* 0x007f441501007387 */ /* 0x000fe80000100800 */
[----:B------:R1:W-:Y:S04]  /*13d020*/  STL [R1+0x7f38], R24 ;  /* 0x007f381801007387 */ /* 0x0003e80000100800 */
[----:B------:R-:W2:Y:S01]  /*13d030*/  LDL.LU R9, [R1+0x7f6c] ;  /* 0x007f6c0001097983 */ /* 0x000ea20000300800 */
[----:B----4-:R-:W-:Y:S01]  /*13d040*/  IADD3 R19, P5, PT, R19, R138, RZ ;  /* 0x0000008a13137210 */ /* 0x010fe20007fbe0ff */
[----:B------:R-:W-:-:S04]  /*13d050*/  IMAD.X R22, R22, 0x1, R2, P3 ;  /* 0x0000000116167824 */ /* 0x000fc800018e0602 */
[----:B------:R-:W-:Y:S04]  /*13d060*/  STL [R1+0x7f4c], R19 ;  /* 0x007f4c1301007387 */ /* 0x000fe80000100800 */
[----:B------:R4:W-:Y:S04]  /*13d070*/  STL [R1+0x7f40], R22 ;  /* 0x007f401601007387 */ /* 0x0009e80000100800 */
[----:B------:R-:W4:Y:S01]  /*13d080*/  LDL.LU R25, [R1+0x7df4] ;  /* 0x007df40001197983 */ /* 0x000f220000300800 */
[----:B------:R-:W-:Y:S01]  /*13d090*/  IADD3 R17, P3, PT, R17, R138, RZ ;  /* 0x0000008a11117210 */ /* 0x000fe20007f7e0ff */
[----:B------:R-:W-:-:S04]  /*13d0a0*/  IMAD.X R20, R20, 0x1, R2, P5 ;  /* 0x0000000114147824 */ /* 0x000fc800028e0602 */
[----:B------:R-:W-:Y:S01]  /*13d0b0*/  IMAD.X R18, R18, 0x1, R2, P3 ;  /* 0x0000000112127824 */ /* 0x000fe200018e0602 */
[----:B------:R-:W-:Y:S01]  /*13d0c0*/  STL [R1+0x7f54], R17 ;  /* 0x007f541101007387 */ /* 0x000fe20000100800 */
[----:B-1----:R-:W-:Y:S02]  /*13d0d0*/  IMAD.MOV.U32 R10, RZ, RZ, R23 ;  /* 0x000000ffff0a7224 */ /* 0x002fe400078e0017 */
[----:B------:R-:W-:Y:S01]  /*13d0e0*/  IMAD.MOV.U32 R11, RZ, RZ, R24 ;  /* 0x000000ffff0b7224 */ /* 0x000fe200078e0018 */
[----:B------:R1:W-:Y:S04]  /*13d0f0*/  STL [R1+0x7f48], R20 ;  /* 0x007f481401007387 */ /* 0x0003e80000100800 */
[----:B------:R1:W-:Y:S02]  /*13d100*/  LDGSTS.E [R8+0x4900], desc[UR30][R10.64], P4 ;  /* 0x049000000a087fae */ /* 0x0003e4000a1a101e */
[----:B-1----:R-:W-:-:S02]  /*13d110*/  IMAD.MOV.U32 R10, RZ, RZ, R21 ;  /* 0x000000ffff0a7224 */ /* 0x002fc400078e0015 */
[----:B------:R-:W-:-:S05]  /*13d120*/  IMAD.MOV.U32 R11, RZ, RZ, R22 ;  /* 0x000000ffff0b7224 */ /* 0x000fca00078e0016 */
[----:B------:R1:W-:Y:S01]  /*13d130*/  LDGSTS.E [R8+0x4a00], desc[UR30][R10.64], P4 ;  /* 0x04a000000a087fae */ /* 0x0003e2000a1a101e */
[----:B------:R-:W-:-:S05]  /*13d140*/  IADD3 R15, P5, PT, R15, R138, RZ ;  /* 0x0000008a0f0f7210 */ /* 0x000fca0007fbe0ff */
[----:B------:R-:W-:Y:S01]  /*13d150*/  IMAD.X R16, R16, 0x1, R2, P5 ;  /* 0x0000000110107824 */ /* 0x000fe200028e0602 */
[----:B------:R-:W-:Y:S01]  /*13d160*/  STL [R1+0x7f5c], R15 ;  /* 0x007f5c0f01007387 */ /* 0x000fe20000100800 */
[----:B---3--:R-:W-:-:S03]  /*13d170*/  IADD3 R13, P3, PT, R13, R138, RZ ;  /* 0x0000008a0d0d7210 */ /* 0x008fc60007f7e0ff */
[----:B------:R3:W-:Y:S02]  /*13d180*/  STL [R1+0x7f50], R18 ;  /* 0x007f501201007387 */ /* 0x0007e40000100800 */
[----:B------:R-:W-:Y:S02]  /*13d190*/  IMAD.X R14, R14, 0x1, R2, P3 ;  /* 0x000000010e0e7824 */ /* 0x000fe400018e0602 */
[----:B------:R-:W-:Y:S04]  /*13d1a0*/  STL [R1+0x7f64], R13 ;  /* 0x007f640d01007387 */ /* 0x000fe80000100800 */
[----:B------:R2:W-:Y:S01]  /*13d1b0*/  STL [R1+0x7f58], R16 ;  /* 0x007f581001007387 */ /* 0x0005e20000100800 */
        /* <DEDUP_REMOVED lines=8> */
[----:B------:R1:W-:Y:S01]  /*13d240*/  LDGSTS.E [R8+0x4d00], desc[UR30][R10.64], P4 ;  /* 0x04d000000a087fae */ /* 0x0003e2000a1a101e */
[----:B--2---:R-:W-:-:S05]  /*13d250*/  IADD3 R9, P5, PT, R9, R138, RZ ;  /* 0x0000008a09097210 */ /* 0x004fca0007fbe0ff */
[----:B------:R-:W-:Y:S01]  /*13d260*/  IMAD.X R12, R12, 0x1, R2, P5 ;  /* 0x000000010c0c7824 */ /* 0x000fe200028e0602 */
[----:B------:R-:W-:Y:S04]  /*13d270*/  STL [R1+0x7f6c], R9 ;  /* 0x007f6c0901007387 */ /* 0x000fe80000100800 */
[----:B------:R2:W-:Y:S04]  /*13d280*/  STL [R1+0x7f60], R14 ;  /* 0x007f600e01007387 */ /* 0x0005e80000100800 */
[----:B------:R1:W-:Y:S01]  /*13d290*/  STL [R1+0x7f68], R12 ;  /* 0x007f680c01007387 */ /* 0x0003e20000100800 */
[----:B----4-:R-:W-:-:S03]  /*13d2a0*/  IADD3 R25, P3, PT, R25, R138, RZ ;  /* 0x0000008a19197210 */ /* 0x010fc60007f7e0ff */
[----:B------:R-:W4:Y:S04]  /*13d2b0*/  LDL.LU R134, [R1+0x7b8] ;  /* 0x0007b80001867983 */ /* 0x000f280000300800 */
[----:B------:R-:W4:Y:S04]  /*13d2c0*/  LDL.LU R135, [R1+0x7bc] ;  /* 0x0007bc0001877983 */ /* 0x000f280000300800 */
[----:B------:R-:W4:Y:S04]  /*13d2d0*/  LDL.LU R26, [R1+0x7df0] ;  /* 0x007df000011a7983 */ /* 0x000f280000300800 */
[----:B------:R-:W4:Y:S04]  /*13d2e0*/  LDL.LU R24, [R1+0x7df8] ;  /* 0x007df80001187983 */ /* 0x000f280000300800 */
[----:B------:R-:W4:Y:S04]  /*13d2f0*/  LDL.LU R23, [R1+0x7dfc] ;  /* 0x007dfc0001177983 */ /* 0x000f280000300800 */
[----:B------:R1:W-:Y:S04]  /*13d300*/  STL [R1+0x7df4], R25 ;  /* 0x007df41901007387 */ /* 0x0003e80000100800 */
[----:B------:R-:W4:Y:S04]  /*13d310*/  LDL.LU R22, [R1+0x7e00] ;  /* 0x007e000001167983 */ /* 0x000f280000300800 */
[----:B------:R-:W4:Y:S04]  /*13d320*/  LDL.LU R21, [R1+0x7e04] ;  /* 0x007e040001157983 */ /* 0x000f280000300800 */
[----:B------:R-:W4:Y:S04]  /*13d330*/  LDL.LU R20, [R1+0x7e08] ;  /* 0x007e080001147983 */ /* 0x000f280000300800 */
[----:B------:R-:W4:Y:S04]  /*13d340*/  LDL.LU R19, [R1+0x7e0c] ;  /* 0x007e0c0001137983 */ /* 0x000f280000300800 */
[----:B---3--:R-:W3:Y:S04]  /*13d350*/  LDL.LU R18, [R1+0x7e10] ;  /* 0x007e100001127983 */ /* 0x008ee80000300800 */
[----:B------:R-:W3:Y:S04]  /*13d360*/  LDL.LU R17, [R1+0x7e14] ;  /* 0x007e140001117983 */ /* 0x000ee80000300800 */
[----:B------:R-:W3:Y:S04]  /*13d370*/  LDL.LU R16, [R1+0x7e18] ;  /* 0x007e180001107983 */ /* 0x000ee80000300800 */
[----:B------:R-:W3:Y:S01]  /*13d380*/  LDL.LU R15, [R1+0x7e1c] ;  /* 0x007e1c00010f7983 */ /* 0x000ee20000300800 */
[----:B-1----:R-:W-:-:S02]  /*13d390*/  IMAD.MOV.U32 R10, RZ, RZ, R13 ;  /* 0x000000ffff0a7224 */ /* 0x002fc400078e000d */
[----:B------:R-:W-:Y:S01]  /*13d3a0*/  IMAD.MOV.U32 R11, RZ, RZ, R14 ;  /* 0x000000ffff0b7224 */ /* 0x000fe200078e000e */
[----:B------:R-:W-:Y:S01]  /*13d3b0*/  ISETP.GT.AND P5, PT, R136, 0x19, PT ;  /* 0x000000198800780c */ /* 0x000fe20003fa4270 */
[----:B--2---:R-:W2:Y:S04]  /*13d3c0*/  LDL.LU R14, [R1+0x7e20] ;  /* 0x007e2000010e7983 */ /* 0x004ea80000300800 */
[----:B------:R1:W-:Y:S04]  /*13d3d0*/  LDGSTS.E [R8+0x4e00], desc[UR30][R10.64], P4 ;  /* 0x04e000000a087fae */ /* 0x0003e8000a1a101e */
[----:B------:R-:W2:Y:S01]  /*13d3e0*/  LDL.LU R13, [R1+0x7e24] ;  /* 0x007e2400010d7983 */ /* 0x000ea20000300800 */
[----:B-1----:R-:W-:-:S02]  /*13d3f0*/  IMAD.MOV.U32 R10, RZ, RZ, R9 ;  /* 0x000000ffff0a7224 */ /* 0x002fc400078e0009 */
[----:B------:R-:W-:Y:S01]  /*13d400*/  IMAD.MOV.U32 R11, RZ, RZ, R12 ;  /* 0x000000ffff0b7224 */ /* 0x000fe200078e000c */
[----:B------:R-:W-:Y:S01]  /*13d410*/  SEL R9, RZ, 0x4, !P5 ;  /* 0x00000004ff097807 */ /* 0x000fe20006800000 */
[----:B------:R-:W2:Y:S04]  /*13d420*/  LDL.LU R12, [R1+0x7e2c] ;  /* 0x007e2c00010c7983 */ /* 0x000ea80000300800 */
[----:B------:R1:W-:Y:S01]  /*13d430*/  LDGSTS.E [R8+0x4f00], desc[UR30][R10.64], P4 ;  /* 0x04f000000a087fae */ /* 0x0003e2000a1a101e */
[----:B------:R-:W-:-:S04]  /*13d440*/  ISETP.GT.AND P4, PT, R136, 0x15, PT ;  /* 0x000000158800780c */ /* 0x000fc80003f84270 */
[----:B-1----:R-:W-:Y:S02]  /*13d450*/  SEL R10, RZ, 0x4, !P4 ;  /* 0x00000004ff0a7807 */ /* 0x002fe40006000000 */
[----:B------:R-:W-:Y:S02]  /*13d460*/  SEL R9, R9, RZ, !P0 ;  /* 0x000000ff09097207 */ /* 0x000fe40004000000 */
[----:B------:R-:W-:Y:S01]  /*13d470*/  SEL R10, R10, RZ, !P0 ;  /* 0x000000ff0a0a7207 */ /* 0x000fe20004000000 */
[----:B----4-:R-:W-:Y:S01]  /*13d480*/  HMMA.1688.F32.TF32 R28, R128, R134, R36 ;  /* 0x00000086801c723c */ /* 0x010fe20000081024 */
[----:B------:R-:W-:Y:S01]  /*13d490*/  IMAD.X R26, R26, 0x1, R2, P3 ;  /* 0x000000011a1a7824 */ /* 0x000fe200018e0602 */
[----:B------:R-:W-:-:S04]  /*13d4a0*/  IADD3 R23, P3, PT, R23, R138, RZ ;  /* 0x0000008a17177210 */ /* 0x000fc80007f7e0ff */
[----:B------:R1:W-:Y:S01]  /*13d4b0*/  STL [R1+0x7df0], R26 ;  /* 0x007df01a01007387 */ /* 0x0003e20000100800 */
[----:B------:R-:W-:-:S03]  /*13d4c0*/  IMAD.X R24, R24, 0x1, R2, P3 ;  /* 0x0000000118187824 */ /* 0x000fc600018e0602 */
[----:B------:R-:W-:Y:S01]  /*13d4d0*/  STL [R1+0x7dfc], R23 ;  /* 0x007dfc1701007387 */ /* 0x000fe20000100800 */
[-C--:B------:R-:W-:Y:S02]  /*13d4e0*/  IADD3 R21, P6, PT, R21, R138.reuse, RZ ;  /* 0x0000008a15157210 */ /* 0x080fe40007fde0ff */
[----:B------:R-:W-:-:S03]  /*13d4f0*/  IADD3 R19, P4, PT, R19, R138, RZ ;  /* 0x0000008a13137210 */ /* 0x000fc60007f9e0ff */
[--C-:B------:R-:W-:Y:S01]  /*13d500*/  IMAD.X R22, R22, 0x1, R2.reuse, P6 ;  /* 0x0000000116167824 */ /* 0x100fe200030e0602 */
[----:B------:R-:W-:Y:S01]  /*13d510*/  STL [R1+0x7e04], R21 ;  /* 0x007e041501007387 */ /* 0x000fe20000100800 */
[-C--:B---3--:R-:W-:Y:S01]  /*13d520*/  IADD3 R17, P5, PT, R17, R138.reuse, RZ ;  /* 0x0000008a11117210 */ /* 0x088fe20007fbe0ff */
[--C-:B------:R-:W-:Y:S02]  /*13d530*/  IMAD.X R20, R20, 0x1, R2.reuse, P4 ;  /* 0x0000000114147824 */ /* 0x100fe400020e0602 */
[----:B------:R3:W-:Y:S02]  /*13d540*/  STL [R1+0x7df8], R24 ;  /* 0x007df81801007387 */ /* 0x0007e40000100800 */
[----:B------:R-:W-:Y:S02]  /*13d550*/  IMAD.X R18, R18, 0x1, R2, P5 ;  /* 0x0000000112127824 */ /* 0x000fe400028e0602 */
[----:B------:R-:W-:Y:S01]  /*13d560*/  STL [R1+0x7e0c], R19 ;  /* 0x007e0c1301007387 */ /* 0x000fe20000100800 */
[----:B------:R-:W-:-:S03]  /*13d570*/  IADD3 R15, P5, PT, R15, R138, RZ ;  /* 0x0000008a0f0f7210 */ /* 0x000fc60007fbe0ff */
[----:B------:R-:W-:Y:S01]  /*13d580*/  STL [R1+0x7e14], R17 ;  /* 0x007e141101007387 */ /* 0x000fe20000100800 */
[----:B------:R-:W-:-:S03]  /*13d590*/  ISETP.NE.U32.AND P3, PT, R10, RZ, PT ;  /* 0x000000ff0a00720c */ /* 0x000fc60003f65070 */
[----:B------:R4:W-:Y:S01]  /*13d5a0*/  STL [R1+0x7e00], R22 ;  /* 0x007e001601007387 */ /* 0x0009e20000100800 */
[----:B------:R-:W-:-:S03]  /*13d5b0*/  IMAD.MOV.U32 R10, RZ, RZ, R25 ;  /* 0x000000ffff0a7224 */ /* 0x000fc600078e0019 */
[----:B------:R1:W-:Y:S04]  /*13d5c0*/  STL [R1+0x7e08], R20 ;  /* 0x007e081401007387 */ /* 0x0003e80000100800 */
[----:B------:R1:W-:Y:S01]  /*13d5d0*/  STL [R1+0x7e10], R18 ;  /* 0x007e101201007387 */ /* 0x0003e20000100800 */
[----:B------:R-:W-:-:S03]  /*13d5e0*/  ISETP.NE.U32.AND P4, PT, R9, RZ, PT ;  /* 0x000000ff0900720c */ /* 0x000fc60003f85070 */
[----:B------:R-:W-:Y:S04]  /*13d5f0*/  STL.64 [R1+0x3610], R28 ;  /* 0x0036101c01007387 */ /* 0x000fe80000100a00 */
[----:B------:R-:W-:Y:S04]  /*13d600*/  STL.64 [R1+0x3618], R30 ;  /* 0x0036181e01007387 */ /* 0x000fe80000100a00 */
[----:B------:R-:W4:Y:S04]  /*13d610*/  LDL.LU R25, [R1+0x7cf4] ;  /* 0x007cf40001197983 */ /* 0x000f280000300800 */
[----:B------:R-:W-:Y:S04]  /*13d620*/  STL [R1+0x7e1c], R15 ;  /* 0x007e1c0f01007387 */ /* 0x000fe80000100800 */
[----:B------:R-:W4:Y:S01]  /*13d630*/  LDL.LU R9, [R1+0x7e28] ;  /* 0x007e280001097983 */ /* 0x000f220000300800 */
[----:B------:R-:W-:-:S02]  /*13d640*/  IMAD.MOV.U32 R11, RZ, RZ, R26 ;  /* 0x000000ffff0b7224 */ /* 0x000fc400078e001a */
[--C-:B------:R-:W-:Y:S01]  /*13d650*/  IMAD.X R16, R16, 0x1, R2.reuse, P5 ;  /* 0x0000000110107824 */ /* 0x100fe200028e0602 */
[-C--:B--2---:R-:W-:Y:S02]  /*13d660*/  IADD3 R13, P5, PT, R13, R138.reuse, RZ ;  /* 0x0000008a0d0d7210 */ /* 0x084fe40007fbe0ff */
[----:B------:R2:W-:Y:S03]  /*13d670*/  LDGSTS.E [R8+0x6800], desc[UR30][R10.64], P1 ;  /* 0x068000000a087fae */ /* 0x0005e600089a101e */
[----:B------:R-:W-:Y:S01]  /*13d680*/  IMAD.X R14, R14, 0x1, R2, P5 ;  /* 0x000000010e0e7824 */ /* 0x000fe200028e0602 */
[----:B------:R1:W-:Y:S01]  /*13d690*/  STL [R1+0x7e18], R16 ;  /* 0x007e181001007387 */ /* 0x0003e20000100800 */
[----:B------:R-:W-:-:S03]  /*13d6a0*/  IADD3 R12, P5, PT, R12, R138, RZ ;  /* 0x0000008a0c0c7210 */ /* 0x000fc60007fbe0ff */
[----:B------:R-:W-:Y:S01]  /*13d6b0*/  STL [R1+0x7e24], R13 ;  /* 0x007e240d01007387 */ /* 0x000fe20000100800 */
[----:B--2---:R-:W-:-:S03]  /*13d6c0*/  IMAD.MOV.U32 R10, RZ, RZ, R23 ;  /* 0x000000ffff0a7224 */ /* 0x004fc600078e0017 */
[----:B-1----:R-:W2:Y:S01]  /*13d6d0*/  LDL.LU R26, [R1+0x7cf0] ;  /* 0x007cf000011a7983 */ /* 0x002ea20000300800 */
[----:B------:R-:W-:-:S03]  /*13d6e0*/  IMAD.MOV.U32 R11, RZ, RZ, R24 ;  /* 0x000000ffff0b7224 */ /* 0x000fc600078e0018 */
[----:B------:R1:W-:Y:S04]  /*13d6f0*/  STL [R1+0x7e20], R14 ;  /* 0x007e200e01007387 */ /* 0x0003e80000100800 */
[----:B------:R1:W-:Y:S04]  /*13d700*/  LDGSTS.E [R8+0x6900], desc[UR30][R10.64], P1 ;  /* 0x069000000a087fae */ /* 0x0003e800089a101e */
[----:B---3--:R-:W3:Y:S04]  /*13d710*/  LDL.LU R24, [R1+0x7cf8] ;  /* 0x007cf80001187983 */ /* 0x008ee80000300800 */
[----:B------:R2:W-:Y:S01]  /*13d720*/  STL [R1+0x7e2c], R12 ;  /* 0x007e2c0c01007387 */ /* 0x0005e20000100800 */
[----:B-1----:R-:W-:-:S03]  /*13d730*/  IMAD.MOV.U32 R10, RZ, RZ, R21 ;  /* 0x000000ffff0a7224 */ /* 0x002fc600078e0015 */
[----:B------:R-:W3:Y:S01]  /*13d740*/  LDL.LU R23, [R1+0x7cfc] ;  /* 0x007cfc0001177983 */ /* 0x000ee20000300800 */
[----:B------:R-:W-:-:S03]  /*13d750*/  IMAD.MOV.U32 R11, RZ, RZ, R22 ;  /* 0x000000ffff0b7224 */ /* 0x000fc600078e0016 */
[----:B----4-:R-:W4:Y:S04]  /*13d760*/  LDL.LU R22, [R1+0x7d00] ;  /* 0x007d000001167983 */ /* 0x010f280000300800 */
[----:B------:R1:W-:Y:S04]  /*13d770*/  LDGSTS.E [R8+0x6a00], desc[UR30][R10.64], P1 ;  /* 0x06a000000a087fae */ /* 0x0003e800089a101e */
[----:B------:R-:W3:Y:S01]  /*13d780*/  LDL.LU R21, [R1+0x7d04] ;  /* 0x007d040001157983 */ /* 0x000ee20000300800 */
[----:B-1----:R-:W-:-:S03]  /*13d790*/  IMAD.MOV.U32 R11, RZ, RZ, R20 ;  /* 0x000000ffff0b7224 */ /* 0x002fc600078e0014 */
[----:B------:R-:W4:Y:S01]  /*13d7a0*/  LDL.LU R20, [R1+0x7d08] ;  /* 0x007d080001147983 */ /* 0x000f220000300800 */
[----:B------:R-:W-:-:S05]  /*13d7b0*/  IMAD.MOV.U32 R10, RZ, RZ, R19 ;  /* 0x000000ffff0a7224 */ /* 0x000fca00078e0013 */
[----:B------:R1:W-:Y:S01]  /*13d7c0*/  LDGSTS.E [R8+0x6b00], desc[UR30][R10.64], P1 ;  /* 0x06b000000a087fae */ /* 0x0003e200089a101e */
[----:B------:R-:W-:-:S05]  /*13d7d0*/  IMAD.X R9, R9, 0x1, R2, P5 ;  /* 0x0000000109097824 */ /* 0x000fca00028e0602 */
[----:B------:R2:W-:Y:S04]  /*13d7e0*/  STL [R1+0x7e28], R9 ;  /* 0x007e280901007387 */ /* 0x0005e80000100800 */
[----:B------:R-:W4:Y:S01]  /*13d7f0*/  LDL.LU R19, [R1+0x7d0c] ;  /* 0x007d0c0001137983 */ /* 0x000f220000300800 */
[----:B-1----:R-:W-:Y:S02]  /*13d800*/  IMAD.MOV.U32 R10, RZ, RZ, R17 ;  /* 0x000000ffff0a7224 */ /* 0x002fe400078e0011 */
[----:B------:R-:W-:Y:S01]  /*13d810*/  IMAD.MOV.U32 R11, RZ, RZ, R18 ;  /* 0x000000ffff0b7224 */ /* 0x000fe200078e0012 */
[----:B------:R-:W-:-:S04]  /*13d820*/  IADD3 R25, P5, PT, R25, R138, RZ ;  /* 0x0000008a19197210 */ /* 0x000fc80007fbe0ff */
[----:B------:R1:W-:Y:S04]  /*13d830*/  LDGSTS.E [R8+0x6c00], desc[UR30][R10.64], P1 ;  /* 0x06c000000a087fae */ /* 0x0003e800089a101e */
[----:B------:R-:W-:Y:S01]  /*13d840*/  STL [R1+0x7cf4], R25 ;  /* 0x007cf41901007387 */ /* 0x000fe20000100800 */
[----:B--2---:R-:W-:-:S03]  /*13d850*/  IMAD.X R26, R26, 0x1, R2, P5 ;  /* 0x000000011a1a7824 */ /* 0x004fc600028e0602 */
[----:B------:R-:W2:Y:S01]  /*13d860*/  LDL.LU R18, [R1+0x7d10] ;  /* 0x007d100001127983 */ /* 0x000ea20000300800 */
[----:B-1----:R-:W-:-:S03]  /*13d870*/  IMAD.MOV.U32 R10, RZ, RZ, R15 ;  /* 0x000000ffff0a7224 */ /* 0x002fc600078e000f */
[----:B------:R-:W2:Y:S01]  /*13d880*/  LDL.LU R17, [R1+0x7d14] ;  /* 0x007d140001117983 */ /* 0x000ea20000300800 */
[----:B------:R-:W-:-:S03]  /*13d890*/  IMAD.MOV.U32 R11, RZ, RZ, R16 ;  /* 0x000000ffff0b7224 */ /* 0x000fc600078e0010 */
[----:B------:R-:W2:Y:S04]  /*13d8a0*/  LDL.LU R16, [R1+0x7d18] ;  /* 0x007d180001107983 */ /* 0x000ea80000300800 */
[----:B------:R1:W-:Y:S04]  /*13d8b0*/  LDGSTS.E [R8+0x6d00], desc[UR30][R10.64], P1 ;  /* 0x06d000000a087fae */ /* 0x0003e800089a101e */
[----:B------:R-:W2:Y:S01]  /*13d8c0*/  LDL.LU R15, [R1+0x7d1c] ;  /* 0x007d1c00010f7983 */ /* 0x000ea20000300800 */
[----:B-1----:R-:W-:Y:S02]  /*13d8d0*/  IMAD.MOV.U32 R10, RZ, RZ, R13 ;  /* 0x000000ffff0a7224 */ /* 0x002fe400078e000d */
[----:B------:R-:W-:-:S02]  /*13d8e0*/  IMAD.MOV.U32 R11, RZ, RZ, R14 ;  /* 0x000000ffff0b7224 */ /* 0x000fc400078e000e */
[----:B------:R-:W2:Y:S04]  /*13d8f0*/  LDL.LU R14, [R1+0x7d20] ;  /* 0x007d2000010e7983 */ /* 0x000ea80000300800 */
[----:B------:R1:W-:Y:S01]  /*13d900*/  LDGSTS.E [R8+0x6e00], desc[UR30][R10.64], P1 ;  /* 0x06e000000a087fae */ /* 0x0003e200089a101e */
[----:B---3--:R-:W-:-:S03]  /*13d910*/  IADD3 R23, P5, PT, R23, R138, RZ ;  /* 0x0000008a17177210 */ /* 0x008fc60007fbe0ff */
[----:B------:R-:W3:Y:S01]  /*13d920*/  LDL.LU R13, [R1+0x7d24] ;  /* 0x007d2400010d7983 */ /* 0x000ee20000300800 */
[----:B-1----:R-:W-:Y:S02]  /*13d930*/  IMAD.MOV.U32 R10, RZ, RZ, R12 ;  /* 0x000000ffff0a7224 */ /* 0x002fe400078e000c */
[----:B------:R-:W-:Y:S01]  /*13d940*/  IMAD.MOV.U32 R11, RZ, RZ, R9 ;  /* 0x000000ffff0b7224 */ /* 0x000fe200078e0009 */
[----:B------:R-:W3:Y:S04]  /*13d950*/  LDL.LU R12, [R1+0x7d28] ;  /* 0x007d2800010c7983 */ /* 0x000ee80000300800 */
[----:B------:R-:W-:Y:S04]  /*13d960*/  STL [R1+0x7cf0], R26 ;  /* 0x007cf01a01007387 */ /* 0x000fe80000100800 */
[----:B------:R1:W-:Y:S01]  /*13d970*/  LDGSTS.E [R8+0x6f00], desc[UR30][R10.64], P1 ;  /* 0x06f000000a087fae */ /* 0x0003e200089a101e */
[----:B------:R-:W-:-:S03]  /*13d980*/  IADD3 R21, P1, PT, R21, R138, RZ ;  /* 0x0000008a15157210 */ /* 0x000fc60007f3e0ff */
[----:B------:R-:W3:Y:S01]  /*13d990*/  LDL.LU R9, [R1+0x7d2c] ;  /* 0x007d2c0001097983 */ /* 0x000ee20000300800 */
[--C-:B------:R-:W-:Y:S02]  /*13d9a0*/  IMAD.X R24, R24, 0x1, R2.reuse, P5 ;  /* 0x0000000118187824 */ /* 0x100fe400028e0602 */
[----:B----4-:R-:W-:Y:S01]  /*13d9b0*/  IMAD.X R22, R22, 0x1, R2, P1 ;  /* 0x0000000116167824 */ /* 0x010fe200008e0602 */
[----:B------:R4:W-:Y:S01]  /*13d9c0*/  STL [R1+0x7cfc], R23 ;  /* 0x007cfc1701007387 */ /* 0x0009e20000100800 */
[----:B-1----:R-:W-:Y:S02]  /*13d9d0*/  IMAD.MOV.U32 R10, RZ, RZ, R25 ;  /* 0x000000ffff0a7224 */ /* 0x002fe400078e0019 */
[----:B------:R-:W-:Y:S01]  /*13d9e0*/  IMAD.MOV.U32 R11, RZ, RZ, R26 ;  /* 0x000000ffff0b7224 */ /* 0x000fe200078e001a */
[----:B------:R-:W-:Y:S04]  /*13d9f0*/  STL [R1+0x7d04], R21 ;  /* 0x007d041501007387 */ /* 0x000fe80000100800 */
[----:B------:R1:W-:Y:S04]  /*13da00*/  STL [R1+0x7cf8], R24 ;  /* 0x007cf81801007387 */ /* 0x0003e80000100800 */
[----:B------:R1:W-:Y:S02]  /*13da10*/  LDGSTS.E [R8+0x8800], desc[UR30][R10.64], P2 ;  /* 0x088000000a087fae */ /* 0x0003e400091a101e */
[----:B-1----:R-:W-:Y:S01]  /*13da20*/  IMAD.MOV.U32 R10, RZ, RZ, R23 ;  /* 0x000000ffff0a7224 */ /* 0x002fe200078e0017 */
[----:B------:R-:W-:-:S05]  /*13da30*/  IADD3 R19, P5, PT, R19, R138, RZ ;  /* 0x0000008a13137210 */ /* 0x000fca0007fbe0ff */
[----:B------:R-:W-:Y:S04]  /*13da40*/  STL [R1+0x7d0c], R19 ;  /* 0x007d0c1301007387 */ /* 0x000fe80000100800 */
[----:B------:R1:W-:Y:S04]  /*13da50*/  STL [R1+0x7d00], R22 ;  /* 0x007d001601007387 */ /* 0x0003e80000100800 */
[----:B----4-:R-:W4:Y:S01]  /*13da60*/  LDL.LU R23, [R1+0x6fa0] ;  /* 0x006fa00001177983 */ /* 0x010f220000300800 */
[----:B------:R-:W-:Y:S02]  /*13da70*/  IMAD.X R20, R20, 0x1, R2, P5 ;  /* 0x0000000114147824 */ /* 0x000fe400028e0602 */
[----:B------:R-:W-:Y:S01]  /*13da80*/  IMAD.MOV.U32 R11, RZ, RZ, R24 ;  /* 0x000000ffff0b7224 */ /* 0x000fe200078e0018 */
[----:B--2---:R-:W-:-:S04]  /*13da90*/  IADD3 R17, P1, PT, R17, R138, RZ ;  /* 0x0000008a11117210 */ /* 0x004fc80007f3e0ff */
[----:B------:R2:W-:Y:S01]  /*13daa0*/  LDGSTS.E [R8+0x8900], desc[UR30][R10.64], P2 ;  /* 0x089000000a087fae */ /* 0x0005e200091a101e */
[--C-:B------:R-:W-:Y:S01]  /*13dab0*/  IMAD.X R18, R18, 0x1, R2.reuse, P1 ;  /* 0x0000000112127824 */ /* 0x100fe200008e0602 */
[----:B------:R-:W-:Y:S01]  /*13dac0*/  IADD3 R15, P5, PT, R15, R138, RZ ;  /* 0x0000008a0f0f7210 */ /* 0x000fe20007fbe0ff */
[----:B--2---:R-:W-:Y:S01]  /*13dad0*/  IMAD.MOV.U32 R10, RZ, RZ, R21 ;  /* 0x000000ffff0a7224 */ /* 0x004fe200078e0015 */
[----:B------:R-:W-:Y:S03]  /*13dae0*/  STL [R1+0x7d14], R17 ;  /* 0x007d141101007387 */ /* 0x000fe60000100800 */
[----:B------:R-:W-:Y:S01]  /*13daf0*/  IMAD.X R16, R16, 0x1, R2, P5 ;  /* 0x0000000110107824 */ /* 0x000fe200028e0602 */
[----:B------:R2:W-:Y:S01]  /*13db00*/  STL [R1+0x7d08], R20 ;  /* 0x007d081401007387 */ /* 0x0005e20000100800 */
[----:B------:R-:W-:-:S03]  /*13db10*/  IMAD.MOV.U32 R11, RZ, RZ, R22 ;  /* 0x000000ffff0b7224 */ /* 0x000fc600078e0016 */
[----:B------:R-:W-:Y:S04]  /*13db20*/  STL [R1+0x7d1c], R15 ;  /* 0x007d1c0f01007387 */ /* 0x000fe80000100800 */
[----:B------:R1:W-:Y:S04]  /*13db30*/  STL [R1+0x7d10], R18 ;  /* 0x007d101201007387 */ /* 0x0003e80000100800 */
[----:B------:R1:W-:Y:S01]  /*13db40*/  LDGSTS.E [R8+0x8a00], desc[UR30][R10.64], P2 ;  /* 0x08a000000a087fae */ /* 0x0003e200091a101e */
[----:B---3--:R-:W-:-:S05]  /*13db50*/  IADD3 R13, P1, PT, R13, R138, RZ ;  /* 0x0000008a0d0d7210 */ /* 0x008fca0007f3e0ff */
[----:B------:R-:W-:Y:S01]  /*13db60*/  IMAD.X R14, R14, 0x1, R2, P1 ;  /* 0x000000010e0e7824 */ /* 0x000fe200008e0602 */
[----:B------:R-:W-:Y:S04]  /*13db70*/  STL [R1+0x7d24], R13 ;  /* 0x007d240d01007387 */ /* 0x000fe80000100800 */
[----:B------:R3:W-:Y:S01]  /*13db80*/  STL [R1+0x7d18], R16 ;  /* 0x007d181001007387 */ /* 0x0007e20000100800 */
[----:B-1----:R-:W-:Y:S02]  /*13db90*/  IMAD.MOV.U32 R10, RZ, RZ, R19 ;  /* 0x000000ffff0a7224 */ /* 0x002fe400078e0013 */
[----:B------:R-:W-:-:S05]  /*13dba0*/  IMAD.MOV.U32 R11, RZ, RZ, R20 ;  /* 0x000000ffff0b7224 */ /* 0x000fca00078e0014 */
[----:B------:R1:W-:Y:S01]  /*13dbb0*/  LDGSTS.E [R8+0x8b00], desc[UR30][R10.64], P2 ;  /* 0x08b000000a087fae */ /* 0x0003e200091a101e */
[----:B------:R-:W-:-:S05]  /*13dbc0*/  IADD3 R9, P5, PT, R9, R138, RZ ;  /* 0x0000008a09097210 */ /* 0x000fca0007fbe0ff */
[----:B------:R-:W-:Y:S01]  /*13dbd0*/  IMAD.X R12, R12, 0x1, R2, P5 ;  /* 0x000000010c0c7824 */ /* 0x000fe200028e0602 */
[----:B------:R-:W-:Y:S04]  /*13dbe0*/  STL [R1+0x7d2c], R9 ;  /* 0x007d2c0901007387 */ /* 0x000fe80000100800 */
[----:B------:R2:W-:Y:S04]  /*13dbf0*/  STL [R1+0x7d20], R14 ;  /* 0x007d200e01007387 */ /* 0x0005e80000100800 */
[----:B------:R2:W-:Y:S01]  /*13dc00*/  STL [R1+0x7d28], R12 ;  /* 0x007d280c01007387 */ /* 0x0005e20000100800 */
[----:B-1----:R-:W-:-:S03]  /*13dc10*/  IMAD.MOV.U32 R10, RZ, RZ, R17 ;  /* 0x000000ffff0a7224 */ /* 0x002fc600078e0011 */
[----:B------:R-:W3:Y:S01]  /*13dc20*/  LDL.LU R134, [R1+0x7a8] ;  /* 0x0007a80001867983 */ /* 0x000ee20000300800 */
[----:B------:R-:W-:-:S03]  /*13dc30*/  IMAD.MOV.U32 R11, RZ, RZ, R18 ;  /* 0x000000ffff0b7224 */ /* 0x000fc600078e0012 */
[----:B------:R-:W3:Y:S04]  /*13dc40*/  LDL.LU R135, [R1+0x7ac] ;  /* 0x0007ac0001877983 */ /* 0x000ee80000300800 */
[----:B------:R-:W3:Y:S04]  /*13dc50*/  LDL.LU R24, [R1+0x6f9c] ;  /* 0x006f9c0001187983 */ /* 0x000ee80000300800 */
[----:B------:R-:W3:Y:S04]  /*13dc60*/  LDL.LU R22, [R1+0x6fa4] ;  /* 0x006fa40001167983 */ /* 0x000ee80000300800 */
[----:B------:R-:W3:Y:S04]  /*13dc70*/  LDL.LU R21, [R1+0x6fa8] ;  /* 0x006fa80001157983 */ /* 0x000ee80000300800 */
[----:B------:R1:W-:Y:S02]  /*13dc80*/  LDGSTS.E [R8+0x8c00], desc[UR30][R10.64], P2 ;  /* 0x08c000000a087fae */ /* 0x0003e400091a101e */
[----:B-1----:R-:W-:-:S02]  /*13dc90*/  IMAD.MOV.U32 R11, RZ, RZ, R16 ;  /* 0x000000ffff0b7224 */ /* 0x002fc400078e0010 */
[----:B------:R-:W-:-:S05]  /*13dca0*/  IMAD.MOV.U32 R10, RZ, RZ, R15 ;  /* 0x000000ffff0a7224 */ /* 0x000fca00078e000f */
[----:B------:R1:W-:Y:S02]  /*13dcb0*/  LDGSTS.E [R8+0x8d00], desc[UR30][R10.64], P2 ;  /* 0x08d000000a087fae */ /* 0x0003e400091a101e */
[----:B-1----:R-:W-:Y:S02]  /*13dcc0*/  IMAD.MOV.U32 R11, RZ, RZ, R14 ;  /* 0x000000ffff0b7224 */ /* 0x002fe400078e000e */
[----:B------:R-:W-:-:S05]  /*13dcd0*/  IMAD.MOV.U32 R10, RZ, RZ, R13 ;  /* 0x000000ffff0a7224 */ /* 0x000fca00078e000d */
[----:B------:R1:W-:Y:S01]  /*13dce0*/  LDGSTS.E [R8+0x8e00], desc[UR30][R10.64], P2 ;  /* 0x08e000000a087fae */ /* 0x0003e200091a101e */
[----:B----4-:R-:W-:-:S05]  /*13dcf0*/  IADD3 R23, P1, PT, R23, R138, RZ ;  /* 0x0000008a17177210 */ /* 0x010fca0007f3e0ff */
[----:B------:R-:W-:Y:S04]  /*13dd00*/  STL [R1+0x6fa0], R23 ;  /* 0x006fa01701007387 */ /* 0x000fe80000100800 */
[----:B--2---:R-:W2:Y:S04]  /*13dd10*/  LDL.LU R20, [R1+0x6fac] ;  /* 0x006fac0001147983 */ /* 0x004ea80000300800 */
[----:B------:R-:W4:Y:S04]  /*13dd20*/  LDL.LU R19, [R1+0x6fb0] ;  /* 0x006fb00001137983 */ /* 0x000f280000300800 */
[----:B------:R-:W2:Y:S04]  /*13dd30*/  LDL.LU R18, [R1+0x6fb4] ;  /* 0x006fb40001127983 */ /* 0x000ea80000300800 */
[----:B------:R-:W2:Y:S04]  /*13dd40*/  LDL.LU R17, [R1+0x6fb8] ;  /* 0x006fb80001117983 */ /* 0x000ea80000300800 */
[----:B---3--:R-:W3:Y:S04]  /*13dd50*/  LDL.LU R16, [R1+0x6fbc] ;  /* 0x006fbc0001107983 */ /* 0x008ee80000300800 */
[----:B------:R-:W3:Y:S04]  /*13dd60*/  LDL.LU R15, [R1+0x6fc0] ;  /* 0x006fc000010f7983 */ /* 0x000ee80000300800 */
[----:B------:R-:W3:Y:S04]  /*13dd70*/  LDL.LU R14, [R1+0x6fc4] ;  /* 0x006fc400010e7983 */ /* 0x000ee80000300800 */
[----:B------:R-:W3:Y:S01]  /*13dd80*/  LDL.LU R13, [R1+0x6fc8] ;  /* 0x006fc800010d7983 */ /* 0x000ee20000300800 */
[----:B-1----:R-:W-:-:S02]  /*13dd90*/  IMAD.MOV.U32 R10, RZ, RZ, R9 ;  /* 0x000000ffff0a7224 */ /* 0x002fc400078e0009 */
[----:B------:R-:W-:Y:S01]  /*13dda0*/  IMAD.MOV.U32 R11, RZ, RZ, R12 ;  /* 0x000000ffff0b7224 */ /* 0x000fe200078e000c */
[----:B------:R-:W3:Y:S01]  /*13ddb0*/  LDL.LU R28, [R1+0x6fcc] ;  /* 0x006fcc00011c7983 */ /* 0x000ee20000300800 */
[----:B------:R-:W-:-:S03]  /*13ddc0*/  ISETP.GT.AND P5, PT, R136, 0x21, PT ;  /* 0x000000218800780c */ /* 0x000fc60003fa4270 */
[----:B------:R1:W-:Y:S01]  /*13ddd0*/  LDGSTS.E [R8+0x8f00], desc[UR30][R10.64], P2 ;  /* 0x08f000000a087fae */ /* 0x0003e200091a101e */
[----:B------:R-:W-:-:S03]  /*13dde0*/  ISETP.GT.AND P2, PT, R136, 0x1d, PT ;  /* 0x0000001d8800780c */ /* 0x000fc60003f44270 */
[----:B------:R-:W3:Y:S01]  /*13ddf0*/  LDL.LU R27, [R1+0x6fd0] ;  /* 0x006fd000011b7983 */ /* 0x000ee20000300800 */
[----:B------:R-:W-:-:S03]  /*13de00*/  SEL R9, RZ, 0x4, !P5 ;  /* 0x00000004ff097807 */ /* 0x000fc60006800000 */
[----:B------:R-:W3:Y:S01]  /*13de10*/  LDL.LU R12, [R1+0x6fd8] ;  /* 0x006fd800010c7983 */ /* 0x000ee20000300800 */
[----:B-1----:R-:W-:Y:S02]  /*13de20*/  SEL R10, RZ, 0x4, !P2 ;  /* 0x00000004ff0a7807 */ /* 0x002fe40005000000 */
[----:B------:R-:W-:Y:S01]  /*13de30*/  SEL R9, R9, RZ, !P0 ;  /* 0x000000ff09097207 */ /* 0x000fe20004000000 */
[----:B------:R-:W-:Y:S01]  /*13de40*/  HMMA.1688.F32.TF32 R32, R128, R134, R40 ;  /* 0x000000868020723c */ /* 0x000fe20000081028 */
[----:B------:R-:W-:Y:S01]  /*13de50*/  IMAD.X R24, R24, 0x1, R2, P1 ;  /* 0x0000000118187824 */ /* 0x000fe200008e0602 */
[----:B------:R-:W-:-:S04]  /*13de60*/  IADD3 R21, P1, PT, R21, R138, RZ ;  /* 0x0000008a15157210 */ /* 0x000fc80007f3e0ff */
[----:B------:R1:W-:Y:S01]  /*13de70*/  STL [R1+0x6f9c], R24 ;  /* 0x006f9c1801007387 */ /* 0x0003e20000100800 */
[----:B------:R-:W-:-:S03]  /*13de80*/  IMAD.X R22, R22, 0x1, R2, P1 ;  /* 0x0000000116167824 */ /* 0x000fc600008e0602 */
[----:B------:R-:W-:Y:S01]  /*13de90*/  STL [R1+0x6fa8], R21 ;  /* 0x006fa81501007387 */ /* 0x000fe20000100800 */
[-C--:B----4-:R-:W-:Y:S02]  /*13dea0*/  IADD3 R19, P6, PT, R19, R138.reuse, RZ ;  /* 0x0000008a13137210 */ /* 0x090fe40007fde0ff */
[----:B--2---:R-:W-:-:S03]  /*13deb0*/  IADD3 R17, P2, PT, R17, R138, RZ ;  /* 0x0000008a11117210 */ /* 0x004fc60007f5e0ff */
        /* <DEDUP_REMOVED lines=8> */
[----:B------:R-:W-:Y:S04]  /*13df40*/  STL [R1+0x6fc0], R15 ;  /* 0x006fc00f01007387 */ /* 0x000fe80000100800 */
[----:B------:R3:W-:Y:S04]  /*13df50*/  STL [R1+0x6fac], R20 ;  /* 0x006fac1401007387 */ /* 0x0007e80000100800 */
[----:B------:R4:W-:Y:S01]  /*13df60*/  STL [R1+0x6fb4], R18 ;  /* 0x006fb41201007387 */ /* 0x0009e20000100800 */
[----:B------:R-:W-:-:S03]  /*13df70*/  ISETP.NE.U32.AND P2, PT, R9, RZ, PT ;  /* 0x000000ff0900720c */ /* 0x000fc60003f45070 */
[----:B------:R1:W-:Y:S04]  /*13df80*/  STL [R1+0x6fbc], R16 ;  /* 0x006fbc1001007387 */ /* 0x0003e80000100800 */
[----:B------:R-:W-:Y:S04]  /*13df90*/  STL.64 [R1+0x3600], R32 ;  /* 0x0036002001007387 */ /* 0x000fe80000100a00 */
[----:B------:R-:W-:Y:S04]  /*13dfa0*/  STL.64 [R1+0x3608], R34 ;  /* 0x0036082201007387 */ /* 0x000fe80000100a00 */
[----:B------:R-:W-:Y:S04]  /*13dfb0*/  STL [R1+0x6fc8], R13 ;  /* 0x006fc80d01007387 */ /* 0x000fe80000100800 */
[----:B------:R-:W4:Y:S01]  /*13dfc0*/  LDL.LU R9, [R1+0x6fd4] ;  /* 0x006fd40001097983 */ /* 0x000f220000300800 */
[----:B------:R-:W-:Y:S01]  /*13dfd0*/  SEL R10, R10, RZ, !P0 ;  /* 0x000000ff0a0a7207 */ /* 0x000fe20004000000 */
[----:B------:R-:W-:-:S02]  /*13dfe0*/  IMAD.MOV.U32 R11, RZ, RZ, R24 ;  /* 0x000000ffff0b7224 */ /* 0x000fc400078e0018 */
[--C-:B------:R-:W-:Y:S01]  /*13dff0*/  IMAD.X R14, R14, 0x1, R2.reuse, P5 ;  /* 0x000000010e0e7824 */ /* 0x100fe200028e0602 */
[----:B------:R-:W-:Y:S01]  /*13e000*/  ISETP.NE.U32.AND P1, PT, R10, RZ, PT ;  /* 0x000000ff0a00720c */ /* 0x000fe20003f25070 */
[----:B------:R-:W-:Y:S01]  /*13e010*/  IMAD.MOV.U32 R10, RZ, RZ, R23 ;  /* 0x000000ffff0a7224 */ /* 0x000fe200078e0017 */
[----:B------:R-:W-:Y:S02]  /*13e020*/  IADD3 R27, P5, PT, R27, R138, RZ ;  /* 0x0000008a1b1b7210 */ /* 0x000fe40007fbe0ff */
[----:B------:R1:W-:Y:S04]  /*13e030*/  STL [R1+0x6fc4], R14 ;  /* 0x006fc40e01007387 */ /* 0x0003e80000100800 */
[----:B------:R1:W-:Y:S01]  /*13e040*/  LDGSTS.E [R8+0xa800], desc[UR30][R10.64], P3 ;  /* 0x0a8000000a087fae */ /* 0x0003e200099a101e */
[----:B------:R-:W-:-:S03]  /*13e050*/  IMAD.X R28, R28, 0x1, R2, P5 ;  /* 0x000000011c1c7824 */ /* 0x000fc600028e0602 */
[----:B------:R-:W-:Y:S04]  /*13e060*/  STL [R1+0x6fd0], R27 ;  /* 0x006fd01b01007387 */ /* 0x000fe80000100800 */
[----:B------:R-:W4:Y:S01]  /*13e070*/  LDL.LU R26, [R1+0x709c] ;  /* 0x00709c00011a7983 */ /* 0x000f220000300800 */
[----:B-1----:R-:W-:-:S03]  /*13e080*/  IMAD.MOV.U32 R10, RZ, RZ, R21 ;  /* 0x000000ffff0a7224 */ /* 0x002fc600078e0015 */
[----:B------:R-:W4:Y:S01]  /*13e090*/  LDL.LU R25, [R1+0x70a0] ;  /* 0x0070a00001197983 */ /* 0x000f220000300800 */
[----:B------:R-:W-:Y:S01]  /*13e0a0*/  IMAD.MOV.U32 R11, RZ, RZ, R22 ;  /* 0x000000ffff0b7224 */ /* 0x000fe200078e0016 */
[----:B------:R-:W-:Y:S02]  /*13e0b0*/  IADD3 R12, P5, PT, R12, R138, RZ ;  /* 0x0000008a0c0c7210 */ /* 0x000fe40007fbe0ff */
[----:B------:R-:W4:Y:S04]  /*13e0c0*/  LDL.LU R24, [R1+0x70a4] ;  /* 0x0070a40001187983 */ /* 0x000f280000300800 */
[----:B------:R1:W-:Y:S04]  /*13e0d0*/  LDGSTS.E [R8+0xa900], desc[UR30][R10.64], P3 ;  /* 0x0a9000000a087fae */ /* 0x0003e800099a101e */
[----:B------:R-:W4:Y:S04]  /*13e0e0*/  LDL.LU R23, [R1+0x70a8] ;  /* 0x0070a80001177983 */ /* 0x000f280000300800 */
[----:B------:R-:W-:Y:S01]  /*13e0f0*/  STL [R1+0x6fcc], R28 ;  /* 0x006fcc1c01007387 */ /* 0x000fe20000100800 */
[----:B-1----:R-:W-:-:S03]  /*13e100*/  IMAD.MOV.U32 R10, RZ, RZ, R19 ;  /* 0x000000ffff0a7224 */ /* 0x002fc600078e0013 */
[----:B--2---:R-:W2:Y:S01]  /*13e110*/  LDL.LU R22, [R1+0x70ac] ;  /* 0x0070ac0001167983 */ /* 0x004ea20000300800 */
[----:B------:R-:W-:-:S03]  /*13e120*/  IMAD.MOV.U32 R11, RZ, RZ, R20 ;  /* 0x000000ffff0b7224 */ /* 0x000fc600078e0014 */
[----:B------:R1:W-:Y:S04]  /*13e130*/  STL [R1+0x6fd8], R12 ;  /* 0x006fd80c01007387 */ /* 0x0003e80000100800 */
[----:B------:R1:W-:Y:S04]  /*13e140*/  LDGSTS.E [R8+0xaa00], desc[UR30][R10.64], P3 ;  /* 0x0aa000000a087fae */ /* 0x0003e800099a101e */
[----:B------:R-:W2:Y:S04]  /*13e150*/  LDL.LU R21, [R1+0x70b0] ;  /* 0x0070b00001157983 */ /* 0x000ea80000300800 */
[----:B---3--:R-:W3:Y:S01]  /*13e160*/  LDL.LU R20, [R1+0x70b4] ;  /* 0x0070b40001147983 */ /* 0x008ee20000300800 */
[----:B-1----:R-:W-:-:S03]  /*13e170*/  IMAD.MOV.U32 R10, RZ, RZ, R17 ;  /* 0x000000ffff0a7224 */ /* 0x002fc600078e0011 */
[----:B------:R-:W3:Y:S01]  /*13e180*/  LDL.LU R19, [R1+0x70b8] ;  /* 0x0070b80001137983 */ /* 0x000ee20000300800 */
[----:B------:R-:W-:-:S03]  /*13e190*/  IMAD.MOV.U32 R11, RZ, RZ, R18 ;  /* 0x000000ffff0b7224 */ /* 0x000fc600078e0012 */
[----:B----4-:R-:W4:Y:S04]  /*13e1a0*/  LDL.LU R18, [R1+0x70bc] ;  /* 0x0070bc0001127983 */ /* 0x010f280000300800 */
[----:B------:R1:W-:Y:S04]  /*13e1b0*/  LDGSTS.E [R8+0xab00], desc[UR30][R10.64], P3 ;  /* 0x0ab000000a087fae */ /* 0x0003e800099a101e */
[----:B------:R-:W4:Y:S01]  /*13e1c0*/  LDL.LU R17, [R1+0x70c0] ;  /* 0x0070c00001117983 */ /* 0x000f220000300800 */
        /* <DEDUP_REMOVED lines=8> */
[----:B------:R-:W-:-:S05]  /*13e250*/  IMAD.MOV.U32 R11, RZ, RZ, R14 ;  /* 0x000000ffff0b7224 */ /* 0x000fca00078e000e */
[----:B------:R1:W-:Y:S01]  /*13e260*/  LDGSTS.E [R8+0xad00], desc[UR30][R10.64], P3 ;  /* 0x0ad000000a087fae */ /* 0x0003e200099a101e */
[----:B------:R-:W-:Y:S01]  /*13e270*/  IADD3 R25, P5, PT, R25, R138, RZ ;  /* 0x0000008a19197210 */ /* 0x000fe20007fbe0ff */
[----:B-1----:R-:W-:Y:S02]  /*13e280*/  IMAD.MOV.U32 R10, RZ, RZ, R27 ;  /* 0x000000ffff0a7224 */ /* 0x002fe400078e001b */
[----:B------:R-:W-:Y:S02]  /*13e290*/  IMAD.MOV.U32 R11, RZ, RZ, R28 ;  /* 0x000000ffff0b7224 */ /* 0x000fe400078e001c */
[----:B------:R-:W-:Y:S01]  /*13e2a0*/  STL [R1+0x70a0], R25 ;  /* 0x0070a01901007387 */ /* 0x000fe20000100800 */
[----:B------:R-:W-:-:S03]  /*13e2b0*/  IMAD.X R26, R26, 0x1, R2, P5 ;  /* 0x000000011a1a7824 */ /* 0x000fc600028e0602 */
[----:B------:R1:W-:Y:S01]  /*13e2c0*/  LDGSTS.E [R8+0xae00], desc[UR30][R10.64], P3 ;  /* 0x0ae000000a087fae */ /* 0x0003e200099a101e */
[----:B------:R-:W-:-:S03]  /*13e2d0*/  IADD3 R23, P5, PT, R23, R138, RZ ;  /* 0x0000008a17177210 */ /* 0x000fc60007fbe0ff */
[----:B------:R-:W4:Y:S04]  /*13e2e0*/  LDL.LU R14, [R1+0x70cc] ;  /* 0x0070cc00010e7983 */ /* 0x000f280000300800 */
[----:B------:R-:W4:Y:S01]  /*13e2f0*/  LDL.LU R13, [R1+0x70d0] ;  /* 0x0070d000010d7983 */ /* 0x000f220000300800 */
[----:B-1----:R-:W-:Y:S02]  /*13e300*/  IMAD.MOV.U32 R10, RZ, RZ, R12 ;  /* 0x000000ffff0a7224 */ /* 0x002fe400078e000c */
[----:B------:R-:W-:Y:S01]  /*13e310*/  IMAD.MOV.U32 R11, RZ, RZ, R9 ;  /* 0x000000ffff0b7224 */ /* 0x000fe200078e0009 */
[----:B------:R-:W4:Y:S04]  /*13e320*/  LDL.LU R12, [R1+0x70d4] ;  /* 0x0070d400010c7983 */ /* 0x000f280000300800 */
[----:B------:R1:W-:Y:S01]  /*13e330*/  LDGSTS.E [R8+0xaf00], desc[UR30][R10.64], P3 ;  /* 0x0af000000a087fae */ /* 0x0003e200099a101e */
[----:B------:R-:W-:Y:S01]  /*13e340*/  IMAD.X R24, R24, 0x1, R2, P5 ;  /* 0x0000000118187824 */ /* 0x000fe200028e0602 */
[----:B--2---:R-:W-:-:S02]  /*13e350*/  IADD3 R21, P3, PT, R21, R138, RZ ;  /* 0x0000008a15157210 */ /* 0x004fc40007f7e0ff */
[----:B------:R-:W-:Y:S04]  /*13e360*/  STL [R1+0x709c], R26 ;  /* 0x00709c1a01007387 */ /* 0x000fe80000100800 */
[----:B------:R-:W2:Y:S01]  /*13e370*/  LDL.LU R9, [R1+0x70d8] ;  /* 0x0070d80001097983 */ /* 0x000ea20000300800 */
[----:B------:R-:W-:Y:S01]  /*13e380*/  IMAD.X R22, R22, 0x1, R2, P3 ;  /* 0x0000000116167824 */ /* 0x000fe200018e0602 */
[-C--:B---3--:R-:W-:Y:S02]  /*13e390*/  IADD3 R19, P5, PT, R19, R138.reuse, RZ ;  /* 0x0000008a13137210 */ /* 0x088fe40007fbe0ff */
[----:B------:R3:W-:Y:S01]  /*13e3a0*/  STL [R1+0x70a8], R23 ;  /* 0x0070a81701007387 */ /* 0x0007e20000100800 */
[----:B-1----:R-:W-:Y:S02]  /*13e3b0*/  IMAD.MOV.U32 R10, RZ, RZ, R25 ;  /* 0x000000ffff0a7224 */ /* 0x002fe400078e0019 */
[----:B------:R-:W-:Y:S01]  /*13e3c0*/  IMAD.MOV.U32 R11, RZ, RZ, R26 ;  /* 0x000000ffff0b7224 */ /* 0x000fe200078e001a */
[----:B------:R-:W-:Y:S01]  /*13e3d0*/  STL [R1+0x70b0], R21 ;  /* 0x0070b01501007387 */ /* 0x000fe20000100800 */
[----:B------:R-:W-:Y:S01]  /*13e3e0*/  IMAD.X R20, R20, 0x1, R2, P5 ;  /* 0x0000000114147824 */ /* 0x000fe200028e0602 */
[----:B----4-:R-:W-:-:S02]  /*13e3f0*/  IADD3 R17, P3, PT, R17, R138, RZ ;  /* 0x0000008a11117210 */ /* 0x010fc40007f7e0ff */
[----:B------:R1:W-:Y:S04]  /*13e400*/  STL [R1+0x70a4], R24 ;  /* 0x0070a41801007387 */ /* 0x0003e80000100800 */
[----:B------:R-:W-:Y:S01]  /*13e410*/  STL [R1+0x70b8], R19 ;  /* 0x0070b81301007387 */ /* 0x000fe20000100800 */
[----:B------:R-:W-:-:S03]  /*13e420*/  IMAD.X R18, R18, 0x1, R2, P3 ;  /* 0x0000000112127824 */ /* 0x000fc600018e0602 */
[----:B------:R4:W-:Y:S04]  /*13e430*/  STL [R1+0x70ac], R22 ;  /* 0x0070ac1601007387 */ /* 0x0009e80000100800 */
[----:B------:R1:W-:Y:S04]  /*13e440*/  STL [R1+0x70c0], R17 ;  /* 0x0070c01101007387 */ /* 0x0003e80000100800 */
[----:B------:R1:W-:Y:S04]  /*13e450*/  STL [R1+0x70b4], R20 ;  /* 0x0070b41401007387 */ /* 0x0003e80000100800 */
[----:B------:R1:W-:Y:S02]  /*13e460*/  LDGSTS.E [R8+0xc800], desc[UR30][R10.64], P4 ;  /* 0x0c8000000a087fae */ /* 0x0003e4000a1a101e */
[----:B-1----:R-:W-:Y:S01]  /*13e470*/  IMAD.MOV.U32 R10, RZ, RZ, R23 ;  /* 0x000000ffff0a7224 */ /* 0x002fe200078e0017 */
[----:B------:R-:W-:-:S05]  /*13e480*/  IADD3 R15, P5, PT, R15, R138, RZ ;  /* 0x0000008a0f0f7210 */ /* 0x000fca0007fbe0ff */
[----:B------:R-:W-:Y:S04]  /*13e490*/  STL [R1+0x70c8], R15 ;  /* 0x0070c80f01007387 */ /* 0x000fe80000100800 */
[----:B------:R1:W-:Y:S04]  /*13e4a0*/  STL [R1+0x70bc], R18 ;  /* 0x0070bc1201007387 */ /* 0x0003e80000100800 */
[----:B---3--:R-:W3:Y:S01]  /*13e4b0*/  LDL.LU R23, [R1+0x71a0] ;  /* 0x0071a00001177983 */ /* 0x008ee20000300800 */
[----:B------:R-:W-:Y:S02]  /*13e4c0*/  IMAD.MOV.U32 R11, RZ, RZ, R24 ;  /* 0x000000ffff0b7224 */ /* 0x000fe400078e0018 */
[----:B------:R-:W-:-:S03]  /*13e4d0*/  IMAD.X R16, R16, 0x1, R2, P5 ;  /* 0x0000000110107824 */ /* 0x000fc600028e0602 */
[----:B------:R1:W-:Y:S02]  /*13e4e0*/  LDGSTS.E [R8+0xc900], desc[UR30][R10.64], P4 ;  /* 0x0c9000000a087fae */ /* 0x0003e4000a1a101e */
[----:B-1----:R-:W-:Y:S01]  /*13e4f0*/  IMAD.MOV.U32 R10, RZ, RZ, R21 ;  /* 0x000000ffff0a7224 */ /* 0x002fe200078e0015 */
[----:B------:R-:W-:Y:S01]  /*13e500*/  IADD3 R13, P3, PT, R13, R138, RZ ;  /* 0x0000008a0d0d7210 */ /* 0x000fe20007f7e0ff */
[----:B------:R-:W-:-:S04]  /*13e510*/  IMAD.MOV.U32 R11, RZ, RZ, R22 ;  /* 0x000000ffff0b7224 */ /* 0x000fc800078e0016 */
[----:B------:R-:W-:Y:S01]  /*13e520*/  IMAD.X R14, R14, 0x1, R2, P3 ;  /* 0x000000010e0e7824 */ /* 0x000fe200018e0602 */
[----:B------:R-:W-:Y:S04]  /*13e530*/  STL [R1+0x70d0], R13 ;  /* 0x0070d00d01007387 */ /* 0x000fe80000100800 */
[----:B------:R1:W-:Y:S01]  /*13e540*/  LDGSTS.E [R8+0xca00], desc[UR30][R10.64], P4 ;  /* 0x0ca000000a087fae */ /* 0x0003e2000a1a101e */
[----:B--2---:R-:W-:-:S03]  /*13e550*/  IADD3 R9, P5, PT, R9, R138, RZ ;  /* 0x0000008a09097210 */ /* 0x004fc60007fbe0ff */
[----:B------:R2:W-:Y:S01]  /*13e560*/  STL [R1+0x70c4], R16 ;  /* 0x0070c41001007387 */ /* 0x0005e20000100800 */
[----:B-1----:R-:W-:Y:S02]  /*13e570*/  IMAD.MOV.U32 R10, RZ, RZ, R19 ;  /* 0x000000ffff0a7224 */ /* 0x002fe400078e0013 */
[----:B------:R-:W-:Y:S01]  /*13e580*/  IMAD.X R12, R12, 0x1, R2, P5 ;  /* 0x000000010c0c7824 */ /* 0x000fe200028e0602 */
[----:B------:R-:W-:Y:S01]  /*13e590*/  STL [R1+0x70d8], R9 ;  /* 0x0070d80901007387 */ /* 0x000fe20000100800 */
[----:B------:R-:W-:-:S03]  /*13e5a0*/  IMAD.MOV.U32 R11, RZ, RZ, R20 ;  /* 0x000000ffff0b7224 */ /* 0x000fc600078e0014 */
[----:B------:R1:W-:Y:S04]  /*13e5b0*/  STL [R1+0x70cc], R14 ;  /* 0x0070cc0e01007387 */ /* 0x0003e80000100800 */
[----:B------:R1:W-:Y:S04]  /*13e5c0*/  STL [R1+0x70d4], R12 ;  /* 0x0070d40c01007387 */ /* 0x0003e80000100800 */
[----:B------:R-:W2:Y:S04]  /*13e5d0*/  LDL.LU R24, [R1+0x719c] ;  /* 0x00719c0001187983 */ /* 0x000ea80000300800 */
[----:B----4-:R-:W4:Y:S04]  /*13e5e0*/  LDL.LU R22, [R1+0x71a4] ;  /* 0x0071a40001167983 */ /* 0x010f280000300800 */
[----:B------:R1:W-:Y:S04]  /*13e5f0*/  LDGSTS.E [R8+0xcb00], desc[UR30][R10.64], P4 ;  /* 0x0cb000000a087fae */ /* 0x0003e8000a1a101e */
[----:B------:R-:W4:Y:S04]  /*13e600*/  LDL.LU R21, [R1+0x71a8] ;  /* 0x0071a80001157983 */ /* 0x000f280000300800 */
[----:B------:R-:W4:Y:S01]  /*13e610*/  LDL.LU R19, [R1+0x71b0] ;  /* 0x0071b00001137983 */ /* 0x000f220000300800 */
[----:B-1----:R-:W-:-:S02]  /*13e620*/  IMAD.MOV.U32 R10, RZ, RZ, R17 ;  /* 0x000000ffff0a7224 */ /* 0x002fc400078e0011 */
[----:B------:R-:W-:Y:S01]  /*13e630*/  IMAD.MOV.U32 R11, RZ, RZ, R18 ;  /* 0x000000ffff0b7224 */ /* 0x000fe200078e0012 */
[----:B------:R-:W4:Y:S04]  /*13e640*/  LDL.LU R17, [R1+0x71b8] ;  /* 0x0071b80001117983 */ /* 0x000f280000300800 */
[----:B------:R-:W4:Y:S04]  /*13e650*/  LDL.LU R134, [R1+0x798] ;  /* 0x0007980001867983 */ /* 0x000f280000300800 */
[----:B------:R-:W4:Y:S04]  /*13e660*/  LDL.LU R135, [R1+0x79c] ;  /* 0x00079c0001877983 */ /* 0x000f280000300800 */
[----:B------:R-:W4:Y:S04]  /*13e670*/  LDL.LU R20, [R1+0x71ac] ;  /* 0x0071ac0001147983 */ /* 0x000f280000300800 */
[----:B------:R1:W-:Y:S04]  /*13e680*/  LDGSTS.E [R8+0xcc00], desc[UR30][R10.64], P4 ;  /* 0x0cc000000a087fae */ /* 0x0003e8000a1a101e */
[----:B------:R-:W4:Y:S01]  /*13e690*/  LDL.LU R18, [R1+0x71b4] ;  /* 0x0071b40001127983 */ /* 0x000f220000300800 */
[----:B-1----:R-:W-:-:S02]  /*13e6a0*/  IMAD.MOV.U32 R11, RZ, RZ, R16 ;  /* 0x000000ffff0b7224 */ /* 0x002fc400078e0010 */
[----:B------:R-:W-:-:S05]  /*13e6b0*/  IMAD.MOV.U32 R10, RZ, RZ, R15 ;  /* 0x000000ffff0a7224 */ /* 0x000fca00078e000f */
[----:B------:R1:W-:Y:S01]  /*13e6c0*/  LDGSTS.E [R8+0xcd00], desc[UR30][R10.64], P4 ;  /* 0x0cd000000a087fae */ /* 0x0003e2000a1a101e */
[----:B---3--:R-:W-:-:S05]  /*13e6d0*/  IADD3 R23, P3, PT, R23, R138, RZ ;  /* 0x0000008a17177210 */ /* 0x008fca0007f7e0ff */
[----:B------:R-:W-:Y:S04]  /*13e6e0*/  STL [R1+0x71a0], R23 ;  /* 0x0071a01701007387 */ /* 0x000fe80000100800 */
[----:B--2---:R-:W2:Y:S04]  /*13e6f0*/  LDL.LU R16, [R1+0x71bc] ;  /* 0x0071bc0001107983 */ /* 0x004ea80000300800 */
[----:B------:R-:W3:Y:S01]  /*13e700*/  LDL.LU R15, [R1+0x71c0] ;  /* 0x0071c000010f7983 */ /* 0x000ee20000300800 */
[----:B-1----:R-:W-:Y:S02]  /*13e710*/  IMAD.MOV.U32 R10, RZ, RZ, R13 ;  /* 0x000000ffff0a7224 */ /* 0x002fe400078e000d */
[----:B------:R-:W-:-:S02]  /*13e720*/  IMAD.MOV.U32 R11, RZ, RZ, R14 ;  /* 0x000000ffff0b7224 */ /* 0x000fc400078e000e */
[----:B------:R-:W2:Y:S04]  /*13e730*/  LDL.LU R14, [R1+0x71c4] ;  /* 0x0071c400010e7983 */ /* 0x000ea80000300800 */
[----:B------:R1:W-:Y:S01]  /*13e740*/  LDGSTS.E [R8+0xce00], desc[UR30][R10.64], P4 ;  /* 0x0ce000000a087fae */ /* 0x0003e2000a1a101e */
[C---:B------:R-:W-:Y:S01]  /*13e750*/  ISETP.GT.AND P5, PT, R136.reuse, 0x29, PT ;  /* 0x000000298800780c */ /* 0x040fe20003fa4270 */
[----:B-1----:R-:W-:Y:S02]  /*13e760*/  IMAD.MOV.U32 R11, RZ, RZ, R12 ;  /* 0x000000ffff0b7224 */ /* 0x002fe400078e000c */
[----:B------:R-:W-:Y:S01]  /*13e770*/  IMAD.MOV.U32 R10, RZ, RZ, R9 ;  /* 0x000000ffff0a7224 */ /* 0x000fe200078e0009 */
[----:B------:R-:W2:Y:S04]  /*13e780*/  LDL.LU R12, [R1+0x71c8] ;  /* 0x0071c800010c7983 */ /* 0x000ea80000300800 */
[----:B------:R1:W-:Y:S01]  /*13e790*/  LDGSTS.E [R8+0xcf00], desc[UR30][R10.64], P4 ;  /* 0x0cf000000a087fae */ /* 0x0003e2000a1a101e */
[----:B------:R-:W-:-:S02]  /*13e7a0*/  ISETP.GT.AND P4, PT, R136, 0x25, PT ;  /* 0x000000258800780c */ /* 0x000fc40003f84270 */
[----:B------:R-:W-:Y:S01]  /*13e7b0*/  SEL R9, RZ, 0x4, !P5 ;  /* 0x00000004ff097807 */ /* 0x000fe20006800000 */
[----:B------:R-:W2:Y:S04]  /*13e7c0*/  LDL.LU R13, [R1+0x71d0] ;  /* 0x0071d000010d7983 */ /* 0x000ea80000300800 */
[----:B------:R-:W2:Y:S01]  /*13e7d0*/  LDL.LU R27, [R1+0x71d8] ;  /* 0x0071d800011b7983 */ /* 0x000ea20000300800 */
[----:B-1----:R-:W-:Y:S01]  /*13e7e0*/  SEL R10, RZ, 0x4, !P4 ;  /* 0x00000004ff0a7807 */ /* 0x002fe20006000000 */
[----:B------:R-:W-:Y:S01]  /*13e7f0*/  IMAD.X R24, R24, 0x1, R2, P3 ;  /* 0x0000000118187824 */ /* 0x000fe200018e0602 */
[----:B------:R-:W-:-:S04]  /*13e800*/  SEL R9, R9, RZ, !P0 ;  /* 0x000000ff09097207 */ /* 0x000fc80004000000 */
[----:B------:R-:W-:Y:S01]  /*13e810*/  STL [R1+0x719c], R24 ;  /* 0x00719c1801007387 */ /* 0x000fe20000100800 */
[-C--:B----4-:R-:W-:Y:S02]  /*13e820*/  IADD3 R21, P3, PT, R21, R138.reuse, RZ ;  /* 0x0000008a15157210 */ /* 0x090fe40007f7e0ff */
[----:B------:R-:W-:-:S03]  /*13e830*/  IADD3 R19, P6, PT, R19, R138, RZ ;  /* 0x0000008a13137210 */ /* 0x000fc60007fde0ff */
[----:B------:R-:W-:Y:S01]  /*13e840*/  IMAD.X R22, R22, 0x1, R2, P3 ;  /* 0x0000000116167824 */ /* 0x000fe200018e0602 */
[----:B------:R-:W-:Y:S01]  /*13e850*/  STL [R1+0x71a8], R21 ;  /* 0x0071a81501007387 */ /* 0x000fe20000100800 */
[----:B------:R-:W-:-:S03]  /*13e860*/  IADD3 R17, P4, PT, R17, R138, RZ ;  /* 0x0000008a11117210 */ /* 0x000fc60007f9e0ff */
[----:B------:R-:W-:Y:S04]  /*13e870*/  STL [R1+0x71b0], R19 ;  /* 0x0071b01301007387 */ /* 0x000fe80000100800 */
[----:B------:R-:W-:Y:S04]  /*13e880*/  STL [R1+0x71a4], R22 ;  /* 0x0071a41601007387 */ /* 0x000fe80000100800 */
[----:B------:R-:W-:Y:S01]  /*13e890*/  STL [R1+0x71b8], R17 ;  /* 0x0071b81101007387 */ /* 0x000fe20000100800 */
[--C-:B------:R-:W-:Y:S02]  /*13e8a0*/  IMAD.X R20, R20, 0x1, R2.reuse, P6 ;  /* 0x0000000114147824 */ /* 0x100fe400030e0602 */
[----:B------:R-:W-:Y:S01]  /*13e8b0*/  IMAD.X R18, R18, 0x1, R2, P4 ;  /* 0x0000000112127824 */ /* 0x000fe200020e0602 */
[----:B------:R-:W-:-:S02]  /*13e8c0*/  ISETP.NE.U32.AND P4, PT, R9, RZ, PT ;  /* 0x000000ff0900720c */ /* 0x000fc40003f85070 */
[----:B---3--:R-:W-:-:S05]  /*13e8d0*/  IADD3 R15, P5, PT, R15, R138, RZ ;  /* 0x0000008a0f0f7210 */ /* 0x008fca0007fbe0ff */
[----:B------:R-:W-:Y:S04]  /*13e8e0*/  STL [R1+0x71c0], R15 ;  /* 0x0071c00f01007387 */ /* 0x000fe80000100800 */
[----:B------:R-:W-:Y:S04]  /*13e8f0*/  STL [R1+0x71ac], R20 ;  /* 0x0071ac1401007387 */ /* 0x000fe80000100800 */
[----:B------:R-:W-:Y:S04]  /*13e900*/  STL [R1+0x71b4], R18 ;  /* 0x0071b41201007387 */ /* 0x000fe80000100800 */
[----:B------:R-:W3:Y:S01]  /*13e910*/  LDL.LU R9, [R1+0x71cc] ;  /* 0x0071cc0001097983 */ /* 0x000ee20000300800 */
[----:B------:R-:W-:Y:S01]  /*13e920*/  HMMA.1688.F32.TF32 R28, R128, R134, R44 ;  /* 0x00000086801c723c */ /* 0x000fe2000008102c */
[----:B--2---:R-:W-:Y:S01]  /*13e930*/  IMAD.X R16, R16, 0x1, R2, P5 ;  /* 0x0000000110107824 */ /* 0x004fe200028e0602 */
[----:B------:R-:W-:-:S04]  /*13e940*/  IADD3 R12, P5, PT, R12, R138, RZ ;  /* 0x0000008a0c0c7210 */ /* 0x000fc80007fbe0ff */
[----:B------:R-:W-:Y:S01]  /*13e950*/  STL [R1+0x71bc], R16 ;  /* 0x0071bc1001007387 */ /* 0x000fe20000100800 */
[----:B------:R-:W-:Y:S01]  /*13e960*/  SEL R10, R10, RZ, !P0 ;  /* 0x000000ff0a0a7207 */ /* 0x000fe20004000000 */
[----:B------:R-:W-:-:S03]  /*13e970*/  IMAD.X R14, R14, 0x1, R2, P5 ;  /* 0x000000010e0e7824 */ /* 0x000fc600028e0602 */
[----:B------:R-:W-:Y:S01]  /*13e980*/  ISETP.NE.U32.AND P3, PT, R10, RZ, PT ;  /* 0x000000ff0a00720c */ /* 0x000fe20003f65070 */
[----:B------:R-:W-:-:S07]  /*13e990*/  IMAD.MOV.U32 R10, RZ, RZ, R23 ;  /* 0x000000ffff0a7224 */ /* 0x000fce00078e0017 */
[----:B------:R1:W-:Y:S04]  /*13e9a0*/  STL.64 [R1+0x35f0], R28 ;  /* 0x0035f01c01007387 */ /* 0x0003e80000100a00 */
[----:B------:R-:W-:Y:S04]  /*13e9b0*/  STL.64 [R1+0x35f8], R30 ;  /* 0x0035f81e01007387 */ /* 0x000fe80000100a00 */
[----:B------:R-:W-:Y:S01]  /*13e9c0*/  STL [R1+0x71c8], R12 ;  /* 0x0071c80c01007387 */ /* 0x000fe20000100800 */
[----:B------:R-:W-:-:S03]  /*13e9d0*/  IMAD.MOV.U32 R11, RZ, RZ, R24 ;  /* 0x000000ffff0b7224 */ /* 0x000fc600078e0018 */
[----:B-1----:R-:W2:Y:S04]  /*13e9e0*/  LDL.LU R28, [R1+0x71d4] ;  /* 0x0071d400011c7983 */ /* 0x002ea80000300800 */
[----:B------:R-:W4:Y:S04]  /*13e9f0*/  LDL.LU R26, [R1+0x729c] ;  /* 0x00729c00011a7983 */ /* 0x000f280000300800 */
[----:B------:R1:W-:Y:S04]  /*13ea00*/  STL [R1+0x71c4], R14 ;  /* 0x0071c40e01007387 */ /* 0x0003e80000100800 */
[----:B------:R-:W4:Y:S01]  /*13ea10*/  LDL.LU R25, [R1+0x72a0] ;  /* 0x0072a00001197983 */ /* 0x000f220000300800 */
[----:B------:R-:W-:-:S03]  /*13ea20*/  IADD3 R13, P5, PT, R13, R138, RZ ;  /* 0x0000008a0d0d7210 */ /* 0x000fc60007fbe0ff */
[----:B------:R1:W-:Y:S04]  /*13ea30*/  LDGSTS.E [R8+0xe800], desc[UR30][R10.64], P1 ;  /* 0x0e8000000a087fae */ /* 0x0003e800089a101e */
[----:B------:R2:W-:Y:S04]  /*13ea40*/  STL [R1+0x71d0], R13 ;  /* 0x0071d00d01007387 */ /* 0x0005e80000100800 */
[----:B------:R-:W4:Y:S01]  /*13ea50*/  LDL.LU R24, [R1+0x72a4] ;  /* 0x0072a40001187983 */ /* 0x000f220000300800 */
[----:B-1----:R-:W-:-:S03]  /*13ea60*/  IMAD.MOV.U32 R10, RZ, RZ, R21 ;  /* 0x000000ffff0a7224 */ /* 0x002fc600078e0015 */
[----:B------:R-:W4:Y:S01]  /*13ea70*/  LDL.LU R23, [R1+0x72a8] ;  /* 0x0072a80001177983 */ /* 0x000f220000300800 */
[----:B------:R-:W-:-:S03]  /*13ea80*/  IMAD.MOV.U32 R11, RZ, RZ, R22 ;  /* 0x000000ffff0b7224 */ /* 0x000fc600078e0016 */
[----:B------:R-:W4:Y:S04]  /*13ea90*/  LDL.LU R21, [R1+0x72b0] ;  /* 0x0072b00001157983 */ /* 0x000f280000300800 */
[----:B------:R1:W-:Y:S04]  /*13eaa0*/  LDGSTS.E [R8+0xe900], desc[UR30][R10.64], P1 ;  /* 0x0e9000000a087fae */ /* 0x0003e800089a101e */
[----:B------:R-:W4:Y:S01]  /*13eab0*/  LDL.LU R22, [R1+0x72ac] ;  /* 0x0072ac0001167983 */ /* 0x000f220000300800 */
[----:B-1----:R-:W-:Y:S02]  /*13eac0*/  IMAD.MOV.U32 R10, RZ, RZ, R19 ;  /* 0x000000ffff0a7224 */ /* 0x002fe400078e0013 */
[----:B------:R-:W-:-:S05]  /*13ead0*/  IMAD.MOV.U32 R11, RZ, RZ, R20 ;  /* 0x000000ffff0b7224 */ /* 0x000fca00078e0014 */
[----:B------:R1:W-:Y:S02]  /*13eae0*/  LDGSTS.E [R8+0xea00], desc[UR30][R10.64], P1 ;  /* 0x0ea000000a087fae */ /* 0x0003e400089a101e */
[----:B-1----:R-:W-:Y:S02]  /*13eaf0*/  IMAD.MOV.U32 R10, RZ, RZ, R17 ;  /* 0x000000ffff0a7224 */ /* 0x002fe400078e0011 */
[----:B------:R-:W-:-:S05]  /*13eb00*/  IMAD.MOV.U32 R11, RZ, RZ, R18 ;  /* 0x000000ffff0b7224 */ /* 0x000fca00078e0012 */
[----:B------:R1:W-:Y:S02]  /*13eb10*/  LDGSTS.E [R8+0xeb00], desc[UR30][R10.64], P1 ;  /* 0x0eb000000a087fae */ /* 0x0003e400089a101e */
[----:B-1----:R-:W-:Y:S02]  /*13eb20*/  IMAD.MOV.U32 R10, RZ, RZ, R15 ;  /* 0x000000ffff0a7224 */ /* 0x002fe400078e000f */
[----:B---3--:R-:W-:Y:S01]  /*13eb30*/  IMAD.X R9, R9, 0x1, R2, P5 ;  /* 0x0000000109097824 */ /* 0x008fe200028e0602 */
[----:B------:R-:W-:-:S04]  /*13eb40*/  IADD3 R27, P5, PT, R27, R138, RZ ;  /* 0x0000008a1b1b7210 */ /* 0x000fc80007fbe0ff */
[----:B------:R1:W-:Y:S04]  /*13eb50*/  STL [R1+0x71cc], R9 ;  /* 0x0071cc0901007387 */ /* 0x0003e80000100800 */
[----:B------:R-:W3:Y:S04]  /*13eb60*/  LDL.LU R20, [R1+0x72b4] ;  /* 0x0072b40001147983 */ /* 0x000ee80000300800 */
[----:B------:R-:W-:Y:S04]  /*13eb70*/  STL [R1+0x71d8], R27 ;  /* 0x0071d81b01007387 */ /* 0x000fe80000100800 */
[----:B------:R-:W3:Y:S04]  /*13eb80*/  LDL.LU R19, [R1+0x72b8] ;  /* 0x0072b80001137983 */ /* 0x000ee80000300800 */
[----:B------:R-:W3:Y:S04]  /*13eb90*/  LDL.LU R17, [R1+0x72c0] ;  /* 0x0072c00001117983 */ /* 0x000ee80000300800 */
[----:B------:R-:W3:Y:S04]  /*13eba0*/  LDL.LU R18, [R1+0x72bc] ;  /* 0x0072bc0001127983 */ /* 0x000ee80000300800 */
[----:B------:R-:W3:Y:S01]  /*13ebb0*/  LDL.LU R15, [R1+0x72c8] ;  /* 0x0072c800010f7983 */ /* 0x000ee20000300800 */
[----:B------:R-:W-:-:S02]  /*13ebc0*/  IMAD.MOV.U32 R11, RZ, RZ, R16 ;  /* 0x000000ffff0b7224 */ /* 0x000fc400078e0010 */
[----:B--2---:R-:W-:Y:S01]  /*13ebd0*/  IMAD.X R28, R28, 0x1, R2, P5 ;  /* 0x000000011c1c7824 */ /* 0x004fe200028e0602 */
[----:B------:R-:W2:Y:S04]  /*13ebe0*/  LDL.LU R16, [R1+0x72c4] ;  /* 0x0072c40001107983 */ /* 0x000ea80000300800 */
[----:B------:R1:W-:Y:S04]  /*13ebf0*/  LDGSTS.E [R8+0xec00], desc[UR30][R10.64], P1 ;  /* 0x0ec000000a087fae */ /* 0x0003e800089a101e */
[----:B------:R-:W-:Y:S01]  /*13ec00*/  STL [R1+0x71d4], R28 ;  /* 0x0071d41c01007387 */ /* 0x000fe20000100800 */
[----:B----4-:R-:W-:Y:S01]  /*13ec10*/  IADD3 R25, P5, PT, R25, R138, RZ ;  /* 0x0000008a19197210 */ /* 0x010fe20007fbe0ff */
[----:B-1----:R-:W-:-:S02]  /*13ec20*/  IMAD.MOV.U32 R10, RZ, RZ, R12 ;  /* 0x000000ffff0a7224 */ /* 0x002fc400078e000c */
[----:B------:R-:W-:Y:S02]  /*13ec30*/  IMAD.MOV.U32 R11, RZ, RZ, R14 ;  /* 0x000000ffff0b7224 */ /* 0x000fe400078e000e */
[----:B------:R-:W4:Y:S04]  /*13ec40*/  LDL.LU R14, [R1+0x72cc] ;  /* 0x0072cc00010e7983 */ /* 0x000f280000300800 */
[----:B------:R1:W-:Y:S04]  /*13ec50*/  LDGSTS.E [R8+0xed00], desc[UR30][R10.64], P1 ;  /* 0x0ed000000a087fae */ /* 0x0003e800089a101e */
[----:B------:R-:W-:Y:S04]  /*13ec60*/  STL [R1+0x72a0], R25 ;  /* 0x0072a01901007387 */ /* 0x000fe80000100800 */
[----:B------:R-:W4:Y:S01]  /*13ec70*/  LDL.LU R12, [R1+0x72d0] ;  /* 0x0072d000010c7983 */ /* 0x000f220000300800 */
[----:B-1----:R-:W-:-:S02]  /*13ec80*/  IMAD.MOV.U32 R10, RZ, RZ, R13 ;  /* 0x000000ffff0a7224 */ /* 0x002fc400078e000d */
[----:B------:R-:W-:Y:S01]  /*13ec90*/  IMAD.MOV.U32 R11, RZ, RZ, R9 ;  /* 0x000000ffff0b7224 */ /* 0x000fe200078e0009 */
[----:B------:R-:W4:Y:S04]  /*13eca0*/  LDL.LU R13, [R1+0x72d4] ;  /* 0x0072d400010d7983 */ /* 0x000f280000300800 */
[----:B------:R-:W4:Y:S04]  /*13ecb0*/  LDL.LU R9, [R1+0x72d8] ;  /* 0x0072d80001097983 */ /* 0x000f280000300800 */
[----:B------:R1:W-:Y:S01]  /*13ecc0*/  LDGSTS.E [R8+0xee00], desc[UR30][R10.64], P1 ;  /* 0x0ee000000a087fae */ /* 0x0003e200089a101e */
[----:B------:R-:W-:Y:S01]  /*13ecd0*/  IMAD.X R26, R26, 0x1, R2, P5 ;  /* 0x000000011a1a7824 */ /* 0x000fe200028e0602 */
[----:B------:R-:W-:Y:S01]  /*13ece0*/  IADD3 R23, P5, PT, R23, R138, RZ ;  /* 0x0000008a17177210 */ /* 0x000fe20007fbe0ff */
[----:B-1----:R-:W-:-:S02]  /*13ecf0*/  IMAD.MOV.U32 R10, RZ, RZ, R27 ;  /* 0x000000ffff0a7224 */ /* 0x002fc400078e001b */
[----:B------:R-:W-:-:S05]  /*13ed00*/  IMAD.MOV.U32 R11, RZ, RZ, R28 ;  /* 0x000000ffff0b7224 */ /* 0x000fca00078e001c */
[----:B------:R1:W-:Y:S01]  /*13ed10*/  LDGSTS.E [R8+0xef00], desc[UR30][R10.64], P1 ;  /* 0x0ef000000a087fae */ /* 0x0003e200089a101e */
[----:B------:R-:W-:Y:S01]  /*13ed20*/  IADD3 R21, P1, PT, R21, R138, RZ ;  /* 0x0000008a15157210 */ /* 0x000fe20007f3e0ff */
[--C-:B------:R-:W-:Y:S02]  /*13ed30*/  IMAD.X R24, R24, 0x1, R2.reuse, P5 ;  /* 0x0000000118187824 */ /* 0x100fe400028e0602 */
[----:B------:R-:W-:Y:S02]  /*13ed40*/  STL [R1+0x729c], R26 ;  /* 0x00729c1a01007387 */ /* 0x000fe40000100800 */
[----:B------:R-:W-:Y:S02]  /*13ed50*/  IMAD.X R22, R22, 0x1, R2, P1 ;  /* 0x0000000116167824 */ /* 0x000fe400008e0602 */
[----:B------:R2:W-:Y:S04]  /*13ed60*/  STL [R1+0x72a8], R23 ;  /* 0x0072a81701007387 */ /* 0x0005e80000100800 */
[----:B------:R-:W-:Y:S01]  /*13ed70*/  STL [R1+0x72b0], R21 ;  /* 0x0072b01501007387 */ /* 0x000fe20000100800 */
[----:B-1----:R-:W-:-:S02]  /*13ed80*/  IMAD.MOV.U32 R10, RZ, RZ, R25 ;  /* 0x000000ffff0a7224 */ /* 0x002fc400078e0019 */
[----:B------:R-:W-:Y:S01]  /*13ed90*/  IMAD.MOV.U32 R11, RZ, RZ, R26 ;  /* 0x000000ffff0b7224 */ /* 0x000fe200078e001a */
[----:B------:R1:W-:Y:S04]  /*13eda0*/  STL [R1+0x72a4], R24 ;  /* 0x0072a41801007387 */ /* 0x0003e80000100800 */
[----:B------:R1:W-:Y:S02]  /*13edb0*/  LDGSTS.E [R8+0x10800], desc[UR30][R10.64], P2 ;  /* 0x108000000a087fae */ /* 0x0003e400091a101e */
[----:B-1----:R-:W-:Y:S01]  /*13edc0*/  IMAD.MOV.U32 R10, RZ, RZ, R23 ;  /* 0x000000ffff0a7224 */ /* 0x002fe200078e0017 */
[-C--:B---3--:R-:W-:Y:S02]  /*13edd0*/  IADD3 R19, P5, PT, R19, R138.reuse, RZ ;  /* 0x0000008a13137210 */ /* 0x088fe40007fbe0ff */
[----:B------:R-:W-:-:S03]  /*13ede0*/  IADD3 R17, P1, PT, R17, R138, RZ ;  /* 0x0000008a11117210 */ /* 0x000fc60007f3e0ff */
[--C-:B------:R-:W-:Y:S01]  /*13edf0*/  IMAD.X R20, R20, 0x1, R2.reuse, P5 ;  /* 0x0000000114147824 */ /* 0x100fe200028e0602 */
[----:B------:R-:W-:Y:S01]  /*13ee00*/  STL [R1+0x72b8], R19 ;  /* 0x0072b81301007387 */ /* 0x000fe20000100800 */
[----:B------:R-:W-:-:S03]  /*13ee10*/  IMAD.X R18, R18, 0x1, R2, P1 ;  /* 0x0000000112127824 */ /* 0x000fc600008e0602 */
[----:B------:R1:W-:Y:S01]  /*13ee20*/  STL [R1+0x72ac], R22 ;  /* 0x0072ac1601007387 */ /* 0x0003e20000100800 */
[----:B------:R-:W-:-:S03]  /*13ee30*/  IADD3 R15, P5, PT, R15, R138, RZ ;  /* 0x0000008a0f0f7210 */ /* 0x000fc60007fbe0ff */
[----:B------:R3:W-:Y:S04]  /*13ee40*/  STL [R1+0x72c0], R17 ;  /* 0x0072c01101007387 */ /* 0x0007e80000100800 */
[----:B------:R-:W-:Y:S04]  /*13ee50*/  STL [R1+0x72b4], R20 ;  /* 0x0072b41401007387 */ /* 0x000fe80000100800 */
[----:B------:R1:W-:Y:S04]  /*13ee60*/  STL [R1+0x72c8], R15 ;  /* 0x0072c80f01007387 */ /* 0x0003e80000100800 */
[----:B------:R-:W-:Y:S04]  /*13ee70*/  STL [R1+0x72bc], R18 ;  /* 0x0072bc1201007387 */ /* 0x000fe80000100800 */
[----:B--2---:R-:W2:Y:S01]  /*13ee80*/  LDL.LU R23, [R1+0x73a0] ;  /* 0x0073a00001177983 */ /* 0x004ea20000300800 */
[----:B------:R-:W-:-:S05]  /*13ee90*/  IMAD.MOV.U32 R11, RZ, RZ, R24 ;  /* 0x000000ffff0b7224 */ /* 0x000fca00078e0018 */
[----:B------:R1:W-:Y:S01]  /*13eea0*/  LDGSTS.E [R8+0x10900], desc[UR30][R10.64], P2 ;  /* 0x109000000a087fae */ /* 0x0003e200091a101e */
[----:B------:R-:W-:Y:S02]  /*13eeb0*/  IMAD.X R16, R16, 0x1, R2, P5 ;  /* 0x0000000110107824 */ /* 0x000fe400028e0602 */
[----:B-1----:R-:W-:Y:S02]  /*13eec0*/  IMAD.MOV.U32 R10, RZ, RZ, R21 ;  /* 0x000000ffff0a7224 */ /* 0x002fe400078e0015 */
[----:B------:R-:W-:Y:S01]  /*13eed0*/  IMAD.MOV.U32 R11, RZ, RZ, R22 ;  /* 0x000000ffff0b7224 */ /* 0x000fe200078e0016 */
[----:B----4-:R-:W-:-:S04]  /*13eee0*/  IADD3 R12, P1, PT, R12, R138, RZ ;  /* 0x0000008a0c0c7210 */ /* 0x010fc80007f3e0ff */
[----:B------:R1:W-:Y:S01]  /*13eef0*/  LDGSTS.E [R8+0x10a00], desc[UR30][R10.64], P2 ;  /* 0x10a000000a087fae */ /* 0x0003e200091a101e */
[----:B------:R-:W-:Y:S01]  /*13ef00*/  IMAD.X R14, R14, 0x1, R2, P1 ;  /* 0x000000010e0e7824 */ /* 0x000fe200008e0602 */
[----:B------:R-:W-:Y:S01]  /*13ef10*/  IADD3 R9, P5, PT, R9, R138, RZ ;  /* 0x0000008a09097210 */ /* 0x000fe20007fbe0ff */
[----:B-1----:R-:W-:Y:S02]  /*13ef20*/  IMAD.MOV.U32 R10, RZ, RZ, R19 ;  /* 0x000000ffff0a7224 */ /* 0x002fe400078e0013 */
[----:B------:R-:W-:Y:S01]  /*13ef30*/  IMAD.MOV.U32 R11, RZ, RZ, R20 ;  /* 0x000000ffff0b7224 */ /* 0x000fe200078e0014 */
[----:B------:R1:W-:Y:S04]  /*13ef40*/  STL [R1+0x72d0], R12 ;  /* 0x0072d00c01007387 */ /* 0x0003e80000100800 */
[----:B------:R4:W-:Y:S01]  /*13ef50*/  LDGSTS.E [R8+0x10b00], desc[UR30][R10.64], P2 ;  /* 0x10b000000a087fae */ /* 0x0009e200091a101e */
[----:B------:R-:W-:-:S03]  /*13ef60*/  IMAD.X R13, R13, 0x1, R2, P5 ;  /* 0x000000010d0d7824 */ /* 0x000fc600028e0602 */
[----:B------:R1:W-:Y:S01]  /*13ef70*/  STL [R1+0x72c4], R16 ;  /* 0x0072c41001007387 */ /* 0x0003e20000100800 */
[----:B----4-:R-:W-:Y:S02]  /*13ef80*/  IMAD.MOV.U32 R10, RZ, RZ, R17 ;  /* 0x000000ffff0a7224 */ /* 0x010fe400078e0011 */
[----:B------:R-:W-:Y:S01]  /*13ef90*/  IMAD.MOV.U32 R11, RZ, RZ, R18 ;  /* 0x000000ffff0b7224 */ /* 0x000fe200078e0012 */
[----:B------:R-:W-:Y:S04]  /*13efa0*/  STL [R1+0x72d8], R9 ;  /* 0x0072d80901007387 */ /* 0x000fe80000100800 */
[----:B------:R4:W-:Y:S04]  /*13efb0*/  LDGSTS.E [R8+0x10c00], desc[UR30][R10.64], P2 ;  /* 0x10c000000a087fae */ /* 0x0009e800091a101e */
[----:B------:R1:W-:Y:S04]  /*13efc0*/  STL [R1+0x72cc], R14 ;  /* 0x0072cc0e01007387 */ /* 0x0003e80000100800 */
[----:B------:R-:W2:Y:S01]  /*13efd0*/  LDL.LU R24, [R1+0x739c] ;  /* 0x00739c0001187983 */ /* 0x000ea20000300800 */
[----:B----4-:R-:W-:-:S02]  /*13efe0*/  IMAD.MOV.U32 R10, RZ, RZ, R15 ;  /* 0x000000ffff0a7224 */ /* 0x010fc400078e000f */
[----:B------:R-:W-:Y:S01]  /*13eff0*/  IMAD.MOV.U32 R11, RZ, RZ, R16 ;  /* 0x000000ffff0b7224 */ /* 0x000fe200078e0010 */
[----:B------:R4:W-:Y:S04]  /*13f000*/  STL [R1+0x72d4], R13 ;  /* 0x0072d40d01007387 */ /* 0x0009e80000100800 */
[----:B------:R-:W2:Y:S04]  /*13f010*/  LDL.LU R22, [R1+0x73a4] ;  /* 0x0073a40001167983 */ /* 0x000ea80000300800 */
[----:B------:R-:W2:Y:S04]  /*13f020*/  LDL.LU R21, [R1+0x73a8] ;  /* 0x0073a80001157983 */ /* 0x000ea80000300800 */
[----:B------:R1:W-:Y:S04]  /*13f030*/  LDGSTS.E [R8+0x10d00], desc[UR30][R10.64], P2 ;  /* 0x10d000000a087fae */ /* 0x0003e800091a101e */
[----:B---3--:R-:W3:Y:S04]  /*13f040*/  LDL.LU R17, [R1+0x73b0] ;  /* 0x0073b00001117983 */ /* 0x008ee80000300800 */
[----:B------:R-:W3:Y:S01]  /*13f050*/  LDL.LU R15, [R1+0x73b8] ;  /* 0x0073b800010f7983 */ /* 0x000ee20000300800 */
[----:B-1----:R-:W-:-:S03]  /*13f060*/  IMAD.MOV.U32 R10, RZ, RZ, R12 ;  /* 0x000000ffff0a7224 */ /* 0x002fc600078e000c */
[----:B------:R-:W3:Y:S04]  /*13f070*/  LDL.LU R12, [R1+0x73c0] ;  /* 0x0073c000010c7983 */ /* 0x000ee80000300800 */
[----:B------:R-:W3:Y:S04]  /*13f080*/  LDL.LU R134, [R1+0x788] ;  /* 0x0007880001867983 */ /* 0x000ee80000300800 */
[----:B------:R-:W3:Y:S04]  /*13f090*/  LDL.LU R135, [R1+0x78c] ;  /* 0x00078c0001877983 */ /* 0x000ee80000300800 */
[----:B------:R-:W3:Y:S04]  /*13f0a0*/  LDL.LU R19, [R1+0x73ac] ;  /* 0x0073ac0001137983 */ /* 0x000ee80000300800 */
[----:B------:R-:W3:Y:S01]  /*13f0b0*/  LDL.LU R20, [R1+0x73b4] ;  /* 0x0073b40001147983 */ /* 0x000ee20000300800 */
[----:B------:R-:W-:-:S05]  /*13f0c0*/  IMAD.MOV.U32 R11, RZ, RZ, R14 ;  /* 0x000000ffff0b7224 */ /* 0x000fca00078e000e */
[----:B------:R1:W-:Y:S01]  /*13f0d0*/  LDGSTS.E [R8+0x10e00], desc[UR30][R10.64], P2 ;  /* 0x10e000000a087fae */ /* 0x0003e200091a101e */
[----:B--2---:R-:W-:-:S05]  /*13f0e0*/  IADD3 R23, P1, PT, R23, R138, RZ ;  /* 0x0000008a17177210 */ /* 0x004fca0007f3e0ff */
[----:B------:R-:W-:Y:S04]  /*13f0f0*/  STL [R1+0x73a0], R23 ;  /* 0x0073a01701007387 */ /* 0x000fe80000100800 */
[----:B------:R-:W2:Y:S04]  /*13f100*/  LDL.LU R18, [R1+0x73bc] ;  /* 0x0073bc0001127983 */ /* 0x000ea80000300800 */
[----:B------:R-:W2:Y:S04]  /*13f110*/  LDL.LU R16, [R1+0x73c4] ;  /* 0x0073c40001107983 */ /* 0x000ea80000300800 */
[----:B------:R-:W2:Y:S01]  /*13f120*/  LDL.LU R14, [R1+0x73c8] ;  /* 0x0073c800010e7983 */ /* 0x000ea20000300800 */
[----:B-1----:R-:W-:-:S02]  /*13f130*/  IMAD.MOV.U32 R10, RZ, RZ, R9 ;  /* 0x000000ffff0a7224 */ /* 0x002fc400078e0009 */
[----:B------:R-:W-:Y:S01]  /*13f140*/  IMAD.MOV.U32 R11, RZ, RZ, R13 ;  /* 0x000000ffff0b7224 */ /* 0x000fe200078e000d */
[C---:B------:R-:W-:Y:S01]  /*13f150*/  ISETP.GT.AND P5, PT, R136.reuse, 0x31, PT ;  /* 0x000000318800780c */ /* 0x040fe20003fa4270 */
[----:B----4-:R-:W4:Y:S04]  /*13f160*/  LDL.LU R13, [R1+0x73d0] ;  /* 0x0073d000010d7983 */ /* 0x010f280000300800 */
[----:B------:R1:W-:Y:S01]  /*13f170*/  LDGSTS.E [R8+0x10f00], desc[UR30][R10.64], P2 ;  /* 0x10f000000a087fae */ /* 0x0003e200091a101e */
[----:B------:R-:W-:Y:S02]  /*13f180*/  ISETP.GT.AND P2, PT, R136, 0x2d, PT ;  /* 0x0000002d8800780c */ /* 0x000fe40003f44270 */
[----:B------:R-:W-:Y:S02]  /*13f190*/  SEL R9, RZ, 0x4, !P5 ;  /* 0x00000004ff097807 */ /* 0x000fe40006800000 */
[----:B-1----:R-:W-:-:S02]  /*13f1a0*/  SEL R10, RZ, 0x4, !P2 ;  /* 0x00000004ff0a7807 */ /* 0x002fc40005000000 */
[----:B------:R-:W-:Y:S01]  /*13f1b0*/  SEL R9, R9, RZ, !P0 ;  /* 0x000000ff09097207 */ /* 0x000fe20004000000 */
[----:B------:R-:W-:-:S05]  /*13f1c0*/  IMAD.X R24, R24, 0x1, R2, P1 ;  /* 0x0000000118187824 */ /* 0x000fca00008e0602 */
[----:B------:R-:W-:Y:S01]  /*13f1d0*/  STL [R1+0x739c], R24 ;  /* 0x00739c1801007387 */ /* 0x000fe20000100800 */
[----:B------:R-:W-:-:S05]  /*13f1e0*/  IADD3 R21, P1, PT, R21, R138, RZ ;  /* 0x0000008a15157210 */ /* 0x000fca0007f3e0ff */
[--C-:B------:R-:W-:Y:S01]  /*13f1f0*/  IMAD.X R22, R22, 0x1, R2.reuse, P1 ;  /* 0x0000000116167824 */ /* 0x100fe200008e0602 */
[-C--:B---3--:R-:W-:Y:S02]  /*13f200*/  IADD3 R17, P6, PT, R17, R138.reuse, RZ ;  /* 0x0000008a11117210 */ /* 0x088fe40007fde0ff */
[-C--:B------:R-:W-:Y:S01]  /*13f210*/  IADD3 R15, P2, PT, R15, R138.reuse, RZ ;  /* 0x0000008a0f0f7210 */ /* 0x080fe20007f5e0ff */
[----:B------:R-:W-:Y:S01]  /*13f220*/  STL [R1+0x73a8], R21 ;  /* 0x0073a81501007387 */ /* 0x000fe20000100800 */
[----:B------:R-:W-:Y:S01]  /*13f230*/  IADD3 R12, P5, PT, R12, R138, RZ ;  /* 0x0000008a0c0c7210 */ /* 0x000fe20007fbe0ff */
[----:B------:R-:W-:Y:S02]  /*13f240*/  HMMA.1688.F32.TF32 R28, R128, R134, R48 ;  /* 0x00000086801c723c */ /* 0x000fe40000081030 */
[----:B------:R-:W-:Y:S01]  /*13f250*/  STL [R1+0x73b0], R17 ;  /* 0x0073b01101007387 */ /* 0x000fe20000100800 */
[----:B------:R-:W-:-:S03]  /*13f260*/  IMAD.X R19, R19, 0x1, R2, P6 ;  /* 0x0000000113137824 */ /* 0x000fc600030e0602 */
[----:B------:R-:W-:Y:S01]  /*13f270*/  STL [R1+0x73a4], R22 ;  /* 0x0073a41601007387 */ /* 0x000fe20000100800 */
[----:B------:R-:W-:-:S03]  /*13f280*/  IMAD.X R20, R20, 0x1, R2, P2 ;  /* 0x0000000114147824 */ /* 0x000fc600010e0602 */
[----:B------:R-:W-:Y:S01]  /*13f290*/  STL [R1+0x73b8], R15 ;  /* 0x0073b80f01007387 */ /* 0x000fe20000100800 */
[----:B------:R-:W-:-:S03]  /*13f2a0*/  ISETP.NE.U32.AND P2, PT, R9, RZ, PT ;  /* 0x000000ff0900720c */ /* 0x000fc60003f45070 */
[----:B------:R-:W-:Y:S04]  /*13f2b0*/  STL [R1+0x73c0], R12 ;  /* 0x0073c00c01007387 */ /* 0x000fe80000100800 */
[----:B------:R-:W-:Y:S04]  /*13f2c0*/  STL [R1+0x73ac], R19 ;  /* 0x0073ac1301007387 */ /* 0x000fe80000100800 */
[----:B------:R-:W-:Y:S04]  /*13f2d0*/  STL [R1+0x73b4], R20 ;  /* 0x0073b41401007387 */ /* 0x000fe80000100800 */
[----:B------:R-:W3:Y:S01]  /*13f2e0*/  LDL.LU R9, [R1+0x73cc] ;  /* 0x0073cc0001097983 */ /* 0x000ee20000300800 */
[----:B--2---:R-:W-:-:S05]  /*13f2f0*/  IMAD.X R18, R18, 0x1, R2, P5 ;  /* 0x0000000112127824 */ /* 0x004fca00028e0602 */
[----:B------:R-:W-:Y:S01]  /*13f300*/  STL [R1+0x73bc], R18 ;  /* 0x0073bc1201007387 */ /* 0x000fe20000100800 */
[----:B------:R-:W-:-:S03]  /*13f310*/  IADD3 R14, P5, PT, R14, R138, RZ ;  /* 0x0000008a0e0e7210 */ /* 0x000fc60007fbe0ff */
[----:B------:R1:W-:Y:S04]  /*13f320*/  STL.64 [R1+0x35e0], R28 ;  /* 0x0035e01c01007387 */ /* 0x0003e80000100a00 */
[----:B------:R-:W-:Y:S04]  /*13f330*/  STL.64 [R1+0x35e8], R30 ;  /* 0x0035e81e01007387 */ /* 0x000fe80000100a00 */
[----:B-1----:R-:W2:Y:S04]  /*13f340*/  LDL.LU R28, [R1+0x73d4] ;  /* 0x0073d400011c7983 */ /* 0x002ea80000300800 */
[----:B------:R-:W-:Y:S04]  /*13f350*/  STL [R1+0x73c8], R14 ;  /* 0x0073c80e01007387 */ /* 0x000fe80000100800 */
[----:B------:R-:W2:Y:S01]  /*13f360*/  LDL.LU R27, [R1+0x73d8] ;  /* 0x0073d800011b7983 */ /* 0x000ea20000300800 */
[----:B------:R-:W-:Y:S01]  /*13f370*/  SEL R10, R10, RZ, !P0 ;  /* 0x000000ff0a0a7207 */ /* 0x000fe20004000000 */
[----:B------:R-:W-:-:S02]  /*13f380*/  IMAD.MOV.U32 R11, RZ, RZ, R24 ;  /* 0x000000ffff0b7224 */ /* 0x000fc400078e0018 */
[----:B------:R-:W2:Y:S01]  /*13f390*/  LDL.LU R25, [R1+0x74a0] ;  /* 0x0074a00001197983 */ /* 0x000ea20000300800 */
[----:B------:R-:W-:Y:S01]  /*13f3a0*/  ISETP.NE.U32.AND P1, PT, R10, RZ, PT ;  /* 0x000000ff0a00720c */ /* 0x000fe20003f25070 */
[----:B------:R-:W-:Y:S02]  /*13f3b0*/  IMAD.MOV.U32 R10, RZ, RZ, R23 ;  /* 0x000000ffff0a7224 */ /* 0x000fe400078e0017 */
[----:B------:R-:W-:Y:S01]  /*13f3c0*/  IMAD.X R16, R16, 0x1, R2, P5 ;  /* 0x0000000110107824 */ /* 0x000fe200028e0602 */
[----:B------:R-:W2:Y:S01]  /*13f3d0*/  LDL.LU R26, [R1+0x749c] ;  /* 0x00749c00011a7983 */ /* 0x000ea20000300800 */
[----:B----4-:R-:W-:-:S03]  /*13f3e0*/  IADD3 R13, P5, PT, R13, R138, RZ ;  /* 0x0000008a0d0d7210 */ /* 0x010fc60007fbe0ff */
[----:B------:R1:W-:Y:S04]  /*13f3f0*/  LDGSTS.E [R8+0x12800], desc[UR30][R10.64], P3 ;  /* 0x128000000a087fae */ /* 0x0003e800099a101e */
[----:B------:R4:W-:Y:S04]  /*13f400*/  STL [R1+0x73c4], R16 ;  /* 0x0073c41001007387 */ /* 0x0009e80000100800 */
[----:B------:R-:W4:Y:S01]  /*13f410*/  LDL.LU R23, [R1+0x74a8] ;  /* 0x0074a80001177983 */ /* 0x000f220000300800 */
[----:B-1----:R-:W-:Y:S02]  /*13f420*/  IMAD.MOV.U32 R10, RZ, RZ, R21 ;  /* 0x000000ffff0a7224 */ /* 0x002fe400078e0015 */
[----:B------:R-:W-:Y:S01]  /*13f430*/  IMAD.MOV.U32 R11, RZ, RZ, R22 ;  /* 0x000000ffff0b7224 */ /* 0x000fe200078e0016 */
[----:B------:R1:W-:Y:S04]  /*13f440*/  STL [R1+0x73d0], R13 ;  /* 0x0073d00d01007387 */ /* 0x0003e80000100800 */
[----:B------:R1:W-:Y:S04]  /*13f450*/  LDGSTS.E [R8+0x12900], desc[UR30][R10.64], P3 ;  /* 0x129000000a087fae */ /* 0x0003e800099a101e */
[----:B------:R-:W4:Y:S04]  /*13f460*/  LDL.LU R21, [R1+0x74b0] ;  /* 0x0074b00001157983 */ /* 0x000f280000300800 */
        /* <DEDUP_REMOVED lines=12> */
[----:B---3--:R-:W-:-:S05]  /*13f530*/  IMAD.X R9, R9, 0x1, R2, P5 ;  /* 0x0000000109097824 */ /* 0x008fca00028e0602 */
[----:B------:R1:W-:Y:S04]  /*13f540*/  STL [R1+0x73cc], R9 ;  /* 0x0073cc0901007387 */ /* 0x0003e80000100800 */
[----:B------:R-:W3:Y:S01]  /*13f550*/  LDL.LU R15, [R1+0x74c8] ;  /* 0x0074c800010f7983 */ /* 0x000ee20000300800 */
[----:B--2---:R-:W-:-:S05]  /*13f560*/  IADD3 R27, P5, PT, R27, R138, RZ ;  /* 0x0000008a1b1b7210 */ /* 0x004fca0007fbe0ff */
[----:B------:R-:W-:Y:S04]  /*13f570*/  STL [R1+0x73d8], R27 ;  /* 0x0073d81b01007387 */ /* 0x000fe80000100800 */
[----:B------:R-:W2:Y:S01]  /*13f580*/  LDL.LU R18, [R1+0x74bc] ;  /* 0x0074bc0001127983 */ /* 0x000ea20000300800 */
[----:B------:R-:W-:Y:S02]  /*13f590*/  IMAD.MOV.U32 R10, RZ, RZ, R12 ;  /* 0x000000ffff0a7224 */ /* 0x000fe400078e000c */
[----:B------:R-:W-:Y:S01]  /*13f5a0*/  IMAD.X R28, R28, 0x1, R2, P5 ;  /* 0x000000011c1c7824 */ /* 0x000fe200028e0602 */
[----:B------:R-:W2:Y:S01]  /*13f5b0*/  LDL.LU R12, [R1+0x74d0] ;  /* 0x0074d000010c7983 */ /* 0x000ea20000300800 */
[----:B------:R-:W-:-:S03]  /*13f5c0*/  IADD3 R25, P5, PT, R25, R138, RZ ;  /* 0x0000008a19197210 */ /* 0x000fc60007fbe0ff */
[----:B------:R1:W-:Y:S02]  /*13f5d0*/  LDGSTS.E [R8+0x12c00], desc[UR30][R10.64], P3 ;  /* 0x12c000000a087fae */ /* 0x0003e400099a101e */
[----:B-1----:R-:W-:Y:S02]  /*13f5e0*/  IMAD.MOV.U32 R10, RZ, RZ, R14 ;  /* 0x000000ffff0a7224 */ /* 0x002fe400078e000e */
[----:B------:R-:W-:Y:S02]  /*13f5f0*/  IMAD.MOV.U32 R11, RZ, RZ, R16 ;  /* 0x000000ffff0b7224 */ /* 0x000fe400078e0010 */
[----:B----4-:R-:W4:Y:S04]  /*13f600*/  LDL.LU R16, [R1+0x74c4] ;  /* 0x0074c40001107983 */ /* 0x010f280000300800 */
[----:B------:R-:W-:Y:S04]  /*13f610*/  STL [R1+0x73d4], R28 ;  /* 0x0073d41c01007387 */ /* 0x000fe80000100800 */
[----:B------:R1:W-:Y:S04]  /*13f620*/  LDGSTS.E [R8+0x12d00], desc[UR30][R10.64], P3 ;  /* 0x12d000000a087fae */ /* 0x0003e800099a101e */
[----:B------:R-:W4:Y:S04]  /*13f630*/  LDL.LU R14, [R1+0x74cc] ;  /* 0x0074cc00010e7983 */ /* 0x000f280000300800 */
[----:B------:R-:W-:Y:S01]  /*13f640*/  STL [R1+0x74a0], R25 ;  /* 0x0074a01901007387 */ /* 0x000fe20000100800 */
        /* <DEDUP_REMOVED lines=10> */
[-C--:B------:R-:W-:Y:S01]  /*13f6f0*/  IADD3 R21, P3, PT, R21, R138.reuse, RZ ;  /* 0x0000008a15157210 */ /* 0x080fe20007f7e0ff */
[--C-:B------:R-:W-:Y:S01]  /*13f700*/  IMAD.X R24, R24, 0x1, R2.reuse, P5 ;  /* 0x0000000118187824 */ /* 0x100fe200028e0602 */
[-C--:B------:R-:W-:Y:S01]  /*13f710*/  IADD3 R19, P5, PT, R19, R138.reuse, RZ ;  /* 0x0000008a13137210 */ /* 0x080fe20007fbe0ff */
[----:B------:R-:W-:Y:S02]  /*13f720*/  STL [R1+0x749c], R26 ;  /* 0x00749c1a01007387 */ /* 0x000fe40000100800 */
[--C-:B------:R-:W-:Y:S01]  /*13f730*/  IMAD.X R22, R22, 0x1, R2.reuse, P3 ;  /* 0x0000000116167824 */ /* 0x100fe200018e0602 */
[----:B------:R-:W-:Y:S01]  /*13f740*/  IADD3 R17, P3, PT, R17, R138, RZ ;  /* 0x0000008a11117210 */ /* 0x000fe20007f7e0ff */
[----:B------:R2:W-:Y:S01]  /*13f750*/  STL [R1+0x74a8], R23 ;  /* 0x0074a81701007387 */ /* 0x0005e20000100800 */
[----:B------:R-:W-:-:S03]  /*13f760*/  IMAD.X R20, R20, 0x1, R2, P5 ;  /* 0x0000000114147824 */ /* 0x000fc600028e0602 */
[----:B------:R-:W-:Y:S01]  /*13f770*/  STL [R1+0x74b0], R21 ;  /* 0x0074b01501007387 */ /* 0x000fe20000100800 */
[----:B-1----:R-:W-:Y:S02]  /*13f780*/  IMAD.MOV.U32 R10, RZ, RZ, R25 ;  /* 0x000000ffff0a7224 */ /* 0x002fe400078e0019 */
[----:B------:R-:W-:Y:S01]  /*13f790*/  IMAD.MOV.U32 R11, RZ, RZ, R26 ;  /* 0x000000ffff0b7224 */ /* 0x000fe200078e001a */
[----:B------:R1:W-:Y:S04]  /*13f7a0*/  STL [R1+0x74a4], R24 ;  /* 0x0074a41801007387 */ /* 0x0003e80000100800 */
[----:B------:R-:W-:Y:S01]  /*13f7b0*/  STL [R1+0x74b8], R19 ;  /* 0x0074b81301007387 */ /* 0x000fe20000100800 */
[----:B---3--:R-:W-:-:S03]  /*13f7c0*/  IADD3 R15, P5, PT, R15, R138, RZ ;  /* 0x0000008a0f0f7210 */ /* 0x008fc60007fbe0ff */
[----:B------:R3:W-:Y:S04]  /*13f7d0*/  STL [R1+0x74ac], R22 ;  /* 0x0074ac1601007387 */ /* 0x0007e80000100800 */
[----:B------:R1:W-:Y:S04]  /*13f7e0*/  STL [R1+0x74c0], R17 ;  /* 0x0074c01101007387 */ /* 0x0003e80000100800 */
[----:B------:R-:W-:Y:S04]  /*13f7f0*/  STL [R1+0x74b4], R20 ;  /* 0x0074b41401007387 */ /* 0x000fe80000100800 */
[----:B------:R1:W-:Y:S04]  /*13f800*/  LDGSTS.E [R8+0x14800], desc[UR30][R10.64], P4 ;  /* 0x148000000a087fae */ /* 0x0003e8000a1a101e */
[----:B------:R-:W-:Y:S01]  /*13f810*/  STL [R1+0x74c8], R15 ;  /* 0x0074c80f01007387 */ /* 0x000fe20000100800 */
[----:B-1----:R-:W-:-:S02]  /*13f820*/  IMAD.MOV.U32 R10, RZ, RZ, R23 ;  /* 0x000000ffff0a7224 */ /* 0x002fc400078e0017 */
[----:B--2---:R-:W-:-:S05]  /*13f830*/  IMAD.X R18, R18, 0x1, R2, P3 ;  /* 0x0000000112127824 */ /* 0x004fca00018e0602 */
[----:B------:R-:W-:Y:S04]  /*13f840*/  STL [R1+0x74bc], R18 ;  /* 0x0074bc1201007387 */ /* 0x000fe80000100800 */
[----:B------:R-:W2:Y:S01]  /*13f850*/  LDL.LU R23, [R1+0x75a0] ;  /* 0x0075a00001177983 */ /* 0x000ea20000300800 */
[----:B------:R-:W-:-:S05]  /*13f860*/  IMAD.MOV.U32 R11, RZ, RZ, R24 ;  /* 0x000000ffff0b7224 */ /* 0x000fca00078e0018 */
[----:B------:R1:W-:Y:S01]  /*13f870*/  LDGSTS.E [R8+0x14900], desc[UR30][R10.64], P4 ;  /* 0x149000000a087fae */ /* 0x0003e2000a1a101e */
[----:B------:R-:W-:Y:S01]  /*13f880*/  IADD3 R12, P3, PT, R12, R138, RZ ;  /* 0x0000008a0c0c7210 */ /* 0x000fe20007f7e0ff */
[----:B-1----:R-:W-:Y:S02]  /*13f890*/  IMAD.MOV.U32 R10, RZ, RZ, R21 ;  /* 0x000000ffff0a7224 */ /* 0x002fe400078e0015 */
[----:B------:R-:W-:-:S05]  /*13f8a0*/  IMAD.MOV.U32 R11, RZ, RZ, R22 ;  /* 0x000000ffff0b7224 */ /* 0x000fca00078e0016 */
[----:B------:R1:W-:Y:S01]  /*13f8b0*/  LDGSTS.E [R8+0x14a00], desc[UR30][R10.64], P4 ;  /* 0x14a000000a087fae */ /* 0x0003e2000a1a101e */
[--C-:B----4-:R-:W-:Y:S02]  /*13f8c0*/  IMAD.X R16, R16, 0x1, R2.reuse, P5 ;  /* 0x0000000110107824 */ /* 0x110fe400028e0602 */
[----:B------:R-:W-:Y:S02]  /*13f8d0*/  IMAD.X R14, R14, 0x1, R2, P3 ;  /* 0x000000010e0e7824 */ /* 0x000fe400018e0602 */
[----:B-1----:R-:W-:Y:S02]  /*13f8e0*/  IMAD.MOV.U32 R10, RZ, RZ, R19 ;  /* 0x000000ffff0a7224 */ /* 0x002fe400078e0013 */
[----:B------:R-:W-:Y:S01]  /*13f8f0*/  IMAD.MOV.U32 R11, RZ, RZ, R20 ;  /* 0x000000ffff0b7224 */ /* 0x000fe200078e0014 */
[----:B------:R-:W-:-:S04]  /*13f900*/  IADD3 R9, P5, PT, R9, R138, RZ ;  /* 0x0000008a09097210 */ /* 0x000fc80007fbe0ff */
[----:B------:R1:W-:Y:S04]  /*13f910*/  LDGSTS.E [R8+0x14b00], desc[UR30][R10.64], P4 ;  /* 0x14b000000a087fae */ /* 0x0003e8000a1a101e */
[----:B------:R4:W-:Y:S01]  /*13f920*/  STL [R1+0x74d0], R12 ;  /* 0x0074d00c01007387 */ /* 0x0009e20000100800 */
[----:B------:R-:W-:-:S03]  /*13f930*/  IMAD.X R13, R13, 0x1, R2, P5 ;  /* 0x000000010d0d7824 */ /* 0x000fc600028e0602 */
[----:B------:R-:W-:Y:S01]  /*13f940*/  STL [R1+0x74c4], R16 ;  /* 0x0074c41001007387 */ /* 0x000fe20000100800 */
[----:B-1----:R-:W-:-:S03]  /*13f950*/  IMAD.MOV.U32 R10, RZ, RZ, R17 ;  /* 0x000000ffff0a7224 */ /* 0x002fc600078e0011 */
[----:B------:R-:W2:Y:S01]  /*13f960*/  LDL.LU R24, [R1+0x759c] ;  /* 0x00759c0001187983 */ /* 0x000ea20000300800 */
[----:B------:R-:W-:-:S03]  /*13f970*/  IMAD.MOV.U32 R11, RZ, RZ, R18 ;  /* 0x000000ffff0b7224 */ /* 0x000fc600078e0012 */
[----:B------:R-:W-:Y:S04]  /*13f980*/  STL [R1+0x74d8], R9 ;  /* 0x0074d80901007387 */ /* 0x000fe80000100800 */
[----:B------:R1:W-:Y:S04]  /*13f990*/  LDGSTS.E [R8+0x14c00], desc[UR30][R10.64], P4 ;  /* 0x14c000000a087fae */ /* 0x0003e8000a1a101e */
[----:B------:R4:W-:Y:S04]  /*13f9a0*/  STL [R1+0x74cc], R14 ;  /* 0x0074cc0e01007387 */ /* 0x0009e80000100800 */
[----:B---3--:R-:W3:Y:S01]  /*13f9b0*/  LDL.LU R22, [R1+0x75a4] ;  /* 0x0075a40001167983 */ /* 0x008ee20000300800 */
[----:B-1----:R-:W-:-:S03]  /*13f9c0*/  IMAD.MOV.U32 R10, RZ, RZ, R15 ;  /* 0x000000ffff0a7224 */ /* 0x002fc600078e000f */
[----:B------:R-:W3:Y:S01]  /*13f9d0*/  LDL.LU R21, [R1+0x75a8] ;  /* 0x0075a80001157983 */ /* 0x000ee20000300800 */
[----:B------:R-:W-:-:S03]  /*13f9e0*/  IMAD.MOV.U32 R11, RZ, RZ, R16 ;  /* 0x000000ffff0b7224 */ /* 0x000fc600078e0010 */
[----:B------:R1:W-:Y:S04]  /*13f9f0*/  STL [R1+0x74d4], R13 ;  /* 0x0074d40d01007387 */ /* 0x0003e80000100800 */
[----:B------:R1:W-:Y:S04]  /*13fa00*/  LDGSTS.E [R8+0x14d00], desc[UR30][R10.64], P4 ;  /* 0x14d000000a087fae */ /* 0x0003e8000a1a101e */
[----:B------:R-:W3:Y:S04]  /*13fa10*/  LDL.LU R19, [R1+0x75ac] ;  /* 0x0075ac0001137983 */ /* 0x000ee80000300800 */
[----:B------:R-:W3:Y:S01]  /*13fa20*/  LDL.LU R17, [R1+0x75b0] ;  /* 0x0075b00001117983 */ /* 0x000ee20000300800 */
[----:B-1----:R-:W-:-:S02]  /*13fa30*/  IMAD.MOV.U32 R10, RZ, RZ, R12 ;  /* 0x000000ffff0a7224 */ /* 0x002fc400078e000c */
[----:B------:R-:W-:Y:S01]  /*13fa40*/  IMAD.MOV.U32 R11, RZ, RZ, R14 ;  /* 0x000000ffff0b7224 */ /* 0x000fe200078e000e */
[----:B----4-:R-:W4:Y:S04]  /*13fa50*/  LDL.LU R12, [R1+0x75b8] ;  /* 0x0075b800010c7983 */ /* 0x010f280000300800 */
[----:B------:R-:W4:Y:S04]  /*13fa60*/  LDL.LU R14, [R1+0x75c0] ;  /* 0x0075c000010e7983 */ /* 0x000f280000300800 */
[----:B------:R-:W4:Y:S04]  /*13fa70*/  LDL.LU R134, [R1+0x778] ;  /* 0x0007780001867983 */ /* 0x000f280000300800 */
[----:B------:R-:W4:Y:S04]  /*13fa80*/  LDL.LU R135, [R1+0x77c] ;  /* 0x00077c0001877983 */ /* 0x000f280000300800 */
[----:B------:R-:W4:Y:S04]  /*13fa90*/  LDL.LU R20, [R1+0x75b4] ;  /* 0x0075b40001147983 */ /* 0x000f280000300800 */
[----:B------:R-:W4:Y:S04]  /*13faa0*/  LDL.LU R18, [R1+0x75bc] ;  /* 0x0075bc0001127983 */ /* 0x000f280000300800 */
[----:B------:R1:W-:Y:S02]  /*13fab0*/  LDGSTS.E [R8+0x14e00], desc[UR30][R10.64], P4 ;  /* 0x14e000000a087fae */ /* 0x0003e4000a1a101e */
[----:B-1----:R-:W-:Y:S01]  /*13fac0*/  IMAD.MOV.U32 R11, RZ, RZ, R13 ;  /* 0x000000ffff0b7224 */ /* 0x002fe200078e000d */
[----:B--2---:R-:W-:-:S05]  /*13fad0*/  IADD3 R23, P3, PT, R23, R138, RZ ;  /* 0x0000008a17177210 */ /* 0x004fca0007f7e0ff */
[----:B------:R1:W-:Y:S04]  /*13fae0*/  STL [R1+0x75a0], R23 ;  /* 0x0075a01701007387 */ /* 0x0003e80000100800 */
[----:B------:R-:W2:Y:S04]  /*13faf0*/  LDL.LU R16, [R1+0x75c4] ;  /* 0x0075c40001107983 */ /* 0x000ea80000300800 */
[----:B------:R-:W2:Y:S01]  /*13fb00*/  LDL.LU R13, [R1+0x75c8] ;  /* 0x0075c800010d7983 */ /* 0x000ea20000300800 */
[----:B------:R-:W-:Y:S01]  /*13fb10*/  IMAD.MOV.U32 R10, RZ, RZ, R9 ;  /* 0x000000ffff0a7224 */ /* 0x000fe200078e0009 */
[----:B------:R-:W-:-:S02]  /*13fb20*/  ISETP.GT.AND P5, PT, R136, 0x39, PT ;  /* 0x000000398800780c */ /* 0x000fc40003fa4270 */
[----:B------:R-:W2:Y:S04]  /*13fb30*/  LDL.LU R15, [R1+0x75d0] ;  /* 0x0075d000010f7983 */ /* 0x000ea80000300800 */
[----:B------:R1:W-:Y:S01]  /*13fb40*/  LDGSTS.E [R8+0x14f00], desc[UR30][R10.64], P4 ;  /* 0x14f000000a087fae */ /* 0x0003e2000a1a101e */
[----:B------:R-:W-:Y:S02]  /*13fb50*/  ISETP.GT.AND P4, PT, R136, 0x35, PT ;  /* 0x000000358800780c */ /* 0x000fe40003f84270 */
[----:B------:R-:W-:Y:S02]  /*13fb60*/  SEL R9, RZ, 0x4, !P5 ;  /* 0x00000004ff097807 */ /* 0x000fe40006800000 */
[----:B-1----:R-:W-:Y:S01]  /*13fb70*/  SEL R10, RZ, 0x4, !P4 ;  /* 0x00000004ff0a7807 */ /* 0x002fe20006000000 */
[----:B------:R-:W-:-:S05]  /*13fb80*/  IMAD.X R24, R24, 0x1, R2, P3 ;  /* 0x0000000118187824 */ /* 0x000fca00018e0602 */
[----:B------:R-:W-:Y:S01]  /*13fb90*/  STL [R1+0x759c], R24 ;  /* 0x00759c1801007387 */ /* 0x000fe20000100800 */
[----:B---3--:R-:W-:-:S05]  /*13fba0*/  IADD3 R21, P3, PT, R21, R138, RZ ;  /* 0x0000008a15157210 */ /* 0x008fca0007f7e0ff */
[----:B------:R-:W-:Y:S01]  /*13fbb0*/  IMAD.X R22, R22, 0x1, R2, P3 ;  /* 0x0000000116167824 */ /* 0x000fe200018e0602 */
[----:B------:R1:W-:Y:S01]  /*13fbc0*/  STL [R1+0x75a8], R21 ;  /* 0x0075a81501007387 */ /* 0x0003e20000100800 */
[-C--:B------:R-:W-:Y:S02]  /*13fbd0*/  IADD3 R17, P6, PT, R17, R138.reuse, RZ ;  /* 0x0000008a11117210 */ /* 0x080fe40007fde0ff */
[----:B----4-:R-:W-:-:S03]  /*13fbe0*/  IADD3 R12, P4, PT, R12, R138, RZ ;  /* 0x0000008a0c0c7210 */ /* 0x010fc60007f9e0ff */
[--C-:B------:R-:W-:Y:S01]  /*13fbf0*/  IMAD.X R19, R19, 0x1, R2.reuse, P6 ;  /* 0x0000000113137824 */ /* 0x100fe200030e0602 */
[----:B------:R-:W-:Y:S01]  /*13fc00*/  IADD3 R14, P5, PT, R14, R138, RZ ;  /* 0x0000008a0e0e7210 */ /* 0x000fe20007fbe0ff */
[----:B------:R-:W-:Y:S01]  /*13fc10*/  HMMA.1688.F32.TF32 R32, R128, R134, R52 ;  /* 0x000000868020723c */ /* 0x000fe20000081034 */
[----:B------:R-:W-:Y:S01]  /*13fc20*/  STL [R1+0x75b0], R17 ;  /* 0x0075b01101007387 */ /* 0x000fe20000100800 */
[----:B------:R-:W-:-:S03]  /*13fc30*/  IMAD.X R20, R20, 0x1, R2, P4 ;  /* 0x0000000114147824 */ /* 0x000fc600020e0602 */
[----:B------:R3:W-:Y:S01]  /*13fc40*/  STL [R1+0x75a4], R22 ;  /* 0x0075a41601007387 */ /* 0x0007e20000100800 */
[----:B------:R-:W-:-:S03]  /*13fc50*/  IMAD.X R18, R18, 0x1, R2, P5 ;  /* 0x0000000112127824 */ /* 0x000fc600028e0602 */
[----:B------:R-:W-:Y:S04]  /*13fc60*/  STL [R1+0x75b8], R12 ;  /* 0x0075b80c01007387 */ /* 0x000fe80000100800 */
[----:B------:R-:W-:Y:S04]  /*13fc70*/  STL [R1+0x75c0], R14 ;  /* 0x0075c00e01007387 */ /* 0x000fe80000100800 */
[----:B------:R4:W-:Y:S04]  /*13fc80*/  STL [R1+0x75ac], R19 ;  /* 0x0075ac1301007387 */ /* 0x0009e80000100800 */
[----:B------:R1:W-:Y:S04]  /*13fc90*/  STL [R1+0x75b4], R20 ;  /* 0x0075b41401007387 */ /* 0x0003e80000100800 */
[----:B------:R-:W4:Y:S04]  /*13fca0*/  LDL.LU R29, [R1+0x75cc] ;  /* 0x0075cc00011d7983 */ /* 0x000f280000300800 */
[----:B------:R1:W-:Y:S04]  /*13fcb0*/  STL [R1+0x75bc], R18 ;  /* 0x0075bc1201007387 */ /* 0x0003e80000100800 */
[----:B------:R-:W-:Y:S04]  /*13fcc0*/  STL.64 [R1+0x35c0], R32 ;  /* 0x0035c02001007387 */ /* 0x000fe80000100a00 */
[----:B------:R-:W-:Y:S04]  /*13fcd0*/  STL.64 [R1+0x35c8], R34 ;  /* 0x0035c82201007387 */ /* 0x000fe80000100a00 */
[----:B------:R-:W4:Y:S01]  /*13fce0*/  LDL.LU R28, [R1+0x75d4] ;  /* 0x0075d400011c7983 */ /* 0x000f220000300800 */
[----:B--2---:R-:W-:-:S05]  /*13fcf0*/  IADD3 R13, P5, PT, R13, R138, RZ ;  /* 0x0000008a0d0d7210 */ /* 0x004fca0007fbe0ff */
[----:B------:R2:W-:Y:S04]  /*13fd00*/  STL [R1+0x75c8], R13 ;  /* 0x0075c80d01007387 */ /* 0x0005e80000100800 */
[----:B------:R-:W2:Y:S01]  /*13fd10*/  LDL.LU R27, [R1+0x75d8] ;  /* 0x0075d800011b7983 */ /* 0x000ea20000300800 */
[----:B------:R-:W-:Y:S01]  /*13fd20*/  SEL R10, R10, RZ, !P0 ;  /* 0x000000ff0a0a7207 */ /* 0x000fe20004000000 */
[----:B------:R-:W-:Y:S02]  /*13fd30*/  IMAD.MOV.U32 R11, RZ, RZ, R24 ;  /* 0x000000ffff0b7224 */ /* 0x000fe400078e0018 */
[----:B------:R-:W2:Y:S01]  /*13fd40*/  LDL.LU R25, [R1+0x76a0] ;  /* 0x0076a00001197983 */ /* 0x000ea20000300800 */
[----:B------:R-:W-:Y:S01]  /*13fd50*/  ISETP.NE.U32.AND P3, PT, R10, RZ, PT ;  /* 0x000000ff0a00720c */ /* 0x000fe20003f65070 */
[----:B------:R-:W-:-:S02]  /*13fd60*/  IMAD.MOV.U32 R10, RZ, RZ, R23 ;  /* 0x000000ffff0a7224 */ /* 0x000fc400078e0017 */
[----:B------:R-:W-:Y:S01]  /*13fd70*/  IMAD.X R16, R16, 0x1, R2, P5 ;  /* 0x0000000110107824 */ /* 0x000fe200028e0602 */
[----:B------:R-:W2:Y:S04]  /*13fd80*/  LDL.LU R23, [R1+0x76a8] ;  /* 0x0076a80001177983 */ /* 0x000ea80000300800 */
[----:B------:R1:W-:Y:S01]  /*13fd90*/  LDGSTS.E [R8+0x16800], desc[UR30][R10.64], P1 ;  /* 0x168000000a087fae */ /* 0x0003e200089a101e */
[----:B------:R-:W-:-:S03]  /*13fda0*/  IADD3 R15, P5, PT, R15, R138, RZ ;  /* 0x0000008a0f0f7210 */ /* 0x000fc60007fbe0ff */
[----:B------:R-:W2:Y:S01]  /*13fdb0*/  LDL.LU R26, [R1+0x769c] ;  /* 0x00769c00011a7983 */ /* 0x000ea20000300800 */
[----:B-1----:R-:W-:Y:S02]  /*13fdc0*/  IMAD.MOV.U32 R10, RZ, RZ, R21 ;  /* 0x000000ffff0a7224 */ /* 0x002fe400078e0015 */
[----:B------:R-:W-:Y:S01]  /*13fdd0*/  IMAD.MOV.U32 R11, RZ, RZ, R22 ;  /* 0x000000ffff0b7224 */ /* 0x000fe200078e0016 */
[----:B------:R1:W-:Y:S04]  /*13fde0*/  STL [R1+0x75c4], R16 ;  /* 0x0075c41001007387 */ /* 0x0003e80000100800 */
[----:B------:R1:W-:Y:S04]  /*13fdf0*/  LDGSTS.E [R8+0x16900], desc[UR30][R10.64], P1 ;  /* 0x169000000a087fae */ /* 0x0003e800089a101e */
[----:B------:R-:W2:Y:S04]  /*13fe00*/  LDL.LU R21, [R1+0x76b0] ;  /* 0x0076b00001157983 */ /* 0x000ea80000300800 */
[----:B------:R2:W-:Y:S01]  /*13fe10*/  STL [R1+0x75d0], R15 ;  /* 0x0075d00f01007387 */ /* 0x0005e20000100800 */
[----:B-1----:R-:W-:-:S03]  /*13fe20*/  IMAD.MOV.U32 R10, RZ, RZ, R17 ;  /* 0x000000ffff0a7224 */ /* 0x002fc600078e0011 */
[----:B------:R-:W2:Y:S01]  /*13fe30*/  LDL.LU R24, [R1+0x76a4] ;  /* 0x0076a40001187983 */ /* 0x000ea20000300800 */
[----:B------:R-:W-:-:S03]  /*13fe40*/  IMAD.MOV.U32 R11, RZ, RZ, R19 ;  /* 0x000000ffff0b7224 */ /* 0x000fc600078e0013 */
[----:B---3--:R-:W3:Y:S04]  /*13fe50*/  LDL.LU R22, [R1+0x76ac] ;  /* 0x0076ac0001167983 */ /* 0x008ee80000300800 */
[----:B------:R1:W-:Y:S04]  /*13fe60*/  LDGSTS.E [R8+0x16a00], desc[UR30][R10.64], P1 ;  /* 0x16a000000a087fae */ /* 0x0003e800089a101e */
[----:B----4-:R-:W4:Y:S04]  /*13fe70*/  LDL.LU R19, [R1+0x76b8] ;  /* 0x0076b80001137983 */ /* 0x010f280000300800 */
[----:B------:R-:W3:Y:S01]  /*13fe80*/  LDL.LU R17, [R1+0x76c0] ;  /* 0x0076c00001117983 */ /* 0x000ee20000300800 */
[----:B-1----:R-:W-:-:S02]  /*13fe90*/  IMAD.MOV.U32 R10, RZ, RZ, R12 ;  /* 0x000000ffff0a7224 */ /* 0x002fc400078e000c */
[----:B------:R-:W-:Y:S02]  /*13fea0*/  IMAD.MOV.U32 R11, RZ, RZ, R20 ;  /* 0x000000ffff0b7224 */ /* 0x000fe400078e0014 */
[----:B------:R-:W3:Y:S04]  /*13feb0*/  LDL.LU R20, [R1+0x76b4] ;  /* 0x0076b40001147983 */ /* 0x000ee80000300800 */
[----:B------:R1:W-:Y:S02]  /*13fec0*/  LDGSTS.E [R8+0x16b00], desc[UR30][R10.64], P1 ;  /* 0x16b000000a087fae */ /* 0x0003e400089a101e */
[----:B-1----:R-:W-:Y:S02]  /*13fed0*/  IMAD.MOV.U32 R11, RZ, RZ, R18 ;  /* 0x000000ffff0b7224 */ /* 0x002fe400078e0012 */
[----:B------:R-:W-:-:S05]  /*13fee0*/  IMAD.X R29, R29, 0x1, R2, P5 ;  /* 0x000000011d1d7824 */ /* 0x000fca00028e0602 */
[----:B------:R-:W-:Y:S04]  /*13fef0*/  STL [R1+0x75cc], R29 ;  /* 0x0075cc1d01007387 */ /* 0x000fe80000100800 */
[----:B------:R-:W3:Y:S01]  /*13ff00*/  LDL.LU R12, [R1+0x76c8] ;  /* 0x0076c800010c7983 */ /* 0x000ee20000300800 */
[----:B--2---:R-:W-:-:S05]  /*13ff10*/  IADD3 R27, P5, PT, R27, R138, RZ ;  /* 0x0000008a1b1b7210 */ /* 0x004fca0007fbe0ff */
[----:B------:R-:W-:Y:S04]  /*13ff20*/  STL [R1+0x75d8], R27 ;  /* 0x0075d81b01007387 */ /* 0x000fe80000100800 */
[----:B------:R-:W2:Y:S01]  /*13ff30*/  LDL.LU R18, [R1+0x76bc] ;  /* 0x0076bc0001127983 */ /* 0x000ea20000300800 */
[----:B------:R-:W-:Y:S02]  /*13ff40*/  IMAD.MOV.U32 R10, RZ, RZ, R14 ;  /* 0x000000ffff0a7224 */ /* 0x000fe400078e000e */
[----:B------:R-:W-:Y:S01]  /*13ff50*/  IMAD.X R28, R28, 0x1, R2, P5 ;  /* 0x000000011c1c7824 */ /* 0x000fe200028e0602 */
[----:B------:R-:W-:Y:S01]  /*13ff60*/  SEL R9, R9, RZ, !P0 ;  /* 0x000000ff09097207 */ /* 0x000fe20004000000 */
[----:B------:R-:W2:Y:S04]  /*13ff70*/  LDL.LU R14, [R1+0x76d0] ;  /* 0x0076d000010e7983 */ /* 0x000ea80000300800 */
[----:B------:R1:W-:Y:S01]  /*13ff80*/  LDGSTS.E [R8+0x16c00], desc[UR30][R10.64], P1 ;  /* 0x16c000000a087fae */ /* 0x0003e200089a101e */
[----:B------:R-:W-:Y:S01]  /*13ff90*/  IADD3 R25, P5, PT, R25, R138, RZ ;  /* 0x0000008a19197210 */ /* 0x000fe20007fbe0ff */
[----:B-1----:R-:W-:-:S02]  /*13ffa0*/  IMAD.MOV.U32 R10, RZ, RZ, R13 ;  /* 0x000000ffff0a7224 */ /* 0x002fc400078e000d */
[----:B------:R-:W-:Y:S01]  /*13ffb0*/  IMAD.MOV.U32 R11, RZ, RZ, R16 ;  /* 0x000000ffff0b7224 */ /* 0x000fe200078e0010 */
[----:B------:R-:W2:Y:S04]  /*13ffc0*/  LDL.LU R13, [R1+0x76c4] ;  /* 0x0076c400010d7983 */ /* 0x000ea80000300800 */
[----:B------:R1:W-:Y:S01]  /*13ffd0*/  LDGSTS.E [R8+0x16d00], desc[UR30][R10.64], P1 ;  /* 0x16d000000a087fae */ /* 0x0003e200089a101e */
[----:B------:R-:W-:-:S03]  /*13ffe0*/  ISETP.NE.U32.AND P4, PT, R9, RZ, PT ;  /* 0x000000ff0900720c */ /* 0x000fc60003f85070 */
[----:B------:R-:W-:Y:S04]  /*13fff0*/  STL [R1+0x75d4], R28 ;  /* 0x0075d41c01007387 */ /* 0x000fe80000100800 */
[----:B------:R-:W2:Y:S01]  /*140000*/  LDL.LU R16, [R1+0x76cc] ;  /* 0x0076cc0001107983 */ /* 0x000ea20000300800 */
[----:B-1----:R-:W-:Y:S02]  /*140010*/  IMAD.MOV.U32 R10, RZ, RZ, R15 ;  /* 0x000000ffff0a7224 */ /* 0x002fe400078e000f */
[----:B------:R-:W-:Y:S01]  /*140020*/  IMAD.MOV.U32 R11, RZ, RZ, R29 ;  /* 0x000000ffff0b7224 */ /* 0x000fe200078e001d */
[----:B------:R-:W-:Y:S04]  /*140030*/  STL [R1+0x76a0], R25 ;  /* 0x0076a01901007387 */ /* 0x000fe80000100800 */
[----:B------:R-:W2:Y:S04]  /*140040*/  LDL.LU R9, [R1+0x76d8] ;  /* 0x0076d80001097983 */ /* 0x000ea80000300800 */
[----:B------:R1:W-:Y:S01]  /*140050*/  LDGSTS.E [R8+0x16e00], desc[UR30][R10.64], P1 ;  /* 0x16e000000a087fae */ /* 0x0003e200089a101e */
[----:B------:R-:W-:Y:S01]  /*140060*/  IMAD.X R26, R26, 0x1, R2, P5 ;  /* 0x000000011a1a7824 */ /* 0x000fe200028e0602 */
[----:B------:R-:W-:-:S02]  /*140070*/  IADD3 R23, P5, PT, R23, R138, RZ ;  /* 0x0000008a17177210 */ /* 0x000fc40007fbe0ff */
[----:B------:R-:W2:Y:S01]  /*140080*/  LDL.LU R15, [R1+0x76d4] ;  /* 0x0076d400010f7983 */ /* 0x000ea20000300800 */
[----:B-1----:R-:W-:Y:S02]  /*140090*/  IMAD.MOV.U32 R10, RZ, RZ, R27 ;  /* 0x000000ffff0a7224 */ /* 0x002fe400078e001b */
[----:B------:R-:W-:-:S05]  /*1400a0*/  IMAD.MOV.U32 R11, RZ, RZ, R28 ;  /* 0x000000ffff0b7224 */ /* 0x000fca00078e001c */
[----:B------:R1:W-:Y:S01]  /*1400b0*/  LDGSTS.E [R8+0x16f00], desc[UR30][R10.64], P1 ;  /* 0x16f000000a087fae */ /* 0x0003e200089a101e */
[-C--:B------:R-:W-:Y:S01]  /*1400c0*/  IADD3 R21, P1, PT, R21, R138.reuse, RZ ;  /* 0x0000008a15157210 */ /* 0x080fe20007f3e0ff */
[--C-:B------:R-:W-:Y:S01]  /*1400d0*/  IMAD.X R24, R24, 0x1, R2.reuse, P5 ;  /* 0x0000000118187824 */ /* 0x100fe200028e0602 */
[-C--:B----4-:R-:W-:Y:S01]  /*1400e0*/  IADD3 R19, P5, PT, R19, R138.reuse, RZ ;  /* 0x0000008a13137210 */ /* 0x090fe20007fbe0ff */
[----:B------:R-:W-:Y:S02]  /*1400f0*/  STL [R1+0x769c], R26 ;  /* 0x00769c1a01007387 */ /* 0x000fe40000100800 */
[--C-:B---3--:R-:W-:Y:S01]  /*140100*/  IMAD.X R22, R22, 0x1, R2.reuse, P1 ;  /* 0x0000000116167824 */ /* 0x108fe200008e0602 */
[----:B------:R-:W-:Y:S01]  /*140110*/  IADD3 R17, P1, PT, R17, R138, RZ ;  /* 0x0000008a11117210 */ /* 0x000fe20007f3e0ff */
[----:B------:R-:W-:Y:S01]  /*140120*/  STL [R1+0x76a8], R23 ;  /* 0x0076a81701007387 */ /* 0x000fe20000100800 */
[----:B------:R-:W-:-:S03]  /*140130*/  IMAD.X R20, R20, 0x1, R2, P5 ;  /* 0x0000000114147824 */ /* 0x000fc600028e0602 */
[----:B------:R-:W-:Y:S01]  /*140140*/  STL [R1+0x76b0], R21 ;  /* 0x0076b01501007387 */ /* 0x000fe20000100800 */
[----:B-1----:R-:W-:Y:S02]  /*140150*/  IMAD.MOV.U32 R10, RZ, RZ, R25 ;  /* 0x000000ffff0a7224 */ /* 0x002fe400078e0019 */
[----:B------:R-:W-:Y:S01]  /*140160*/  IMAD.MOV.U32 R11, RZ, RZ, R26 ;  /* 0x000000ffff0b7224 */ /* 0x000fe200078e001a */
[----:B------:R1:W-:Y:S04]  /*140170*/  STL [R1+0x76a4], R24 ;  /* 0x0076a41801007387 */ /* 0x0003e80000100800 */
[----:B------:R-:W-:Y:S04]  /*140180*/  STL [R1+0x76b8], R19 ;  /* 0x0076b81301007387 */ /* 0x000fe80000100800 */
[----:B------:R3:W-:Y:S04]  /*140190*/  STL [R1+0x76ac], R22 ;  /* 0x0076ac1601007387 */ /* 0x0007e80000100800 */
[----:B------:R-:W-:Y:S04]  /*1401a0*/  STL [R1+0x76c0], R17 ;  /* 0x0076c01101007387 */ /* 0x000fe80000100800 */
[----:B------:R-:W-:Y:S04]  /*1401b0*/  STL [R1+0x76b4], R20 ;  /* 0x0076b41401007387 */ /* 0x000fe80000100800 */
[----:B------:R4:W-:Y:S01]  /*1401c0*/  LDGSTS.E [R8+0x18800], desc[UR30][R10.64], P2 ;  /* 0x188000000a087fae */ /* 0x0009e200091a101e */
[----:B------:R-:W-:Y:S01]  /*1401d0*/  IADD3 R12, P5, PT, R12, R138, RZ ;  /* 0x0000008a0c0c7210 */ /* 0x000fe20007fbe0ff */
[----:B----4-:R-:W-:-:S04]  /*1401e0*/  IMAD.MOV.U32 R11, RZ, RZ, R24 ;  /* 0x000000ffff0b7224 */ /* 0x010fc800078e0018 */
[----:B------:R-:W-:Y:S01]  /*1401f0*/  STL [R1+0x76c8], R12 ;  /* 0x0076c80c01007387 */ /* 0x000fe20000100800 */
[----:B------:R-:W-:-:S05]  /*140200*/  IMAD.MOV.U32 R10, RZ, RZ, R23 ;  /* 0x000000ffff0a7224 */ /* 0x000fca00078e0017 */
[----:B------:R4:W-:Y:S01]  /*140210*/  LDGSTS.E [R8+0x18900], desc[UR30][R10.64], P2 ;  /* 0x189000000a087fae */ /* 0x0009e200091a101e */
[----:B--2---:R-:W-:-:S05]  /*140220*/  IMAD.X R18, R18, 0x1, R2, P1 ;  /* 0x0000000112127824 */ /* 0x004fca00008e0602 */
[----:B------:R-:W-:Y:S04]  /*140230*/  STL [R1+0x76bc], R18 ;  /* 0x0076bc1201007387 */ /* 0x000fe80000100800 */
[----:B-1----:R-:W2:Y:S04]  /*140240*/  LDL.LU R24, [R1+0x779c] ;  /* 0x00779c0001187983 */ /* 0x002ea80000300800 */
[----:B------:R-:W2:Y:S01]  /*140250*/  LDL.LU R23, [R1+0x77a0] ;  /* 0x0077a00001177983 */ /* 0x000ea20000300800 */
[----:B----4-:R-:W-:Y:S02]  /*140260*/  IMAD.MOV.U32 R10, RZ, RZ, R21 ;  /* 0x000000ffff0a7224 */ /* 0x010fe400078e0015 */
[----:B------:R-:W-:Y:S01]  /*140270*/  IMAD.MOV.U32 R11, RZ, RZ, R22 ;  /* 0x000000ffff0b7224 */ /* 0x000fe200078e0016 */
[----:B------:R-:W-:-:S04]  /*140280*/  IADD3 R14, P1, PT, R14, R138, RZ ;  /* 0x0000008a0e0e7210 */ /* 0x000fc80007f3e0ff */
[----:B------:R1:W-:Y:S01]  /*140290*/  LDGSTS.E [R8+0x18a00], desc[UR30][R10.64], P2 ;  /* 0x18a000000a087fae */ /* 0x0003e200091a101e */
[----:B------:R-:W-:Y:S02]  /*1402a0*/  IMAD.X R13, R13, 0x1, R2, P5 ;  /* 0x000000010d0d7824 */ /* 0x000fe400028e0602 */
[----:B-1----:R-:W-:Y:S02]  /*1402b0*/  IMAD.MOV.U32 R10, RZ, RZ, R19 ;  /* 0x000000ffff0a7224 */ /* 0x002fe400078e0013 */
[----:B------:R-:W-:Y:S01]  /*1402c0*/  IMAD.MOV.U32 R11, RZ, RZ, R20 ;  /* 0x000000ffff0b7224 */ /* 0x000fe200078e0014 */
[----:B------:R-:W-:Y:S01]  /*1402d0*/  STL [R1+0x76d0], R14 ;  /* 0x0076d00e01007387 */ /* 0x000fe20000100800 */
[----:B------:R-:W-:-:S03]  /*1402e0*/  IMAD.X R16, R16, 0x1, R2, P1 ;  /* 0x0000000110107824 */ /* 0x000fc600008e0602 */
[----:B------:R1:W-:Y:S01]  /*1402f0*/  LDGSTS.E [R8+0x18b00], desc[UR30][R10.64], P2 ;  /* 0x18b000000a087fae */ /* 0x0003e200091a101e */
[----:B------:R-:W-:-:S03]  /*140300*/  IADD3 R9, P5, PT, R9, R138, RZ ;  /* 0x0000008a09097210 */ /* 0x000fc60007fbe0ff */
[----:B------:R4:W-:Y:S01]  /*140310*/  STL [R1+0x76c4], R13 ;  /* 0x0076c40d01007387 */ /* 0x0009e20000100800 */
[----:B-1----:R-:W-:-:S03]  /*140320*/  IMAD.MOV.U32 R10, RZ, RZ, R17 ;  /* 0x000000ffff0a7224 */ /* 0x002fc600078e0011 */
[----:B---3--:R-:W3:Y:S01]  /*140330*/  LDL.LU R22, [R1+0x77a4] ;  /* 0x0077a40001167983 */ /* 0x008ee20000300800 */
[----:B------:R-:W-:Y:S02]  /*140340*/  IMAD.MOV.U32 R11, RZ, RZ, R18 ;  /* 0x000000ffff0b7224 */ /* 0x000fe400078e0012 */
[----:B------:R-:W-:Y:S01]  /*140350*/  IMAD.X R15, R15, 0x1, R2, P5 ;  /* 0x000000010f0f7824 */ /* 0x000fe200028e0602 */
[----:B------:R1:W-:Y:S04]  /*140360*/  STL [R1+0x76d8], R9 ;  /* 0x0076d80901007387 */ /* 0x0003e80000100800 */
[----:B------:R1:W-:Y:S04]  /*140370*/  LDGSTS.E [R8+0x18c00], desc[UR30][R10.64], P2 ;  /* 0x18c000000a087fae */ /* 0x0003e800091a101e */
[----:B------:R-:W-:Y:S04]  /*140380*/  STL [R1+0x76cc], R16 ;  /* 0x0076cc1001007387 */ /* 0x000fe80000100800 */
[----:B------:R-:W3:Y:S01]  /*140390*/  LDL.LU R21, [R1+0x77a8] ;  /* 0x0077a80001157983 */ /* 0x000ee20000300800 */
[----:B-1----:R-:W-:-:S02]  /*1403a0*/  IMAD.MOV.U32 R10, RZ, RZ, R12 ;  /* 0x000000ffff0a7224 */ /* 0x002fc400078e000c */
[----:B------:R-:W-:Y:S02]  /*1403b0*/  IMAD.MOV.U32 R11, RZ, RZ, R13 ;  /* 0x000000ffff0b7224 */ /* 0x000fe400078e000d */
[----:B----4-:R-:W4:Y:S04]  /*1403c0*/  LDL.LU R13, [R1+0x77ac] ;  /* 0x0077ac00010d7983 */ /* 0x010f280000300800 */
[----:B------:R1:W-:Y:S04]  /*1403d0*/  STL [R1+0x76d4], R15 ;  /* 0x0076d40f01007387 */ /* 0x0003e80000100800 */
[----:B------:R-:W4:Y:S04]  /*1403e0*/  LDL.LU R12, [R1+0x77b0] ;  /* 0x0077b000010c7983 */ /* 0x000f280000300800 */
[----:B------:R1:W-:Y:S04]  /*1403f0*/  LDGSTS.E [R8+0x18d00], desc[UR30][R10.64], P2 ;  /* 0x18d000000a087fae */ /* 0x0003e800091a101e */
[----:B------:R-:W4:Y:S01]  /*140400*/  LDL.LU R18, [R1+0x77b8] ;  /* 0x0077b80001127983 */ /* 0x000f220000300800 */
[----:B-1----:R-:W-:-:S03]  /*140410*/  IMAD.MOV.U32 R10, RZ, RZ, R14 ;  /* 0x000000ffff0a7224 */ /* 0x002fc600078e000e */
[----:B------:R-:W4:Y:S04]  /*140420*/  LDL.LU R14, [R1+0x77c0] ;  /* 0x0077c000010e7983 */ /* 0x000f280000300800 */
[----:B------:R-:W4:Y:S04]  /*140430*/  LDL.LU R134, [R1+0x768] ;  /* 0x0007680001867983 */ /* 0x000f280000300800 */
[----:B------:R-:W4:Y:S04]  /*140440*/  LDL.LU R135, [R1+0x76c] ;  /* 0x00076c0001877983 */ /* 0x000f280000300800 */
[----:B------:R-:W4:Y:S04]  /*140450*/  LDL.LU R20, [R1+0x77b4] ;  /* 0x0077b40001147983 */ /* 0x000f280000300800 */
[----:B------:R-:W4:Y:S01]  /*140460*/  LDL.LU R17, [R1+0x77bc] ;  /* 0x0077bc0001117983 */ /* 0x000f220000300800 */
[----:B--2---:R-:W-:-:S05]  /*140470*/  IADD3 R23, P1, PT, R23, R138, RZ ;  /* 0x0000008a17177210 */ /* 0x004fca0007f3e0ff */
[----:B------:R1:W-:Y:S04]  /*140480*/  STL [R1+0x77a0], R23 ;  /* 0x0077a01701007387 */ /* 0x0003e80000100800 */
[----:B------:R-:W2:Y:S04]  /*140490*/  LDL.LU R29, [R1+0x77c4] ;  /* 0x0077c400011d7983 */ /* 0x000ea80000300800 */
[----:B------:R-:W2:Y:S01]  /*1404a0*/  LDL.LU R28, [R1+0x77c8] ;  /* 0x0077c800011c7983 */ /* 0x000ea20000300800 */
[----:B------:R-:W-:-:S05]  /*1404b0*/  IMAD.MOV.U32 R11, RZ, RZ, R16 ;  /* 0x000000ffff0b7224 */ /* 0x000fca00078e0010 */
[----:B------:R1:W-:Y:S01]  /*1404c0*/  LDGSTS.E [R8+0x18e00], desc[UR30][R10.64], P2 ;  /* 0x18e000000a087fae */ /* 0x0003e200091a101e */
[----:B------:R-:W-:Y:S01]  /*1404d0*/  IMAD.X R24, R24, 0x1, R2, P1 ;  /* 0x0000000118187824 */ /* 0x000fe200008e0602 */
[C---:B------:R-:W-:Y:S01]  /*1404e0*/  ISETP.GT.AND P5, PT, R136.reuse, 0x2, PT ;  /* 0x000000028800780c */ /* 0x040fe20003fa4270 */
[----:B-1----:R-:W-:Y:S02]  /*1404f0*/  IMAD.MOV.U32 R10, RZ, RZ, R9 ;  /* 0x000000ffff0a7224 */ /* 0x002fe400078e0009 */
[----:B------:R-:W-:Y:S01]  /*140500*/  IMAD.MOV.U32 R11, RZ, RZ, R15 ;  /* 0x000000ffff0b7224 */ /* 0x000fe200078e000f */
[----:B------:R-:W-:Y:S01]  /*140510*/  SEL R9, RZ, 0x4, !P5 ;  /* 0x00000004ff097807 */ /* 0x000fe20006800000 */
[----:B------:R-:W2:Y:S04]  /*140520*/  LDL.LU R15, [R1+0x77d0] ;  /* 0x0077d000010f7983 */ /* 0x000ea80000300800 */
[----:B------:R1:W-:Y:S01]  /*140530*/  LDGSTS.E [R8+0x18f00], desc[UR30][R10.64], P2 ;  /* 0x18f000000a087fae */ /* 0x0003e200091a101e */
[----:B------:R-:W-:-:S03]  /*140540*/  ISETP.GT.AND P2, PT, R136, 0x3d, PT ;  /* 0x0000003d8800780c */ /* 0x000fc60003f44270 */
[----:B------:R-:W-:Y:S01]  /*140550*/  STL [R1+0x779c], R24 ;  /* 0x00779c1801007387 */ /* 0x000fe20000100800 */
[----:B-1----:R-:W-:Y:S02]  /*140560*/  SEL R10, RZ, 0x4, !P2 ;  /* 0x00000004ff0a7807 */ /* 0x002fe40005000000 */
[----:B---3--:R-:W-:-:S05]  /*140570*/  IADD3 R21, P1, PT, R21, R138, RZ ;  /* 0x0000008a15157210 */ /* 0x008fca0007f3e0ff */
[----:B------:R-:W-:Y:S01]  /*140580*/  IMAD.X R22, R22, 0x1, R2, P1 ;  /* 0x0000000116167824 */ /* 0x000fe200008e0602 */
[----:B------:R1:W-:Y:S01]  /*140590*/  STL [R1+0x77a8], R21 ;  /* 0x0077a81501007387 */ /* 0x0003e20000100800 */
[-C--:B----4-:R-:W-:Y:S02]  /*1405a0*/  IADD3 R12, P6, PT, R12, R138.reuse, RZ ;  /* 0x0000008a0c0c7210 */ /* 0x090fe40007fde0ff */
[----:B------:R-:W-:-:S03]  /*1405b0*/  IADD3 R18, P2, PT, R18, R138, RZ ;  /* 0x0000008a12127210 */ /* 0x000fc60007f5e0ff */
[--C-:B------:R-:W-:Y:S01]  /*1405c0*/  IMAD.X R13, R13, 0x1, R2.reuse, P6 ;  /* 0x000000010d0d7824 */ /* 0x100fe200030e0602 */
[----:B------:R-:W-:Y:S04]  /*1405d0*/  STL [R1+0x77b0], R12 ;  /* 0x0077b00c01007387 */ /* 0x000fe80000100800 */
[----:B------:R3:W-:Y:S01]  /*1405e0*/  STL [R1+0x77a4], R22 ;  /* 0x0077a41601007387 */ /* 0x0007e20000100800 */
[----:B------:R-:W-:Y:S01]  /*1405f0*/  IADD3 R14, P5, PT, R14, R138, RZ ;  /* 0x0000008a0e0e7210 */ /* 0x000fe20007fbe0ff */
[----:B------:R-:W-:Y:S02]  /*140600*/  HMMA.1688.F32.TF32 R32, R128, R134, R56 ;  /* 0x000000868020723c */ /* 0x000fe40000081038 */
[----:B------:R-:W-:Y:S01]  /*140610*/  STL [R1+0x77b8], R18 ;  /* 0x0077b81201007387 */ /* 0x000fe20000100800 */
[----:B------:R-:W-:-:S03]  /*140620*/  IMAD.X R20, R20, 0x1, R2, P2 ;  /* 0x0000000114147824 */ /* 0x000fc600010e0602 */
[----:B------:R-:W-:Y:S01]  /*140630*/  STL [R1+0x77c0], R14 ;  /* 0x0077c00e01007387 */ /* 0x000fe20000100800 */
[----:B------:R-:W-:-:S03]  /*140640*/  IMAD.X R17, R17, 0x1, R2, P5 ;  /* 0x0000000111117824 */ /* 0x000fc600028e0602 */
        /* <DEDUP_REMOVED lines=8> */
[----:B------:R-:W-:Y:S04]  /*1406d0*/  STL [R1+0x77c8], R28 ;  /* 0x0077c81c01007387 */ /* 0x000fe80000100800 */
[----:B------:R-:W2:Y:S04]  /*1406e0*/  LDL.LU R16, [R1+0x77d8] ;  /* 0x0077d80001107983 */ /* 0x000ea80000300800 */
[----:B------:R-:W2:Y:S01]  /*1406f0*/  LDL.LU R25, [R1+0x78a0] ;  /* 0x0078a00001197983 */ /* 0x000ea20000300800 */
[----:B------:R-:W-:Y:S01]  /*140700*/  SEL R10, R10, RZ, !P0 ;  /* 0x000000ff0a0a7207 */ /* 0x000fe20004000000 */
[----:B------:R-:W-:-:S02]  /*140710*/  IMAD.MOV.U32 R11, RZ, RZ, R24 ;  /* 0x000000ffff0b7224 */ /* 0x000fc400078e0018 */
[----:B------:R-:W-:Y:S01]  /*140720*/  IMAD.X R29, R29, 0x1, R2, P5 ;  /* 0x000000011d1d7824 */ /* 0x000fe200028e0602 */
[----:B------:R-:W-:Y:S01]  /*140730*/  ISETP.NE.U32.AND P1, PT, R10, RZ, PT ;  /* 0x000000ff0a00720c */ /* 0x000fe20003f25070 */
[----:B------:R-:W-:Y:S01]  /*140740*/  IMAD.MOV.U32 R10, RZ, RZ, R23 ;  /* 0x000000ffff0a7224 */ /* 0x000fe200078e0017 */
[----:B------:R-:W2:Y:S04]  /*140750*/  LDL.LU R26, [R1+0x789c] ;  /* 0x00789c00011a7983 */ /* 0x000ea80000300800 */
[----:B------:R1:W-:Y:S01]  /*140760*/  LDGSTS.E [R8+0x1a800], desc[UR30][R10.64], P3 ;  /* 0x1a8000000a087fae */ /* 0x0003e200099a101e */
[----:B------:R-:W-:-:S03]  /*140770*/  IADD3 R15, P5, PT, R15, R138, RZ ;  /* 0x0000008a0f0f7210 */ /* 0x000fc60007fbe0ff */
[----:B------:R-:W2:Y:S01]  /*140780*/  LDL.LU R23, [R1+0x78a8] ;  /* 0x0078a80001177983 */ /* 0x000ea20000300800 */
[----:B-1----:R-:W-:Y:S02]  /*140790*/  IMAD.MOV.U32 R10, RZ, RZ, R21 ;  /* 0x000000ffff0a7224 */ /* 0x002fe400078e0015 */
[----:B------:R-:W-:Y:S01]  /*1407a0*/  IMAD.MOV.U32 R11, RZ, RZ, R22 ;  /* 0x000000ffff0b7224 */ /* 0x000fe200078e0016 */
[----:B------:R-:W2:Y:S04]  /*1407b0*/  LDL.LU R21, [R1+0x78b0] ;  /* 0x0078b00001157983 */ /* 0x000ea80000300800 */
[----:B------:R1:W-:Y:S04]  /*1407c0*/  LDGSTS.E [R8+0x1a900], desc[UR30][R10.64], P3 ;  /* 0x1a9000000a087fae */ /* 0x0003e800099a101e */
[----:B------:R-:W-:Y:S04]  /*1407d0*/  STL [R1+0x77c4], R29 ;  /* 0x0077c41d01007387 */ /* 0x000fe80000100800 */
[----:B------:R-:W-:Y:S01]  /*1407e0*/  STL [R1+0x77d0], R15 ;  /* 0x0077d00f01007387 */ /* 0x000fe20000100800 */
[----:B-1----:R-:W-:-:S03]  /*1407f0*/  IMAD.MOV.U32 R10, RZ, RZ, R12 ;  /* 0x000000ffff0a7224 */ /* 0x002fc600078e000c */
[----:B------:R-:W2:Y:S01]  /*140800*/  LDL.LU R24, [R1+0x78a4] ;  /* 0x0078a40001187983 */ /* 0x000ea20000300800 */
[----:B------:R-:W-:-:S03]  /*140810*/  IMAD.MOV.U32 R11, RZ, RZ, R13 ;  /* 0x000000ffff0b7224 */ /* 0x000fc600078e000d */
[----:B---3--:R-:W3:Y:S04]  /*140820*/  LDL.LU R22, [R1+0x78ac] ;  /* 0x0078ac0001167983 */ /* 0x008ee80000300800 */
[----:B------:R1:W-:Y:S04]  /*140830*/  LDGSTS.E [R8+0x1aa00], desc[UR30][R10.64], P3 ;  /* 0x1aa000000a087fae */ /* 0x0003e800099a101e */
[----:B------:R-:W3:Y:S01]  /*140840*/  LDL.LU R12, [R1+0x79a8] ;  /* 0x0079a800010c7983 */ /* 0x000ee20000300800 */
[----:B------:R-:W-:-:S03]  /*140850*/  SEL R9, R9, RZ, !P0 ;  /* 0x000000ff09097207 */ /* 0x000fc60004000000 */
[----:B----4-:R-:W4:Y:S01]  /*140860*/  LDL.LU R13, [R1+0x79b0] ;  /* 0x0079b000010d7983 */ /* 0x010f220000300800 */
[----:B-1----:R-:W-:Y:S02]  /*140870*/  IMAD.MOV.U32 R10, RZ, RZ, R18 ;  /* 0x000000ffff0a7224 */ /* 0x002fe400078e0012 */
[----:B------:R-:W-:Y:S02]  /*140880*/  IMAD.MOV.U32 R11, RZ, RZ, R20 ;  /* 0x000000ffff0b7224 */ /* 0x000fe400078e0014 */
[----:B------:R-:W4:Y:S04]  /*140890*/  LDL.LU R20, [R1+0x79a4] ;  /* 0x0079a40001147983 */ /* 0x000f280000300800 */
[----:B------:R1:W-:Y:S01]  /*1408a0*/  LDGSTS.E [R8+0x1ab00], desc[UR30][R10.64], P3 ;  /* 0x1ab000000a087fae */ /* 0x0003e200099a101e */
[----:B------:R-:W-:Y:S01]  /*1408b0*/  ISETP.NE.U32.AND P2, PT, R9, RZ, PT ;  /* 0x000000ff0900720c */ /* 0x000fe20003f45070 */
[----:B-1----:R-:W-:-:S02]  /*1408c0*/  IMAD.MOV.U32 R10, RZ, RZ, R14 ;  /* 0x000000ffff0a7224 */ /* 0x002fc400078e000e */
[----:B------:R-:W-:Y:S02]  /*1408d0*/  IMAD.MOV.U32 R11, RZ, RZ, R17 ;  /* 0x000000ffff0b7224 */ /* 0x000fe400078e0011 */
[----:B------:R-:W-:-:S03]  /*1408e0*/  IMAD.X R19, R19, 0x1, R2, P5 ;  /* 0x0000000113137824 */ /* 0x000fc600028e0602 */
[----:B------:R1:W-:Y:S04]  /*1408f0*/  LDGSTS.E [R8+0x1ac00], desc[UR30][R10.64], P3 ;  /* 0x1ac000000a087fae */ /* 0x0003e800099a101e */
[----:B------:R2:W-:Y:S01]  /*140900*/  STL [R1+0x77cc], R19 ;  /* 0x0077cc1301007387 */ /* 0x0005e20000100800 */
[----:B-1----:R-:W-:Y:S02]  /*140910*/  IMAD.MOV.U32 R10, RZ, RZ, R28 ;  /* 0x000000ffff0a7224 */ /* 0x002fe400078e001c */
[----:B------:R-:W-:-:S05]  /*140920*/  IMAD.MOV.U32 R11, RZ, RZ, R29 ;  /* 0x000000ffff0b7224 */ /* 0x000fca00078e001d */
[----:B------:R1:W-:Y:S02]  /*140930*/  LDGSTS.E [R8+0x1ad00], desc[UR30][R10.64], P3 ;  /* 0x1ad000000a087fae */ /* 0x0003e400099a101e */
[----:B-1----:R-:W-:Y:S02]  /*140940*/  IMAD.MOV.U32 R10, RZ, RZ, R15 ;  /* 0x000000ffff0a7224 */ /* 0x002fe400078e000f */
[----:B------:R-:W-:-:S05]  /*140950*/  IMAD.MOV.U32 R11, RZ, RZ, R19 ;  /* 0x000000ffff0b7224 */ /* 0x000fca00078e0013 */
[----:B------:R1:W-:Y:S01]  /*140960*/  LDGSTS.E [R8+0x1ae00], desc[UR30][R10.64], P3 ;  /* 0x1ae000000a087fae */ /* 0x0003e200099a101e */
[----:B--2---:R-:W-:-:S05]  /*140970*/  IADD3 R16, P5, PT, R16, R138, RZ ;  /* 0x0000008a10107210 */ /* 0x004fca0007fbe0ff */
[----:B------:R2:W-:Y:S01]  /*140980*/  STL [R1+0x77d8], R16 ;  /* 0x0077d81001007387 */ /* 0x0005e20000100800 */
[----:B------:R-:W-:Y:S01]  /*140990*/  IMAD.X R27, R27, 0x1, R2, P5 ;  /* 0x000000011b1b7824 */ /* 0x000fe200028e0602 */
[----:B------:R-:W-:Y:S02]  /*1409a0*/  IADD3 R25, P5, PT, R25, R138, RZ ;  /* 0x0000008a19197210 */ /* 0x000fe40007fbe0ff */
[----:B------:R-:W4:Y:S04]  /*1409b0*/  LDL.LU R17, [R1+0x79ac] ;  /* 0x0079ac0001117983 */ /* 0x000f280000300800 */
[----:B------:R-:W4:Y:S04]  /*1409c0*/  LDL.LU R18, [R1+0x79b8] ;  /* 0x0079b80001127983 */ /* 0x000f280000300800 */
[----:B------:R-:W4:Y:S04]  /*1409d0*/  LDL.LU R14, [R1+0x78f8] ;  /* 0x0078f800010e7983 */ /* 0x000f280000300800 */
[----:B------:R-:W4:Y:S04]  /*1409e0*/  LDL.LU R9, [R1+0x7900] ;  /* 0x0079000001097983 */ /* 0x000f280000300800 */
[----:B------:R-:W-:Y:S04]  /*1409f0*/  STL [R1+0x77d4], R27 ;  /* 0x0077d41b01007387 */ /* 0x000fe80000100800 */
[----:B------:R2:W-:Y:S04]  /*140a00*/  STL [R1+0x78a0], R25 ;  /* 0x0078a01901007387 */ /* 0x0005e80000100800 */
[----:B------:R-:W4:Y:S01]  /*140a10*/  LDL.LU R19, [R1+0x79b4] ;  /* 0x0079b40001137983 */ /* 0x000f220000300800 */
[----:B-1----:R-:W-:-:S03]  /*140a20*/  IMAD.MOV.U32 R10, RZ, RZ, R16 ;  /* 0x000000ffff0a7224 */ /* 0x002fc600078e0010 */
[----:B------:R-:W4:Y:S04]  /*140a30*/  LDL.LU R15, [R1+0x78f4] ;  /* 0x0078f400010f7983 */ /* 0x000f280000300800 */
[----:B--2---:R-:W2:Y:S01]  /*140a40*/  LDL.LU R16, [R1+0x78fc] ;  /* 0x0078fc0001107983 */ /* 0x004ea20000300800 */
[----:B------:R-:W-:Y:S02]  /*140a50*/  IMAD.MOV.U32 R11, RZ, RZ, R27 ;  /* 0x000000ffff0b7224 */ /* 0x000fe400078e001b */
[----:B------:R-:W-:Y:S01]  /*140a60*/  IMAD.X R26, R26, 0x1, R2, P5 ;  /* 0x000000011a1a7824 */ /* 0x000fe200028e0602 */
[-C--:B------:R-:W-:Y:S02]  /*140a70*/  IADD3 R23, P5, PT, R23, R138.reuse, RZ ;  /* 0x0000008a17177210 */ /* 0x080fe40007fbe0ff */
[----:B------:R1:W-:Y:S01]  /*140a80*/  LDGSTS.E [R8+0x1af00], desc[UR30][R10.64], P3 ;  /* 0x1af000000a087fae */ /* 0x0003e200099a101e */
[----:B------:R-:W-:-:S02]  /*140a90*/  IADD3 R21, P3, PT, R21, R138, RZ ;  /* 0x0000008a15157210 */ /* 0x000fc40007f7e0ff */
[----:B------:R-:W-:Y:S02]  /*140aa0*/  IMAD.X R24, R24, 0x1, R2, P5 ;  /* 0x0000000118187824 */ /* 0x000fe400028e0602 */
[----:B-1----:R-:W-:Y:S02]  /*140ab0*/  IMAD.MOV.U32 R10, RZ, RZ, R25 ;  /* 0x000000ffff0a7224 */ /* 0x002fe400078e0019 */
[----:B------:R-:W-:Y:S01]  /*140ac0*/  IMAD.MOV.U32 R11, RZ, RZ, R26 ;  /* 0x000000ffff0b7224 */ /* 0x000fe200078e001a */
[----:B---3--:R-:W-:Y:S01]  /*140ad0*/  IADD3 R12, P5, PT, R12, R138, RZ ;  /* 0x0000008a0c0c7210 */ /* 0x008fe20007fbe0ff */
[----:B------:R-:W-:-:S03]  /*140ae0*/  IMAD.X R22, R22, 0x1, R2, P3 ;  /* 0x0000000116167824 */ /* 0x000fc600018e0602 */
[----:B------:R1:W-:Y:S01]  /*140af0*/  LDGSTS.E [R8+0x1c800], desc[UR30][R10.64], P4 ;  /* 0x1c8000000a087fae */ /* 0x0003e2000a1a101e */
[----:B----4-:R-:W-:-:S03]  /*140b00*/  IADD3 R13, P3, PT, R13, R138, RZ ;  /* 0x0000008a0d0d7210 */ /* 0x010fc60007f7e0ff */
[----:B------:R-:W-:Y:S01]  /*140b10*/  STL [R1+0x789c], R26 ;  /* 0x00789c1a01007387 */ /* 0x000fe20000100800 */
[----:B-1----:R-:W-:Y:S02]  /*140b20*/  IMAD.MOV.U32 R10, RZ, RZ, R23 ;  /* 0x000000ffff0a7224 */ /* 0x002fe400078e0017 */
[----:B------:R-:W-:Y:S01]  /*140b30*/  IMAD.MOV.U32 R11, RZ, RZ, R24 ;  /* 0x000000ffff0b7224 */ /* 0x000fe200078e0018 */
[----:B------:R-:W-:Y:S01]  /*140b40*/  STL [R1+0x78a8], R23 ;  /* 0x0078a81701007387 */ /* 0x000fe20000100800 */
[----:B------:R-:W-:-:S03]  /*140b50*/  IMAD.X R20, R20, 0x1, R2, P5 ;  /* 0x0000000114147824 */ /* 0x000fc600028e0602 */
[----:B------:R1:W-:Y:S04]  /*140b60*/  LDGSTS.E [R8+0x1c900], desc[UR30][R10.64], P4 ;  /* 0x1c9000000a087fae */ /* 0x0003e8000a1a101e */
[----:B------:R-:W-:Y:S01]  /*140b70*/  STL [R1+0x78b0], R21 ;  /* 0x0078b01501007387 */ /* 0x000fe20000100800 */
[----:B-1----:R-:W-:Y:S02]  /*140b80*/  IMAD.MOV.U32 R10, RZ, RZ, R21 ;  /* 0x000000ffff0a7224 */ /* 0x002fe400078e0015 */
[----:B------:R-:W-:Y:S01]  /*140b90*/  IMAD.MOV.U32 R11, RZ, RZ, R22 ;  /* 0x000000ffff0b7224 */ /* 0x000fe200078e0016 */
[----:B------:R-:W-:Y:S04]  /*140ba0*/  STL [R1+0x78a4], R24 ;  /* 0x0078a41801007387 */ /* 0x000fe80000100800 */
[----:B------:R1:W-:Y:S04]  /*140bb0*/  LDGSTS.E [R8+0x1ca00], desc[UR30][R10.64], P4 ;  /* 0x1ca000000a087fae */ /* 0x0003e8000a1a101e */
[----:B------:R-:W-:Y:S04]  /*140bc0*/  STL [R1+0x79a8], R12 ;  /* 0x0079a80c01007387 */ /* 0x000fe80000100800 */
[----:B------:R3:W-:Y:S01]  /*140bd0*/  STL [R1+0x78ac], R22 ;  /* 0x0078ac1601007387 */ /* 0x0007e20000100800 */
[----:B-1----:R-:W-:-:S03]  /*140be0*/  IMAD.MOV.U32 R10, RZ, RZ, R12 ;  /* 0x000000ffff0a7224 */ /* 0x002fc600078e000c */
[----:B------:R-:W4:Y:S01]  /*140bf0*/  LDL.LU R25, [R1+0x7984] ;  /* 0x0079840001197983 */ /* 0x000f220000300800 */
[----:B------:R-:W-:-:S03]  /*140c00*/  IMAD.MOV.U32 R11, RZ, RZ, R20 ;  /* 0x000000ffff0b7224 */ /* 0x000fc600078e0014 */
[----:B------:R-:W-:Y:S04]  /*140c10*/  STL [R1+0x79b0], R13 ;  /* 0x0079b00d01007387 */ /* 0x000fe80000100800 */
[----:B------:R-:W-:Y:S04]  /*140c20*/  STL [R1+0x79a4], R20 ;  /* 0x0079a41401007387 */ /* 0x000fe80000100800 */
[----:B---3--:R-:W3:Y:S04]  /*140c30*/  LDL.LU R22, [R1+0x7988] ;  /* 0x0079880001167983 */ /* 0x008ee80000300800 */
[----:B------:R1:W-:Y:S02]  /*140c40*/  LDGSTS.E [R8+0x1cb00], desc[UR30][R10.64], P4 ;  /* 0x1cb000000a087fae */ /* 0x0003e4000a1a101e */
[----:B-1----:R-:W-:-:S02]  /*140c50*/  IMAD.MOV.U32 R10, RZ, RZ, R13 ;  /* 0x000000ffff0a7224 */ /* 0x002fc400078e000d */
[----:B------:R-:W-:Y:S01]  /*140c60*/  IMAD.X R17, R17, 0x1, R2, P3 ;  /* 0x0000000111117824 */ /* 0x000fe200018e0602 */
[----:B------:R-:W-:-:S03]  /*140c70*/  IADD3 R18, P5, PT, R18, R138, RZ ;  /* 0x0000008a12127210 */ /* 0x000fc60007fbe0ff */
[----:B------:R-:W-:Y:S01]  /*140c80*/  IMAD.MOV.U32 R11, RZ, RZ, R17 ;  /* 0x000000ffff0b7224 */ /* 0x000fe200078e0011 */
[-C--:B------:R-:W-:Y:S01]  /*140c90*/  IADD3 R14, P3, PT, R14, R138.reuse, RZ ;  /* 0x0000008a0e0e7210 */ /* 0x080fe20007f7e0ff */
[----:B------:R-:W-:Y:S04]  /*140ca0*/  STL [R1+0x79b8], R18 ;  /* 0x0079b81201007387 */ /* 0x000fe80000100800 */
[----:B------:R1:W-:Y:S04]  /*140cb0*/  STL [R1+0x79ac], R17 ;  /* 0x0079ac1101007387 */ /* 0x0003e80000100800 */
[----:B------:R-:W4:Y:S04]  /*140cc0*/  LDL.LU R21, [R1+0x798c] ;  /* 0x00798c0001157983 */ /* 0x000f280000300800 */
[----:B------:R-:W4:Y:S01]  /*140cd0*/  LDL.LU R12, [R1+0x7990] ;  /* 0x00799000010c7983 */ /* 0x000f220000300800 */
[----:B------:R-:W-:Y:S01]  /*140ce0*/  IMAD.X R19, R19, 0x1, R2, P5 ;  /* 0x0000000113137824 */ /* 0x000fe200028e0602 */
[----:B------:R-:W-:-:S02]  /*140cf0*/  IADD3 R9, P5, PT, R9, R138, RZ ;  /* 0x0000008a09097210 */ /* 0x000fc40007fbe0ff */
[----:B------:R-:W-:Y:S01]  /*140d00*/  STL [R1+0x78f8], R14 ;  /* 0x0078f80e01007387 */ /* 0x000fe20000100800 */
[----:B------:R-:W-:-:S03]  /*140d10*/  IMAD.X R15, R15, 0x1, R2, P3 ;  /* 0x000000010f0f7824 */ /* 0x000fc600018e0602 */
[----:B------:R-:W-:Y:S01]  /*140d20*/  STL [R1+0x79b4], R19 ;  /* 0x0079b41301007387 */ /* 0x000fe20000100800 */
[----:B--2---:R-:W-:-:S03]  /*140d30*/  IMAD.X R16, R16, 0x1, R2, P5 ;  /* 0x0000000110107824 */ /* 0x004fc600028e0602 */
[----:B------:R2:W-:Y:S04]  /*140d40*/  LDGSTS.E [R8+0x1cc00], desc[UR30][R10.64], P4 ;  /* 0x1cc000000a087fae */ /* 0x0005e8000a1a101e */
[----:B-1----:R-:W4:Y:S04]  /*140d50*/  LDL.LU R17, [R1+0x7994] ;  /* 0x0079940001117983 */ /* 0x002f280000300800 */
[----:B------:R-:W-:Y:S01]  /*140d60*/  STL [R1+0x7900], R9 ;  /* 0x0079000901007387 */ /* 0x000fe20000100800 */
[----:B--2---:R-:W-:Y:S02]  /*140d70*/  IMAD.MOV.U32 R10, RZ, RZ, R18 ;  /* 0x000000ffff0a7224 */ /* 0x004fe400078e0012 */
[----:B------:R-:W-:Y:S01]  /*140d80*/  IMAD.MOV.U32 R11, RZ, RZ, R19 ;  /* 0x000000ffff0b7224 */ /* 0x000fe200078e0013 */
[----:B------:R1:W-:Y:S04]  /*140d90*/  STL [R1+0x78f4], R15 ;  /* 0x0078f40f01007387 */ /* 0x0003e80000100800 */
[----:B------:R-:W2:Y:S04]  /*140da0*/  LDL.LU R13, [R1+0x7998] ;  /* 0x00799800010d7983 */ /* 0x000ea80000300800 */
[----:B------:R-:W2:Y:S04]  /*140db0*/  LDL.LU R24, [R1+0x799c] ;  /* 0x00799c0001187983 */ /* 0x000ea80000300800 */
[----:B------:R1:W-:Y:S04]  /*140dc0*/  LDGSTS.E [R8+0x1cd00], desc[UR30][R10.64], P4 ;  /* 0x1cd000000a087fae */ /* 0x0003e8000a1a101e */
[----:B------:R3:W-:Y:S04]  /*140dd0*/  STL [R1+0x78fc], R16 ;  /* 0x0078fc1001007387 */ /* 0x0007e80000100800 */
[----:B------:R-:W2:Y:S01]  /*140de0*/  LDL.LU R20, [R1+0x79a0] ;  /* 0x0079a00001147983 */ /* 0x000ea20000300800 */
[----:B-1----:R-:W-:-:S02]  /*140df0*/  IMAD.MOV.U32 R11, RZ, RZ, R15 ;  /* 0x000000ffff0b7224 */ /* 0x002fc400078e000f */
[----:B------:R-:W-:Y:S01]  /*140e00*/  IMAD.MOV.U32 R10, RZ, RZ, R14 ;  /* 0x000000ffff0a7224 */ /* 0x000fe200078e000e */
[----:B------:R-:W2:Y:S04]  /*140e10*/  LDL.LU R15, [R1+0x79bc] ;  /* 0x0079bc00010f7983 */ /* 0x000ea80000300800 */
[----:B------:R-:W2:Y:S04]  /*140e20*/  LDL.LU R14, [R1+0x79c0] ;  /* 0x0079c000010e7983 */ /* 0x000ea80000300800 */
[----:B------:R-:W2:Y:S04]  /*140e30*/  LDL.LU R134, [R1+0x758] ;  /* 0x0007580001867983 */ /* 0x000ea80000300800 */
[----:B------:R-:W2:Y:S04]  /*140e40*/  LDL.LU R135, [R1+0x75c] ;  /* 0x00075c0001877983 */ /* 0x000ea80000300800 */
[----:B------:R-:W2:Y:S04]  /*140e50*/  LDL.LU R23, [R1+0x79c4] ;  /* 0x0079c40001177983 */ /* 0x000ea80000300800 */
[----:B------:R-:W2:Y:S04]  /*140e60*/  LDL.LU R18, [R1+0x79c8] ;  /* 0x0079c80001127983 */ /* 0x000ea80000300800 */
[----:B------:R1:W-:Y:S01]  /*140e70*/  LDGSTS.E [R8+0x1ce00], desc[UR30][R10.64], P4 ;  /* 0x1ce000000a087fae */ /* 0x0003e2000a1a101e */
[----:B------:R-:W-:Y:S01]  /*140e80*/  ISETP.GT.AND P5, PT, R136, 0xa, PT ;  /* 0x0000000a8800780c */ /* 0x000fe20003fa4270 */
[----:B-1----:R-:W-:-:S02]  /*140e90*/  IMAD.MOV.U32 R10, RZ, RZ, R9 ;  /* 0x000000ffff0a7224 */ /* 0x002fc400078e0009 */
[----:B------:R-:W-:-:S05]  /*140ea0*/  IMAD.MOV.U32 R11, RZ, RZ, R16 ;  /* 0x000000ffff0b7224 */ /* 0x000fca00078e0010 */
[----:B------:R1:W-:Y:S01]  /*140eb0*/  LDGSTS.E [R8+0x1cf00], desc[UR30][R10.64], P4 ;  /* 0x1cf000000a087fae */ /* 0x0003e2000a1a101e */
[----:B---3--:R-:W-:Y:S02]  /*140ec0*/  IADD3 R22, P3, PT, R22, R138, RZ ;  /* 0x0000008a16167210 */ /* 0x008fe40007f7e0ff */
[----:B------:R-:W-:-:S03]  /*140ed0*/  ISETP.GT.AND P4, PT, R136, 0x6, PT ;  /* 0x000000068800780c */ /* 0x000fc60003f84270 */
[----:B----4-:R-:W-:Y:S01]  /*140ee0*/  IMAD.X R25, R25, 0x1, R2, P3 ;  /* 0x0000000119197824 */ /* 0x010fe200018e0602 */
[----:B------:R-:W-:Y:S01]  /*140ef0*/  STL [R1+0x7988], R22 ;  /* 0x0079881601007387 */ /* 0x000fe20000100800 */
[----:B------:R-:W-:-:S03]  /*140f00*/  SEL R9, RZ, 0x4, !P5 ;  /* 0x00000004ff097807 */ /* 0x000fc60006800000 */
[----:B------:R-:W3:Y:S01]  /*140f10*/  LDL.LU R16, [R1+0x79d0] ;  /* 0x0079d00001107983 */ /* 0x000ee20000300800 */
[----:B-1----:R-:W-:-:S03]  /*140f20*/  SEL R10, RZ, 0x4, !P4 ;  /* 0x00000004ff0a7807 */ /* 0x002fc60006000000 */
[----:B------:R-:W-:Y:S01]  /*140f30*/  STL [R1+0x7984], R25 ;  /* 0x0079841901007387 */ /* 0x000fe20000100800 */
[----:B------:R-:W-:Y:S02]  /*140f40*/  SEL R9, R9, RZ, !P0 ;  /* 0x000000ff09097207 */ /* 0x000fe40004000000 */
[----:B------:R-:W-:-:S05]  /*140f50*/  IADD3 R12, P3, PT, R12, R138, RZ ;  /* 0x0000008a0c0c7210 */ /* 0x000fca0007f7e0ff */
[----:B------:R-:W-:Y:S01]  /*140f60*/  IMAD.X R21, R21, 0x1, R2, P3 ;  /* 0x0000000115157824 */ /* 0x000fe200018e0602 */
[----:B------:R-:W-:Y:S01]  /*140f70*/  STL [R1+0x7990], R12 ;  /* 0x0079900c01007387 */ /* 0x000fe20000100800 */
[----:B--2---:R-:W-:-:S05]  /*140f80*/  IADD3 R13, P6, PT, R13, R138, RZ ;  /* 0x0000008a0d0d7210 */ /* 0x004fca0007fde0ff */
[----:B------:R-:W-:Y:S01]  /*140f90*/  IMAD.X R17, R17, 0x1, R2, P6 ;  /* 0x0000000111117824 */ /* 0x000fe200030e0602 */
[----:B------:R-:W-:Y:S04]  /*140fa0*/  STL [R1+0x7998], R13 ;  /* 0x0079980d01007387 */ /* 0x000fe80000100800 */
[----:B------:R-:W-:Y:S01]  /*140fb0*/  STL [R1+0x798c], R21 ;  /* 0x00798c1501007387 */ /* 0x000fe20000100800 */
[----:B------:R-:W-:-:S05]  /*140fc0*/  IADD3 R20, P4, PT, R20, R138, RZ ;  /* 0x0000008a14147210 */ /* 0x000fca0007f9e0ff */
[--C-:B------:R-:W-:Y:S01]  /*140fd0*/  IMAD.X R24, R24, 0x1, R2.reuse, P4 ;  /* 0x0000000118187824 */ /* 0x100fe200020e0602 */
[----:B------:R-:W-:Y:S01]  /*140fe0*/  STL [R1+0x79a0], R20 ;  /* 0x0079a01401007387 */ /* 0x000fe20000100800 */
[----:B------:R-:W-:Y:S01]  /*140ff0*/  IADD3 R14, P5, PT, R14, R138, RZ ;  /* 0x0000008a0e0e7210 */ /* 0x000fe20007fbe0ff */
[----:B------:R-:W-:Y:S04]  /*141000*/  HMMA.1688.F32.TF32 R28, R128, R134, R60 ;  /* 0x00000086801c723c */ /* 0x000fe8000008103c */
[----:B------:R-:W-:Y:S01]  /*141010*/  IMAD.X R15, R15, 0x1, R2, P5 ;  /* 0x000000010f0f7824 */ /* 0x000fe200028e0602 */
[----:B------:R-:W-:Y:S01]  /*141020*/  STL [R1+0x79c0], R14 ;  /* 0x0079c00e01007387 */ /* 0x000fe20000100800 */
[----:B------:R-:W-:-:S03]  /*141030*/  ISETP.NE.U32.AND P4, PT, R9, RZ, PT ;  /* 0x000000ff0900720c */ /* 0x000fc60003f85070 */
[----:B------:R-:W-:Y:S01]  /*141040*/  STL [R1+0x7994], R17 ;  /* 0x0079941101007387 */ /* 0x000fe20000100800 */
[----:B------:R-:W-:-:S03]  /*141050*/  IADD3 R18, P5, PT, R18, R138, RZ ;  /* 0x0000008a12127210 */ /* 0x000fc60007fbe0ff */
[----:B------:R-:W-:Y:S04]  /*141060*/  STL [R1+0x799c], R24 ;  /* 0x00799c1801007387 */ /* 0x000fe80000100800 */
[----:B------:R-:W2:Y:S04]  /*141070*/  LDL.LU R9, [R1+0x79cc] ;  /* 0x0079cc0001097983 */ /* 0x000ea80000300800 */
[----:B------:R-:W-:Y:S04]  /*141080*/  STL [R1+0x79bc], R15 ;  /* 0x0079bc0f01007387 */ /* 0x000fe80000100800 */
[----:B------:R1:W-:Y:S04]  /*141090*/  STL.64 [R1+0x3590], R28 ;  /* 0x0035901c01007387 */ /* 0x0003e80000100a00 */
[----:B------:R-:W-:Y:S04]  /*1410a0*/  STL.64 [R1+0x3598], R30 ;  /* 0x0035981e01007387 */ /* 0x000fe80000100a00 */
[----:B-1----:R-:W4:Y:S04]  /*1410b0*/  LDL.LU R28, [R1+0x79d4] ;  /* 0x0079d400011c7983 */ /* 0x002f280000300800 */
[----:B------:R-:W-:Y:S04]  /*1410c0*/  STL [R1+0x79c8], R18 ;  /* 0x0079c81201007387 */ /* 0x000fe80000100800 */
[----:B------:R-:W4:Y:S04]  /*1410d0*/  LDL.LU R19, [R1+0x79d8] ;  /* 0x0079d80001137983 */ /* 0x000f280000300800 */
[----:B------:R-:W4:Y:S04]  /*1410e0*/  LDL.LU R26, [R1+0x80f0] ;  /* 0x0080f000011a7983 */ /* 0x000f280000300800 */
[----:B------:R-:W4:Y:S01]  /*1410f0*/  LDL.LU R27, [R1+0x80e4] ;  /* 0x0080e400011b7983 */ /* 0x000f220000300800 */
[----:B------:R-:W-:Y:S01]  /*141100*/  SEL R10, R10, RZ, !P0 ;  /* 0x000000ff0a0a7207 */ /* 0x000fe20004000000 */
[----:B------:R-:W-:-:S03]  /*141110*/  IMAD.MOV.U32 R11, RZ, RZ, R25 ;  /* 0x000000ffff0b7224 */ /* 0x000fc600078e0019 */
[----:B------:R-:W-:Y:S01]  /*141120*/  ISETP.NE.U32.AND P3, PT, R10, RZ, PT ;  /* 0x000000ff0a00720c */ /* 0x000fe20003f65070 */
[----:B------:R-:W-:Y:S02]  /*141130*/  IMAD.MOV.U32 R10, RZ, RZ, R22 ;  /* 0x000000ffff0a7224 */ /* 0x000fe400078e0016 */
[----:B------:R-:W-:Y:S01]  /*141140*/  IMAD.X R23, R23, 0x1, R2, P5 ;  /* 0x0000000117177824 */ /* 0x000fe200028e0602 */
[----:B------:R-:W4:Y:S04]  /*141150*/  LDL.LU R22, [R1+0x80e8] ;  /* 0x0080e80001167983 */ /* 0x000f280000300800 */
[----:B------:R1:W-:Y:S01]  /*141160*/  LDGSTS.E [R8+0x1e800], desc[UR30][R10.64], P1 ;  /* 0x1e8000000a087fae */ /* 0x0003e200089a101e */
[----:B---3--:R-:W-:Y:S01]  /*141170*/  IADD3 R16, P5, PT, R16, R138, RZ ;  /* 0x0000008a10107210 */ /* 0x008fe20007fbe0ff */
[----:B-1----:R-:W-:-:S02]  /*141180*/  IMAD.MOV.U32 R10, RZ, RZ, R12 ;  /* 0x000000ffff0a7224 */ /* 0x002fc400078e000c */
[----:B------:R-:W-:Y:S01]  /*141190*/  IMAD.MOV.U32 R11, RZ, RZ, R21 ;  /* 0x000000ffff0b7224 */ /* 0x000fe200078e0015 */
[----:B------:R-:W3:Y:S04]  /*1411a0*/  LDL.LU R12, [R1+0x80e0] ;  /* 0x0080e000010c7983 */ /* 0x000ee80000300800 */
[----:B------:R1:W-:Y:S04]  /*1411b0*/  LDGSTS.E [R8+0x1e900], desc[UR30][R10.64], P1 ;  /* 0x1e9000000a087fae */ /* 0x0003e800089a101e */
[----:B------:R-:W-:Y:S01]  /*1411c0*/  STL [R1+0x79c4], R23 ;  /* 0x0079c41701007387 */ /* 0x000fe20000100800 */
[----:B-1----:R-:W-:-:S02]  /*1411d0*/  IMAD.MOV.U32 R10, RZ, RZ, R13 ;  /* 0x000000ffff0a7224 */ /* 0x002fc400078e000d */
[----:B------:R-:W-:Y:S01]  /*1411e0*/  IMAD.MOV.U32 R11, RZ, RZ, R17 ;  /* 0x000000ffff0b7224 */ /* 0x000fe200078e0011 */
[----:B------:R1:W-:Y:S04]  /*1411f0*/  STL [R1+0x79d0], R16 ;  /* 0x0079d01001007387 */ /* 0x0003e80000100800 */
[----:B------:R1:W-:Y:S04]  /*141200*/  LDGSTS.E [R8+0x1ea00], desc[UR30][R10.64], P1 ;  /* 0x1ea000000a087fae */ /* 0x0003e800089a101e */
[----:B------:R-:W3:Y:S04]  /*141210*/  LDL.LU R25, [R1+0x80dc] ;  /* 0x0080dc0001197983 */ /* 0x000ee80000300800 */
[----:B------:R-:W3:Y:S01]  /*141220*/  LDL.LU R21, [R1+0x80d4] ;  /* 0x0080d40001157983 */ /* 0x000ee20000300800 */
[----:B-1----:R-:W-:-:S03]  /*141230*/  IMAD.MOV.U32 R10, RZ, RZ, R20 ;  /* 0x000000ffff0a7224 */ /* 0x002fc600078e0014 */
[----:B------:R-:W3:Y:S01]  /*141240*/  LDL.LU R13, [R1+0x80d8] ;  /* 0x0080d800010d7983 */ /* 0x000ee20000300800 */
[----:B------:R-:W-:-:S03]  /*141250*/  IMAD.MOV.U32 R11, RZ, RZ, R24 ;  /* 0x000000ffff0b7224 */ /* 0x000fc600078e0018 */
[----:B------:R-:W3:Y:S04]  /*141260*/  LDL.LU R17, [R1+0x80d0] ;  /* 0x0080d00001117983 */ /* 0x000ee80000300800 */
        /* <DEDUP_REMOVED lines=9> */
[----:B------:R-:W-:Y:S01]  /*141300*/  STL [R1+0x79cc], R9 ;  /* 0x0079cc0901007387 */ /* 0x000fe20000100800 */
[----:B----4-:R-:W-:-:S05]  /*141310*/  IADD3 R19, P5, PT, R19, R138, RZ ;  /* 0x0000008a13137210 */ /* 0x010fca0007fbe0ff */
[----:B------:R1:W-:Y:S04]  /*141320*/  STL [R1+0x79d8], R19 ;  /* 0x0079d81301007387 */ /* 0x0003e80000100800 */
[----:B------:R-:W2:Y:S01]  /*141330*/  LDL.LU R15, [R1+0x80cc] ;  /* 0x0080cc00010f7983 */ /* 0x000ea20000300800 */
[----:B------:R-:W-:Y:S01]  /*141340*/  IMAD.X R28, R28, 0x1, R2, P5 ;  /* 0x000000011c1c7824 */ /* 0x000fe200028e0602 */
[----:B------:R-:W-:Y:S02]  /*141350*/  IADD3 R26, P5, PT, R26, R138, RZ ;  /* 0x0000008a1a1a7210 */ /* 0x000fe40007fbe0ff */
[----:B------:R-:W4:Y:S04]  /*141360*/  LDL.LU R24, [R1+0x80c4] ;  /* 0x0080c40001187983 */ /* 0x000f280000300800 */
[----:B------:R-:W4:Y:S01]  /*141370*/  LDL.LU R14, [R1+0x80c8] ;  /* 0x0080c800010e7983 */ /* 0x000f220000300800 */
[----:B------:R-:W-:-:S03]  /*141380*/  IMAD.MOV.U32 R11, RZ, RZ, R9 ;  /* 0x000000ffff0b7224 */ /* 0x000fc600078e0009 */
[----:B------:R-:W4:Y:S01]  /*141390*/  LDL.LU R20, [R1+0x80c0] ;  /* 0x0080c00001147983 */ /* 0x000f220000300800 */
[----:B------:R-:W-:-:S03]  /*1413a0*/  IMAD.X R27, R27, 0x1, R2, P5 ;  /* 0x000000011b1b7824 */ /* 0x000fc600028e0602 */
[----:B------:R-:W-:Y:S04]  /*1413b0*/  STL [R1+0x79d4], R28 ;  /* 0x0079d41c01007387 */ /* 0x000fe80000100800 */
[----:B------:R-:W-:Y:S04]  /*1413c0*/  STL [R1+0x80f0], R26 ;  /* 0x0080f01a01007387 */ /* 0x000fe80000100800 */
[----:B------:R-:W4:Y:S04]  /*1413d0*/  LDL.LU R16, [R1+0x80bc] ;  /* 0x0080bc0001107983 */ /* 0x000f280000300800 */
[----:B------:R-:W4:Y:S04]  /*1413e0*/  LDL.LU R23, [R1+0x80b4] ;  /* 0x0080b40001177983 */ /* 0x000f280000300800 */
[----:B------:R-:W4:Y:S04]  /*1413f0*/  LDL.LU R18, [R1+0x80b8] ;  /* 0x0080b80001127983 */ /* 0x000f280000300800 */
[----:B------:R1:W-:Y:S04]  /*141400*/  LDGSTS.E [R8+0x1ee00], desc[UR30][R10.64], P1 ;  /* 0x1ee000000a087fae */ /* 0x0003e800089a101e */
[----:B------:R-:W-:Y:S01]  /*141410*/  STL [R1+0x80e4], R27 ;  /* 0x0080e41b01007387 */ /* 0x000fe20000100800 */
[----:B-1----:R-:W-:-:S03]  /*141420*/  IMAD.MOV.U32 R10, RZ, RZ, R19 ;  /* 0x000000ffff0a7224 */ /* 0x002fc600078e0013 */
[----:B------:R-:W4:Y:S01]  /*141430*/  LDL.LU R19, [R1+0x80ac] ;  /* 0x0080ac0001137983 */ /* 0x000f220000300800 */
[----:B------:R-:W1:Y:S01]  /*141440*/  S2R R139, SR_TID.X ;  /* 0x00000000008b7919 */ /* 0x000e620000002100 */
[----:B------:R-:W-:Y:S01]  /*141450*/  IMAD.MOV.U32 R11, RZ, RZ, R28 ;  /* 0x000000ffff0b7224 */ /* 0x000fe200078e001c */
[----:B------:R-:W-:-:S04]  /*141460*/  IADD3 R22, P5, PT, R22, R138, RZ ;  /* 0x0000008a16167210 */ /* 0x000fc80007fbe0ff */
[----:B------:R1:W-:Y:S01]  /*141470*/  LDGSTS.E [R8+0x1ef00], desc[UR30][R10.64], P1 ;  /* 0x1ef000000a087fae */ /* 0x0003e200089a101e */
[-C--:B---3--:R-:W-:Y:S01]  /*141480*/  IADD3 R12, P1, PT, R12, R138.reuse, RZ ;  /* 0x0000008a0c0c7210 */ /* 0x088fe20007f3e0ff */
[--C-:B------:R-:W-:Y:S01]  /*141490*/  IMAD.X R25, R25, 0x1, R2.reuse, P5 ;  /* 0x0000000119197824 */ /* 0x100fe200028e0602 */
[----:B------:R-:W-:Y:S01]  /*1414a0*/  IADD3 R13, P5, PT, R13, R138, RZ ;  /* 0x0000008a0d0d7210 */ /* 0x000fe20007fbe0ff */
[----:B------:R3:W-:Y:S02]  /*1414b0*/  STL [R1+0x80e8], R22 ;  /* 0x0080e81601007387 */ /* 0x0007e40000100800 */
[----:B------:R-:W-:Y:S01]  /*1414c0*/  IMAD.X R21, R21, 0x1, R2, P1 ;  /* 0x0000000115157824 */ /* 0x000fe200008e0602 */
[----:B-1----:R-:W-:-:S05]  /*1414d0*/  LOP3.LUT R139, R139, 0x3f, RZ, 0xc0, !PT ;  /* 0x0000003f8b8b7812 */ /* 0x002fca00078ec0ff */
[----:B------:R-:W-:-:S05]  /*1414e0*/  IMAD.SHL.U32 R139, R139, 0x4, RZ ;  /* 0x000000048b8b7824 */ /* 0x000fca00078e00ff */
[----:B------:R-:W-:Y:S01]  /*1414f0*/  LOP3.LUT R9, R139, 0x40, RZ, 0x3c, !PT ;  /* 0x000000408b097812 */ /* 0x000fe200078e3cff */
[----:B------:R-:W-:Y:S02]  /*141500*/  IMAD.MOV.U32 R10, RZ, RZ, R26 ;  /* 0x000000ffff0a7224 */ /* 0x000fe400078e001a */
[----:B------:R-:W-:Y:S02]  /*141510*/  IMAD.MOV.U32 R11, RZ, RZ, R27 ;  /* 0x000000ffff0b7224 */ /* 0x000fe400078e001b */
[----:B------:R-:W-:Y:S01]  /*141520*/  VIADD R9, R9, UR8 ;  /* 0x0000000809097c36 */ /* 0x000fe20008000000 */
[----:B------:R1:W-:Y:S01]  /*141530*/  STL [R1+0x80e0], R12 ;  /* 0x0080e00c01007387 */ /* 0x0003e20000100800 */
[----:B------:R-:W-:-:S03]  /*141540*/  IADD3 R17, P1, PT, R17, R138, RZ ;  /* 0x0000008a11117210 */ /* 0x000fc60007f3e0ff */
[----:B------:R1:W-:Y:S04]  /*141550*/  LDGSTS.E [R9+0x1000], desc[UR30][R10.64], P2 ;  /* 0x010000000a097fae */ /* 0x0003e800091a101e */
[----:B------:R-:W-:Y:S04]  /*141560*/  STL [R1+0x80dc], R25 ;  /* 0x0080dc1901007387 */ /* 0x000fe80000100800 */
[----:B------:R-:W-:Y:S01]  /*141570*/  STL [R1+0x80d8], R13 ;  /* 0x0080d80d01007387 */ /* 0x000fe20000100800 */
[----:B-1----:R-:W-:Y:S02]  /*141580*/  IMAD.MOV.U32 R10, RZ, RZ, R22 ;  /* 0x000000ffff0a7224 */ /* 0x002fe400078e0016 */
[----:B------:R-:W-:Y:S01]  /*141590*/  IMAD.MOV.U32 R11, RZ, RZ, R25 ;  /* 0x000000ffff0b7224 */ /* 0x000fe200078e0019 */
[----:B------:R1:W-:Y:S04]  /*1415a0*/  STL [R1+0x80d4], R21 ;  /* 0x0080d41501007387 */ /* 0x0003e80000100800 */
[----:B---3--:R-:W3:Y:S04]  /*1415b0*/  LDL.LU R22, [R1+0x7fe4] ;  /* 0x007fe40001167983 */ /* 0x008ee80000300800 */
[----:B------:R1:W-:Y:S04]  /*1415c0*/  LDGSTS.E [R9+0x1100], desc[UR30][R10.64], P2 ;  /* 0x011000000a097fae */ /* 0x0003e800091a101e */
[----:B------:R-:W-:Y:S01]  /*1415d0*/  STL [R1+0x80d0], R17 ;  /* 0x0080d01101007387 */ /* 0x000fe20000100800 */
[----:B-1----:R-:W-:-:S02]  /*1415e0*/  IMAD.MOV.U32 R10, RZ, RZ, R12 ;  /* 0x000000ffff0a7224 */ /* 0x002fc400078e000c */
[----:B------:R-:W-:-:S05]  /*1415f0*/  IMAD.MOV.U32 R11, RZ, RZ, R21 ;  /* 0x000000ffff0b7224 */ /* 0x000fca00078e0015 */
[----:B------:R1:W-:Y:S02]  /*141600*/  LDGSTS.E [R9+0x1200], desc[UR30][R10.64], P2 ;  /* 0x012000000a097fae */ /* 0x0003e400091a101e */
[----:B-1----:R-:W-:Y:S02]  /*141610*/  IMAD.MOV.U32 R10, RZ, RZ, R13 ;  /* 0x000000ffff0a7224 */ /* 0x002fe400078e000d */
[----:B--2---:R-:W-:-:S05]  /*141620*/  IMAD.X R15, R15, 0x1, R2, P5 ;  /* 0x000000010f0f7824 */ /* 0x004fca00028e0602 */
[----:B------:R1:W-:Y:S04]  /*141630*/  STL [R1+0x80cc], R15 ;  /* 0x0080cc0f01007387 */ /* 0x0003e80000100800 */
[----:B------:R-:W2:Y:S01]  /*141640*/  LDL.LU R12, [R1+0x8070] ;  /* 0x00807000010c7983 */ /* 0x000ea20000300800 */
[-C--:B----4-:R-:W-:Y:S01]  /*141650*/  IADD3 R14, P5, PT, R14, R138.reuse, RZ ;  /* 0x0000008a0e0e7210 */ /* 0x090fe20007fbe0ff */
[--C-:B------:R-:W-:Y:S01]  /*141660*/  IMAD.X R24, R24, 0x1, R2.reuse, P1 ;  /* 0x0000000118187824 */ /* 0x100fe200008e0602 */
[----:B------:R-:W-:Y:S01]  /*141670*/  IADD3 R20, P1, PT, R20, R138, RZ ;  /* 0x0000008a14147210 */ /* 0x000fe20007f3e0ff */
[----:B------:R-:W-:Y:S02]  /*141680*/  IMAD.MOV.U32 R11, RZ, RZ, R15 ;  /* 0x000000ffff0b7224 */ /* 0x000fe400078e000f */
[----:B------:R-:W-:Y:S04]  /*141690*/  STL [R1+0x80c8], R14 ;  /* 0x0080c80e01007387 */ /* 0x000fe80000100800 */
[----:B------:R-:W-:Y:S04]  /*1416a0*/  STL [R1+0x80c4], R24 ;  /* 0x0080c41801007387 */ /* 0x000fe80000100800 */
[----:B------:R-:W4:Y:S01]  /*1416b0*/  LDL.LU R21, [R1+0x7fdc] ;  /* 0x007fdc0001157983 */ /* 0x000f220000300800 */
[----:B------:R-:W-:-:S03]  /*1416c0*/  IMAD.X R16, R16, 0x1, R2, P5 ;  /* 0x0000000110107824 */ /* 0x000fc600028e0602 */
[----:B------:R-:W4:Y:S01]  /*1416d0*/  LDL.LU R13, [R1+0x7fe8] ;  /* 0x007fe800010d7983 */ /* 0x000f220000300800 */
[----:B------:R-:W-:-:S03]  /*1416e0*/  IMAD.X R23, R23, 0x1, R2, P1 ;  /* 0x0000000117177824 */ /* 0x000fc600008e0602 */
[----:B------:R1:W-:Y:S01]  /*1416f0*/  LDGSTS.E [R9+0x1300], desc[UR30][R10.64], P2 ;  /* 0x013000000a097fae */ /* 0x0003e200091a101e */
[----:B------:R-:W-:-:S03]  /*141700*/  IADD3 R18, P5, PT, R18, R138, RZ ;  /* 0x0000008a12127210 */ /* 0x000fc60007fbe0ff */
[----:B------:R-:W-:Y:S04]  /*141710*/  STL [R1+0x80c0], R20 ;  /* 0x0080c01401007387 */ /* 0x000fe80000100800 */
[----:B-1----:R-:W4:Y:S01]  /*141720*/  LDL.LU R15, [R1+0x7fe0] ;  /* 0x007fe000010f7983 */ /* 0x002f220000300800 */
[----:B------:R-:W-:-:S03]  /*141730*/  IMAD.MOV.U32 R10, RZ, RZ, R17 ;  /* 0x000000ffff0a7224 */ /* 0x000fc600078e0011 */
[----:B------:R1:W-:Y:S01]  /*141740*/  STL [R1+0x80bc], R16 ;  /* 0x0080bc1001007387 */ /* 0x0003e20000100800 */
[----:B------:R-:W-:-:S03]  /*141750*/  IMAD.MOV.U32 R11, RZ, RZ, R24 ;  /* 0x000000ffff0b7224 */ /* 0x000fc600078e0018 */
[----:B------:R-:W4:Y:S01]  /*141760*/  LDL.LU R17, [R1+0x7fd4] ;  /* 0x007fd40001117983 */ /* 0x000f220000300800 */
[----:B------:R-:W-:-:S03]  /*141770*/  IMAD.X R19, R19, 0x1, R2, P5 ;  /* 0x0000000113137824 */ /* 0x000fc600028e0602 */
[----:B------:R-:W-:Y:S04]  /*141780*/  STL [R1+0x80b8], R18 ;  /* 0x0080b81201007387 */ /* 0x000fe80000100800 */
[----:B------:R-:W-:Y:S04]  /*141790*/  STL [R1+0x80b4], R23 ;  /* 0x0080b41701007387 */ /* 0x000fe80000100800 */
[----:B------:R-:W4:Y:S04]  /*1417a0*/  LDL.LU R29, [R1+0x7fcc] ;  /* 0x007fcc00011d7983 */ /* 0x000f280000300800 */
[----:B------:R1:W-:Y:S04]  /*1417b0*/  LDGSTS.E [R9+0x1400], desc[UR30][R10.64], P2 ;  /* 0x014000000a097fae */ /* 0x0003e800091a101e */
[----:B------:R-:W4:Y:S04]  /*1417c0*/  LDL.LU R25, [R1+0x7fd8] ;  /* 0x007fd80001197983 */ /* 0x000f280000300800 */
[----:B------:R3:W-:Y:S01]  /*1417d0*/  STL [R1+0x80ac], R19 ;  /* 0x0080ac1301007387 */ /* 0x0007e20000100800 */
[----:B-1----:R-:W-:-:S02]  /*1417e0*/  IMAD.MOV.U32 R11, RZ, RZ, R16 ;  /* 0x000000ffff0b7224 */ /* 0x002fc400078e0010 */
[----:B------:R-:W-:Y:S01]  /*1417f0*/  IMAD.MOV.U32 R10, RZ, RZ, R14 ;  /* 0x000000ffff0a7224 */ /* 0x000fe200078e000e */
[----:B------:R-:W4:Y:S04]  /*141800*/  LDL.LU R16, [R1+0x7fc4] ;  /* 0x007fc40001107983 */ /* 0x000f280000300800 */
[----:B------:R-:W4:Y:S04]  /*141810*/  LDL.LU R14, [R1+0x7fd0] ;  /* 0x007fd000010e7983 */ /* 0x000f280000300800 */
[----:B------:R-:W4:Y:S04]  /*141820*/  LDL.LU R134, [R1+0x748] ;  /* 0x0007480001867983 */ /* 0x000f280000300800 */
[----:B------:R-:W4:Y:S04]  /*141830*/  LDL.LU R135, [R1+0x74c] ;  /* 0x00074c0001877983 */ /* 0x000f280000300800 */
[----:B------:R1:W-:Y:S02]  /*141840*/  LDGSTS.E [R9+0x1500], desc[UR30][R10.64], P2 ;  /* 0x015000000a097fae */ /* 0x0003e400091a101e */
[----:B-1----:R-:W-:-:S02]  /*141850*/  IMAD.MOV.U32 R10, RZ, RZ, R20 ;  /* 0x000000ffff0a7224 */ /* 0x002fc400078e0014 */
[----:B------:R-:W-:-:S05]  /*141860*/  IMAD.MOV.U32 R11, RZ, RZ, R23 ;  /* 0x000000ffff0b7224 */ /* 0x000fca00078e0017 */
[----:B------:R1:W-:Y:S02]  /*141870*/  LDGSTS.E [R9+0x1600], desc[UR30][R10.64], P2 ;  /* 0x016000000a097fae */ /* 0x0003e400091a101e */
[----:B-1----:R-:W-:Y:S02]  /*141880*/  IMAD.MOV.U32 R11, RZ, RZ, R19 ;  /* 0x000000ffff0b7224 */ /* 0x002fe400078e0013 */
[----:B------:R-:W-:Y:S01]  /*141890*/  IMAD.MOV.U32 R10, RZ, RZ, R18 ;  /* 0x000000ffff0a7224 */ /* 0x000fe200078e0012 */
[----:B---3--:R-:W3:Y:S04]  /*1418a0*/  LDL.LU R19, [R1+0x7fbc] ;  /* 0x007fbc0001137983 */ /* 0x008ee80000300800 */
[----:B------:R-:W3:Y:S01]  /*1418b0*/  LDL.LU R18, [R1+0x7fc8] ;  /* 0x007fc80001127983 */ /* 0x000ee20000300800 */
[----:B------:R-:W-:-:S03]  /*1418c0*/  ISETP.GT.AND P5, PT, R136, 0x12, PT ;  /* 0x000000128800780c */ /* 0x000fc60003fa4270 */
[----:B------:R1:W-:Y:S01]  /*1418d0*/  LDGSTS.E [R9+0x1700], desc[UR30][R10.64], P2 ;  /* 0x017000000a097fae */ /* 0x0003e200091a101e */
[----:B------:R-:W-:-:S04]  /*1418e0*/  ISETP.GT.AND P2, PT, R136, 0xe, PT ;  /* 0x0000000e8800780c */ /* 0x000fc80003f44270 */
[----:B-1----:R-:W-:Y:S02]  /*1418f0*/  SEL R11, RZ, 0x4, !P2 ;  /* 0x00000004ff0b7807 */ /* 0x002fe40005000000 */
[----:B------:R-:W-:Y:S02]  /*141900*/  SEL R10, RZ, 0x4, !P5 ;  /* 0x00000004ff0a7807 */ /* 0x000fe40006800000 */
[----:B--2---:R-:W-:-:S05]  /*141910*/  IADD3 R12, P1, PT, R12, R138, RZ ;  /* 0x0000008a0c0c7210 */ /* 0x004fca0007f3e0ff */
[----:B------:R1:W-:Y:S04]  /*141920*/  STL [R1+0x8070], R12 ;  /* 0x0080700c01007387 */ /* 0x0003e80000100800 */
[----:B------:R-:W2:Y:S04]  /*141930*/  LDL.LU R24, [R1+0x7fb4] ;  /* 0x007fb40001187983 */ /* 0x000ea80000300800 */
[----:B------:R-:W2:Y:S01]  /*141940*/  LDL.LU R23, [R1+0x7fc0] ;  /* 0x007fc00001177983 */ /* 0x000ea20000300800 */
[----:B------:R-:W-:Y:S01]  /*141950*/  IMAD.X R22, R22, 0x1, R2, P1 ;  /* 0x0000000116167824 */ /* 0x000fe200008e0602 */
[----:B----4-:R-:W-:-:S04]  /*141960*/  IADD3 R13, P1, PT, R13, R138, RZ ;  /* 0x0000008a0d0d7210 */ /* 0x010fc80007f3e0ff */
[----:B------:R-:W-:Y:S01]  /*141970*/  STL [R1+0x7fe4], R22 ;  /* 0x007fe41601007387 */ /* 0x000fe20000100800 */
[----:B------:R-:W-:-:S03]  /*141980*/  IMAD.X R21, R21, 0x1, R2, P1 ;  /* 0x0000000115157824 */ /* 0x000fc600008e0602 */
[----:B------:R4:W-:Y:S01]  /*141990*/  STL [R1+0x7fe8], R13 ;  /* 0x007fe80d01007387 */ /* 0x0009e20000100800 */
[----:B------:R-:W-:-:S05]  /*1419a0*/  IADD3 R15, P6, PT, R15, R138, RZ ;  /* 0x0000008a0f0f7210 */ /* 0x000fca0007fde0ff */
[----:B------:R-:W-:Y:S01]  /*1419b0*/  STL [R1+0x7fe0], R15 ;  /* 0x007fe00f01007387 */ /* 0x000fe20000100800 */
[----:B------:R-:W-:-:S03]  /*1419c0*/  IMAD.X R17, R17, 0x1, R2, P6 ;  /* 0x0000000111117824 */ /* 0x000fc600030e0602 */
[----:B------:R-:W-:Y:S01]  /*1419d0*/  STL [R1+0x7fdc], R21 ;  /* 0x007fdc1501007387 */ /* 0x000fe20000100800 */
[----:B------:R-:W-:-:S05]  /*1419e0*/  IADD3 R25, P2, PT, R25, R138, RZ ;  /* 0x0000008a19197210 */ /* 0x000fca0007f5e0ff */
[--C-:B------:R-:W-:Y:S01]  /*1419f0*/  IMAD.X R29, R29, 0x1, R2.reuse, P2 ;  /* 0x000000011d1d7824 */ /* 0x100fe200010e0602 */
[----:B------:R-:W-:Y:S01]  /*141a00*/  STL [R1+0x7fd8], R25 ;  /* 0x007fd81901007387 */ /* 0x000fe20000100800 */
[-C--:B------:R-:W-:Y:S01]  /*141a10*/  IADD3 R14, P5, PT, R14, R138.reuse, RZ ;  /* 0x0000008a0e0e7210 */ /* 0x080fe20007fbe0ff */
[----:B------:R-:W-:Y:S04]  /*141a20*/  HMMA.1688.F32.TF32 R32, R128, R134, R64 ;  /* 0x000000868020723c */ /* 0x000fe80000081040 */
[----:B------:R-:W-:Y:S01]  /*141a30*/  IMAD.X R16, R16, 0x1, R2, P5 ;  /* 0x0000000110107824 */ /* 0x000fe200028e0602 */
[----:B------:R-:W-:Y:S04]  /*141a40*/  STL [R1+0x7fd0], R14 ;  /* 0x007fd00e01007387 */ /* 0x000fe80000100800 */
[----:B------:R1:W-:Y:S04]  /*141a50*/  STL [R1+0x7fd4], R17 ;  /* 0x007fd41101007387 */ /* 0x0003e80000100800 */
[----:B------:R-:W-:Y:S04]  /*141a60*/  STL [R1+0x7fcc], R29 ;  /* 0x007fcc1d01007387 */ /* 0x000fe80000100800 */
[----:B------:R-:W2:Y:S04]  /*141a70*/  LDL.LU R28, [R1+0x7fac] ;  /* 0x007fac00011c7983 */ /* 0x000ea80000300800 */
[----:B------:R1:W-:Y:S04]  /*141a80*/  STL [R1+0x7fc4], R16 ;  /* 0x007fc41001007387 */ /* 0x0003e80000100800 */
[----:B------:R-:W-:Y:S04]  /*141a90*/  STL.64 [R1+0x3570], R32 ;  /* 0x0035702001007387 */ /* 0x000fe80000100a00 */
[----:B------:R-:W-:Y:S04]  /*141aa0*/  STL.64 [R1+0x3578], R34 ;  /* 0x0035782201007387 */ /* 0x000fe80000100a00 */
[----:B------:R-:W2:Y:S01]  /*141ab0*/  LDL.LU R20, [R1+0x7fb8] ;  /* 0x007fb80001147983 */ /* 0x000ea20000300800 */
[----:B---3--:R-:W-:-:S05]  /*141ac0*/  IADD3 R18, P5, PT, R18, R138, RZ ;  /* 0x0000008a12127210 */ /* 0x008fca0007fbe0ff */
[----:B------:R3:W-:Y:S04]  /*141ad0*/  STL [R1+0x7fc8], R18 ;  /* 0x007fc81201007387 */ /* 0x0007e80000100800 */
[----:B------:R-:W3:Y:S01]  /*141ae0*/  LDL.LU R26, [R1+0x7f70] ;  /* 0x007f7000011a7983 */ /* 0x000ee20000300800 */
[----:B------:R-:W-:Y:S02]  /*141af0*/  SEL R11, R11, RZ, !P0 ;  /* 0x000000ff0b0b7207 */ /* 0x000fe40004000000 */
[----:B------:R-:W-:Y:S01]  /*141b00*/  SEL R10, R10, RZ, !P0 ;  /* 0x000000ff0a0a7207 */ /* 0x000fe20004000000 */
[----:B------:R-:W-:Y:S01]  /*141b10*/  IMAD.X R19, R19, 0x1, R2, P5 ;  /* 0x0000000113137824 */ /* 0x000fe200028e0602 */
[----:B------:R-:W-:Y:S01]  /*141b20*/  ISETP.NE.U32.AND P1, PT, R11, RZ, PT ;  /* 0x000000ff0b00720c */ /* 0x000fe20003f25070 */
[----:B------:R-:W-:Y:S01]  /*141b30*/  IMAD.MOV.U32 R11, RZ, RZ, R22 ;  /* 0x000000ffff0b7224 */ /* 0x000fe200078e0016 */
[----:B------:R-:W-:Y:S01]  /*141b40*/  ISETP.NE.U32.AND P2, PT, R10, RZ, PT ;  /* 0x000000ff0a00720c */ /* 0x000fe20003f45070 */
[----:B------:R-:W-:Y:S01]  /*141b50*/  IMAD.MOV.U32 R10, RZ, RZ, R12 ;  /* 0x000000ffff0a7224 */ /* 0x000fe200078e000c */
[----:B------:R-:W3:Y:S04]  /*141b60*/  LDL.LU R27, [R1+0x7ee4] ;  /* 0x007ee400011b7983 */ /* 0x000ee80000300800 */
[----:B-1----:R-:W3:Y:S04]  /*141b70*/  LDL.LU R12, [R1+0x7ee8] ;  /* 0x007ee800010c7983 */ /* 0x002ee80000300800 */
[----:B------:R1:W-:Y:S02]  /*141b80*/  LDGSTS.E [R9+0x3000], desc[UR30][R10.64], P3 ;  /* 0x030000000a097fae */ /* 0x0003e400099a101e */
[----:B-1----:R-:W-:-:S02]  /*141b90*/  IMAD.MOV.U32 R10, RZ, RZ, R13 ;  /* 0x000000ffff0a7224 */ /* 0x002fc400078e000d */
[----:B----4-:R-:W4:Y:S04]  /*141ba0*/  LDL.LU R13, [R1+0x7ee0] ;  /* 0x007ee000010d7983 */ /* 0x010f280000300800 */
[----:B------:R1:W-:Y:S01]  /*141bb0*/  STL [R1+0x7fbc], R19 ;  /* 0x007fbc1301007387 */ /* 0x0003e20000100800 */
[----:B------:R-:W-:-:S05]  /*141bc0*/  IMAD.MOV.U32 R11, RZ, RZ, R21 ;  /* 0x000000ffff0b7224 */ /* 0x000fca00078e0015 */
[----:B------:R1:W-:Y:S02]  /*141bd0*/  LDGSTS.E [R9+0x3100], desc[UR30][R10.64], P3 ;  /* 0x031000000a097fae */ /* 0x0003e400099a101e */
[----:B-1----:R-:W-:Y:S02]  /*141be0*/  IMAD.MOV.U32 R10, RZ, RZ, R15 ;  /* 0x000000ffff0a7224 */ /* 0x002fe400078e000f */
[----:B------:R-:W-:-:S05]  /*141bf0*/  IMAD.MOV.U32 R11, RZ, RZ, R17 ;  /* 0x000000ffff0b7224 */ /* 0x000fca00078e0011 */
[----:B------:R1:W-:Y:S01]  /*141c00*/  LDGSTS.E [R9+0x3200], desc[UR30][R10.64], P3 ;  /* 0x032000000a097fae */ /* 0x0003e200099a101e */
[----:B--2---:R-:W-:-:S05]  /*141c10*/  IADD3 R23, P5, PT, R23, R138, RZ ;  /* 0x0000008a17177210 */ /* 0x004fca0007fbe0ff */
[----:B------:R-:W-:Y:S04]  /*141c20*/  STL [R1+0x7fc0], R23 ;  /* 0x007fc01701007387 */ /* 0x000fe80000100800 */
[----:B------:R-:W2:Y:S01]  /*141c30*/  LDL.LU R22, [R1+0x7edc] ;  /* 0x007edc0001167983 */ /* 0x000ea20000300800 */
[----:B-1----:R-:W-:Y:S02]  /*141c40*/  IMAD.MOV.U32 R10, RZ, RZ, R25 ;  /* 0x000000ffff0a7224 */ /* 0x002fe400078e0019 */
[----:B------:R-:W-:Y:S01]  /*141c50*/  IMAD.MOV.U32 R11, RZ, RZ, R29 ;  /* 0x000000ffff0b7224 */ /* 0x000fe200078e001d */
[----:B------:R-:W2:Y:S01]  /*141c60*/  LDL.LU R17, [R1+0x7ed4] ;  /* 0x007ed40001117983 */ /* 0x000ea20000300800 */
[----:B------:R-:W-:-:S03]  /*141c70*/  IMAD.X R24, R24, 0x1, R2, P5 ;  /* 0x0000000118187824 */ /* 0x000fc600028e0602 */
[----:B------:R-:W2:Y:S04]  /*141c80*/  LDL.LU R21, [R1+0x7ed8] ;  /* 0x007ed80001157983 */ /* 0x000ea80000300800 */
[----:B------:R1:W-:Y:S04]  /*141c90*/  LDGSTS.E [R9+0x3300], desc[UR30][R10.64], P3 ;  /* 0x033000000a097fae */ /* 0x0003e800099a101e */
[----:B------:R-:W2:Y:S04]  /*141ca0*/  LDL.LU R15, [R1+0x7ed0] ;  /* 0x007ed000010f7983 */ /* 0x000ea80000300800 */
[----:B------:R3:W-:Y:S01]  /*141cb0*/  STL [R1+0x7fb4], R24 ;  /* 0x007fb41801007387 */ /* 0x0007e20000100800 */
        /* <DEDUP_REMOVED lines=9> */
[----:B------:R-:W-:-:S05]  /*141d50*/  IADD3 R20, P5, PT, R20, R138, RZ ;  /* 0x0000008a14147210 */ /* 0x000fca0007fbe0ff */
[----:B------:R1:W-:Y:S01]  /*141d60*/  STL [R1+0x7fb8], R20 ;  /* 0x007fb81401007387 */ /* 0x0003e20000100800 */
[----:B------:R-:W-:-:S03]  /*141d70*/  IMAD.X R28, R28, 0x1, R2, P5 ;  /* 0x000000011c1c7824 */ /* 0x000fc600028e0602 */
[----:B------:R-:W2:Y:S04]  /*141d80*/  LDL.LU R25, [R1+0x7ecc] ;  /* 0x007ecc0001197983 */ /* 0x000ea80000300800 */
[----:B------:R-:W2:Y:S04]  /*141d90*/  LDL.LU R16, [R1+0x7ec8] ;  /* 0x007ec80001107983 */ /* 0x000ea80000300800 */
[----:B------:R-:W2:Y:S01]  /*141da0*/  LDL.LU R14, [R1+0x7ec0] ;  /* 0x007ec000010e7983 */ /* 0x000ea20000300800 */
[----:B---3--:R-:W-:-:S03]  /*141db0*/  IADD3 R26, P5, PT, R26, R138, RZ ;  /* 0x0000008a1a1a7210 */ /* 0x008fc60007fbe0ff */
[----:B------:R-:W3:Y:S04]  /*141dc0*/  LDL.LU R18, [R1+0x7ec4] ;  /* 0x007ec40001127983 */ /* 0x000ee80000300800 */
[----:B------:R-:W-:Y:S04]  /*141dd0*/  STL [R1+0x7fac], R28 ;  /* 0x007fac1c01007387 */ /* 0x000fe80000100800 */
[----:B------:R-:W3:Y:S04]  /*141de0*/  LDL.LU R19, [R1+0x7eb8] ;  /* 0x007eb80001137983 */ /* 0x000ee80000300800 */
[----:B------:R-:W-:Y:S04]  /*141df0*/  STL [R1+0x7f70], R26 ;  /* 0x007f701a01007387 */ /* 0x000fe80000100800 */
[----:B------:R-:W3:Y:S01]  /*141e00*/  LDL.LU R24, [R1+0x7ebc] ;  /* 0x007ebc0001187983 */ /* 0x000ee20000300800 */
[----:B-1----:R-:W-:-:S03]  /*141e10*/  IMAD.MOV.U32 R10, RZ, RZ, R20 ;  /* 0x000000ffff0a7224 */ /* 0x002fc600078e0014 */
[----:B------:R-:W3:Y:S04]  /*141e20*/  LDL.LU R23, [R1+0x7eb4] ;  /* 0x007eb40001177983 */ /* 0x000ee80000300800 */
[----:B------:R-:W3:Y:S01]  /*141e30*/  LDL.LU R20, [R1+0x7eac] ;  /* 0x007eac0001147983 */ /* 0x000ee20000300800 */
[----:B------:R-:W-:Y:S02]  /*141e40*/  IMAD.MOV.U32 R11, RZ, RZ, R28 ;  /* 0x000000ffff0b7224 */ /* 0x000fe400078e001c */
[----:B------:R-:W-:Y:S01]  /*141e50*/  IMAD.X R27, R27, 0x1, R2, P5 ;  /* 0x000000011b1b7824 */ /* 0x000fe200028e0602 */
[-C--:B------:R-:W-:Y:S02]  /*141e60*/  IADD3 R12, P5, PT, R12, R138.reuse, RZ ;  /* 0x0000008a0c0c7210 */ /* 0x080fe40007fbe0ff */
[----:B------:R1:W-:Y:S01]  /*141e70*/  LDGSTS.E [R9+0x3700], desc[UR30][R10.64], P3 ;  /* 0x037000000a097fae */ /* 0x0003e200099a101e */
[----:B----4-:R-:W-:-:S03]  /*141e80*/  IADD3 R13, P3, PT, R13, R138, RZ ;  /* 0x0000008a0d0d7210 */ /* 0x010fc60007f7e0ff */
[----:B------:R-:W-:Y:S04]  /*141e90*/  STL [R1+0x7ee4], R27 ;  /* 0x007ee41b01007387 */ /* 0x000fe80000100800 */
[----:B------:R4:W-:Y:S01]  /*141ea0*/  STL [R1+0x7ee8], R12 ;  /* 0x007ee80c01007387 */ /* 0x0009e20000100800 */
[----:B-1----:R-:W-:Y:S02]  /*141eb0*/  IMAD.MOV.U32 R10, RZ, RZ, R26 ;  /* 0x000000ffff0a7224 */ /* 0x002fe400078e001a */
[----:B------:R-:W-:Y:S01]  /*141ec0*/  IMAD.MOV.U32 R11, RZ, RZ, R27 ;  /* 0x000000ffff0b7224 */ /* 0x000fe200078e001b */
[----:B------:R-:W-:Y:S04]  /*141ed0*/  STL [R1+0x7ee0], R13 ;  /* 0x007ee00d01007387 */ /* 0x000fe80000100800 */
[----:B------:R1:W-:Y:S02]  /*141ee0*/  LDGSTS.E [R9+0x5000], desc[UR30][R10.64], P4 ;  /* 0x050000000a097fae */ /* 0x0003e4000a1a101e */
[----:B-1----:R-:W-:-:S02]  /*141ef0*/  IMAD.MOV.U32 R10, RZ, RZ, R12 ;  /* 0x000000ffff0a7224 */ /* 0x002fc400078e000c */
[----:B--2---:R-:W-:-:S05]  /*141f00*/  IMAD.X R22, R22, 0x1, R2, P5 ;  /* 0x0000000116167824 */ /* 0x004fca00028e0602 */
[----:B------:R1:W-:Y:S04]  /*141f10*/  STL [R1+0x7edc], R22 ;  /* 0x007edc1601007387 */ /* 0x0003e80000100800 */
[----:B----4-:R-:W2:Y:S01]  /*141f20*/  LDL.LU R12, [R1+0x7e34] ;  /* 0x007e3400010c7983 */ /* 0x010ea20000300800 */
[----:B------:R-:W-:Y:S01]  /*141f30*/  IMAD.MOV.U32 R11, RZ, RZ, R22 ;  /* 0x000000ffff0b7224 */ /* 0x000fe200078e0016 */
[----:B------:R-:W-:Y:S01]  /*141f40*/  IADD3 R21, P5, PT, R21, R138, RZ ;  /* 0x0000008a15157210 */ /* 0x000fe20007fbe0ff */
[----:B------:R-:W-:-:S03]  /*141f50*/  IMAD.X R17, R17, 0x1, R2, P3 ;  /* 0x0000000111117824 */ /* 0x000fc600018e0602 */
[----:B------:R4:W-:Y:S01]  /*141f60*/  LDGSTS.E [R9+0x5100], desc[UR30][R10.64], P4 ;  /* 0x051000000a097fae */ /* 0x0009e2000a1a101e */
[----:B------:R-:W-:-:S03]  /*141f70*/  IADD3 R15, P3, PT, R15, R138, RZ ;  /* 0x0000008a0f0f7210 */ /* 0x000fc60007f7e0ff */
[----:B------:R-:W-:Y:S01]  /*141f80*/  STL [R1+0x7ed8], R21 ;  /* 0x007ed81501007387 */ /* 0x000fe20000100800 */
[----:B----4-:R-:W-:Y:S02]  /*141f90*/  IMAD.MOV.U32 R10, RZ, RZ, R13 ;  /* 0x000000ffff0a7224 */ /* 0x010fe400078e000d */
[----:B------:R-:W-:Y:S01]  /*141fa0*/  IMAD.MOV.U32 R11, RZ, RZ, R17 ;  /* 0x000000ffff0b7224 */ /* 0x000fe200078e0011 */
[----:B------:R4:W-:Y:S04]  /*141fb0*/  STL [R1+0x7ed4], R17 ;  /* 0x007ed41101007387 */ /* 0x0009e80000100800 */
[----:B------:R4:W-:Y:S04]  /*141fc0*/  LDGSTS.E [R9+0x5200], desc[UR30][R10.64], P4 ;  /* 0x052000000a097fae */ /* 0x0009e8000a1a101e */
[----:B-1----:R-:W2:Y:S04]  /*141fd0*/  LDL.LU R22, [R1+0x7e30] ;  /* 0x007e300001167983 */ /* 0x002ea80000300800 */
[----:B------:R-:W-:Y:S01]  /*141fe0*/  STL [R1+0x7ed0], R15 ;  /* 0x007ed00f01007387 */ /* 0x000fe20000100800 */
[----:B----4-:R-:W-:-:S02]  /*141ff0*/  IMAD.MOV.U32 R10, RZ, RZ, R21 ;  /* 0x000000ffff0a7224 */ /* 0x010fc400078e0015 */
[----:B------:R-:W-:Y:S01]  /*142000*/  IMAD.X R25, R25, 0x1, R2, P5 ;  /* 0x0000000119197824 */ /* 0x000fe200028e0602 */
[----:B------:R-:W-:-:S03]  /*142010*/  IADD3 R16, P5, PT, R16, R138, RZ ;  /* 0x0000008a10107210 */ /* 0x000fc60007fbe0ff */
[----:B------:R-:W-:Y:S01]  /*142020*/  IMAD.MOV.U32 R11, RZ, RZ, R25 ;  /* 0x000000ffff0b7224 */ /* 0x000fe200078e0019 */
[----:B------:R-:W-:Y:S04]  /*142030*/  STL [R1+0x7ecc], R25 ;  /* 0x007ecc1901007387 */ /* 0x000fe80000100800 */
[----:B------:R-:W4:Y:S01]  /*142040*/  LDL.LU R17, [R1+0x7e3c] ;  /* 0x007e3c0001117983 */ /* 0x000f220000300800 */
[--C-:B---3--:R-:W-:Y:S01]  /*142050*/  IMAD.X R18, R18, 0x1, R2.reuse, P3 ;  /* 0x0000000112127824 */ /* 0x108fe200018e0602 */
[-C--:B------:R-:W-:Y:S02]  /*142060*/  IADD3 R14, P3, PT, R14, R138.reuse, RZ ;  /* 0x0000008a0e0e7210 */ /* 0x080fe40007f7e0ff */
[----:B------:R-:W3:Y:S04]  /*142070*/  LDL.LU R13, [R1+0x7e44] ;  /* 0x007e4400010d7983 */ /* 0x000ee80000300800 */
[----:B------:R1:W-:Y:S04]  /*142080*/  LDGSTS.E [R9+0x5300], desc[UR30][R10.64], P4 ;  /* 0x053000000a097fae */ /* 0x0003e8000a1a101e */
[----:B------:R-:W-:Y:S04]  /*142090*/  STL [R1+0x7ec8], R16 ;  /* 0x007ec81001007387 */ /* 0x000fe80000100800 */
[----:B------:R1:W-:Y:S01]  /*1420a0*/  STL [R1+0x7ec4], R18 ;  /* 0x007ec41201007387 */ /* 0x0003e20000100800 */
[----:B------:R-:W-:Y:S01]  /*1420b0*/  IMAD.X R24, R24, 0x1, R2, P5 ;  /* 0x0000000118187824 */ /* 0x000fe200028e0602 */
[----:B------:R-:W-:Y:S01]  /*1420c0*/  IADD3 R19, P5, PT, R19, R138, RZ ;  /* 0x0000008a13137210 */ /* 0x000fe20007fbe0ff */
[----:B-1----:R-:W-:Y:S01]  /*1420d0*/  IMAD.MOV.U32 R10, RZ, RZ, R15 ;  /* 0x000000ffff0a7224 */ /* 0x002fe200078e000f */
[----:B------:R-:W3:Y:S01]  /*1420e0*/  LDL.LU R21, [R1+0x7e38] ;  /* 0x007e380001157983 */ /* 0x000ee20000300800 */
[----:B------:R-:W-:-:S02]  /*1420f0*/  IMAD.MOV.U32 R11, RZ, RZ, R18 ;  /* 0x000000ffff0b7224 */ /* 0x000fc400078e0012 */
[--C-:B------:R-:W-:Y:S01]  /*142100*/  IMAD.X R23, R23, 0x1, R2.reuse, P3 ;  /* 0x0000000117177824 */ /* 0x100fe200018e0602 */
[----:B------:R-:W-:Y:S01]  /*142110*/  STL [R1+0x7ec0], R14 ;  /* 0x007ec00e01007387 */ /* 0x000fe20000100800 */
[----:B------:R-:W-:-:S03]  /*142120*/  IMAD.X R20, R20, 0x1, R2, P5 ;  /* 0x0000000114147824 */ /* 0x000fc600028e0602 */
[----:B------:R1:W-:Y:S04]  /*142130*/  STL [R1+0x7ebc], R24 ;  /* 0x007ebc1801007387 */ /* 0x0003e80000100800 */
[----:B------:R-:W3:Y:S04]  /*142140*/  LDL.LU R18, [R1+0x7e40] ;  /* 0x007e400001127983 */ /* 0x000ee80000300800 */
[----:B------:R1:W-:Y:S04]  /*142150*/  LDGSTS.E [R9+0x5400], desc[UR30][R10.64], P4 ;  /* 0x054000000a097fae */ /* 0x0003e8000a1a101e */
[----:B------:R-:W-:Y:S04]  /*142160*/  STL [R1+0x7eb8], R19 ;  /* 0x007eb81301007387 */ /* 0x000fe80000100800 */
[----:B------:R1:W-:Y:S02]  /*142170*/  STL [R1+0x7eb4], R23 ;  /* 0x007eb41701007387 */ /* 0x0003e40000100800 */
[----:B-1----:R-:W-:-:S02]  /*142180*/  IMAD.MOV.U32 R10, RZ, RZ, R16 ;  /* 0x000000ffff0a7224 */ /* 0x002fc400078e0010 */
[----:B------:R-:W3:Y:S01]  /*142190*/  LDL.LU R15, [R1+0x7e4c] ;  /* 0x007e4c00010f7983 */ /* 0x000ee20000300800 */
[----:B------:R-:W-:-:S03]  /*1421a0*/  IMAD.MOV.U32 R11, RZ, RZ, R24 ;  /* 0x000000ffff0b7224 */ /* 0x000fc600078e0018 */
[----:B------:R-:W3:Y:S04]  /*1421b0*/  LDL.LU R16, [R1+0x7e48] ;  /* 0x007e480001107983 */ /* 0x000ee80000300800 */
[----:B------:R-:W3:Y:S04]  /*1421c0*/  LDL.LU R30, [R1+0x7e50] ;  /* 0x007e5000011e7983 */ /* 0x000ee80000300800 */
[----:B------:R1:W-:Y:S04]  /*1421d0*/  STL [R1+0x7eac], R20 ;  /* 0x007eac1401007387 */ /* 0x0003e80000100800 */
[----:B------:R1:W-:Y:S04]  /*1421e0*/  LDGSTS.E [R9+0x5500], desc[UR30][R10.64], P4 ;  /* 0x055000000a097fae */ /* 0x0003e8000a1a101e */
[----:B------:R-:W3:Y:S01]  /*1421f0*/  LDL.LU R24, [R1+0x7e54] ;  /* 0x007e540001187983 */ /* 0x000ee20000300800 */
[----:B-1----:R-:W-:-:S03]  /*142200*/  IMAD.MOV.U32 R10, RZ, RZ, R14 ;  /* 0x000000ffff0a7224 */ /* 0x002fc600078e000e */
[----:B------:R-:W3:Y:S04]  /*142210*/  LDL.LU R14, [R1+0x7e5c] ;  /* 0x007e5c00010e7983 */ /* 0x000ee80000300800 */
[----:B------:R-:W3:Y:S04]  /*142220*/  LDL.LU R134, [R1+0x738] ;  /* 0x0007380001867983 */ /* 0x000ee80000300800 */
[----:B------:R-:W3:Y:S01]  /*142230*/  LDL.LU R135, [R1+0x73c] ;  /* 0x00073c0001877983 */ /* 0x000ee20000300800 */
[----:B------:R-:W-:-:S03]  /*142240*/  IMAD.MOV.U32 R11, RZ, RZ, R23 ;  /* 0x000000ffff0b7224 */ /* 0x000fc600078e0017 */
[----:B------:R-:W3:Y:S04]  /*142250*/  LDL.LU R29, [R1+0x7e58] ;  /* 0x007e5800011d7983 */ /* 0x000ee80000300800 */
[----:B------:R1:W-:Y:S04]  /*142260*/  LDGSTS.E [R9+0x5600], desc[UR30][R10.64], P4 ;  /* 0x056000000a097fae */ /* 0x0003e8000a1a101e */
[----:B------:R-:W3:Y:S01]  /*142270*/  LDL.LU R23, [R1+0x7e60] ;  /* 0x007e600001177983 */ /* 0x000ee20000300800 */
[----:B-1----:R-:W-:Y:S01]  /*142280*/  IMAD.MOV.U32 R11, RZ, RZ, R20 ;  /* 0x000000ffff0b7224 */ /* 0x002fe200078e0014 */
[----:B--2---:R-:W-:-:S05]  /*142290*/  IADD3 R12, P3, PT, R12, R138, RZ ;  /* 0x0000008a0c0c7210 */ /* 0x004fca0007f7e0ff */
[----:B------:R1:W-:Y:S04]  /*1422a0*/  STL [R1+0x7e34], R12 ;  /* 0x007e340c01007387 */ /* 0x0003e80000100800 */
[----:B------:R-:W2:Y:S01]  /*1422b0*/  LDL.LU R20, [R1+0x7e64] ;  /* 0x007e640001147983 */ /* 0x000ea20000300800 */
[----:B------:R-:W-:Y:S01]  /*1422c0*/  IMAD.MOV.U32 R10, RZ, RZ, R19 ;  /* 0x000000ffff0a7224 */ /* 0x000fe200078e0013 */
[C---:B------:R-:W-:Y:S02]  /*1422d0*/  ISETP.GT.AND P5, PT, R136.reuse, 0x1a, PT ;  /* 0x0000001a8800780c */ /* 0x040fe40003fa4270 */
[----:B------:R-:W2:Y:S04]  /*1422e0*/  LDL.LU R28, [R1+0x7e68] ;  /* 0x007e6800011c7983 */ /* 0x000ea80000300800 */
[----:B------:R1:W-:Y:S01]  /*1422f0*/  LDGSTS.E [R9+0x5700], desc[UR30][R10.64], P4 ;  /* 0x057000000a097fae */ /* 0x0003e2000a1a101e */
[----:B------:R-:W-:Y:S01]  /*142300*/  ISETP.GT.AND P4, PT, R136, 0x16, PT ;  /* 0x000000168800780c */ /* 0x000fe20003f84270 */
[----:B------:R-:W-:-:S03]  /*142310*/  IMAD.X R22, R22, 0x1, R2, P3 ;  /* 0x0000000116167824 */ /* 0x000fc600018e0602 */
[----:B-1----:R-:W-:Y:S02]  /*142320*/  SEL R11, RZ, 0x4, !P4 ;  /* 0x00000004ff0b7807 */ /* 0x002fe40006000000 */
[----:B------:R-:W-:Y:S01]  /*142330*/  SEL R10, RZ, 0x4, !P5 ;  /* 0x00000004ff0a7807 */ /* 0x000fe20006800000 */
[----:B------:R-:W-:Y:S01]  /*142340*/  STL [R1+0x7e30], R22 ;  /* 0x007e301601007387 */ /* 0x000fe20000100800 */
[-C--:B----4-:R-:W-:Y:S02]  /*142350*/  IADD3 R17, P3, PT, R17, R138.reuse, RZ ;  /* 0x0000008a11117210 */ /* 0x090fe40007f7e0ff */
[----:B---3--:R-:W-:-:S03]  /*142360*/  IADD3 R13, P6, PT, R13, R138, RZ ;  /* 0x0000008a0d0d7210 */ /* 0x008fc60007fde0ff */
[----:B------:R1:W-:Y:S04]  /*142370*/  STL [R1+0x7e3c], R17 ;  /* 0x007e3c1101007387 */ /* 0x0003e80000100800 */
[----:B------:R-:W-:Y:S01]  /*142380*/  STL [R1+0x7e44], R13 ;  /* 0x007e440d01007387 */ /* 0x000fe20000100800 */
[----:B------:R-:W-:-:S05]  /*142390*/  IMAD.X R21, R21, 0x1, R2, P3 ;  /* 0x0000000115157824 */ /* 0x000fca00018e0602 */
[----:B------:R-:W-:Y:S01]  /*1423a0*/  STL [R1+0x7e38], R21 ;  /* 0x007e381501007387 */ /* 0x000fe20000100800 */
[----:B------:R-:W-:Y:S01]  /*1423b0*/  IMAD.X R18, R18, 0x1, R2, P6 ;  /* 0x0000000112127824 */ /* 0x000fe200030e0602 */
[----:B------:R-:W-:-:S05]  /*1423c0*/  IADD3 R15, P4, PT, R15, R138, RZ ;  /* 0x0000008a0f0f7210 */ /* 0x000fca0007f9e0ff */
[----:B------:R-:W-:Y:S01]  /*1423d0*/  IMAD.X R16, R16, 0x1, R2, P4 ;  /* 0x0000000110107824 */ /* 0x000fe200020e0602 */
[----:B------:R-:W-:Y:S01]  /*1423e0*/  STL [R1+0x7e4c], R15 ;  /* 0x007e4c0f01007387 */ /* 0x000fe20000100800 */
[----:B------:R-:W-:-:S05]  /*1423f0*/  IADD3 R24, P5, PT, R24, R138, RZ ;  /* 0x0000008a18187210 */ /* 0x000fca0007fbe0ff */
[----:B------:R-:W-:Y:S01]  /*142400*/  STL [R1+0x7e54], R24 ;  /* 0x007e541801007387 */ /* 0x000fe20000100800 */
[----:B------:R-:W-:Y:S03]  /*142410*/  HMMA.1688.F32.TF32 R32, R128, R134, R68 ;  /* 0x000000868020723c */ /* 0x000fe60000081044 */
[----:B------:R3:W-:Y:S01]  /*142420*/  STL [R1+0x7e40], R18 ;  /* 0x007e401201007387 */ /* 0x0007e20000100800 */
[----:B------:R-:W-:-:S03]  /*142430*/  IMAD.X R30, R30, 0x1, R2, P5 ;  /* 0x000000011e1e7824 */ /* 0x000fc600028e0602 */
[----:B------:R4:W-:Y:S04]  /*142440*/  STL [R1+0x7e48], R16 ;  /* 0x007e481001007387 */ /* 0x0009e80000100800 */
[----:B------:R-:W4:Y:S04]  /*142450*/  LDL.LU R19, [R1+0x7e6c] ;  /* 0x007e6c0001137983 */ /* 0x000f280000300800 */
[----:B------:R-:W-:Y:S04]  /*142460*/  STL [R1+0x7e50], R30 ;  /* 0x007e501e01007387 */ /* 0x000fe80000100800 */
[----:B------:R-:W-:Y:S04]  /*142470*/  STL.64 [R1+0x3540], R32 ;  /* 0x0035402001007387 */ /* 0x000fe80000100a00 */
[----:B------:R-:W-:Y:S04]  /*142480*/  STL.64 [R1+0x3548], R34 ;  /* 0x0035482201007387 */ /* 0x000fe80000100a00 */
[----:B------:R-:W4:Y:S01]  /*142490*/  LDL.LU R26, [R1+0x7d34] ;  /* 0x007d3400011a7983 */ /* 0x000f220000300800 */
[----:B------:R-:W-:-:S02]  /*1424a0*/  SEL R11, R11, RZ, !P0 ;  /* 0x000000ff0b0b7207 */ /* 0x000fc40004000000 */
[----:B------:R-:W-:Y:S02]  /*1424b0*/  SEL R10, R10, RZ, !P0 ;  /* 0x000000ff0a0a7207 */ /* 0x000fe40004000000 */
[----:B------:R-:W-:Y:S02]  /*1424c0*/  IADD3 R14, P5, PT, R14, R138, RZ ;  /* 0x0000008a0e0e7210 */ /* 0x000fe40007fbe0ff */
[----:B------:R-:W-:Y:S01]  /*1424d0*/  ISETP.NE.U32.AND P3, PT, R11, RZ, PT ;  /* 0x000000ff0b00720c */ /* 0x000fe20003f65070 */
[----:B------:R-:W-:Y:S01]  /*1424e0*/  IMAD.MOV.U32 R11, RZ, RZ, R22 ;  /* 0x000000ffff0b7224 */ /* 0x000fe200078e0016 */
[----:B------:R-:W-:Y:S01]  /*1424f0*/  ISETP.NE.U32.AND P4, PT, R10, RZ, PT ;  /* 0x000000ff0a00720c */ /* 0x000fe20003f85070 */
[----:B------:R-:W-:Y:S01]  /*142500*/  IMAD.MOV.U32 R10, RZ, RZ, R12 ;  /* 0x000000ffff0a7224 */ /* 0x000fe200078e000c */
[----:B------:R1:W-:Y:S01]  /*142510*/  STL [R1+0x7e5c], R14 ;  /* 0x007e5c0e01007387 */ /* 0x0003e20000100800 */
[----:B------:R-:W-:-:S03]  /*142520*/  IMAD.X R29, R29, 0x1, R2, P5 ;  /* 0x000000011d1d7824 */ /* 0x000fc600028e0602 */
[----:B------:R-:W4:Y:S04]  /*142530*/  LDL.LU R27, [R1+0x7d30] ;  /* 0x007d3000011b7983 */ /* 0x000f280000300800 */
[----:B------:R-:W4:Y:S04]  /*142540*/  LDL.LU R12, [R1+0x7d3c] ;  /* 0x007d3c00010c7983 */ /* 0x000f280000300800 */
[----:B------:R1:W-:Y:S02]  /*142550*/  LDGSTS.E [R9+0x7000], desc[UR30][R10.64], P1 ;  /* 0x070000000a097fae */ /* 0x0003e400089a101e */
[----:B-1----:R-:W-:-:S02]  /*142560*/  IMAD.MOV.U32 R10, RZ, RZ, R17 ;  /* 0x000000ffff0a7224 */ /* 0x002fc400078e0011 */
[----:B------:R-:W4:Y:S04]  /*142570*/  LDL.LU R17, [R1+0x7d44] ;  /* 0x007d440001117983 */ /* 0x000f280000300800 */
[----:B------:R-:W-:Y:S01]  /*142580*/  STL [R1+0x7e58], R29 ;  /* 0x007e581d01007387 */ /* 0x000fe20000100800 */
[----:B--2---:R-:W-:-:S05]  /*142590*/  IADD3 R20, P5, PT, R20, R138, RZ ;  /* 0x0000008a14147210 */ /* 0x004fca0007fbe0ff */
[----:B------:R1:W-:Y:S04]  /*1425a0*/  STL [R1+0x7e64], R20 ;  /* 0x007e641401007387 */ /* 0x0003e80000100800 */
[----:B------:R-:W2:Y:S01]  /*1425b0*/  LDL.LU R25, [R1+0x7d38] ;  /* 0x007d380001197983 */ /* 0x000ea20000300800 */
[----:B------:R-:W-:-:S05]  /*1425c0*/  IMAD.MOV.U32 R11, RZ, RZ, R21 ;  /* 0x000000ffff0b7224 */ /* 0x000fca00078e0015 */
[----:B------:R1:W-:Y:S01]  /*1425d0*/  LDGSTS.E [R9+0x7100], desc[UR30][R10.64], P1 ;  /* 0x071000000a097fae */ /* 0x0003e200089a101e */
[----:B------:R-:W-:Y:S02]  /*1425e0*/  IMAD.X R23, R23, 0x1, R2, P5 ;  /* 0x0000000117177824 */ /* 0x000fe400028e0602 */
[----:B-1----:R-:W-:Y:S02]  /*1425f0*/  IMAD.MOV.U32 R10, RZ, RZ, R13 ;  /* 0x000000ffff0a7224 */ /* 0x002fe400078e000d */
[----:B------:R-:W-:Y:S02]  /*142600*/  IMAD.MOV.U32 R11, RZ, RZ, R18 ;  /* 0x000000ffff0b7224 */ /* 0x000fe400078e0012 */
[----:B---3--:R-:W3:Y:S04]  /*142610*/  LDL.LU R18, [R1+0x7d40] ;  /* 0x007d400001127983 */ /* 0x008ee80000300800 */
[----:B------:R1:W-:Y:S04]  /*142620*/  LDGSTS.E [R9+0x7200], desc[UR30][R10.64], P1 ;  /* 0x072000000a097fae */ /* 0x0003e800089a101e */
[----:B------:R-:W3:Y:S04]  /*142630*/  LDL.LU R13, [R1+0x7d4c] ;  /* 0x007d4c00010d7983 */ /* 0x000ee80000300800 */
[----:B------:R-:W3:Y:S01]  /*142640*/  LDL.LU R21, [R1+0x7d54] ;  /* 0x007d540001157983 */ /* 0x000ee20000300800 */
[----:B-1----:R-:W-:-:S02]  /*142650*/  IMAD.MOV.U32 R10, RZ, RZ, R15 ;  /* 0x000000ffff0a7224 */ /* 0x002fc400078e000f */
[----:B------:R-:W-:Y:S01]  /*142660*/  IMAD.MOV.U32 R11, RZ, RZ, R16 ;  /* 0x000000ffff0b7224 */ /* 0x000fe200078e0010 */
[----:B------:R-:W3:Y:S04]  /*142670*/  LDL.LU R15, [R1+0x7d48] ;  /* 0x007d4800010f7983 */ /* 0x000ee80000300800 */
[----:B------:R1:W-:Y:S04]  /*142680*/  LDGSTS.E [R9+0x7300], desc[UR30][R10.64], P1 ;  /* 0x073000000a097fae */ /* 0x0003e800089a101e */
[----:B------:R4:W-:Y:S04]  /*142690*/  STL [R1+0x7e60], R23 ;  /* 0x007e601701007387 */ /* 0x0009e80000100800 */
[----:B----4-:R-:W4:Y:S01]  /*1426a0*/  LDL.LU R16, [R1+0x7d5c] ;  /* 0x007d5c0001107983 */ /* 0x010f220000300800 */
        /* <DEDUP_REMOVED lines=12> */
[----:B------:R-:W4:Y:S04]  /*142770*/  LDL.LU R22, [R1+0x7d64] ;  /* 0x007d640001167983 */ /* 0x000f280000300800 */
[----:B------:R-:W4:Y:S04]  /*142780*/  LDL.LU R24, [R1+0x7d50] ;  /* 0x007d500001187983 */ /* 0x000f280000300800 */
[----:B------:R-:W4:Y:S01]  /*142790*/  LDL.LU R14, [R1+0x7d6c] ;  /* 0x007d6c00010e7983 */ /* 0x000f220000300800 */
[----:B------:R-:W-:-:S03]  /*1427a0*/  IADD3 R26, P5, PT, R26, R138, RZ ;  /* 0x0000008a1a1a7210 */ /* 0x000fc60007fbe0ff */
[----:B------:R-:W-:Y:S04]  /*1427b0*/  STL [R1+0x7e68], R28 ;  /* 0x007e681c01007387 */ /* 0x000fe80000100800 */
[----:B------:R-:W-:Y:S04]  /*1427c0*/  STL [R1+0x7d34], R26 ;  /* 0x007d341a01007387 */ /* 0x000fe80000100800 */
[----:B------:R-:W4:Y:S01]  /*1427d0*/  LDL.LU R20, [R1+0x7d58] ;  /* 0x007d580001147983 */ /* 0x000f220000300800 */
[----:B-1----:R-:W-:-:S03]  /*1427e0*/  IMAD.MOV.U32 R10, RZ, RZ, R19 ;  /* 0x000000ffff0a7224 */ /* 0x002fc600078e0013 */
[----:B------:R-:W4:Y:S04]  /*1427f0*/  LDL.LU R23, [R1+0x7d60] ;  /* 0x007d600001177983 */ /* 0x000f280000300800 */
[----:B------:R-:W4:Y:S01]  /*142800*/  LDL.LU R19, [R1+0x7d68] ;  /* 0x007d680001137983 */ /* 0x000f220000300800 */
[----:B------:R-:W-:Y:S02]  /*142810*/  IMAD.MOV.U32 R11, RZ, RZ, R28 ;  /* 0x000000ffff0b7224 */ /* 0x000fe400078e001c */
[----:B------:R-:W-:Y:S01]  /*142820*/  IMAD.X R27, R27, 0x1, R2, P5 ;  /* 0x000000011b1b7824 */ /* 0x000fe200028e0602 */
[-C--:B------:R-:W-:Y:S02]  /*142830*/  IADD3 R12, P5, PT, R12, R138.reuse, RZ ;  /* 0x0000008a0c0c7210 */ /* 0x080fe40007fbe0ff */
[----:B------:R1:W-:Y:S04]  /*142840*/  LDGSTS.E [R9+0x7700], desc[UR30][R10.64], P1 ;  /* 0x077000000a097fae */ /* 0x0003e800089a101e */
[----:B------:R-:W-:Y:S04]  /*142850*/  STL [R1+0x7d30], R27 ;  /* 0x007d301b01007387 */ /* 0x000fe80000100800 */
[----:B------:R2:W-:Y:S01]  /*142860*/  STL [R1+0x7d3c], R12 ;  /* 0x007d3c0c01007387 */ /* 0x0005e20000100800 */
[----:B------:R-:W-:Y:S01]  /*142870*/  IADD3 R17, P1, PT, R17, R138, RZ ;  /* 0x0000008a11117210 */ /* 0x000fe20007f3e0ff */
[----:B-1----:R-:W-:-:S02]  /*142880*/  IMAD.MOV.U32 R10, RZ, RZ, R26 ;  /* 0x000000ffff0a7224 */ /* 0x002fc400078e001a */
[----:B------:R-:W-:Y:S02]  /*142890*/  IMAD.MOV.U32 R11, RZ, RZ, R27 ;  /* 0x000000ffff0b7224 */ /* 0x000fe400078e001b */
[----:B------:R1:W-:Y:S04]  /*1428a0*/  STL [R1+0x7d44], R17 ;  /* 0x007d441101007387 */ /* 0x0003e80000100800 */
[----:B------:R1:W-:Y:S02]  /*1428b0*/  LDGSTS.E [R9+0x9000], desc[UR30][R10.64], P2 ;  /* 0x090000000a097fae */ /* 0x0003e400091a101e */
[----:B-1----:R-:W-:Y:S02]  /*1428c0*/  IMAD.MOV.U32 R10, RZ, RZ, R12 ;  /* 0x000000ffff0a7224 */ /* 0x002fe400078e000c */
[----:B--2---:R-:W-:-:S05]  /*1428d0*/  IMAD.X R25, R25, 0x1, R2, P5 ;  /* 0x0000000119197824 */ /* 0x004fca00028e0602 */
[----:B------:R-:W-:Y:S04]  /*1428e0*/  STL [R1+0x7d38], R25 ;  /* 0x007d381901007387 */ /* 0x000fe80000100800 */
[----:B------:R-:W2:Y:S01]  /*1428f0*/  LDL.LU R12, [R1+0x6fe0] ;  /* 0x006fe000010c7983 */ /* 0x000ea20000300800 */
[----:B------:R-:W-:-:S05]  /*142900*/  IMAD.MOV.U32 R11, RZ, RZ, R25 ;  /* 0x000000ffff0b7224 */ /* 0x000fca00078e0019 */
[----:B------:R1:W-:Y:S01]  /*142910*/  LDGSTS.E [R9+0x9100], desc[UR30][R10.64], P2 ;  /* 0x091000000a097fae */ /* 0x0003e200091a101e */
[----:B---3--:R-:W-:Y:S01]  /*142920*/  IMAD.X R18, R18, 0x1, R2, P1 ;  /* 0x0000000112127824 */ /* 0x008fe200008e0602 */
[-C--:B------:R-:W-:Y:S01]  /*142930*/  IADD3 R13, P5, PT, R13, R138.reuse, RZ ;  /* 0x0000008a0d0d7210 */ /* 0x080fe20007fbe0ff */
[----:B-1----:R-:W-:Y:S01]  /*142940*/  IMAD.MOV.U32 R10, RZ, RZ, R17 ;  /* 0x000000ffff0a7224 */ /* 0x002fe200078e0011 */
[----:B------:R-:W-:Y:S01]  /*142950*/  IADD3 R21, P1, PT, R21, R138, RZ ;  /* 0x0000008a15157210 */ /* 0x000fe20007f3e0ff */
[----:B------:R-:W-:Y:S02]  /*142960*/  IMAD.MOV.U32 R11, RZ, RZ, R18 ;  /* 0x000000ffff0b7224 */ /* 0x000fe400078e0012 */
[----:B------:R-:W-:Y:S01]  /*142970*/  STL [R1+0x7d4c], R13 ;  /* 0x007d4c0d01007387 */ /* 0x000fe20000100800 */
[----:B------:R-:W-:-:S03]  /*142980*/  IMAD.X R15, R15, 0x1, R2, P5 ;  /* 0x000000010f0f7824 */ /* 0x000fc600028e0602 */
[----:B------:R1:W-:Y:S04]  /*142990*/  STL [R1+0x7d40], R18 ;  /* 0x007d401201007387 */ /* 0x0003e80000100800 */
[----:B------:R3:W-:Y:S04]  /*1429a0*/  LDGSTS.E [R9+0x9200], desc[UR30][R10.64], P2 ;  /* 0x092000000a097fae */ /* 0x0007e800091a101e */
[----:B------:R-:W-:Y:S01]  /*1429b0*/  STL [R1+0x7d54], R21 ;  /* 0x007d541501007387 */ /* 0x000fe20000100800 */
[----:B----4-:R-:W-:-:S03]  /*1429c0*/  IADD3 R16, P5, PT, R16, R138, RZ ;  /* 0x0000008a10107210 */ /* 0x010fc60007fbe0ff */
[----:B------:R4:W-:Y:S01]  /*1429d0*/  STL [R1+0x7d48], R15 ;  /* 0x007d480f01007387 */ /* 0x0009e20000100800 */
[----:B---3--:R-:W-:-:S03]  /*1429e0*/  IMAD.MOV.U32 R10, RZ, RZ, R13 ;  /* 0x000000ffff0a7224 */ /* 0x008fc600078e000d */
[----:B------:R3:W-:Y:S01]  /*1429f0*/  STL [R1+0x7d5c], R16 ;  /* 0x007d5c1001007387 */ /* 0x0007e20000100800 */
[----:B------:R-:W-:-:S05]  /*142a00*/  IMAD.MOV.U32 R11, RZ, RZ, R15 ;  /* 0x000000ffff0b7224 */ /* 0x000fca00078e000f */
[----:B------:R1:W-:Y:S02]  /*142a10*/  LDGSTS.E [R9+0x9300], desc[UR30][R10.64], P2 ;  /* 0x093000000a097fae */ /* 0x0003e400091a101e */
[----:B-1----:R-:W-:Y:S02]  /*142a20*/  IMAD.MOV.U32 R10, RZ, RZ, R21 ;  /* 0x000000ffff0a7224 */ /* 0x002fe400078e0015 */
[----:B------:R-:W-:Y:S01]  /*142a30*/  IMAD.X R24, R24, 0x1, R2, P1 ;  /* 0x0000000118187824 */ /* 0x000fe200008e0602 */
[----:B------:R-:W-:-:S04]  /*142a40*/  IADD3 R22, P1, PT, R22, R138, RZ ;  /* 0x0000008a16167210 */ /* 0x000fc80007f3e0ff */
[----:B------:R-:W-:Y:S01]  /*142a50*/  STL [R1+0x7d50], R24 ;  /* 0x007d501801007387 */ /* 0x000fe20000100800 */
[----:B------:R-:W-:-:S03]  /*142a60*/  IMAD.MOV.U32 R11, RZ, RZ, R24 ;  /* 0x000000ffff0b7224 */ /* 0x000fc600078e0018 */
[----:B------:R-:W2:Y:S04]  /*142a70*/  LDL.LU R17, [R1+0x6fdc] ;  /* 0x006fdc0001117983 */ /* 0x000ea80000300800 */
[----:B------:R-:W2:Y:S01]  /*142a80*/  LDL.LU R18, [R1+0x6fe8] ;  /* 0x006fe80001127983 */ /* 0x000ea20000300800 */
[----:B------:R-:W-:-:S03]  /*142a90*/  IMAD.X R20, R20, 0x1, R2, P5 ;  /* 0x0000000114147824 */ /* 0x000fc600028e0602 */
[----:B------:R-:W-:Y:S01]  /*142aa0*/  STL [R1+0x7d64], R22 ;  /* 0x007d641601007387 */ /* 0x000fe20000100800 */
[----:B------:R-:W-:Y:S01]  /*142ab0*/  IADD3 R14, P5, PT, R14, R138, RZ ;  /* 0x0000008a0e0e7210 */ /* 0x000fe20007fbe0ff */
[--C-:B------:R-:W-:Y:S02]  /*142ac0*/  IMAD.X R23, R23, 0x1, R2.reuse, P1 ;  /* 0x0000000117177824 */ /* 0x100fe400008e0602 */
[----:B------:R-:W2:Y:S04]  /*142ad0*/  LDL.LU R13, [R1+0x6ff0] ;  /* 0x006ff000010d7983 */ /* 0x000ea80000300800 */
[----:B----4-:R-:W4:Y:S01]  /*142ae0*/  LDL.LU R15, [R1+0x6ff8] ;  /* 0x006ff800010f7983 */ /* 0x010f220000300800 */
[----:B------:R-:W-:-:S03]  /*142af0*/  IMAD.X R19, R19, 0x1, R2, P5 ;  /* 0x0000000113137824 */ /* 0x000fc600028e0602 */
[----:B------:R1:W-:Y:S04]  /*142b00*/  STL [R1+0x7d58], R20 ;  /* 0x007d581401007387 */ /* 0x0003e80000100800 */
[----:B------:R-:W4:Y:S04]  /*142b10*/  LDL.LU R21, [R1+0x6fe4] ;  /* 0x006fe40001157983 */ /* 0x000f280000300800 */
[----:B------:R1:W-:Y:S04]  /*142b20*/  STL [R1+0x7d6c], R14 ;  /* 0x007d6c0e01007387 */ /* 0x0003e80000100800 */
[----:B------:R1:W-:Y:S04]  /*142b30*/  STL [R1+0x7d60], R23 ;  /* 0x007d601701007387 */ /* 0x0003e80000100800 */
[----:B------:R1:W-:Y:S04]  /*142b40*/  LDGSTS.E [R9+0x9400], desc[UR30][R10.64], P2 ;  /* 0x094000000a097fae */ /* 0x0003e800091a101e */
[----:B------:R-:W4:Y:S01]  /*142b50*/  LDL.LU R25, [R1+0x7000] ;  /* 0x0070000001197983 */ /* 0x000f220000300800 */
[----:B-1----:R-:W-:-:S02]  /*142b60*/  IMAD.MOV.U32 R10, RZ, RZ, R16 ;  /* 0x000000ffff0a7224 */ /* 0x002fc400078e0010 */
[----:B------:R-:W-:Y:S01]  /*142b70*/  IMAD.MOV.U32 R11, RZ, RZ, R20 ;  /* 0x000000ffff0b7224 */ /* 0x000fe200078e0014 */
[----:B---3--:R-:W3:Y:S04]  /*142b80*/  LDL.LU R16, [R1+0x6fec] ;  /* 0x006fec0001107983 */ /* 0x008ee80000300800 */
[----:B------:R-:W3:Y:S04]  /*142b90*/  LDL.LU R20, [R1+0x6ff4] ;  /* 0x006ff40001147983 */ /* 0x000ee80000300800 */
[----:B------:R1:W-:Y:S04]  /*142ba0*/  STL [R1+0x7d68], R19 ;  /* 0x007d681301007387 */ /* 0x0003e80000100800 */
[----:B------:R-:W3:Y:S04]  /*142bb0*/  LDL.LU R30, [R1+0x6ffc] ;  /* 0x006ffc00011e7983 */ /* 0x000ee80000300800 */
[----:B------:R-:W3:Y:S04]  /*142bc0*/  LDL.LU R28, [R1+0x7008] ;  /* 0x00700800011c7983 */ /* 0x000ee80000300800 */
[----:B------:R-:W3:Y:S04]  /*142bd0*/  LDL.LU R134, [R1+0x728] ;  /* 0x0007280001867983 */ /* 0x000ee80000300800 */
[----:B------:R-:W3:Y:S04]  /*142be0*/  LDL.LU R135, [R1+0x72c] ;  /* 0x00072c0001877983 */ /* 0x000ee80000300800 */
[----:B------:R1:W-:Y:S04]  /*142bf0*/  LDGSTS.E [R9+0x9500], desc[UR30][R10.64], P2 ;  /* 0x095000000a097fae */ /* 0x0003e800091a101e */
[----:B------:R-:W3:Y:S04]  /*142c00*/  LDL.LU R29, [R1+0x7004] ;  /* 0x00700400011d7983 */ /* 0x000ee80000300800 */
[----:B------:R-:W3:Y:S01]  /*142c10*/  LDL.LU R27, [R1+0x700c] ;  /* 0x00700c00011b7983 */ /* 0x000ee20000300800 */
[----:B-1----:R-:W-:-:S02]  /*142c20*/  IMAD.MOV.U32 R10, RZ, RZ, R22 ;  /* 0x000000ffff0a7224 */ /* 0x002fc400078e0016 */
[----:B------:R-:W-:-:S05]  /*142c30*/  IMAD.MOV.U32 R11, RZ, RZ, R23 ;  /* 0x000000ffff0b7224 */ /* 0x000fca00078e0017 */
[----:B------:R1:W-:Y:S01]  /*142c40*/  LDGSTS.E [R9+0x9600], desc[UR30][R10.64], P2 ;  /* 0x096000000a097fae */ /* 0x0003e200091a101e */
[----:B--2---:R-:W-:Y:S01]  /*142c50*/  IADD3 R12, P1, PT, R12, R138, RZ ;  /* 0x0000008a0c0c7210 */ /* 0x004fe20007f3e0ff */
[----:B-1----:R-:W-:-:S04]  /*142c60*/  IMAD.MOV.U32 R10, RZ, RZ, R14 ;  /* 0x000000ffff0a7224 */ /* 0x002fc800078e000e */
[----:B------:R1:W-:Y:S04]  /*142c70*/  STL [R1+0x6fe0], R12 ;  /* 0x006fe00c01007387 */ /* 0x0003e80000100800 */
[----:B------:R-:W2:Y:S01]  /*142c80*/  LDL.LU R14, [R1+0x7010] ;  /* 0x00701000010e7983 */ /* 0x000ea20000300800 */
[----:B------:R-:W-:Y:S01]  /*142c90*/  IMAD.MOV.U32 R11, RZ, RZ, R19 ;  /* 0x000000ffff0b7224 */ /* 0x000fe200078e0013 */
[C---:B------:R-:W-:Y:S02]  /*142ca0*/  ISETP.GT.AND P5, PT, R136.reuse, 0x22, PT ;  /* 0x000000228800780c */ /* 0x040fe40003fa4270 */
[----:B------:R-:W2:Y:S04]  /*142cb0*/  LDL.LU R24, [R1+0x7014] ;  /* 0x0070140001187983 */ /* 0x000ea80000300800 */
[----:B------:R1:W-:Y:S01]  /*142cc0*/  LDGSTS.E [R9+0x9700], desc[UR30][R10.64], P2 ;  /* 0x097000000a097fae */ /* 0x0003e200091a101e */
[----:B------:R-:W-:-:S03]  /*142cd0*/  ISETP.GT.AND P2, PT, R136, 0x1e, PT ;  /* 0x0000001e8800780c */ /* 0x000fc60003f44270 */
[----:B------:R-:W2:Y:S04]  /*142ce0*/  LDL.LU R23, [R1+0x7018] ;  /* 0x0070180001177983 */ /* 0x000ea80000300800 */
[----:B------:R-:W2:Y:S01]  /*142cf0*/  LDL.LU R19, [R1+0x70e0] ;  /* 0x0070e00001137983 */ /* 0x000ea20000300800 */
[----:B-1----:R-:W-:Y:S02]  /*142d00*/  SEL R11, RZ, 0x4, !P2 ;  /* 0x00000004ff0b7807 */ /* 0x002fe40005000000 */
[----:B------:R-:W-:-:S04]  /*142d10*/  SEL R10, RZ, 0x4, !P5 ;  /* 0x00000004ff0a7807 */ /* 0x000fc80006800000 */
[----:B------:R-:W-:Y:S02]  /*142d20*/  SEL R10, R10, RZ, !P0 ;  /* 0x000000ff0a0a7207 */ /* 0x000fe40004000000 */
[----:B------:R-:W-:Y:S01]  /*142d30*/  SEL R11, R11, RZ, !P0 ;  /* 0x000000ff0b0b7207 */ /* 0x000fe20004000000 */
[----:B------:R-:W-:Y:S01]  /*142d40*/  IMAD.X R17, R17, 0x1, R2, P1 ;  /* 0x0000000111117824 */ /* 0x000fe200008e0602 */
[----:B------:R-:W-:-:S04]  /*142d50*/  IADD3 R18, P1, PT, R18, R138, RZ ;  /* 0x0000008a12127210 */ /* 0x000fc80007f3e0ff */
[----:B------:R1:W-:Y:S01]  /*142d60*/  STL [R1+0x6fdc], R17 ;  /* 0x006fdc1101007387 */ /* 0x0003e20000100800 */
[-C--:B------:R-:W-:Y:S02]  /*142d70*/  IADD3 R13, P6, PT, R13, R138.reuse, RZ ;  /* 0x0000008a0d0d7210 */ /* 0x080fe40007fde0ff */
[----:B----4-:R-:W-:Y:S01]  /*142d80*/  IADD3 R15, P2, PT, R15, R138, RZ ;  /* 0x0000008a0f0f7210 */ /* 0x010fe20007f5e0ff */
[----:B------:R-:W-:Y:S01]  /*142d90*/  STL [R1+0x6fe8], R18 ;  /* 0x006fe81201007387 */ /* 0x000fe20000100800 */
[----:B------:R-:W-:-:S03]  /*142da0*/  IMAD.X R21, R21, 0x1, R2, P1 ;  /* 0x0000000115157824 */ /* 0x000fc600008e0602 */
[----:B------:R-:W-:Y:S04]  /*142db0*/  STL [R1+0x6ff0], R13 ;  /* 0x006ff00d01007387 */ /* 0x000fe80000100800 */
[----:B------:R4:W-:Y:S04]  /*142dc0*/  STL [R1+0x6fe4], R21 ;  /* 0x006fe41501007387 */ /* 0x0009e80000100800 */
[----:B------:R-:W-:Y:S01]  /*142dd0*/  STL [R1+0x6ff8], R15 ;  /* 0x006ff80f01007387 */ /* 0x000fe20000100800 */
[----:B------:R-:W-:-:S05]  /*142de0*/  IADD3 R25, P5, PT, R25, R138, RZ ;  /* 0x0000008a19197210 */ /* 0x000fca0007fbe0ff */
[----:B------:R-:W-:Y:S01]  /*142df0*/  STL [R1+0x7000], R25 ;  /* 0x0070001901007387 */ /* 0x000fe20000100800 */
[--C-:B---3--:R-:W-:Y:S02]  /*142e00*/  IMAD.X R16, R16, 0x1, R2.reuse, P6 ;  /* 0x0000000110107824 */ /* 0x108fe400030e0602 */
[----:B------:R-:W-:-:S03]  /*142e10*/  IMAD.X R20, R20, 0x1, R2, P2 ;  /* 0x0000000114147824 */ /* 0x000fc600010e0602 */
[----:B------:R3:W-:Y:S01]  /*142e20*/  STL [R1+0x6fec], R16 ;  /* 0x006fec1001007387 */ /* 0x0007e20000100800 */
[----:B------:R-:W-:Y:S01]  /*142e30*/  HMMA.1688.F32.TF32 R32, R128, R134, R72 ;  /* 0x000000868020723c */ /* 0x000fe20000081048 */
[----:B------:R-:W-:Y:S02]  /*142e40*/  IMAD.X R30, R30, 0x1, R2, P5 ;  /* 0x000000011e1e7824 */ /* 0x000fe400028e0602 */
[----:B------:R1:W-:Y:S01]  /*142e50*/  STL [R1+0x6ff4], R20 ;  /* 0x006ff41401007387 */ /* 0x0003e20000100800 */
[----:B------:R-:W-:-:S03]  /*142e60*/  IADD3 R28, P5, PT, R28, R138, RZ ;  /* 0x0000008a1c1c7210 */ /* 0x000fc60007fbe0ff */
[----:B------:R-:W-:Y:S01]  /*142e70*/  STL [R1+0x6ffc], R30 ;  /* 0x006ffc1e01007387 */ /* 0x000fe20000100800 */
[----:B------:R-:W-:Y:S01]  /*142e80*/  ISETP.NE.U32.AND P2, PT, R10, RZ, PT ;  /* 0x000000ff0a00720c */ /* 0x000fe20003f45070 */
[----:B------:R-:W-:-:S10]  /*142e90*/  IMAD.MOV.U32 R10, RZ, RZ, R12 ;  /* 0x000000ffff0a7224 */ /* 0x000fd400078e000c */
[----:B------:R-:W-:Y:S04]  /*142ea0*/  STL.64 [R1+0x34f0], R32 ;  /* 0x0034f02001007387 */ /* 0x000fe80000100a00 */
[----:B------:R-:W-:Y:S04]  /*142eb0*/  STL.64 [R1+0x34f8], R34 ;  /* 0x0034f82201007387 */ /* 0x000fe80000100a00 */
[----:B------:R-:W3:Y:S04]  /*142ec0*/  LDL.LU R26, [R1+0x70dc] ;  /* 0x0070dc00011a7983 */ /* 0x000ee80000300800 */
[----:B------:R-:W-:Y:S04]  /*142ed0*/  STL [R1+0x7008], R28 ;  /* 0x0070081c01007387 */ /* 0x000fe80000100800 */
[----:B------:R-:W3:Y:S01]  /*142ee0*/  LDL.LU R12, [R1+0x70e8] ;  /* 0x0070e800010c7983 */ /* 0x000ee20000300800 */
[----:B------:R-:W-:Y:S01]  /*142ef0*/  ISETP.NE.U32.AND P1, PT, R11, RZ, PT ;  /* 0x000000ff0b00720c */ /* 0x000fe20003f25070 */
[----:B------:R-:W-:-:S02]  /*142f00*/  IMAD.MOV.U32 R11, RZ, RZ, R17 ;  /* 0x000000ffff0b7224 */ /* 0x000fc400078e0011 */
[----:B------:R-:W-:Y:S01]  /*142f10*/  IMAD.X R29, R29, 0x1, R2, P5 ;  /* 0x000000011d1d7824 */ /* 0x000fe200028e0602 */
[----:B-1----:R-:W3:Y:S01]  /*142f20*/  LDL.LU R17, [R1+0x70f0] ;  /* 0x0070f00001117983 */ /* 0x002ee20000300800 */
[----:B--2---:R-:W-:-:S03]  /*142f30*/  IADD3 R14, P5, PT, R14, R138, RZ ;  /* 0x0000008a0e0e7210 */ /* 0x004fc60007fbe0ff */
[----:B------:R1:W-:Y:S04]  /*142f40*/  LDGSTS.E [R9+0xb000], desc[UR30][R10.64], P3 ;  /* 0x0b0000000a097fae */ /* 0x0003e800099a101e */
[----:B------:R-:W-:Y:S04]  /*142f50*/  STL [R1+0x7004], R29 ;  /* 0x0070041d01007387 */ /* 0x000fe80000100800 */
[----:B------:R2:W-:Y:S01]  /*142f60*/  STL [R1+0x7010], R14 ;  /* 0x0070100e01007387 */ /* 0x0005e20000100800 */
[----:B-1----:R-:W-:-:S03]  /*142f70*/  IMAD.MOV.U32 R11, RZ, RZ, R21 ;  /* 0x000000ffff0b7224 */ /* 0x002fc600078e0015 */
[----:B----4-:R-:W4:Y:S01]  /*142f80*/  LDL.LU R21, [R1+0x70e4] ;  /* 0x0070e40001157983 */ /* 0x010f220000300800 */
[----:B------:R-:W-:Y:S02]  /*142f90*/  IMAD.MOV.U32 R10, RZ, RZ, R18 ;  /* 0x000000ffff0a7224 */ /* 0x000fe400078e0012 */
[----:B------:R-:W-:Y:S01]  /*142fa0*/  IMAD.X R27, R27, 0x1, R2, P5 ;  /* 0x000000011b1b7824 */ /* 0x000fe200028e0602 */
[----:B------:R-:W4:Y:S04]  /*142fb0*/  LDL.LU R18, [R1+0x70ec] ;  /* 0x0070ec0001127983 */ /* 0x000f280000300800 */
[----:B------:R1:W-:Y:S02]  /*142fc0*/  LDGSTS.E [R9+0xb100], desc[UR30][R10.64], P3 ;  /* 0x0b1000000a097fae */ /* 0x0003e400099a101e */
[----:B-1----:R-:W-:-:S02]  /*142fd0*/  IMAD.MOV.U32 R10, RZ, RZ, R13 ;  /* 0x000000ffff0a7224 */ /* 0x002fc400078e000d */
[----:B------:R-:W-:Y:S01]  /*142fe0*/  IMAD.MOV.U32 R11, RZ, RZ, R16 ;  /* 0x000000ffff0b7224 */ /* 0x000fe200078e0010 */
[----:B------:R-:W4:Y:S04]  /*142ff0*/  LDL.LU R13, [R1+0x70f8] ;  /* 0x0070f800010d7983 */ /* 0x000f280000300800 */
[----:B------:R1:W-:Y:S01]  /*143000*/  LDGSTS.E [R9+0xb200], desc[UR30][R10.64], P3 ;  /* 0x0b2000000a097fae */ /* 0x0003e200099a101e */
[----:B------:R-:W-:-:S03]  /*143010*/  IADD3 R23, P5, PT, R23, R138, RZ ;  /* 0x0000008a17177210 */ /* 0x000fc60007fbe0ff */
[----:B---3--:R-:W3:Y:S01]  /*143020*/  LDL.LU R16, [R1+0x7100] ;  /* 0x0071000001107983 */ /* 0x008ee20000300800 */
[----:B-1----:R-:W-:Y:S02]  /*143030*/  IMAD.MOV.U32 R10, RZ, RZ, R15 ;  /* 0x000000ffff0a7224 */ /* 0x002fe400078e000f */
[----:B------:R-:W-:Y:S01]  /*143040*/  IMAD.MOV.U32 R11, RZ, RZ, R20 ;  /* 0x000000ffff0b7224 */ /* 0x000fe200078e0014 */
[----:B------:R-:W3:Y:S04]  /*143050*/  LDL.LU R15, [R1+0x70f4] ;  /* 0x0070f400010f7983 */ /* 0x000ee80000300800 */
[----:B------:R1:W-:Y:S01]  /*143060*/  LDGSTS.E [R9+0xb300], desc[UR30][R10.64], P3 ;  /* 0x0b3000000a097fae */ /* 0x0003e200099a101e */
[----:B------:R-:W-:-:S03]  /*143070*/  IMAD.X R24, R24, 0x1, R2, P5 ;  /* 0x0000000118187824 */ /* 0x000fc600028e0602 */
[----:B------:R-:W-:Y:S01]  /*143080*/  STL [R1+0x700c], R27 ;  /* 0x00700c1b01007387 */ /* 0x000fe20000100800 */
[----:B-1----:R-:W-:-:S03]  /*143090*/  IMAD.MOV.U32 R10, RZ, RZ, R25 ;  /* 0x000000ffff0a7224 */ /* 0x002fc600078e0019 */
[----:B------:R-:W3:Y:S01]  /*1430a0*/  LDL.LU R20, [R1+0x7108] ;  /* 0x0071080001147983 */ /* 0x000ee20000300800 */
[----:B------:R-:W-:-:S05]  /*1430b0*/  IMAD.MOV.U32 R11, RZ, RZ, R30 ;  /* 0x000000ffff0b7224 */ /* 0x000fca00078e001e */
[----:B------:R1:W-:Y:S01]  /*1430c0*/  LDGSTS.E [R9+0xb400], desc[UR30][R10.64], P3 ;  /* 0x0b4000000a097fae */ /* 0x0003e200099a101e */
[----:B------:R-:W-:-:S03]  /*1430d0*/  IADD3 R19, P5, PT, R19, R138, RZ ;  /* 0x0000008a13137210 */ /* 0x000fc60007fbe0ff */
[----:B------:R-:W-:Y:S04]  /*1430e0*/  STL [R1+0x7018], R23 ;  /* 0x0070181701007387 */ /* 0x000fe80000100800 */
[----:B------:R-:W3:Y:S01]  /*1430f0*/  LDL.LU R22, [R1+0x7110] ;  /* 0x0071100001167983 */ /* 0x000ee20000300800 */
[----:B-1----:R-:W-:-:S03]  /*143100*/  IMAD.MOV.U32 R10, RZ, RZ, R28 ;  /* 0x000000ffff0a7224 */ /* 0x002fc600078e001c */
[----:B------:R-:W3:Y:S01]  /*143110*/  LDL.LU R25, [R1+0x70fc] ;  /* 0x0070fc0001197983 */ /* 0x000ee20000300800 */
[----:B------:R-:W-:-:S05]  /*143120*/  IMAD.MOV.U32 R11, RZ, RZ, R29 ;  /* 0x000000ffff0b7224 */ /* 0x000fca00078e001d */
[----:B------:R1:W-:Y:S04]  /*143130*/  LDGSTS.E [R9+0xb500], desc[UR30][R10.64], P3 ;  /* 0x0b5000000a097fae */ /* 0x0003e800099a101e */
[----:B------:R2:W-:Y:S01]  /*143140*/  STL [R1+0x7014], R24 ;  /* 0x0070141801007387 */ /* 0x0005e20000100800 */
[----:B-1----:R-:W-:Y:S02]  /*143150*/  IMAD.MOV.U32 R10, RZ, RZ, R14 ;  /* 0x000000ffff0a7224 */ /* 0x002fe400078e000e */
[----:B------:R-:W-:Y:S01]  /*143160*/  IMAD.MOV.U32 R11, RZ, RZ, R27 ;  /* 0x000000ffff0b7224 */ /* 0x000fe200078e001b */
[----:B------:R1:W-:Y:S04]  /*143170*/  STL [R1+0x70e0], R19 ;  /* 0x0070e01301007387 */ /* 0x0003e80000100800 */
[----:B------:R1:W-:Y:S04]  /*143180*/  LDGSTS.E [R9+0xb600], desc[UR30][R10.64], P3 ;  /* 0x0b6000000a097fae */ /* 0x0003e800099a101e */
[----:B--2---:R-:W2:Y:S01]  /*143190*/  LDL.LU R14, [R1+0x7118] ;  /* 0x00711800010e7983 */ /* 0x004ea20000300800 */
[----:B-1----:R-:W-:-:S02]  /*1431a0*/  IMAD.MOV.U32 R11, RZ, RZ, R24 ;  /* 0x000000ffff0b7224 */ /* 0x002fc400078e0018 */
[----:B------:R-:W-:Y:S01]  /*1431b0*/  IMAD.MOV.U32 R10, RZ, RZ, R23 ;  /* 0x000000ffff0a7224 */ /* 0x000fe200078e0017 */
[----:B------:R-:W2:Y:S04]  /*1431c0*/  LDL.LU R24, [R1+0x7104] ;  /* 0x0071040001187983 */ /* 0x000ea80000300800 */
[----:B------:R1:W-:Y:S02]  /*1431d0*/  LDGSTS.E [R9+0xb700], desc[UR30][R10.64], P3 ;  /* 0x0b7000000a097fae */ /* 0x0003e400099a101e */
[----:B-1----:R-:W-:Y:S02]  /*1431e0*/  IMAD.MOV.U32 R10, RZ, RZ, R19 ;  /* 0x000000ffff0a7224 */ /* 0x002fe400078e0013 */
[----:B------:R-:W-:-:S05]  /*1431f0*/  IMAD.X R26, R26, 0x1, R2, P5 ;  /* 0x000000011a1a7824 */ /* 0x000fca00028e0602 */
[----:B------:R-:W-:Y:S01]  /*143200*/  STL [R1+0x70dc], R26 ;  /* 0x0070dc1a01007387 */ /* 0x000fe20000100800 */
[----:B------:R-:W-:-:S03]  /*143210*/  IADD3 R12, P5, PT, R12, R138, RZ ;  /* 0x0000008a0c0c7210 */ /* 0x000fc60007fbe0ff */
[----:B------:R-:W2:Y:S04]  /*143220*/  LDL.LU R23, [R1+0x710c] ;  /* 0x00710c0001177983 */ /* 0x000ea80000300800 */
[----:B------:R1:W-:Y:S04]  /*143230*/  STL [R1+0x70e8], R12 ;  /* 0x0070e80c01007387 */ /* 0x0003e80000100800 */
[----:B------:R-:W2:Y:S01]  /*143240*/  LDL.LU R19, [R1+0x7114] ;  /* 0x0071140001137983 */ /* 0x000ea20000300800 */
[----:B------:R-:W-:Y:S01]  /*143250*/  IADD3 R17, P3, PT, R17, R138, RZ ;  /* 0x0000008a11117210 */ /* 0x000fe20007f7e0ff */
[----:B------:R-:W-:-:S04]  /*143260*/  IMAD.MOV.U32 R11, RZ, RZ, R26 ;  /* 0x000000ffff0b7224 */ /* 0x000fc800078e001a */
[----:B------:R1:W-:Y:S04]  /*143270*/  STL [R1+0x70f0], R17 ;  /* 0x0070f01101007387 */ /* 0x0003e80000100800 */
[----:B------:R1:W-:Y:S01]  /*143280*/  LDGSTS.E [R9+0xd000], desc[UR30][R10.64], P4 ;  /* 0x0d0000000a097fae */ /* 0x0003e2000a1a101e */
[----:B----4-:R-:W-:-:S05]  /*143290*/  IMAD.X R21, R21, 0x1, R2, P5 ;  /* 0x0000000115157824 */ /* 0x010fca00028e0602 */
[----:B------:R4:W-:Y:S01]  /*1432a0*/  STL [R1+0x70e4], R21 ;  /* 0x0070e41501007387 */ /* 0x0009e20000100800 */
[----:B-1----:R-:W-:-:S03]  /*1432b0*/  IMAD.MOV.U32 R10, RZ, RZ, R12 ;  /* 0x000000ffff0a7224 */ /* 0x002fc600078e000c */
[----:B------:R-:W2:Y:S01]  /*1432c0*/  LDL.LU R12, [R1+0x71e0] ;  /* 0x0071e000010c7983 */ /* 0x000ea20000300800 */
[----:B------:R-:W-:Y:S02]  /*1432d0*/  IMAD.MOV.U32 R11, RZ, RZ, R21 ;  /* 0x000000ffff0b7224 */ /* 0x000fe400078e0015 */
[----:B------:R-:W-:-:S03]  /*1432e0*/  IMAD.X R18, R18, 0x1, R2, P3 ;  /* 0x0000000112127824 */ /* 0x000fc600018e0602 */
[----:B------:R1:W-:Y:S01]  /*1432f0*/  LDGSTS.E [R9+0xd100], desc[UR30][R10.64], P4 ;  /* 0x0d1000000a097fae */ /* 0x0003e2000a1a101e */
[-C--:B------:R-:W-:Y:S02]  /*143300*/  IADD3 R13, P5, PT, R13, R138.reuse, RZ ;  /* 0x0000008a0d0d7210 */ /* 0x080fe40007fbe0ff */
[----:B---3--:R-:W-:Y:S01]  /*143310*/  IADD3 R16, P3, PT, R16, R138, RZ ;  /* 0x0000008a10107210 */ /* 0x008fe20007f7e0ff */
[----:B-1----:R-:W-:Y:S02]  /*143320*/  IMAD.MOV.U32 R10, RZ, RZ, R17 ;  /* 0x000000ffff0a7224 */ /* 0x002fe400078e0011 */
[----:B------:R-:W-:Y:S01]  /*143330*/  STL [R1+0x70f8], R13 ;  /* 0x0070f80d01007387 */ /* 0x000fe20000100800 */
[----:B------:R-:W-:-:S03]  /*143340*/  IMAD.MOV.U32 R11, RZ, RZ, R18 ;  /* 0x000000ffff0b7224 */ /* 0x000fc600078e0012 */
[----:B------:R1:W-:Y:S01]  /*143350*/  STL [R1+0x70ec], R18 ;  /* 0x0070ec1201007387 */ /* 0x0003e20000100800 */
[----:B------:R-:W-:-:S03]  /*143360*/  IMAD.X R15, R15, 0x1, R2, P5 ;  /* 0x000000010f0f7824 */ /* 0x000fc600028e0602 */
[----:B------:R-:W-:Y:S04]  /*143370*/  STL [R1+0x7100], R16 ;  /* 0x0071001001007387 */ /* 0x000fe80000100800 */
[----:B------:R3:W-:Y:S04]  /*143380*/  STL [R1+0x70f4], R15 ;  /* 0x0070f40f01007387 */ /* 0x0007e80000100800 */
[----:B------:R1:W-:Y:S01]  /*143390*/  LDGSTS.E [R9+0xd200], desc[UR30][R10.64], P4 ;  /* 0x0d2000000a097fae */ /* 0x0003e2000a1a101e */
[----:B------:R-:W-:Y:S01]  /*1433a0*/  IADD3 R20, P5, PT, R20, R138, RZ ;  /* 0x0000008a14147210 */ /* 0x000fe20007fbe0ff */
[----:B-1----:R-:W-:-:S04]  /*1433b0*/  IMAD.MOV.U32 R10, RZ, RZ, R13 ;  /* 0x000000ffff0a7224 */ /* 0x002fc800078e000d */
[----:B------:R1:W-:Y:S01]  /*1433c0*/  STL [R1+0x7108], R20 ;  /* 0x0071081401007387 */ /* 0x0003e20000100800 */
[----:B------:R-:W-:-:S05]  /*1433d0*/  IMAD.MOV.U32 R11, RZ, RZ, R15 ;  /* 0x000000ffff0b7224 */ /* 0x000fca00078e000f */
[----:B------:R1:W-:Y:S01]  /*1433e0*/  LDGSTS.E [R9+0xd300], desc[UR30][R10.64], P4 ;  /* 0x0d3000000a097fae */ /* 0x0003e2000a1a101e */
[----:B------:R-:W-:Y:S01]  /*1433f0*/  IMAD.X R25, R25, 0x1, R2, P3 ;  /* 0x0000000119197824 */ /* 0x000fe200018e0602 */
[----:B------:R-:W-:-:S04]  /*143400*/  IADD3 R22, P3, PT, R22, R138, RZ ;  /* 0x0000008a16167210 */ /* 0x000fc80007f7e0ff */
[----:B------:R-:W-:Y:S04]  /*143410*/  STL [R1+0x70fc], R25 ;  /* 0x0070fc1901007387 */ /* 0x000fe80000100800 */
[----:B------:R-:W2:Y:S04]  /*143420*/  LDL.LU R17, [R1+0x71dc] ;  /* 0x0071dc0001117983 */ /* 0x000ea80000300800 */
[----:B----4-:R-:W4:Y:S01]  /*143430*/  LDL.LU R21, [R1+0x71e4] ;  /* 0x0071e40001157983 */ /* 0x010f220000300800 */
[----:B-1----:R-:W-:-:S03]  /*143440*/  IMAD.MOV.U32 R10, RZ, RZ, R16 ;  /* 0x000000ffff0a7224 */ /* 0x002fc600078e0010 */
[----:B------:R-:W-:Y:S01]  /*143450*/  STL [R1+0x7110], R22 ;  /* 0x0071101601007387 */ /* 0x000fe20000100800 */
[----:B------:R-:W-:-:S03]  /*143460*/  IMAD.MOV.U32 R11, RZ, RZ, R25 ;  /* 0x000000ffff0b7224 */ /* 0x000fc600078e0019 */
[----:B------:R-:W4:Y:S04]  /*143470*/  LDL.LU R18, [R1+0x71e8] ;  /* 0x0071e80001127983 */ /* 0x000f280000300800 */
[----:B------:R-:W4:Y:S04]  /*143480*/  LDL.LU R13, [R1+0x71f0] ;  /* 0x0071f000010d7983 */ /* 0x000f280000300800 */
[----:B---3--:R-:W3:Y:S04]  /*143490*/  LDL.LU R15, [R1+0x71f8] ;  /* 0x0071f800010f7983 */ /* 0x008ee80000300800 */
[----:B------:R-:W3:Y:S04]  /*1434a0*/  LDL.LU R26, [R1+0x7200] ;  /* 0x00720000011a7983 */ /* 0x000ee80000300800 */
[----:B------:R1:W-:Y:S01]  /*1434b0*/  LDGSTS.E [R9+0xd400], desc[UR30][R10.64], P4 ;  /* 0x0d4000000a097fae */ /* 0x0003e2000a1a101e */
[----:B--2---:R-:W-:Y:S01]  /*1434c0*/  IMAD.X R24, R24, 0x1, R2, P5 ;  /* 0x0000000118187824 */ /* 0x004fe200028e0602 */
[----:B------:R-:W-:-:S04]  /*1434d0*/  IADD3 R14, P5, PT, R14, R138, RZ ;  /* 0x0000008a0e0e7210 */ /* 0x000fc80007fbe0ff */
[----:B------:R-:W-:Y:S04]  /*1434e0*/  STL [R1+0x7104], R24 ;  /* 0x0071041801007387 */ /* 0x000fe80000100800 */
[----:B------:R-:W2:Y:S01]  /*1434f0*/  LDL.LU R16, [R1+0x71ec] ;  /* 0x0071ec0001107983 */ /* 0x000ea20000300800 */
[----:B-1----:R-:W-:-:S03]  /*143500*/  IMAD.MOV.U32 R10, RZ, RZ, R20 ;  /* 0x000000ffff0a7224 */ /* 0x002fc600078e0014 */
[----:B------:R1:W-:Y:S01]  /*143510*/  STL [R1+0x7118], R14 ;  /* 0x0071180e01007387 */ /* 0x0003e20000100800 */
[----:B------:R-:W-:-:S05]  /*143520*/  IMAD.MOV.U32 R11, RZ, RZ, R24 ;  /* 0x000000ffff0b7224 */ /* 0x000fca00078e0018 */
[----:B------:R1:W-:Y:S02]  /*143530*/  LDGSTS.E [R9+0xd500], desc[UR30][R10.64], P4 ;  /* 0x0d5000000a097fae */ /* 0x0003e4000a1a101e */
[----:B-1----:R-:W-:Y:S02]  /*143540*/  IMAD.MOV.U32 R10, RZ, RZ, R22 ;  /* 0x000000ffff0a7224 */ /* 0x002fe400078e0016 */
[----:B------:R-:W-:-:S05]  /*143550*/  IMAD.X R23, R23, 0x1, R2, P3 ;  /* 0x0000000117177824 */ /* 0x000fca00018e0602 */
[----:B------:R1:W-:Y:S01]  /*143560*/  STL [R1+0x710c], R23 ;  /* 0x00710c1701007387 */ /* 0x0003e20000100800 */
[----:B------:R-:W-:-:S03]  /*143570*/  IMAD.X R19, R19, 0x1, R2, P5 ;  /* 0x0000000113137824 */ /* 0x000fc600028e0602 */
[----:B------:R-:W2:Y:S04]  /*143580*/  LDL.LU R28, [R1+0x7208] ;  /* 0x00720800011c7983 */ /* 0x000ea80000300800 */
[----:B------:R-:W2:Y:S04]  /*143590*/  LDL.LU R20, [R1+0x71f4] ;  /* 0x0071f40001147983 */ /* 0x000ea80000300800 */
[----:B------:R-:W2:Y:S04]  /*1435a0*/  LDL.LU R30, [R1+0x71fc] ;  /* 0x0071fc00011e7983 */ /* 0x000ea80000300800 */
[----:B------:R1:W-:Y:S04]  /*1435b0*/  STL [R1+0x7114], R19 ;  /* 0x0071141301007387 */ /* 0x0003e80000100800 */
[----:B------:R-:W2:Y:S04]  /*1435c0*/  LDL.LU R134, [R1+0x718] ;  /* 0x0007180001867983 */ /* 0x000ea80000300800 */
[----:B------:R-:W2:Y:S01]  /*1435d0*/  LDL.LU R135, [R1+0x71c] ;  /* 0x00071c0001877983 */ /* 0x000ea20000300800 */
[----:B------:R-:W-:Y:S01]  /*1435e0*/  IMAD.MOV.U32 R11, RZ, RZ, R23 ;  /* 0x000000ffff0b7224 */ /* 0x000fe200078e0017 */
[----:B------:R-:W-:-:S02]  /*1435f0*/  IADD3 R12, P3, PT, R12, R138, RZ ;  /* 0x0000008a0c0c7210 */ /* 0x000fc40007f7e0ff */
[----:B------:R-:W2:Y:S04]  /*143600*/  LDL.LU R29, [R1+0x7204] ;  /* 0x00720400011d7983 */ /* 0x000ea80000300800 */
[----:B------:R1:W-:Y:S04]  /*143610*/  LDGSTS.E [R9+0xd600], desc[UR30][R10.64], P4 ;  /* 0x0d6000000a097fae */ /* 0x0003e8000a1a101e */
[----:B------:R-:W2:Y:S04]  /*143620*/  LDL.LU R27, [R1+0x720c] ;  /* 0x00720c00011b7983 */ /* 0x000ea80000300800 */
[----:B------:R2:W-:Y:S01]  /*143630*/  STL [R1+0x71e0], R12 ;  /* 0x0071e00c01007387 */ /* 0x0005e20000100800 */
[----:B-1----:R-:W-:-:S03]  /*143640*/  IMAD.MOV.U32 R10, RZ, RZ, R14 ;  /* 0x000000ffff0a7224 */ /* 0x002fc600078e000e */
        /* <DEDUP_REMOVED lines=10> */
[----:B------:R-:W-:Y:S01]  /*1436f0*/  SEL R10, R10, RZ, !P0 ;  /* 0x000000ff0a0a7207 */ /* 0x000fe20004000000 */
[----:B------:R-:W-:-:S05]  /*143700*/  IMAD.X R17, R17, 0x1, R2, P3 ;  /* 0x0000000111117824 */ /* 0x000fca00018e0602 */
[----:B------:R1:W-:Y:S01]  /*143710*/  STL [R1+0x71dc], R17 ;  /* 0x0071dc1101007387 */ /* 0x0003e20000100800 */
[-C--:B----4-:R-:W-:Y:S02]  /*143720*/  IADD3 R18, P3, PT, R18, R138.reuse, RZ ;  /* 0x0000008a12127210 */ /* 0x090fe40007f7e0ff */
[----:B------:R-:W-:-:S03]  /*143730*/  IADD3 R13, P6, PT, R13, R138, RZ ;  /* 0x0000008a0d0d7210 */ /* 0x000fc60007fde0ff */
[----:B------:R-:W-:Y:S01]  /*143740*/  IMAD.X R21, R21, 0x1, R2, P3 ;  /* 0x0000000115157824 */ /* 0x000fe200018e0602 */
[-C--:B---3--:R-:W-:Y:S01]  /*143750*/  IADD3 R15, P4, PT, R15, R138.reuse, RZ ;  /* 0x0000008a0f0f7210 */ /* 0x088fe20007f9e0ff */
[----:B------:R-:W-:Y:S01]  /*143760*/  STL [R1+0x71e8], R18 ;  /* 0x0071e81201007387 */ /* 0x000fe20000100800 */
[----:B------:R-:W-:-:S03]  /*143770*/  IADD3 R26, P5, PT, R26, R138, RZ ;  /* 0x0000008a1a1a7210 */ /* 0x000fc60007fbe0ff */
[----:B------:R-:W-:Y:S04]  /*143780*/  STL [R1+0x71f0], R13 ;  /* 0x0071f00d01007387 */ /* 0x000fe80000100800 */
[----:B------:R3:W-:Y:S04]  /*143790*/  STL [R1+0x71e4], R21 ;  /* 0x0071e41501007387 */ /* 0x0007e80000100800 */
[----:B------:R-:W-:Y:S01]  /*1437a0*/  STL [R1+0x71f8], R15 ;  /* 0x0071f80f01007387 */ /* 0x000fe20000100800 */
[----:B--2---:R-:W-:-:S03]  /*1437b0*/  IMAD.X R16, R16, 0x1, R2, P6 ;  /* 0x0000000110107824 */ /* 0x004fc600030e0602 */
[----:B------:R-:W-:Y:S04]  /*1437c0*/  STL [R1+0x7200], R26 ;  /* 0x0072001a01007387 */ /* 0x000fe80000100800 */
[----:B------:R2:W-:Y:S01]  /*1437d0*/  STL [R1+0x71ec], R16 ;  /* 0x0071ec1001007387 */ /* 0x0005e20000100800 */
[----:B------:R-:W-:-:S04]  /*1437e0*/  SEL R11, R11, RZ, !P0 ;  /* 0x000000ff0b0b7207 */ /* 0x000fc80004000000 */
[----:B------:R-:W-:Y:S01]  /*1437f0*/  ISETP.NE.U32.AND P3, PT, R11, RZ, PT ;  /* 0x000000ff0b00720c */ /* 0x000fe20003f65070 */
[----:B------:R-:W-:Y:S02]  /*143800*/  IMAD.MOV.U32 R11, RZ, RZ, R17 ;  /* 0x000000ffff0b7224 */ /* 0x000fe400078e0011 */
[--C-:B------:R-:W-:Y:S01]  /*143810*/  IMAD.X R20, R20, 0x1, R2.reuse, P4 ;  /* 0x0000000114147824 */ /* 0x100fe200020e0602 */
[----:B------:R-:W-:Y:S01]  /*143820*/  HMMA.1688.F32.TF32 R32, R128, R134, R76 ;  /* 0x000000868020723c */ /* 0x000fe2000008104c */
[----:B------:R-:W-:-:S03]  /*143830*/  IMAD.X R30, R30, 0x1, R2, P5 ;  /* 0x000000011e1e7824 */ /* 0x000fc600028e0602 */
[----:B------:R4:W-:Y:S01]  /*143840*/  STL [R1+0x71f4], R20 ;  /* 0x0071f41401007387 */ /* 0x0009e20000100800 */
[----:B------:R-:W-:-:S03]  /*143850*/  IADD3 R28, P5, PT, R28, R138, RZ ;  /* 0x0000008a1c1c7210 */ /* 0x000fc60007fbe0ff */
[----:B------:R-:W-:Y:S01]  /*143860*/  STL [R1+0x71fc], R30 ;  /* 0x0071fc1e01007387 */ /* 0x000fe20000100800 */
[----:B------:R-:W-:Y:S01]  /*143870*/  ISETP.NE.U32.AND P4, PT, R10, RZ, PT ;  /* 0x000000ff0a00720c */ /* 0x000fe20003f85070 */
[----:B------:R-:W-:Y:S02]  /*143880*/  IMAD.MOV.U32 R10, RZ, RZ, R12 ;  /* 0x000000ffff0a7224 */ /* 0x000fe400078e000c */
[----:B------:R-:W-:-:S03]  /*143890*/  IMAD.X R29, R29, 0x1, R2, P5 ;  /* 0x000000011d1d7824 */ /* 0x000fc600028e0602 */
[----:B------:R1:W-:Y:S04]  /*1438a0*/  LDGSTS.E [R9+0xf000], desc[UR30][R10.64], P1 ;  /* 0x0f0000000a097fae */ /* 0x0003e800089a101e */
[----:B------:R-:W-:Y:S04]  /*1438b0*/  STL.64 [R1+0x34c0], R32 ;  /* 0x0034c02001007387 */ /* 0x000fe80000100a00 */
[----:B------:R-:W-:Y:S04]  /*1438c0*/  STL.64 [R1+0x34c8], R34 ;  /* 0x0034c82201007387 */ /* 0x000fe80000100a00 */
[----:B------:R-:W4:Y:S04]  /*1438d0*/  LDL.LU R25, [R1+0x72dc] ;  /* 0x0072dc0001197983 */ /* 0x000f280000300800 */
[----:B------:R-:W-:Y:S04]  /*1438e0*/  STL [R1+0x7208], R28 ;  /* 0x0072081c01007387 */ /* 0x000fe80000100800 */
[----:B------:R-:W4:Y:S01]  /*1438f0*/  LDL.LU R12, [R1+0x72e8] ;  /* 0x0072e800010c7983 */ /* 0x000f220000300800 */
[----:B------:R-:W-:Y:S01]  /*143900*/  IADD3 R14, P5, PT, R14, R138, RZ ;  /* 0x0000008a0e0e7210 */ /* 0x000fe20007fbe0ff */
[----:B-1----:R-:W-:-:S02]  /*143910*/  IMAD.MOV.U32 R11, RZ, RZ, R21 ;  /* 0x000000ffff0b7224 */ /* 0x002fc400078e0015 */
[----:B------:R-:W4:Y:S04]  /*143920*/  LDL.LU R17, [R1+0x72f0] ;  /* 0x0072f00001117983 */ /* 0x000f280000300800 */
[----:B------:R-:W-:Y:S04]  /*143930*/  STL [R1+0x7204], R29 ;  /* 0x0072041d01007387 */ /* 0x000fe80000100800 */
[----:B------:R1:W-:Y:S04]  /*143940*/  STL [R1+0x7210], R14 ;  /* 0x0072100e01007387 */ /* 0x0003e80000100800 */
[----:B---3--:R-:W3:Y:S01]  /*143950*/  LDL.LU R21, [R1+0x72e4] ;  /* 0x0072e40001157983 */ /* 0x008ee20000300800 */
[----:B------:R-:W-:-:S02]  /*143960*/  IMAD.MOV.U32 R10, RZ, RZ, R18 ;  /* 0x000000ffff0a7224 */ /* 0x000fc400078e0012 */
[----:B------:R-:W-:Y:S01]  /*143970*/  IMAD.X R27, R27, 0x1, R2, P5 ;  /* 0x000000011b1b7824 */ /* 0x000fe200028e0602 */
[----:B------:R-:W3:Y:S04]  /*143980*/  LDL.LU R18, [R1+0x72ec] ;  /* 0x0072ec0001127983 */ /* 0x000ee80000300800 */
[----:B------:R1:W-:Y:S02]  /*143990*/  LDGSTS.E [R9+0xf100], desc[UR30][R10.64], P1 ;  /* 0x0f1000000a097fae */ /* 0x0003e400089a101e */
[----:B-1----:R-:W-:Y:S02]  /*1439a0*/  IMAD.MOV.U32 R10, RZ, RZ, R13 ;  /* 0x000000ffff0a7224 */ /* 0x002fe400078e000d */
[----:B------:R-:W-:Y:S01]  /*1439b0*/  IMAD.MOV.U32 R11, RZ, RZ, R16 ;  /* 0x000000ffff0b7224 */ /* 0x000fe200078e0010 */
[----:B------:R-:W3:Y:S04]  /*1439c0*/  LDL.LU R13, [R1+0x72f8] ;  /* 0x0072f800010d7983 */ /* 0x000ee80000300800 */
[----:B------:R1:W-:Y:S01]  /*1439d0*/  LDGSTS.E [R9+0xf200], desc[UR30][R10.64], P1 ;  /* 0x0f2000000a097fae */ /* 0x0003e200089a101e */
[----:B------:R-:W-:-:S03]  /*1439e0*/  IADD3 R23, P5, PT, R23, R138, RZ ;  /* 0x0000008a17177210 */ /* 0x000fc60007fbe0ff */
[----:B--2---:R-:W2:Y:S01]  /*1439f0*/  LDL.LU R16, [R1+0x7300] ;  /* 0x0073000001107983 */ /* 0x004ea20000300800 */
[----:B-1----:R-:W-:Y:S02]  /*143a00*/  IMAD.MOV.U32 R10, RZ, RZ, R15 ;  /* 0x000000ffff0a7224 */ /* 0x002fe400078e000f */
[----:B------:R-:W-:Y:S01]  /*143a10*/  IMAD.MOV.U32 R11, RZ, RZ, R20 ;  /* 0x000000ffff0b7224 */ /* 0x000fe200078e0014 */
[----:B------:R-:W2:Y:S04]  /*143a20*/  LDL.LU R15, [R1+0x72f4] ;  /* 0x0072f400010f7983 */ /* 0x000ea80000300800 */
[----:B------:R1:W-:Y:S01]  /*143a30*/  LDGSTS.E [R9+0xf300], desc[UR30][R10.64], P1 ;  /* 0x0f3000000a097fae */ /* 0x0003e200089a101e */
[----:B------:R-:W-:-:S03]  /*143a40*/  IMAD.X R24, R24, 0x1, R2, P5 ;  /* 0x0000000118187824 */ /* 0x000fc600028e0602 */
[----:B------:R-:W-:Y:S01]  /*143a50*/  STL [R1+0x720c], R27 ;  /* 0x00720c1b01007387 */ /* 0x000fe20000100800 */
[----:B-1----:R-:W-:-:S03]  /*143a60*/  IMAD.MOV.U32 R10, RZ, RZ, R26 ;  /* 0x000000ffff0a7224 */ /* 0x002fc600078e001a */
[----:B----4-:R-:W4:Y:S01]  /*143a70*/  LDL.LU R20, [R1+0x7308] ;  /* 0x0073080001147983 */ /* 0x010f220000300800 */
[----:B------:R-:W-:-:S05]  /*143a80*/  IMAD.MOV.U32 R11, RZ, RZ, R30 ;  /* 0x000000ffff0b7224 */ /* 0x000fca00078e001e */
[----:B------:R1:W-:Y:S01]  /*143a90*/  LDGSTS.E [R9+0xf400], desc[UR30][R10.64], P1 ;  /* 0x0f4000000a097fae */ /* 0x0003e200089a101e */
[----:B------:R-:W-:-:S03]  /*143aa0*/  IADD3 R19, P5, PT, R19, R138, RZ ;  /* 0x0000008a13137210 */ /* 0x000fc60007fbe0ff */
[----:B------:R-:W-:Y:S04]  /*143ab0*/  STL [R1+0x7218], R23 ;  /* 0x0072181701007387 */ /* 0x000fe80000100800 */
[----:B------:R-:W4:Y:S01]  /*143ac0*/  LDL.LU R22, [R1+0x7310] ;  /* 0x0073100001167983 */ /* 0x000f220000300800 */
[----:B-1----:R-:W-:-:S03]  /*143ad0*/  IMAD.MOV.U32 R10, RZ, RZ, R28 ;  /* 0x000000ffff0a7224 */ /* 0x002fc600078e001c */
[----:B------:R-:W4:Y:S01]  /*143ae0*/  LDL.LU R26, [R1+0x72fc] ;  /* 0x0072fc00011a7983 */ /* 0x000f220000300800 */
[----:B------:R-:W-:-:S05]  /*143af0*/  IMAD.MOV.U32 R11, RZ, RZ, R29 ;  /* 0x000000ffff0b7224 */ /* 0x000fca00078e001d */
[----:B------:R1:W-:Y:S04]  /*143b00*/  LDGSTS.E [R9+0xf500], desc[UR30][R10.64], P1 ;  /* 0x0f5000000a097fae */ /* 0x0003e800089a101e */
[----:B------:R1:W-:Y:S02]  /*143b10*/  STL [R1+0x7214], R24 ;  /* 0x0072141801007387 */ /* 0x0003e40000100800 */
[----:B-1----:R-:W-:Y:S02]  /*143b20*/  IMAD.MOV.U32 R10, RZ, RZ, R14 ;  /* 0x000000ffff0a7224 */ /* 0x002fe400078e000e */
[----:B------:R-:W-:Y:S01]  /*143b30*/  IMAD.MOV.U32 R11, RZ, RZ, R27 ;  /* 0x000000ffff0b7224 */ /* 0x000fe200078e001b */
[----:B------:R1:W-:Y:S04]  /*143b40*/  STL [R1+0x72e0], R19 ;  /* 0x0072e01301007387 */ /* 0x0003e80000100800 */
[----:B------:R1:W-:Y:S04]  /*143b50*/  LDGSTS.E [R9+0xf600], desc[UR30][R10.64], P1 ;  /* 0x0f6000000a097fae */ /* 0x0003e800089a101e */
[----:B------:R-:W4:Y:S01]  /*143b60*/  LDL.LU R14, [R1+0x7318] ;  /* 0x00731800010e7983 */ /* 0x000f220000300800 */
[----:B-1----:R-:W-:-:S02]  /*143b70*/  IMAD.MOV.U32 R11, RZ, RZ, R24 ;  /* 0x000000ffff0b7224 */ /* 0x002fc400078e0018 */
[----:B------:R-:W-:Y:S01]  /*143b80*/  IMAD.MOV.U32 R10, RZ, RZ, R23 ;  /* 0x000000ffff0a7224 */ /* 0x000fe200078e0017 */
[----:B------:R-:W4:Y:S04]  /*143b90*/  LDL.LU R24, [R1+0x7304] ;  /* 0x0073040001187983 */ /* 0x000f280000300800 */
[----:B------:R1:W-:Y:S02]  /*143ba0*/  LDGSTS.E [R9+0xf700], desc[UR30][R10.64], P1 ;  /* 0x0f7000000a097fae */ /* 0x0003e400089a101e */
[----:B-1----:R-:W-:Y:S02]  /*143bb0*/  IMAD.MOV.U32 R10, RZ, RZ, R19 ;  /* 0x000000ffff0a7224 */ /* 0x002fe400078e0013 */
[----:B------:R-:W-:-:S05]  /*143bc0*/  IMAD.X R25, R25, 0x1, R2, P5 ;  /* 0x0000000119197824 */ /* 0x000fca00028e0602 */
[----:B------:R-:W-:Y:S01]  /*143bd0*/  STL [R1+0x72dc], R25 ;  /* 0x0072dc1901007387 */ /* 0x000fe20000100800 */
[----:B------:R-:W-:-:S03]  /*143be0*/  IADD3 R12, P5, PT, R12, R138, RZ ;  /* 0x0000008a0c0c7210 */ /* 0x000fc60007fbe0ff */
[----:B------:R-:W4:Y:S04]  /*143bf0*/  LDL.LU R23, [R1+0x730c] ;  /* 0x00730c0001177983 */ /* 0x000f280000300800 */
[----:B------:R1:W-:Y:S04]  /*143c00*/  STL [R1+0x72e8], R12 ;  /* 0x0072e80c01007387 */ /* 0x0003e80000100800 */
[----:B------:R-:W4:Y:S01]  /*143c10*/  LDL.LU R19, [R1+0x7314] ;  /* 0x0073140001137983 */ /* 0x000f220000300800 */
[----:B------:R-:W-:Y:S01]  /*143c20*/  IADD3 R17, P1, PT, R17, R138, RZ ;  /* 0x0000008a11117210 */ /* 0x000fe20007f3e0ff */
[----:B------:R-:W-:-:S02]  /*143c30*/  IMAD.MOV.U32 R11, RZ, RZ, R25 ;  /* 0x000000ffff0b7224 */ /* 0x000fc400078e0019 */
[----:B---3--:R-:W-:Y:S02]  /*143c40*/  IMAD.X R21, R21, 0x1, R2, P5 ;  /* 0x0000000115157824 */ /* 0x008fe400028e0602 */
[----:B------:R3:W-:Y:S04]  /*143c50*/  STL [R1+0x72f0], R17 ;  /* 0x0072f01101007387 */ /* 0x0007e80000100800 */
[----:B------:R1:W-:Y:S04]  /*143c60*/  LDGSTS.E [R9+0x11000], desc[UR30][R10.64], P2 ;  /* 0x110000000a097fae */ /* 0x0003e800091a101e */
[----:B------:R2:W-:Y:S01]  /*143c70*/  STL [R1+0x72e4], R21 ;  /* 0x0072e41501007387 */ /* 0x0005e20000100800 */
[----:B-1----:R-:W-:-:S03]  /*143c80*/  IMAD.MOV.U32 R10, RZ, RZ, R12 ;  /* 0x000000ffff0a7224 */ /* 0x002fc600078e000c */
[----:B------:R-:W4:Y:S01]  /*143c90*/  LDL.LU R12, [R1+0x73e0] ;  /* 0x0073e000010c7983 */ /* 0x000f220000300800 */
[----:B------:R-:W-:Y:S02]  /*143ca0*/  IMAD.MOV.U32 R11, RZ, RZ, R21 ;  /* 0x000000ffff0b7224 */ /* 0x000fe400078e0015 */
[----:B------:R-:W-:Y:S01]  /*143cb0*/  IMAD.X R18, R18, 0x1, R2, P1 ;  /* 0x0000000112127824 */ /* 0x000fe200008e0602 */
[-C--:B------:R-:W-:Y:S02]  /*143cc0*/  IADD3 R13, P5, PT, R13, R138.reuse, RZ ;  /* 0x0000008a0d0d7210 */ /* 0x080fe40007fbe0ff */
[----:B------:R1:W-:Y:S01]  /*143cd0*/  LDGSTS.E [R9+0x11100], desc[UR30][R10.64], P2 ;  /* 0x111000000a097fae */ /* 0x0003e200091a101e */
[----:B--2---:R-:W-:-:S03]  /*143ce0*/  IADD3 R16, P1, PT, R16, R138, RZ ;  /* 0x0000008a10107210 */ /* 0x004fc60007f3e0ff */
[----:B------:R-:W-:Y:S01]  /*143cf0*/  STL [R1+0x72f8], R13 ;  /* 0x0072f80d01007387 */ /* 0x000fe20000100800 */
[----:B-1----:R-:W-:Y:S02]  /*143d00*/  IMAD.MOV.U32 R10, RZ, RZ, R17 ;  /* 0x000000ffff0a7224 */ /* 0x002fe400078e0011 */
[----:B------:R-:W-:Y:S02]  /*143d10*/  IMAD.MOV.U32 R11, RZ, RZ, R18 ;  /* 0x000000ffff0b7224 */ /* 0x000fe400078e0012 */
[----:B------:R-:W-:Y:S01]  /*143d20*/  IMAD.X R15, R15, 0x1, R2, P5 ;  /* 0x000000010f0f7824 */ /* 0x000fe200028e0602 */
[----:B------:R1:W-:Y:S04]  /*143d30*/  STL [R1+0x72ec], R18 ;  /* 0x0072ec1201007387 */ /* 0x0003e80000100800 */
[----:B------:R-:W-:Y:S04]  /*143d40*/  STL [R1+0x7300], R16 ;  /* 0x0073001001007387 */ /* 0x000fe80000100800 */
[----:B------:R2:W-:Y:S04]  /*143d50*/  STL [R1+0x72f4], R15 ;  /* 0x0072f40f01007387 */ /* 0x0005e80000100800 */
[----:B------:R1:W-:Y:S01]  /*143d60*/  LDGSTS.E [R9+0x11200], desc[UR30][R10.64], P2 ;  /* 0x112000000a097fae */ /* 0x0003e200091a101e */
[----:B----4-:R-:W-:-:S05]  /*143d70*/  IADD3 R20, P5, PT, R20, R138, RZ ;  /* 0x0000008a14147210 */ /* 0x010fca0007fbe0ff */
[----:B------:R4:W-:Y:S01]  /*143d80*/  STL [R1+0x7308], R20 ;  /* 0x0073081401007387 */ /* 0x0009e20000100800 */
[----:B-1----:R-:W-:Y:S02]  /*143d90*/  IMAD.MOV.U32 R10, RZ, RZ, R13 ;  /* 0x000000ffff0a7224 */ /* 0x002fe400078e000d */
[----:B------:R-:W-:-:S05]  /*143da0*/  IMAD.MOV.U32 R11, RZ, RZ, R15 ;  /* 0x000000ffff0b7224 */ /* 0x000fca00078e000f */
[----:B------:R1:W-:Y:S01]  /*143db0*/  LDGSTS.E [R9+0x11300], desc[UR30][R10.64], P2 ;  /* 0x113000000a097fae */ /* 0x0003e200091a101e */
[----:B------:R-:W-:Y:S01]  /*143dc0*/  IMAD.X R26, R26, 0x1, R2, P1 ;  /* 0x000000011a1a7824 */ /* 0x000fe200008e0602 */
[----:B------:R-:W-:-:S04]  /*143dd0*/  IADD3 R22, P1, PT, R22, R138, RZ ;  /* 0x0000008a16167210 */ /* 0x000fc80007f3e0ff */
[----:B------:R-:W-:Y:S04]  /*143de0*/  STL [R1+0x72fc], R26 ;  /* 0x0072fc1a01007387 */ /* 0x000fe80000100800 */
[----:B---3--:R-:W3:Y:S04]  /*143df0*/  LDL.LU R17, [R1+0x73dc] ;  /* 0x0073dc0001117983 */ /* 0x008ee80000300800 */
[----:B------:R-:W3:Y:S01]  /*143e00*/  LDL.LU R21, [R1+0x73e4] ;  /* 0x0073e40001157983 */ /* 0x000ee20000300800 */
[----:B-1----:R-:W-:-:S03]  /*143e10*/  IMAD.MOV.U32 R10, RZ, RZ, R16 ;  /* 0x000000ffff0a7224 */ /* 0x002fc600078e0010 */
[----:B------:R-:W-:Y:S01]  /*143e20*/  STL [R1+0x7310], R22 ;  /* 0x0073101601007387 */ /* 0x000fe20000100800 */
[----:B------:R-:W-:-:S03]  /*143e30*/  IMAD.MOV.U32 R11, RZ, RZ, R26 ;  /* 0x000000ffff0b7224 */ /* 0x000fc600078e001a */
[----:B------:R-:W3:Y:S04]  /*143e40*/  LDL.LU R18, [R1+0x73e8] ;  /* 0x0073e80001127983 */ /* 0x000ee80000300800 */
[----:B------:R-:W3:Y:S04]  /*143e50*/  LDL.LU R13, [R1+0x73f0] ;  /* 0x0073f000010d7983 */ /* 0x000ee80000300800 */
[----:B--2---:R-:W2:Y:S04]  /*143e60*/  LDL.LU R15, [R1+0x73f8] ;  /* 0x0073f800010f7983 */ /* 0x004ea80000300800 */
[----:B------:R-:W2:Y:S04]  /*143e70*/  LDL.LU R25, [R1+0x7400] ;  /* 0x0074000001197983 */ /* 0x000ea80000300800 */
[----:B------:R1:W-:Y:S01]  /*143e80*/  LDGSTS.E [R9+0x11400], desc[UR30][R10.64], P2 ;  /* 0x114000000a097fae */ /* 0x0003e200091a101e */
[----:B------:R-:W-:Y:S01]  /*143e90*/  IMAD.X R24, R24, 0x1, R2, P5 ;  /* 0x0000000118187824 */ /* 0x000fe200028e0602 */
        /* <DEDUP_REMOVED lines=12> */
[----:B----4-:R-:W4:Y:S04]  /*143f60*/  LDL.LU R20, [R1+0x73f4] ;  /* 0x0073f40001147983 */ /* 0x010f280000300800 */
[----:B------:R-:W4:Y:S04]  /*143f70*/  LDL.LU R30, [R1+0x73fc] ;  /* 0x0073fc00011e7983 */ /* 0x000f280000300800 */
[----:B------:R1:W-:Y:S04]  /*143f80*/  STL [R1+0x7314], R19 ;  /* 0x0073141301007387 */ /* 0x0003e80000100800 */
[----:B------:R-:W4:Y:S04]  /*143f90*/  LDL.LU R134, [R1+0x708] ;  /* 0x0007080001867983 */ /* 0x000f280000300800 */
[----:B------:R-:W4:Y:S01]  /*143fa0*/  LDL.LU R135, [R1+0x70c] ;  /* 0x00070c0001877983 */ /* 0x000f220000300800 */
[----:B------:R-:W-:-:S03]  /*143fb0*/  IMAD.MOV.U32 R11, RZ, RZ, R23 ;  /* 0x000000ffff0b7224 */ /* 0x000fc600078e0017 */
[----:B------:R-:W4:Y:S01]  /*143fc0*/  LDL.LU R29, [R1+0x7404] ;  /* 0x00740400011d7983 */ /* 0x000f220000300800 */
[----:B------:R-:W-:-:S03]  /*143fd0*/  IADD3 R12, P1, PT, R12, R138, RZ ;  /* 0x0000008a0c0c7210 */ /* 0x000fc60007f3e0ff */
[----:B------:R1:W-:Y:S04]  /*143fe0*/  LDGSTS.E [R9+0x11600], desc[UR30][R10.64], P2 ;  /* 0x116000000a097fae */ /* 0x0003e800091a101e */
[----:B------:R-:W4:Y:S04]  /*143ff0*/  LDL.LU R27, [R1+0x740c] ;  /* 0x00740c00011b7983 */ /* 0x000f280000300800 */
[----:B------:R2:W-:Y:S01]  /*144000*/  STL [R1+0x73e0], R12 ;  /* 0x0073e00c01007387 */ /* 0x0005e20000100800 */
[----:B-1----:R-:W-:-:S03]  /*144010*/  IMAD.MOV.U32 R10, RZ, RZ, R14 ;  /* 0x000000ffff0a7224 */ /* 0x002fc600078e000e */
[----:B------:R-:W4:Y:S01]  /*144020*/  LDL.LU R14, [R1+0x7410] ;  /* 0x00741000010e7983 */ /* 0x000f220000300800 */
[----:B------:R-:W-:Y:S01]  /*144030*/  IMAD.MOV.U32 R11, RZ, RZ, R19 ;  /* 0x000000ffff0b7224 */ /* 0x000fe200078e0013 */
[C---:B------:R-:W-:Y:S02]  /*144040*/  ISETP.GT.AND P5, PT, R136.reuse, 0x32, PT ;  /* 0x000000328800780c */ /* 0x040fe40003fa4270 */
[----:B------:R-:W4:Y:S04]  /*144050*/  LDL.LU R24, [R1+0x7414] ;  /* 0x0074140001187983 */ /* 0x000f280000300800 */
[----:B------:R1:W-:Y:S01]  /*144060*/  LDGSTS.E [R9+0x11700], desc[UR30][R10.64], P2 ;  /* 0x117000000a097fae */ /* 0x0003e200091a101e */
[----:B------:R-:W-:-:S03]  /*144070*/  ISETP.GT.AND P2, PT, R136, 0x2e, PT ;  /* 0x0000002e8800780c */ /* 0x000fc60003f44270 */
[----:B------:R-:W4:Y:S04]  /*144080*/  LDL.LU R23, [R1+0x7418] ;  /* 0x0074180001177983 */ /* 0x000f280000300800 */
[----:B------:R-:W4:Y:S01]  /*144090*/  LDL.LU R19, [R1+0x74e0] ;  /* 0x0074e00001137983 */ /* 0x000f220000300800 */
[----:B-1----:R-:W-:Y:S02]  /*1440a0*/  SEL R11, RZ, 0x4, !P2 ;  /* 0x00000004ff0b7807 */ /* 0x002fe40005000000 */
[----:B------:R-:W-:-:S04]  /*1440b0*/  SEL R10, RZ, 0x4, !P5 ;  /* 0x00000004ff0a7807 */ /* 0x000fc80006800000 */
[----:B------:R-:W-:Y:S01]  /*1440c0*/  SEL R10, R10, RZ, !P0 ;  /* 0x000000ff0a0a7207 */ /* 0x000fe20004000000 */
[----:B---3--:R-:W-:-:S05]  /*1440d0*/  IMAD.X R17, R17, 0x1, R2, P1 ;  /* 0x0000000111117824 */ /* 0x008fca00008e0602 */
[----:B------:R1:W-:Y:S01]  /*1440e0*/  STL [R1+0x73dc], R17 ;  /* 0x0073dc1101007387 */ /* 0x0003e20000100800 */
[-C--:B------:R-:W-:Y:S02]  /*1440f0*/  IADD3 R18, P1, PT, R18, R138.reuse, RZ ;  /* 0x0000008a12127210 */ /* 0x080fe40007f3e0ff */
[----:B------:R-:W-:-:S03]  /*144100*/  IADD3 R13, P6, PT, R13, R138, RZ ;  /* 0x0000008a0d0d7210 */ /* 0x000fc60007fde0ff */
[----:B------:R-:W-:Y:S01]  /*144110*/  IMAD.X R21, R21, 0x1, R2, P1 ;  /* 0x0000000115157824 */ /* 0x000fe200008e0602 */
[-C--:B--2---:R-:W-:Y:S01]  /*144120*/  IADD3 R15, P2, PT, R15, R138.reuse, RZ ;  /* 0x0000008a0f0f7210 */ /* 0x084fe20007f5e0ff */
[----:B------:R-:W-:Y:S01]  /*144130*/  STL [R1+0x73e8], R18 ;  /* 0x0073e81201007387 */ /* 0x000fe20000100800 */
[----:B------:R-:W-:-:S03]  /*144140*/  IADD3 R25, P5, PT, R25, R138, RZ ;  /* 0x0000008a19197210 */ /* 0x000fc60007fbe0ff */
[----:B------:R-:W-:Y:S04]  /*144150*/  STL [R1+0x73f0], R13 ;  /* 0x0073f00d01007387 */ /* 0x000fe80000100800 */
[----:B------:R2:W-:Y:S04]  /*144160*/  STL [R1+0x73e4], R21 ;  /* 0x0073e41501007387 */ /* 0x0005e80000100800 */
[----:B------:R-:W-:Y:S01]  /*144170*/  STL [R1+0x73f8], R15 ;  /* 0x0073f80f01007387 */ /* 0x000fe20000100800 */
[----:B------:R-:W-:-:S03]  /*144180*/  IMAD.X R16, R16, 0x1, R2, P6 ;  /* 0x0000000110107824 */ /* 0x000fc600030e0602 */
[----:B------:R-:W-:Y:S04]  /*144190*/  STL [R1+0x7400], R25 ;  /* 0x0074001901007387 */ /* 0x000fe80000100800 */
[----:B------:R3:W-:Y:S01]  /*1441a0*/  STL [R1+0x73ec], R16 ;  /* 0x0073ec1001007387 */ /* 0x0007e20000100800 */
[----:B------:R-:W-:-:S04]  /*1441b0*/  SEL R11, R11, RZ, !P0 ;  /* 0x000000ff0b0b7207 */ /* 0x000fc80004000000 */
[----:B------:R-:W-:Y:S01]  /*1441c0*/  ISETP.NE.U32.AND P1, PT, R11, RZ, PT ;  /* 0x000000ff0b00720c */ /* 0x000fe20003f25070 */
[----:B------:R-:W-:Y:S02]  /*1441d0*/  IMAD.MOV.U32 R11, RZ, RZ, R17 ;  /* 0x000000ffff0b7224 */ /* 0x000fe400078e0011 */
[--C-:B----4-:R-:W-:Y:S01]  /*1441e0*/  IMAD.X R20, R20, 0x1, R2.reuse, P2 ;  /* 0x0000000114147824 */ /* 0x110fe200010e0602 */
        /* <DEDUP_REMOVED lines=19> */
[----:B--2---:R-:W2:Y:S01]  /*144320*/  LDL.LU R21, [R1+0x74e4] ;  /* 0x0074e40001157983 */ /* 0x004ea20000300800 */
[----:B------:R-:W-:-:S02]  /*144330*/  IMAD.MOV.U32 R10, RZ, RZ, R18 ;  /* 0x000000ffff0a7224 */ /* 0x000fc400078e0012 */
[----:B------:R-:W-:Y:S01]  /*144340*/  IMAD.X R27, R27, 0x1, R2, P5 ;  /* 0x000000011b1b7824 */ /* 0x000fe200028e0602 */
[----:B------:R-:W2:Y:S04]  /*144350*/  LDL.LU R18, [R1+0x74ec] ;  /* 0x0074ec0001127983 */ /* 0x000ea80000300800 */
[----:B------:R1:W-:Y:S02]  /*144360*/  LDGSTS.E [R9+0x13100], desc[UR30][R10.64], P3 ;  /* 0x131000000a097fae */ /* 0x0003e400099a101e */
[----:B-1----:R-:W-:Y:S02]  /*144370*/  IMAD.MOV.U32 R10, RZ, RZ, R13 ;  /* 0x000000ffff0a7224 */ /* 0x002fe400078e000d */
[----:B------:R-:W-:Y:S01]  /*144380*/  IMAD.MOV.U32 R11, RZ, RZ, R16 ;  /* 0x000000ffff0b7224 */ /* 0x000fe200078e0010 */
[----:B------:R-:W2:Y:S04]  /*144390*/  LDL.LU R13, [R1+0x74f8] ;  /* 0x0074f800010d7983 */ /* 0x000ea80000300800 */
        /* <DEDUP_REMOVED lines=39> */
[----:B--2---:R-:W-:Y:S02]  /*144610*/  IMAD.X R21, R21, 0x1, R2, P5 ;  /* 0x0000000115157824 */ /* 0x004fe400028e0602 */
        /* <DEDUP_REMOVED lines=9> */
[----:B---3--:R-:W-:-:S03]  /*1446b0*/  IADD3 R16, P3, PT, R16, R138, RZ ;  /* 0x0000008a10107210 */ /* 0x008fc60007f7e0ff */
        /* <DEDUP_REMOVED lines=16> */
[----:B--2---:R-:W2:Y:S04]  /*1447c0*/  LDL.LU R17, [R1+0x75dc] ;  /* 0x0075dc0001117983 */ /* 0x004ea80000300800 */
[----:B------:R-:W2:Y:S01]  /*1447d0*/  LDL.LU R21, [R1+0x75e4] ;  /* 0x0075e40001157983 */ /* 0x000ea20000300800 */
[----:B-1----:R-:W-:-:S03]  /*1447e0*/  IMAD.MOV.U32 R10, RZ, RZ, R16 ;  /* 0x000000ffff0a7224 */ /* 0x002fc600078e0010 */
[----:B------:R-:W-:Y:S01]  /*1447f0*/  STL [R1+0x7510], R22 ;  /* 0x0075101601007387 */ /* 0x000fe20000100800 */
[----:B------:R-:W-:-:S03]  /*144800*/  IMAD.MOV.U32 R11, RZ, RZ, R25 ;  /* 0x000000ffff0b7224 */ /* 0x000fc600078e0019 */
[----:B------:R-:W2:Y:S04]  /*144810*/  LDL.LU R18, [R1+0x75e8] ;  /* 0x0075e80001127983 */ /* 0x000ea80000300800 */
[----:B------:R-:W2:Y:S04]  /*144820*/  LDL.LU R13, [R1+0x75f0] ;  /* 0x0075f000010d7983 */ /* 0x000ea80000300800 */
[----:B---3--:R-:W3:Y:S04]  /*144830*/  LDL.LU R15, [R1+0x75f8] ;  /* 0x0075f800010f7983 */ /* 0x008ee80000300800 */
[----:B------:R-:W3:Y:S04]  /*144840*/  LDL.LU R26, [R1+0x7600] ;  /* 0x00760000011a7983 */ /* 0x000ee80000300800 */
[----:B------:R1:W-:Y:S01]  /*144850*/  LDGSTS.E [R9+0x15400], desc[UR30][R10.64], P4 ;  /* 0x154000000a097fae */ /* 0x0003e2000a1a101e */
[----:B------:R-:W-:Y:S01]  /*144860*/  IMAD.X R24, R24, 0x1, R2, P5 ;  /* 0x0000000118187824 */ /* 0x000fe200028e0602 */
[----:B------:R-:W-:-:S04]  /*144870*/  IADD3 R14, P5, PT, R14, R138, RZ ;  /* 0x0000008a0e0e7210 */ /* 0x000fc80007fbe0ff */
[----:B------:R-:W-:Y:S04]  /*144880*/  STL [R1+0x7504], R24 ;  /* 0x0075041801007387 */ /* 0x000fe80000100800 */
[----:B------:R-:W3:Y:S01]  /*144890*/  LDL.LU R16, [R1+0x75ec] ;  /* 0x0075ec0001107983 */ /* 0x000ee20000300800 */
[----:B-1----:R-:W-:-:S03]  /*1448a0*/  IMAD.MOV.U32 R10, RZ, RZ, R20 ;  /* 0x000000ffff0a7224 */ /* 0x002fc600078e0014 */
[----:B------:R1:W-:Y:S01]  /*1448b0*/  STL [R1+0x7518], R14 ;  /* 0x0075180e01007387 */ /* 0x0003e20000100800 */
[----:B------:R-:W-:-:S05]  /*1448c0*/  IMAD.MOV.U32 R11, RZ, RZ, R24 ;  /* 0x000000ffff0b7224 */ /* 0x000fca00078e0018 */
[----:B------:R1:W-:Y:S02]  /*1448d0*/  LDGSTS.E [R9+0x15500], desc[UR30][R10.64], P4 ;  /* 0x155000000a097fae */ /* 0x0003e4000a1a101e */
[----:B-1----:R-:W-:Y:S02]  /*1448e0*/  IMAD.MOV.U32 R10, RZ, RZ, R22 ;  /* 0x000000ffff0a7224 */ /* 0x002fe400078e0016 */
[----:B------:R-:W-:-:S05]  /*1448f0*/  IMAD.X R23, R23, 0x1, R2, P3 ;  /* 0x0000000117177824 */ /* 0x000fca00018e0602 */
[----:B------:R-:W-:Y:S01]  /*144900*/  STL [R1+0x750c], R23 ;  /* 0x00750c1701007387 */ /* 0x000fe20000100800 */
[----:B------:R-:W-:-:S03]  /*144910*/  IMAD.X R19, R19, 0x1, R2, P5 ;  /* 0x0000000113137824 */ /* 0x000fc600028e0602 */
[----:B------:R-:W3:Y:S04]  /*144920*/  LDL.LU R28, [R1+0x7608] ;  /* 0x00760800011c7983 */ /* 0x000ee80000300800 */
        /* <DEDUP_REMOVED lines=23> */
[----:B--2---:R-:W-:-:S05]  /*144aa0*/  IMAD.X R17, R17, 0x1, R2, P3 ;  /* 0x0000000111117824 */ /* 0x004fca00018e0602 */
[----:B------:R1:W-:Y:S01]  /*144ab0*/  STL [R1+0x75dc], R17 ;  /* 0x0075dc1101007387 */ /* 0x0003e20000100800 */
[-C--:B------:R-:W-:Y:S02]  /*144ac0*/  IADD3 R18, P3, PT, R18, R138.reuse, RZ ;  /* 0x0000008a12127210 */ /* 0x080fe40007f7e0ff */
        /* <DEDUP_REMOVED lines=92> */
[----:B------:R3:W-:Y:S01]  /*145090*/  STL [R1+0x76f8], R13 ;  /* 0x0076f80d01007387 */ /* 0x0007e20000100800 */
[----:B-1----:R-:W-:Y:S02]  /*1450a0*/  IMAD.MOV.U32 R10, RZ, RZ, R17 ;  /* 0x000000ffff0a7224 */ /* 0x002fe400078e0011 */
[----:B------:R-:W-:Y:S02]  /*1450b0*/  IMAD.MOV.U32 R11, RZ, RZ, R18 ;  /* 0x000000ffff0b7224 */ /* 0x000fe400078e0012 */
[----:B------:R-:W-:Y:S01]  /*1450c0*/  IMAD.X R15, R15, 0x1, R2, P5 ;  /* 0x000000010f0f7824 */ /* 0x000fe200028e0602 */
[----:B------:R-:W-:Y:S04]  /*1450d0*/  STL [R1+0x76ec], R18 ;  /* 0x0076ec1201007387 */ /* 0x000fe80000100800 */
        /* <DEDUP_REMOVED lines=17> */
[----:B---3--:R-:W3:Y:S04]  /*1451f0*/  LDL.LU R13, [R1+0x77f0] ;  /* 0x0077f000010d7983 */ /* 0x008ee80000300800 */
[----:B------:R-:W3:Y:S04]  /*145200*/  LDL.LU R15, [R1+0x77f8] ;  /* 0x0077f800010f7983 */ /* 0x000ee80000300800 */
        /* <DEDUP_REMOVED lines=38> */
[----:B--2---:R-:W-:Y:S01]  /*145470*/  IMAD.X R17, R17, 0x1, R2, P5 ;  /* 0x0000000111117824 */ /* 0x004fe200028e0602 */
[-C--:B------:R-:W-:Y:S02]  /*145480*/  IADD3 R21, P2, PT, R21, R138.reuse, RZ ;  /* 0x0000008a15157210 */ /* 0x080fe40007f5e0ff */
[----:B---3--:R-:W-:-:S03]  /*145490*/  IADD3 R13, P5, PT, R13, R138, RZ ;  /* 0x0000008a0d0d7210 */ /* 0x008fc60007fbe0ff */
[----:B------:R-:W-:Y:S01]  /*1454a0*/  IMAD.X R22, R22, 0x1, R2, P2 ;  /* 0x0000000116167824 */ /* 0x000fe200010e0602 */
[-C--:B------:R-:W-:Y:S01]  /*1454b0*/  IADD3 R15, P1, PT, R15, R138.reuse, RZ ;  /* 0x0000008a0f0f7210 */ /* 0x080fe20007f3e0ff */
[----:B------:R1:W-:Y:S01]  /*1454c0*/  STL [R1+0x77dc], R17 ;  /* 0x0077dc1101007387 */ /* 0x0003e20000100800 */
[----:B------:R-:W-:-:S03]  /*1454d0*/  IADD3 R18, P2, PT, R18, R138, RZ ;  /* 0x0000008a12127210 */ /* 0x000fc60007f5e0ff */
[----:B------:R-:W-:Y:S04]  /*1454e0*/  STL [R1+0x77e8], R21 ;  /* 0x0077e81501007387 */ /* 0x000fe80000100800 */
        /* <DEDUP_REMOVED lines=45> */
[----:B------:R4:W-:Y:S01]  /*1457c0*/  STL [R1+0x780c], R27 ;  /* 0x00780c1b01007387 */ /* 0x0009e20000100800 */
[----:B-1----:R-:W-:-:S03]  /*1457d0*/  IMAD.MOV.U32 R10, RZ, RZ, R18 ;  /* 0x000000ffff0a7224 */ /* 0x002fc600078e0012 */
[----:B------:R-:W3:Y:S01]  /*1457e0*/  LDL.LU R25, [R1+0x7930] ;  /* 0x0079300001197983 */ /* 0x000ee20000300800 */
[----:B------:R-:W-:-:S05]  /*1457f0*/  IMAD.MOV.U32 R11, RZ, RZ, R30 ;  /* 0x000000ffff0b7224 */ /* 0x000fca00078e001e */
[----:B------:R1:W-:Y:S01]  /*145800*/  LDGSTS.E [R9+0x1b400], desc[UR30][R10.64], P3 ;  /* 0x1b4000000a097fae */ /* 0x0003e200099a101e */
[----:B------:R-:W-:-:S03]  /*145810*/  IADD3 R19, P2, PT, R19, R138, RZ ;  /* 0x0000008a13137210 */ /* 0x000fc60007f5e0ff */
[----:B------:R4:W-:Y:S04]  /*145820*/  STL [R1+0x7818], R23 ;  /* 0x0078181701007387 */ /* 0x0009e80000100800 */
[----:B----4-:R-:W4:Y:S01]  /*145830*/  LDL.LU R20, [R1+0x7938] ;  /* 0x0079380001147983 */ /* 0x010f220000300800 */
[----:B-1----:R-:W-:-:S03]  /*145840*/  IMAD.MOV.U32 R10, RZ, RZ, R28 ;  /* 0x000000ffff0a7224 */ /* 0x002fc600078e001c */
[----:B------:R-:W4:Y:S01]  /*145850*/  LDL.LU R18, [R1+0x7924] ;  /* 0x0079240001127983 */ /* 0x000f220000300800 */
[----:B------:R-:W-:-:S05]  /*145860*/  IMAD.MOV.U32 R11, RZ, RZ, R29 ;  /* 0x000000ffff0b7224 */ /* 0x000fca00078e001d */
[----:B------:R1:W-:Y:S04]  /*145870*/  LDGSTS.E [R9+0x1b500], desc[UR30][R10.64], P3 ;  /* 0x1b5000000a097fae */ /* 0x0003e800099a101e */
[----:B------:R-:W-:Y:S04]  /*145880*/  STL [R1+0x7814], R26 ;  /* 0x0078141a01007387 */ /* 0x000fe80000100800 */
[----:B------:R2:W-:Y:S01]  /*145890*/  STL [R1+0x7908], R19 ;  /* 0x0079081301007387 */ /* 0x0005e20000100800 */
[----:B-1----:R-:W-:Y:S02]  /*1458a0*/  IMAD.MOV.U32 R10, RZ, RZ, R14 ;  /* 0x000000ffff0a7224 */ /* 0x002fe400078e000e */
[----:B------:R-:W-:Y:S01]  /*1458b0*/  IMAD.MOV.U32 R11, RZ, RZ, R27 ;  /* 0x000000ffff0b7224 */ /* 0x000fe200078e001b */
[----:B------:R-:W4:Y:S04]  /*1458c0*/  LDL.LU R14, [R1+0x7940] ;  /* 0x00794000010e7983 */ /* 0x000f280000300800 */
[----:B------:R1:W-:Y:S04]  /*1458d0*/  LDGSTS.E [R9+0x1b600], desc[UR30][R10.64], P3 ;  /* 0x1b6000000a097fae */ /* 0x0003e800099a101e */
[----:B------:R-:W4:Y:S01]  /*1458e0*/  LDL.LU R27, [R1+0x792c] ;  /* 0x00792c00011b7983 */ /* 0x000f220000300800 */
[----:B-1----:R-:W-:-:S02]  /*1458f0*/  IMAD.MOV.U32 R10, RZ, RZ, R23 ;  /* 0x000000ffff0a7224 */ /* 0x002fc400078e0017 */
[----:B------:R-:W-:-:S05]  /*145900*/  IMAD.MOV.U32 R11, RZ, RZ, R26 ;  /* 0x000000ffff0b7224 */ /* 0x000fca00078e001a */
[----:B------:R1:W-:Y:S02]  /*145910*/  LDGSTS.E [R9+0x1b700], desc[UR30][R10.64], P3 ;  /* 0x1b7000000a097fae */ /* 0x0003e400099a101e */
[----:B-1----:R-:W-:Y:S02]  /*145920*/  IMAD.MOV.U32 R10, RZ, RZ, R19 ;  /* 0x000000ffff0a7224 */ /* 0x002fe400078e0013 */
[----:B------:R-:W-:-:S05]  /*145930*/  IMAD.X R24, R24, 0x1, R2, P2 ;  /* 0x0000000118187824 */ /* 0x000fca00010e0602 */
[----:B------:R-:W-:Y:S01]  /*145940*/  STL [R1+0x7904], R24 ;  /* 0x0079041801007387 */ /* 0x000fe20000100800 */
[----:B------:R-:W-:-:S03]  /*145950*/  IADD3 R12, P2, PT, R12, R138, RZ ;  /* 0x0000008a0c0c7210 */ /* 0x000fc60007f5e0ff */
[----:B------:R-:W4:Y:S04]  /*145960*/  LDL.LU R23, [R1+0x7934] ;  /* 0x0079340001177983 */ /* 0x000f280000300800 */
[----:B------:R1:W-:Y:S04]  /*145970*/  STL [R1+0x7910], R12 ;  /* 0x0079100c01007387 */ /* 0x0003e80000100800 */
[----:B--2---:R-:W2:Y:S01]  /*145980*/  LDL.LU R19, [R1+0x793c] ;  /* 0x00793c0001137983 */ /* 0x004ea20000300800 */
[----:B------:R-:W-:Y:S01]  /*145990*/  IADD3 R17, P3, PT, R17, R138, RZ ;  /* 0x0000008a11117210 */ /* 0x000fe20007f7e0ff */
[----:B------:R-:W-:-:S02]  /*1459a0*/  IMAD.MOV.U32 R11, RZ, RZ, R24 ;  /* 0x000000ffff0b7224 */ /* 0x000fc400078e0018 */
[----:B------:R-:W-:Y:S02]  /*1459b0*/  IMAD.X R22, R22, 0x1, R2, P2 ;  /* 0x0000000116167824 */ /* 0x000fe400010e0602 */
[----:B------:R-:W-:Y:S04]  /*1459c0*/  STL [R1+0x7918], R17 ;  /* 0x0079181101007387 */ /* 0x000fe80000100800 */
[----:B------:R1:W-:Y:S04]  /*1459d0*/  LDGSTS.E [R9+0x1d000], desc[UR30][R10.64], P4 ;  /* 0x1d0000000a097fae */ /* 0x0003e8000a1a101e */
[----:B------:R-:W-:Y:S01]  /*1459e0*/  STL [R1+0x790c], R22 ;  /* 0x00790c1601007387 */ /* 0x000fe20000100800 */
[----:B-1----:R-:W-:-:S03]  /*1459f0*/  IMAD.MOV.U32 R10, RZ, RZ, R12 ;  /* 0x000000ffff0a7224 */ /* 0x002fc600078e000c */
[----:B------:R-:W2:Y:S01]  /*145a00*/  LDL.LU R12, [R1+0x79e0] ;  /* 0x0079e000010c7983 */ /* 0x000ea20000300800 */
        /* <DEDUP_REMOVED lines=10> */
[----:B------:R3:W-:Y:S04]  /*145ab0*/  LDGSTS.E [R9+0x1d200], desc[UR30][R10.64], P4 ;  /* 0x1d2000000a097fae */ /* 0x0007e8000a1a101e */
[----:B------:R-:W-:Y:S04]  /*145ac0*/  STL [R1+0x7928], R16 ;  /* 0x0079281001007387 */ /* 0x000fe80000100800 */
[----:B------:R1:W-:Y:S01]  /*145ad0*/  STL [R1+0x791c], R15 ;  /* 0x00791c0f01007387 */ /* 0x0003e20000100800 */
[----:B------:R-:W-:Y:S01]  /*145ae0*/  IADD3 R25, P2, PT, R25, R138, RZ ;  /* 0x0000008a19197210 */ /* 0x000fe20007f5e0ff */
[----:B---3--:R-:W-:-:S02]  /*145af0*/  IMAD.MOV.U32 R10, RZ, RZ, R13 ;  /* 0x000000ffff0a7224 */ /* 0x008fc400078e000d */
[----:B------:R-:W-:Y:S02]  /*145b00*/  IMAD.MOV.U32 R11, RZ, RZ, R15 ;  /* 0x000000ffff0b7224 */ /* 0x000fe400078e000f */
[----:B------:R-:W-:Y:S04]  /*145b10*/  STL [R1+0x7930], R25 ;  /* 0x0079301901007387 */ /* 0x000fe80000100800 */
[----:B------:R3:W-:Y:S01]  /*145b20*/  LDGSTS.E [R9+0x1d300], desc[UR30][R10.64], P4 ;  /* 0x1d3000000a097fae */ /* 0x0007e2000a1a101e */
[----:B----4-:R-:W-:Y:S01]  /*145b30*/  IMAD.X R18, R18, 0x1, R2, P3 ;  /* 0x0000000112127824 */ /* 0x010fe200018e0602 */
[----:B------:R-:W-:-:S04]  /*145b40*/  IADD3 R20, P3, PT, R20, R138, RZ ;  /* 0x0000008a14147210 */ /* 0x000fc80007f7e0ff */
[----:B------:R4:W-:Y:S01]  /*145b50*/  STL [R1+0x7924], R18 ;  /* 0x0079241201007387 */ /* 0x0009e20000100800 */
[----:B---3--:R-:W-:-:S03]  /*145b60*/  IMAD.MOV.U32 R10, RZ, RZ, R16 ;  /* 0x000000ffff0a7224 */ /* 0x008fc600078e0010 */
[----:B-1----:R-:W3:Y:S01]  /*145b70*/  LDL.LU R21, [R1+0x79dc] ;  /* 0x0079dc0001157983 */ /* 0x002ee20000300800 */
[----:B------:R-:W-:-:S03]  /*145b80*/  IMAD.MOV.U32 R11, RZ, RZ, R18 ;  /* 0x000000ffff0b7224 */ /* 0x000fc600078e0012 */
[----:B------:R-:W3:Y:S04]  /*145b90*/  LDL.LU R22, [R1+0x79e4] ;  /* 0x0079e40001167983 */ /* 0x000ee80000300800 */
[----:B------:R1:W-:Y:S04]  /*145ba0*/  STL [R1+0x7938], R20 ;  /* 0x0079381401007387 */ /* 0x0003e80000100800 */
[----:B------:R-:W3:Y:S04]  /*145bb0*/  LDL.LU R13, [R1+0x79e8] ;  /* 0x0079e800010d7983 */ /* 0x000ee80000300800 */
[----:B------:R-:W3:Y:S01]  /*145bc0*/  LDL.LU R15, [R1+0x79f0] ;  /* 0x0079f000010f7983 */ /* 0x000ee20000300800 */
[----:B------:R-:W-:Y:S01]  /*145bd0*/  IMAD.X R27, R27, 0x1, R2, P2 ;  /* 0x000000011b1b7824 */ /* 0x000fe200010e0602 */
[----:B------:R-:W-:-:S02]  /*145be0*/  IADD3 R14, P2, PT, R14, R138, RZ ;  /* 0x0000008a0e0e7210 */ /* 0x000fc40007f5e0ff */
[----:B------:R-:W3:Y:S04]  /*145bf0*/  LDL.LU R17, [R1+0x79f8] ;  /* 0x0079f80001117983 */ /* 0x000ee80000300800 */
[----:B------:R-:W3:Y:S04]  /*145c00*/  LDL.LU R26, [R1+0x7a00] ;  /* 0x007a0000011a7983 */ /* 0x000ee80000300800 */
[----:B------:R-:W-:Y:S04]  /*145c10*/  STL [R1+0x792c], R27 ;  /* 0x00792c1b01007387 */ /* 0x000fe80000100800 */
[----:B------:R-:W3:Y:S04]  /*145c20*/  LDL.LU R16, [R1+0x79ec] ;  /* 0x0079ec0001107983 */ /* 0x000ee80000300800 */
[----:B------:R1:W-:Y:S04]  /*145c30*/  LDGSTS.E [R9+0x1d400], desc[UR30][R10.64], P4 ;  /* 0x1d4000000a097fae */ /* 0x0003e8000a1a101e */
[----:B------:R-:W-:Y:S01]  /*145c40*/  STL [R1+0x7940], R14 ;  /* 0x0079400e01007387 */ /* 0x000fe20000100800 */
[----:B-1----:R-:W-:-:S02]  /*145c50*/  IMAD.MOV.U32 R10, RZ, RZ, R25 ;  /* 0x000000ffff0a7224 */ /* 0x002fc400078e0019 */
[----:B------:R-:W-:-:S05]  /*145c60*/  IMAD.MOV.U32 R11, RZ, RZ, R27 ;  /* 0x000000ffff0b7224 */ /* 0x000fca00078e001b */
[----:B------:R1:W-:Y:S02]  /*145c70*/  LDGSTS.E [R9+0x1d500], desc[UR30][R10.64], P4 ;  /* 0x1d5000000a097fae */ /* 0x0003e4000a1a101e */
[----:B-1----:R-:W-:Y:S02]  /*145c80*/  IMAD.MOV.U32 R10, RZ, RZ, R20 ;  /* 0x000000ffff0a7224 */ /* 0x002fe400078e0014 */
[----:B------:R-:W-:-:S05]  /*145c90*/  IMAD.X R23, R23, 0x1, R2, P3 ;  /* 0x0000000117177824 */ /* 0x000fca00018e0602 */
[----:B------:R1:W-:Y:S01]  /*145ca0*/  STL [R1+0x7934], R23 ;  /* 0x0079341701007387 */ /* 0x0003e20000100800 */
[----:B--2---:R-:W-:-:S03]  /*145cb0*/  IMAD.X R19, R19, 0x1, R2, P2 ;  /* 0x0000000113137824 */ /* 0x004fc600010e0602 */
[----:B----4-:R-:W2:Y:S04]  /*145cc0*/  LDL.LU R18, [R1+0x79f4] ;  /* 0x0079f40001127983 */ /* 0x010ea80000300800 */
[----:B------:R-:W4:Y:S04]  /*145cd0*/  LDL.LU R28, [R1+0x79fc] ;  /* 0x0079fc00011c7983 */ /* 0x000f280000300800 */
[----:B------:R-:W4:Y:S04]  /*145ce0*/  LDL.LU R24, [R1+0x7a08] ;  /* 0x007a080001187983 */ /* 0x000f280000300800 */
[----:B------:R1:W-:Y:S04]  /*145cf0*/  STL [R1+0x793c], R19 ;  /* 0x00793c1301007387 */ /* 0x0003e80000100800 */
[----:B------:R-:W4:Y:S04]  /*145d00*/  LDL.LU R25, [R1+0x7a04] ;  /* 0x007a040001197983 */ /* 0x000f280000300800 */
[----:B------:R-:W4:Y:S04]  /*145d10*/  LDL.LU R20, [R1+0x7a10] ;  /* 0x007a100001147983 */ /* 0x000f280000300800 */
[----:B------:R-:W4:Y:S04]  /*145d20*/  LDL.LU R134, [R1+0x6d8] ;  /* 0x0006d80001867983 */ /* 0x000f280000300800 */
[----:B------:R-:W4:Y:S01]  /*145d30*/  LDL.LU R135, [R1+0x6dc] ;  /* 0x0006dc0001877983 */ /* 0x000f220000300800 */
[----:B------:R-:W-:Y:S01]  /*145d40*/  IMAD.MOV.U32 R11, RZ, RZ, R23 ;  /* 0x000000ffff0b7224 */ /* 0x000fe200078e0017 */
[----:B------:R-:W-:-:S02]  /*145d50*/  IADD3 R12, P3, PT, R12, R138, RZ ;  /* 0x0000008a0c0c7210 */ /* 0x000fc40007f7e0ff */
[----:B-1----:R-:W4:Y:S04]  /*145d60*/  LDL.LU R23, [R1+0x7a0c] ;  /* 0x007a0c0001177983 */ /* 0x002f280000300800 */
[----:B------:R1:W-:Y:S02]  /*145d70*/  LDGSTS.E [R9+0x1d600], desc[UR30][R10.64], P4 ;  /* 0x1d6000000a097fae */ /* 0x0003e4000a1a101e */
[----:B-1----:R-:W-:Y:S02]  /*145d80*/  IMAD.MOV.U32 R11, RZ, RZ, R19 ;  /* 0x000000ffff0b7224 */ /* 0x002fe400078e0013 */
[----:B------:R-:W4:Y:S01]  /*145d90*/  LDL.LU R19, [R1+0x7a14] ;  /* 0x007a140001137983 */ /* 0x000f220000300800 */
[----:B------:R-:W-:-:S03]  /*145da0*/  IMAD.MOV.U32 R10, RZ, RZ, R14 ;  /* 0x000000ffff0a7224 */ /* 0x000fc600078e000e */
[----:B------:R1:W-:Y:S04]  /*145db0*/  STL [R1+0x79e0], R12 ;  /* 0x0079e00c01007387 */ /* 0x0003e80000100800 */
[----:B------:R-:W4:Y:S01]  /*145dc0*/  LDL.LU R14, [R1+0x7a18] ;  /* 0x007a1800010e7983 */ /* 0x000f220000300800 */
[----:B------:R-:W-:-:S03]  /*145dd0*/  ISETP.GT.AND P2, PT, R136, 0x7, PT ;  /* 0x000000078800780c */ /* 0x000fc60003f44270 */
[----:B------:R1:W-:Y:S01]  /*145de0*/  LDGSTS.E [R9+0x1d700], desc[UR30][R10.64], P4 ;  /* 0x1d7000000a097fae */ /* 0x0003e2000a1a101e */
[----:B------:R-:W-:Y:S02]  /*145df0*/  ISETP.GT.AND P4, PT, R136, 0xb, PT ;  /* 0x0000000b8800780c */ /* 0x000fe40003f84270 */
[----:B-1----:R-:W-:Y:S02]  /*145e00*/  SEL R11, RZ, 0x4, !P2 ;  /* 0x00000004ff0b7807 */ /* 0x002fe40005000000 */
[----:B------:R-:W-:Y:S02]  /*145e10*/  SEL R10, RZ, 0x4, !P4 ;  /* 0x00000004ff0a7807 */ /* 0x000fe40006000000 */
[----:B------:R-:W-:Y:S02]  /*145e20*/  SEL R11, R11, RZ, !P0 ;  /* 0x000000ff0b0b7207 */ /* 0x000fe40004000000 */
[----:B------:R-:W-:Y:S01]  /*145e30*/  SEL R10, R10, RZ, !P0 ;  /* 0x000000ff0a0a7207 */ /* 0x000fe20004000000 */
[----:B---3--:R-:W-:-:S05]  /*145e40*/  IMAD.X R21, R21, 0x1, R2, P3 ;  /* 0x0000000115157824 */ /* 0x008fca00018e0602 */
[----:B------:R1:W-:Y:S01]  /*145e50*/  STL [R1+0x79dc], R21 ;  /* 0x0079dc1501007387 */ /* 0x0003e20000100800 */
[-C--:B------:R-:W-:Y:S02]  /*145e60*/  IADD3 R13, P3, PT, R13, R138.reuse, RZ ;  /* 0x0000008a0d0d7210 */ /* 0x080fe40007f7e0ff */
[----:B------:R-:W-:-:S03]  /*145e70*/  IADD3 R15, P6, PT, R15, R138, RZ ;  /* 0x0000008a0f0f7210 */ /* 0x000fc60007fde0ff */
[--C-:B------:R-:W-:Y:S01]  /*145e80*/  IMAD.X R22, R22, 0x1, R2.reuse, P3 ;  /* 0x0000000116167824 */ /* 0x100fe200018e0602 */
[----:B------:R3:W-:Y:S01]  /*145e90*/  STL [R1+0x79e8], R13 ;  /* 0x0079e80d01007387 */ /* 0x0007e20000100800 */
[-C--:B------:R-:W-:Y:S02]  /*145ea0*/  IADD3 R17, P2, PT, R17, R138.reuse, RZ ;  /* 0x0000008a11117210 */ /* 0x080fe40007f5e0ff */
[----:B------:R-:W-:Y:S01]  /*145eb0*/  IADD3 R26, P4, PT, R26, R138, RZ ;  /* 0x0000008a1a1a7210 */ /* 0x000fe20007f9e0ff */
[----:B------:R-:W-:Y:S04]  /*145ec0*/  STL [R1+0x79f0], R15 ;  /* 0x0079f00f01007387 */ /* 0x000fe80000100800 */
[----:B------:R-:W-:Y:S01]  /*145ed0*/  STL [R1+0x79e4], R22 ;  /* 0x0079e41601007387 */ /* 0x000fe20000100800 */
[----:B------:R-:W-:-:S03]  /*145ee0*/  IMAD.X R16, R16, 0x1, R2, P6 ;  /* 0x0000000110107824 */ /* 0x000fc600030e0602 */
[----:B------:R-:W-:Y:S01]  /*145ef0*/  STL [R1+0x79f8], R17 ;  /* 0x0079f81101007387 */ /* 0x000fe20000100800 */
[----:B------:R-:W-:-:S03]  /*145f00*/  ISETP.NE.U32.AND P3, PT, R11, RZ, PT ;  /* 0x000000ff0b00720c */ /* 0x000fc60003f65070 */
[----:B------:R-:W-:Y:S01]  /*145f10*/  STL [R1+0x7a00], R26 ;  /* 0x007a001a01007387 */ /* 0x000fe20000100800 */
[----:B------:R-:W-:-:S03]  /*145f20*/  IMAD.MOV.U32 R11, RZ, RZ, R21 ;  /* 0x000000ffff0b7224 */ /* 0x000fc600078e0015 */
[----:B------:R-:W-:Y:S01]  /*145f30*/  STL [R1+0x79ec], R16 ;  /* 0x0079ec1001007387 */ /* 0x000fe20000100800 */
[--C-:B--2---:R-:W-:Y:S02]  /*145f40*/  IMAD.X R18, R18, 0x1, R2.reuse, P2 ;  /* 0x0000000112127824 */ /* 0x104fe400010e0602 */
[----:B----4-:R-:W-:-:S03]  /*145f50*/  IMAD.X R28, R28, 0x1, R2, P4 ;  /* 0x000000011c1c7824 */ /* 0x010fc600020e0602 */
[----:B------:R-:W-:Y:S01]  /*145f60*/  STL [R1+0x79f4], R18 ;  /* 0x0079f41201007387 */ /* 0x000fe20000100800 */
[----:B------:R-:W-:Y:S01]  /*145f70*/  ISETP.NE.U32.AND P2, PT, R10, RZ, PT ;  /* 0x000000ff0a00720c */ /* 0x000fe20003f45070 */
[----:B------:R-:W-:Y:S01]  /*145f80*/  IMAD.MOV.U32 R10, RZ, RZ, R12 ;  /* 0x000000ffff0a7224 */ /* 0x000fe200078e000c */
[----:B------:R-:W-:Y:S01]  /*145f90*/  IADD3 R24, P4, PT, R24, R138, RZ ;  /* 0x0000008a18187210 */ /* 0x000fe20007f9e0ff */
[----:B------:R-:W-:Y:S04]  /*145fa0*/  STL [R1+0x79fc], R28 ;  /* 0x0079fc1c01007387 */ /* 0x000fe80000100800 */
[----:B------:R2:W-:Y:S01]  /*145fb0*/  LDGSTS.E [R9+0x1f000], desc[UR30][R10.64], P5 ;  /* 0x1f0000000a097fae */ /* 0x0005e2000a9a101e */
[----:B------:R-:W-:Y:S01]  /*145fc0*/  HMMA.1688.F32.TF32 R32, R128, R134, R92 ;  /* 0x000000868020723c */ /* 0x000fe2000008105c */
[----:B--2---:R-:W-:-:S02]  /*145fd0*/  IMAD.MOV.U32 R10, RZ, RZ, R13 ;  /* 0x000000ffff0a7224 */ /* 0x004fc400078e000d */
[----:B------:R-:W-:Y:S02]  /*145fe0*/  IMAD.MOV.U32 R11, RZ, RZ, R22 ;  /* 0x000000ffff0b7224 */ /* 0x000fe400078e0016 */
[----:B------:R-:W-:Y:S01]  /*145ff0*/  IMAD.X R25, R25, 0x1, R2, P4 ;  /* 0x0000000119197824 */ /* 0x000fe200020e0602 */
[----:B------:R-:W-:Y:S02]  /*146000*/  IADD3 R20, P4, PT, R20, R138, RZ ;  /* 0x0000008a14147210 */ /* 0x000fe40007f9e0ff */
[----:B------:R2:W-:Y:S11]  /*146010*/  LDGSTS.E [R9+0x1f100], desc[UR30][R10.64], P5 ;  /* 0x1f1000000a097fae */ /* 0x0005f6000a9a101e */
[----:B------:R-:W-:Y:S04]  /*146020*/  STL.64 [R1+0x3400], R32 ;  /* 0x0034002001007387 */ /* 0x000fe80000100a00 */
[----:B------:R4:W-:Y:S04]  /*146030*/  STL.64 [R1+0x3408], R34 ;  /* 0x0034082201007387 */ /* 0x0009e80000100a00 */
[----:B------:R-:W4:Y:S04]  /*146040*/  LDL.LU R12, [R1+0x80b0] ;  /* 0x0080b000010c7983 */ /* 0x000f280000300800 */
[----:B------:R4:W-:Y:S04]  /*146050*/  STL [R1+0x7a08], R24 ;  /* 0x007a081801007387 */ /* 0x0009e80000100800 */
[----:B-1----:R-:W4:Y:S04]  /*146060*/  LDL.LU R21, [R1+0x80a8] ;  /* 0x0080a80001157983 */ /* 0x002f280000300800 */
[----:B---3--:R-:W3:Y:S01]  /*146070*/  LDL.LU R13, [R1+0x80a4] ;  /* 0x0080a400010d7983 */ /* 0x008ee20000300800 */
[----:B--2---:R-:W-:-:S02]  /*146080*/  IMAD.MOV.U32 R10, RZ, RZ, R15 ;  /* 0x000000ffff0a7224 */ /* 0x004fc400078e000f */
[----:B------:R-:W-:Y:S01]  /*146090*/  IMAD.MOV.U32 R11, RZ, RZ, R16 ;  /* 0x000000ffff0b7224 */ /* 0x000fe200078e0010 */
[----:B------:R-:W-:Y:S01]  /*1460a0*/  STL [R1+0x7a04], R25 ;  /* 0x007a041901007387 */ /* 0x000fe20000100800 */
[----:B----4-:R-:W-:Y:S02]  /*1460b0*/  IMAD.MOV.U32 R34, RZ, RZ, R188 ;  /* 0x000000ffff227224 */ /* 0x010fe400078e00bc */
[----:B------:R-:W-:Y:S01]  /*1460c0*/  IMAD.MOV.U32 R35, RZ, RZ, R191 ;  /* 0x000000ffff237224 */ /* 0x000fe200078e00bf */
[----:B------:R-:W-:Y:S01]  /*1460d0*/  STL [R1+0x7a10], R20 ;  /* 0x007a101401007387 */ /* 0x000fe20000100800 */
[----:B------:R-:W-:-:S03]  /*1460e0*/  IMAD.X R23, R23, 0x1, R2, P4 ;  /* 0x0000000117177824 */ /* 0x000fc600020e0602 */
[----:B------:R-:W2:Y:S01]  /*1460f0*/  LDL.LU R188, [R1+0x8554] ;  /* 0x0085540001bc7983 */ /* 0x000ea20000300800 */
[----:B------:R-:W-:-:S03]  /*146100*/  IADD3 R14, P4, PT, R14, R138, RZ ;  /* 0x0000008a0e0e7210 */ /* 0x000fc60007f9e0ff */
[----:B------:R-:W4:Y:S04]  /*146110*/  LDL.LU R191, [R1+0x8550] ;  /* 0x0085500001bf7983 */ /* 0x000f280000300800 */
[----:B------:R-:W2:Y:S04]  /*146120*/  LDL.LU R22, [R1+0x809c] ;  /* 0x00809c0001167983 */ /* 0x000ea80000300800 */
[----:B------:R-:W4:Y:S04]  /*146130*/  LDL.LU R15, [R1+0x80a0] ;  /* 0x0080a000010f7983 */ /* 0x000f280000300800 */
[----:B------:R1:W-:Y:S04]  /*146140*/  LDGSTS.E [R9+0x1f200], desc[UR30][R10.64], P5 ;  /* 0x1f2000000a097fae */ /* 0x0003e8000a9a101e */
[----:B------:R-:W4:Y:S01]  /*146150*/  LDL.LU R16, [R1+0x8098] ;  /* 0x0080980001107983 */ /* 0x000f220000300800 */
[----:B-1----:R-:W-:-:S03]  /*146160*/  IMAD.MOV.U32 R11, RZ, RZ, R18 ;  /* 0x000000ffff0b7224 */ /* 0x002fc600078e0012 */
[----:B------:R-:W4:Y:S01]  /*146170*/  LDL.LU R18, [R1+0x8094] ;  /* 0x0080940001127983 */ /* 0x000f220000300800 */
[----:B------:R-:W-:-:S03]  /*146180*/  IMAD.MOV.U32 R10, RZ, RZ, R17 ;  /* 0x000000ffff0a7224 */ /* 0x000fc600078e0011 */
[----:B------:R-:W-:Y:S04]  /*146190*/  STL [R1+0x7a0c], R23 ;  /* 0x007a0c1701007387 */ /* 0x000fe80000100800 */
[----:B------:R-:W4:Y:S04]  /*1461a0*/  LDL.LU R17, [R1+0x808c] ;  /* 0x00808c0001117983 */ /* 0x000f280000300800 */
[----:B------:R-:W-:Y:S04]  /*1461b0*/  STL [R1+0x7a18], R14 ;  /* 0x007a180e01007387 */ /* 0x000fe80000100800 */
[----:B------:R-:W4:Y:S04]  /*1461c0*/  LDL.LU R27, [R1+0x8090] ;  /* 0x00809000011b7983 */ /* 0x000f280000300800 */
[----:B------:R-:W4:Y:S04]  /*1461d0*/  LDL.LU R31, [R1+0x8084] ;  /* 0x00808400011f7983 */ /* 0x000f280000300800 */
[----:B------:R1:W-:Y:S01]  /*1461e0*/  LDGSTS.E [R9+0x1f300], desc[UR30][R10.64], P5 ;  /* 0x1f3000000a097fae */ /* 0x0003e2000a9a101e */
[----:B------:R-:W-:Y:S01]  /*1461f0*/  HMMA.1688.F32.TF32 R32, R128, R34, R96 ;  /* 0x000000228020723c */ /* 0x000fe20000081060 */
[----:B------:R-:W-:-:S02]  /*146200*/  IMAD.X R19, R19, 0x1, R2, P4 ;  /* 0x0000000113137824 */ /* 0x000fc400020e0602 */
[----:B------:R-:W4:Y:S01]  /*146210*/  LDL.LU R29, [R1+0x8088] ;  /* 0x00808800011d7983 */ /* 0x000f220000300800 */
[----:B-1----:R-:W-:Y:S02]  /*146220*/  IMAD.MOV.U32 R10, RZ, RZ, R26 ;  /* 0x000000ffff0a7224 */ /* 0x002fe400078e001a */
[----:B------:R-:W-:-:S05]  /*146230*/  IMAD.MOV.U32 R11, RZ, RZ, R28 ;  /* 0x000000ffff0b7224 */ /* 0x000fca00078e001c */
[----:B------:R1:W-:Y:S02]  /*146240*/  LDGSTS.E [R9+0x1f400], desc[UR30][R10.64], P5 ;  /* 0x1f4000000a097fae */ /* 0x0003e4000a9a101e */
[----:B-1----:R-:W-:Y:S02]  /*146250*/  IMAD.MOV.U32 R10, RZ, RZ, R24 ;  /* 0x000000ffff0a7224 */ /* 0x002fe400078e0018 */
[----:B------:R-:W-:-:S05]  /*146260*/  IMAD.MOV.U32 R11, RZ, RZ, R25 ;  /* 0x000000ffff0b7224 */ /* 0x000fca00078e0019 */
[----:B------:R1:W-:Y:S01]  /*146270*/  LDGSTS.E [R9+0x1f500], desc[UR30][R10.64], P5 ;  /* 0x1f5000000a097fae */ /* 0x0003e2000a9a101e */
[----:B------:R-:W-:-:S03]  /*146280*/  IMAD.MOV.U32 R134, RZ, RZ, R192 ;  /* 0x000000ffff867224 */ /* 0x000fc600078e00c0 */
[----:B------:R-:W-:Y:S01]  /*146290*/  STL [R1+0x7a14], R19 ;  /* 0x007a141301007387 */ /* 0x000fe20000100800 */
[----:B------:R-:W-:-:S03]  /*1462a0*/  IMAD.MOV.U32 R135, RZ, RZ, R195 ;  /* 0x000000ffff877224 */ /* 0x000fc600078e00c3 */
[----:B------:R-:W4:Y:S01]  /*1462b0*/  LDL.LU R30, [R1+0x807c] ;  /* 0x00807c00011e7983 */ /* 0x000f220000300800 */
[----:B-1----:R-:W-:-:S03]  /*1462c0*/  IMAD.MOV.U32 R10, RZ, RZ, R20 ;  /* 0x000000ffff0a7224 */ /* 0x002fc600078e0014 */
[----:B------:R-:W4:Y:S01]  /*1462d0*/  LDL.LU R28, [R1+0x8080] ;  /* 0x00808000011c7983 */ /* 0x000f220000300800 */
[----:B------:R-:W-:-:S03]  /*1462e0*/  IMAD.MOV.U32 R11, RZ, RZ, R23 ;  /* 0x000000ffff0b7224 */ /* 0x000fc600078e0017 */
[----:B------:R-:W4:Y:S04]  /*1462f0*/  LDL.LU R192, [R1+0x854c] ;  /* 0x00854c0001c07983 */ /* 0x000f280000300800 */
[----:B------:R1:W-:Y:S01]  /*146300*/  LDGSTS.E [R9+0x1f600], desc[UR30][R10.64], P5 ;  /* 0x1f6000000a097fae */ /* 0x0003e2000a9a101e */
[----:B------:R-:W-:-:S03]  /*146310*/  ISETP.GT.AND P4, PT, R136, 0xf, PT ;  /* 0x0000000f8800780c */ /* 0x000fc60003f84270 */
[----:B------:R-:W4:Y:S01]  /*146320*/  LDL.LU R195, [R1+0x8548] ;  /* 0x0085480001c37983 */ /* 0x000f220000300800 */
[----:B-1----:R-:W-:Y:S02]  /*146330*/  IMAD.MOV.U32 R10, RZ, RZ, R14 ;  /* 0x000000ffff0a7224 */ /* 0x002fe400078e000e */
[----:B------:R-:W-:-:S05]  /*146340*/  IMAD.MOV.U32 R11, RZ, RZ, R19 ;  /* 0x000000ffff0b7224 */ /* 0x000fca00078e0013 */
[----:B------:R1:W-:Y:S02]  /*146350*/  LDGSTS.E [R9+0x1f700], desc[UR30][R10.64], P5 ;  /* 0x1f7000000a097fae */ /* 0x0003e4000a9a101e */
[----:B-1----:R-:W-:Y:S02]  /*146360*/  SEL R10, RZ, 0x4, !P4 ;  /* 0x00000004ff0a7807 */ /* 0x002fe40006000000 */
[----:B------:R-:W-:-:S05]  /*146370*/  IADD3 R12, P6, PT, R12, R138, RZ ;  /* 0x0000008a0c0c7210 */ /* 0x000fca0007fde0ff */
[----:B------:R-:W-:Y:S04]  /*146380*/  STL [R1+0x80b0], R12 ;  /* 0x0080b00c01007387 */ /* 0x000fe80000100800 */
[----:B------:R-:W4:Y:S01]  /*146390*/  LDL.LU R11, [R1+0x8074] ;  /* 0x00807400010b7983 */ /* 0x000f220000300800 */
[----:B---3--:R-:W-:Y:S01]  /*1463a0*/  IMAD.X R13, R13, 0x1, R2, P6 ;  /* 0x000000010d0d7824 */ /* 0x008fe200030e0602 */
[----:B------:R-:W-:-:S04]  /*1463b0*/  IADD3 R21, P5, PT, R21, R138, RZ ;  /* 0x0000008a15157210 */ /* 0x000fc80007fbe0ff */
[----:B------:R-:W-:Y:S04]  /*1463c0*/  STL [R1+0x80a4], R13 ;  /* 0x0080a40d01007387 */ /* 0x000fe80000100800 */
[----:B------:R-:W-:Y:S04]  /*1463d0*/  STL.64 [R1+0x33e0], R32 ;  /* 0x0033e02001007387 */ /* 0x000fe80000100a00 */
[----:B------:R1:W-:Y:S04]  /*1463e0*/  STL.64 [R1+0x33e8], R34 ;  /* 0x0033e82201007387 */ /* 0x0003e80000100a00 */
[----:B------:R-:W3:Y:S01]  /*1463f0*/  LDL.LU R24, [R1+0x8078] ;  /* 0x0080780001187983 */ /* 0x000ee20000300800 */
[----:B--2---:R-:W-:Y:S01]  /*146400*/  IMAD.X R22, R22, 0x1, R2, P5 ;  /* 0x0000000116167824 */ /* 0x004fe200028e0602 */
[----:B-1----:R-:W-:Y:S01]  /*146410*/  HMMA.1688.F32.TF32 R32, R128, R134, R100 ;  /* 0x000000868020723c */ /* 0x002fe20000081064 */
[-C--:B----4-:R-:W-:Y:S01]  /*146420*/  IADD3 R15, P4, PT, R15, R138.reuse, RZ ;  /* 0x0000008a0f0f7210 */ /* 0x090fe20007f9e0ff */
[----:B------:R-:W-:Y:S04]  /*146430*/  STL [R1+0x80a8], R21 ;  /* 0x0080a81501007387 */ /* 0x000fe80000100800 */
[----:B------:R-:W2:Y:S01]  /*146440*/  LDL.LU R14, [R1+0x7fb0] ;  /* 0x007fb000010e7983 */ /* 0x000ea20000300800 */
[----:B------:R-:W-:-:S03]  /*146450*/  IADD3 R16, P5, PT, R16, R138, RZ ;  /* 0x0000008a10107210 */ /* 0x000fc60007fbe0ff */
[----:B------:R-:W-:Y:S04]  /*146460*/  STL [R1+0x80a0], R15 ;  /* 0x0080a00f01007387 */ /* 0x000fe80000100800 */
[----:B------:R1:W-:Y:S01]  /*146470*/  STL [R1+0x809c], R22 ;  /* 0x00809c1601007387 */ /* 0x0003e20000100800 */
[----:B------:R-:W-:-:S03]  /*146480*/  IMAD.X R18, R18, 0x1, R2, P4 ;  /* 0x0000000112127824 */ /* 0x000fc600020e0602 */
[----:B------:R-:W-:Y:S04]  /*146490*/  STL [R1+0x8098], R16 ;  /* 0x0080981001007387 */ /* 0x000fe80000100800 */
[----:B------:R4:W-:Y:S01]  /*1464a0*/  STL [R1+0x8094], R18 ;  /* 0x0080941201007387 */ /* 0x0009e20000100800 */
[----:B------:R-:W-:Y:S01]  /*1464b0*/  IMAD.X R17, R17, 0x1, R2, P5 ;  /* 0x0000000111117824 */ /* 0x000fe200028e0602 */
[----:B------:R-:W-:-:S05]  /*1464c0*/  IADD3 R27, P6, PT, R27, R138, RZ ;  /* 0x0000008a1b1b7210 */ /* 0x000fca0007fde0ff */
[----:B------:R-:W-:Y:S01]  /*1464d0*/  STL [R1+0x8090], R27 ;  /* 0x0080901b01007387 */ /* 0x000fe20000100800 */
[----:B------:R-:W-:-:S03]  /*1464e0*/  IMAD.X R31, R31, 0x1, R2, P6 ;  /* 0x000000011f1f7824 */ /* 0x000fc600030e0602 */
[----:B------:R1:W-:Y:S04]  /*1464f0*/  STL [R1+0x808c], R17 ;  /* 0x00808c1101007387 */ /* 0x0003e80000100800 */
[----:B------:R-:W2:Y:S04]  /*146500*/  LDL.LU R25, [R1+0x7fec] ;  /* 0x007fec0001197983 */ /* 0x000ea80000300800 */
[----:B------:R-:W-:Y:S04]  /*146510*/  STL [R1+0x8084], R31 ;  /* 0x0080841f01007387 */ /* 0x000fe80000100800 */
[----:B------:R-:W-:Y:S04]  /*146520*/  STL.64 [R1+0x33c0], R32 ;  /* 0x0033c02001007387 */ /* 0x000fe80000100a00 */
[----:B------:R-:W-:Y:S04]  /*146530*/  STL.64 [R1+0x33c8], R34 ;  /* 0x0033c82201007387 */ /* 0x000fe80000100a00 */
[----:B------:R-:W2:Y:S01]  /*146540*/  LDL.LU R26, [R1+0x7fa4] ;  /* 0x007fa400011a7983 */ /* 0x000ea20000300800 */
[----:B------:R-:W1:Y:S01]  /*146550*/  S2R R139, SR_TID.X ;  /* 0x00000000008b7919 */ /* 0x000e620000002100 */
[----:B------:R-:W-:-:S04]  /*146560*/  SEL R10, R10, RZ, !P0 ;  /* 0x000000ff0a0a7207 */ /* 0x000fc80004000000 */
[----:B------:R-:W-:Y:S02]  /*146570*/  ISETP.NE.U32.AND P4, PT, R10, RZ, PT ;  /* 0x000000ff0a00720c */ /* 0x000fe40003f85070 */
[----:B-1----:R-:W-:-:S05]  /*146580*/  LOP3.LUT R139, R139, 0x3f, RZ, 0xc0, !PT ;  /* 0x0000003f8b8b7812 */ /* 0x002fca00078ec0ff */
[----:B------:R-:W-:-:S05]  /*146590*/  IMAD.SHL.U32 R139, R139, 0x4, RZ ;  /* 0x000000048b8b7824 */ /* 0x000fca00078e00ff */
[----:B------:R-:W-:Y:S02]  /*1465a0*/  LOP3.LUT R19, R139, 0x60, RZ, 0x3c, !PT ;  /* 0x000000608b137812 */ /* 0x000fe400078e3cff */
[----:B------:R-:W-:Y:S01]  /*1465b0*/  IADD3 R29, P5, PT, R29, R138, RZ ;  /* 0x0000008a1d1d7210 */ /* 0x000fe20007fbe0ff */
[----:B------:R-:W-:Y:S01]  /*1465c0*/  IMAD.MOV.U32 R134, RZ, RZ, R236 ;  /* 0x000000ffff867224 */ /* 0x000fe200078e00ec */
[----:B------:R-:W1:Y:S01]  /*1465d0*/  LDC R139, c[0x0][0x3ac] ;  /* 0x0000eb00ff8b7b82 */ /* 0x000e620000000800 */
[----:B------:R-:W-:-:S05]  /*1465e0*/  VIADD R10, R19, UR8 ;  /* 0x00000008130a7c36 */ /* 0x000fca0008000000 */
[----:B------:R1:W-:Y:S01]  /*1465f0*/  LDGSTS.E [R10+0x1800], desc[UR30][R12.64], P1 ;  /* 0x018000000c0a7fae */ /* 0x0003e200089a101e */
[----:B------:R-:W-:Y:S02]  /*146600*/  IMAD.X R30, R30, 0x1, R2, P5 ;  /* 0x000000011e1e7824 */ /* 0x000fe400028e0602 */
[----:B-1----:R-:W-:Y:S02]  /*146610*/  IMAD.MOV.U32 R12, RZ, RZ, R21 ;  /* 0x000000ffff0c7224 */ /* 0x002fe400078e0015 */
[----:B------:R-:W-:-:S05]  /*146620*/  IMAD.MOV.U32 R13, RZ, RZ, R22 ;  /* 0x000000ffff0d7224 */ /* 0x000fca00078e0016 */
[----:B------:R1:W-:Y:S01]  /*146630*/  LDGSTS.E [R10+0x1900], desc[UR30][R12.64], P1 ;  /* 0x019000000c0a7fae */ /* 0x0003e200089a101e */
[----:B------:R-:W-:-:S03]  /*146640*/  IADD3 R28, P5, PT, R28, R138, RZ ;  /* 0x0000008a1c1c7210 */ /* 0x000fc60007fbe0ff */
[----:B------:R-:W-:Y:S04]  /*146650*/  STL [R1+0x8088], R29 ;  /* 0x0080881d01007387 */ /* 0x000fe80000100800 */
[----:B------:R-:W2:Y:S01]  /*146660*/  LDL.LU R19, [R1+0x7fa8] ;  /* 0x007fa80001137983 */ /* 0x000ea20000300800 */
[----:B-1----:R-:W-:-:S03]  /*146670*/  IMAD.MOV.U32 R12, RZ, RZ, R15 ;  /* 0x000000ffff0c7224 */ /* 0x002fc600078e000f */
[----:B------:R-:W2:Y:S01]  /*146680*/  LDL.LU R20, [R1+0x7fa0] ;  /* 0x007fa00001147983 */ /* 0x000ea20000300800 */
[----:B------:R-:W-:-:S05]  /*146690*/  IMAD.MOV.U32 R13, RZ, RZ, R18 ;  /* 0x000000ffff0d7224 */ /* 0x000fca00078e0012 */
[----:B------:R1:W-:Y:S04]  /*1466a0*/  LDGSTS.E [R10+0x1a00], desc[UR30][R12.64], P1 ;  /* 0x01a000000c0a7fae */ /* 0x0003e800089a101e */
[----:B------:R-:W-:Y:S01]  /*1466b0*/  STL [R1+0x807c], R30 ;  /* 0x00807c1e01007387 */ /* 0x000fe20000100800 */
[----:B-1----:R-:W-:Y:S02]  /*1466c0*/  IMAD.MOV.U32 R12, RZ, RZ, R16 ;  /* 0x000000ffff0c7224 */ /* 0x002fe400078e0010 */
[----:B------:R-:W-:Y:S01]  /*1466d0*/  IMAD.MOV.U32 R13, RZ, RZ, R17 ;  /* 0x000000ffff0d7224 */ /* 0x000fe200078e0011 */
[----:B------:R-:W-:Y:S04]  /*1466e0*/  STL [R1+0x8080], R28 ;  /* 0x0080801c01007387 */ /* 0x000fe80000100800 */
[----:B------:R1:W-:Y:S04]  /*1466f0*/  LDGSTS.E [R10+0x1b00], desc[UR30][R12.64], P1 ;  /* 0x01b000000c0a7fae */ /* 0x0003e800089a101e */
[----:B------:R-:W2:Y:S04]  /*146700*/  LDL.LU R22, [R1+0x7f9c] ;  /* 0x007f9c0001167983 */ /* 0x000ea80000300800 */
[----:B------:R-:W2:Y:S01]  /*146710*/  LDL.LU R21, [R1+0x7f94] ;  /* 0x007f940001157983 */ /* 0x000ea20000300800 */
[----:B-1----:R-:W-:-:S03]  /*146720*/  IMAD.MOV.U32 R12, RZ, RZ, R27 ;  /* 0x000000ffff0c7224 */ /* 0x002fc600078e001b */
[----:B------:R-:W2:Y:S01]  /*146730*/  LDL.LU R15, [R1+0x7f98] ;  /* 0x007f9800010f7983 */ /* 0x000ea20000300800 */
[----:B------:R-:W-:-:S03]  /*146740*/  IMAD.MOV.U32 R13, RZ, RZ, R31 ;  /* 0x000000ffff0d7224 */ /* 0x000fc600078e001f */
[----:B----4-:R-:W4:Y:S04]  /*146750*/  LDL.LU R18, [R1+0x7f90] ;  /* 0x007f900001127983 */ /* 0x010f280000300800 */
[----:B------:R1:W-:Y:S04]  /*146760*/  LDGSTS.E [R10+0x1c00], desc[UR30][R12.64], P1 ;  /* 0x01c000000c0a7fae */ /* 0x0003e800089a101e */
[----:B------:R-:W4:Y:S01]  /*146770*/  LDL.LU R16, [R1+0x7f8c] ;  /* 0x007f8c0001107983 */ /* 0x000f220000300800 */
[----:B-1----:R-:W-:Y:S02]  /*146780*/  IMAD.MOV.U32 R12, RZ, RZ, R29 ;  /* 0x000000ffff0c7224 */ /* 0x002fe400078e001d */
[----:B------:R-:W-:-:S05]  /*146790*/  IMAD.MOV.U32 R13, RZ, RZ, R30 ;  /* 0x000000ffff0d7224 */ /* 0x000fca00078e001e */
[----:B------:R1:W-:Y:S02]  /*1467a0*/  LDGSTS.E [R10+0x1d00], desc[UR30][R12.64], P1 ;  /* 0x01d000000c0a7fae */ /* 0x0003e400089a101e */
[----:B-1----:R-:W-:Y:S02]  /*1467b0*/  IMAD.MOV.U32 R12, RZ, RZ, R28 ;  /* 0x000000ffff0c7224 */ /* 0x002fe400078e001c */
[----:B------:R-:W-:-:S05]  /*1467c0*/  IMAD.X R11, R11, 0x1, R2, P5 ;  /* 0x000000010b0b7824 */ /* 0x000fca00028e0602 */
[----:B------:R1:W-:Y:S04]  /*1467d0*/  STL [R1+0x8074], R11 ;  /* 0x0080740b01007387 */ /* 0x0003e80000100800 */
[----:B------:R-:W4:Y:S01]  /*1467e0*/  LDL.LU R17, [R1+0x7f88] ;  /* 0x007f880001117983 */ /* 0x000f220000300800 */
[----:B------:R-:W-:-:S05]  /*1467f0*/  IMAD.MOV.U32 R13, RZ, RZ, R11 ;  /* 0x000000ffff0d7224 */ /* 0x000fca00078e000b */
[----:B------:R1:W-:Y:S01]  /*146800*/  LDGSTS.E [R10+0x1e00], desc[UR30][R12.64], P1 ;  /* 0x01e000000c0a7fae */ /* 0x0003e200089a101e */
[----:B---3--:R-:W-:-:S05]  /*146810*/  IADD3 R24, P5, PT, R24, R138, RZ ;  /* 0x0000008a18187210 */ /* 0x008fca0007fbe0ff */
[----:B------:R-:W-:Y:S04]  /*146820*/  STL [R1+0x8078], R24 ;  /* 0x0080781801007387 */ /* 0x000fe80000100800 */
[----:B------:R-:W3:Y:S04]  /*146830*/  LDL.LU R23, [R1+0x7f80] ;  /* 0x007f800001177983 */ /* 0x000ee80000300800 */
[----:B------:R-:W3:Y:S01]  /*146840*/  LDL.LU R27, [R1+0x7f84] ;  /* 0x007f8400011b7983 */ /* 0x000ee20000300800 */
[----:B-1----:R-:W-:Y:S02]  /*146850*/  IMAD.MOV.U32 R12, RZ, RZ, R24 ;  /* 0x000000ffff0c7224 */ /* 0x002fe400078e0018 */
[----:B--2---:R-:W-:Y:S01]  /*146860*/  IMAD.X R25, R25, 0x1, R2, P5 ;  /* 0x0000000119197824 */ /* 0x004fe200028e0602 */
[----:B------:R-:W-:-:S04]  /*146870*/  IADD3 R14, P5, PT, R14, R138, RZ ;  /* 0x0000008a0e0e7210 */ /* 0x000fc80007fbe0ff */
[----:B------:R1:W-:Y:S01]  /*146880*/  STL [R1+0x7fec], R25 ;  /* 0x007fec1901007387 */ /* 0x0003e20000100800 */
[----:B------:R-:W-:-:S03]  /*146890*/  IMAD.MOV.U32 R13, RZ, RZ, R25 ;  /* 0x000000ffff0d7224 */ /* 0x000fc600078e0019 */
[----:B------:R2:W-:Y:S04]  /*1468a0*/  STL [R1+0x7fb0], R14 ;  /* 0x007fb00e01007387 */ /* 0x0005e80000100800 */
[----:B------:R-:W3:Y:S01]  /*1468b0*/  LDL.LU R11, [R1+0x7f78] ;  /* 0x007f7800010b7983 */ /* 0x000ee20000300800 */
[----:B------:R-:W-:-:S03]  /*1468c0*/  IMAD.X R26, R26, 0x1, R2, P5 ;  /* 0x000000011a1a7824 */ /* 0x000fc600028e0602 */
[----:B-1----:R-:W3:Y:S04]  /*1468d0*/  LDL.LU R25, [R1+0x7f7c] ;  /* 0x007f7c0001197983 */ /* 0x002ee80000300800 */
[----:B------:R-:W-:Y:S04]  /*1468e0*/  STL [R1+0x7fa4], R26 ;  /* 0x007fa41a01007387 */ /* 0x000fe80000100800 */
[----:B------:R-:W3:Y:S04]  /*1468f0*/  LDL.LU R24, [R1+0x7f74] ;  /* 0x007f740001187983 */ /* 0x000ee80000300800 */
[----:B------:R1:W-:Y:S02]  /*146900*/  LDGSTS.E [R10+0x1f00], desc[UR30][R12.64], P1 ;  /* 0x01f000000c0a7fae */ /* 0x0003e400089a101e */
[----:B-1----:R-:W-:-:S02]  /*146910*/  IMAD.MOV.U32 R12, RZ, RZ, R14 ;  /* 0x000000ffff0c7224 */ /* 0x002fc400078e000e */
[----:B------:R-:W-:-:S05]  /*146920*/  IMAD.MOV.U32 R13, RZ, RZ, R26 ;  /* 0x000000ffff0d7224 */ /* 0x000fca00078e001a */
[----:B------:R1:W-:Y:S01]  /*146930*/  LDGSTS.E [R10+0x3800], desc[UR30][R12.64], P3 ;  /* 0x038000000c0a7fae */ /* 0x0003e200099a101e */
[-C--:B------:R-:W-:Y:S02]  /*146940*/  IADD3 R19, P5, PT, R19, R138.reuse, RZ ;  /* 0x0000008a13137210 */ /* 0x080fe40007fbe0ff */
[----:B------:R-:W-:-:S03]  /*146950*/  IADD3 R20, P1, PT, R20, R138, RZ ;  /* 0x0000008a14147210 */ /* 0x000fc60007f3e0ff */
[----:B------:R2:W-:Y:S01]  /*146960*/  STL [R1+0x7fa8], R19 ;  /* 0x007fa81301007387 */ /* 0x0005e20000100800 */
[----:B-1----:R-:W-:-:S03]  /*146970*/  IMAD.MOV.U32 R12, RZ, RZ, R19 ;  /* 0x000000ffff0c7224 */ /* 0x002fc600078e0013 */
[----:B--2---:R-:W2:Y:S04]  /*146980*/  LDL.LU R14, [R1+0x7eec] ;  /* 0x007eec00010e7983 */ /* 0x004ea80000300800 */
[----:B------:R1:W-:Y:S01]  /*146990*/  STL [R1+0x7fa0], R20 ;  /* 0x007fa01401007387 */ /* 0x0003e20000100800 */
[----:B------:R-:W-:-:S04]  /*1469a0*/  IMAD.X R22, R22, 0x1, R2, P5 ;  /* 0x0000000116167824 */ /* 0x000fc800028e0602 */
[----:B------:R-:W-:Y:S02]  /*1469b0*/  IMAD.MOV.U32 R13, RZ, RZ, R22 ;  /* 0x000000ffff0d7224 */ /* 0x000fe400078e0016 */
[----:B------:R-:W-:Y:S01]  /*1469c0*/  IMAD.X R21, R21, 0x1, R2, P1 ;  /* 0x0000000115157824 */ /* 0x000fe200008e0602 */
[-C--:B------:R-:W-:Y:S01]  /*1469d0*/  IADD3 R15, P5, PT, R15, R138.reuse, RZ ;  /* 0x0000008a0f0f7210 */ /* 0x080fe20007fbe0ff */
[----:B------:R1:W-:Y:S01]  /*1469e0*/  STL [R1+0x7f9c], R22 ;  /* 0x007f9c1601007387 */ /* 0x0003e20000100800 */
[----:B----4-:R-:W-:-:S03]  /*1469f0*/  IADD3 R18, P1, PT, R18, R138, RZ ;  /* 0x0000008a12127210 */ /* 0x010fc60007f3e0ff */
[----:B------:R4:W-:Y:S04]  /*146a00*/  LDGSTS.E [R10+0x3900], desc[UR30][R12.64], P3 ;  /* 0x039000000c0a7fae */ /* 0x0009e800099a101e */
[----:B------:R-:W2:Y:S01]  /*146a10*/  LDL.LU R19, [R1+0x7eb0] ;  /* 0x007eb00001137983 */ /* 0x000ea20000300800 */
[----:B------:R-:W-:-:S03]  /*146a20*/  IMAD.X R16, R16, 0x1, R2, P5 ;  /* 0x0000000110107824 */ /* 0x000fc600028e0602 */
[----:B------:R-:W-:Y:S01]  /*146a30*/  STL [R1+0x7f98], R15 ;  /* 0x007f980f01007387 */ /* 0x000fe20000100800 */
[----:B----4-:R-:W-:Y:S02]  /*146a40*/  IMAD.MOV.U32 R12, RZ, RZ, R20 ;  /* 0x000000ffff0c7224 */ /* 0x010fe400078e0014 */
[----:B------:R-:W-:Y:S01]  /*146a50*/  IMAD.MOV.U32 R13, RZ, RZ, R21 ;  /* 0x000000ffff0d7224 */ /* 0x000fe200078e0015 */
[----:B------:R4:W-:Y:S04]  /*146a60*/  STL [R1+0x7f94], R21 ;  /* 0x007f941501007387 */ /* 0x0009e80000100800 */
[----:B------:R-:W-:Y:S04]  /*146a70*/  STL [R1+0x7f90], R18 ;  /* 0x007f901201007387 */ /* 0x000fe80000100800 */
[----:B------:R1:W-:Y:S04]  /*146a80*/  STL [R1+0x7f8c], R16 ;  /* 0x007f8c1001007387 */ /* 0x0003e80000100800 */
[----:B------:R1:W-:Y:S02]  /*146a90*/  LDGSTS.E [R10+0x3a00], desc[UR30][R12.64], P3 ;  /* 0x03a000000c0a7fae */ /* 0x0003e400099a101e */
[----:B-1----:R-:W-:-:S02]  /*146aa0*/  IMAD.MOV.U32 R12, RZ, RZ, R15 ;  /* 0x000000ffff0c7224 */ /* 0x002fc400078e000f */
[----:B------:R-:W-:-:S05]  /*146ab0*/  IMAD.MOV.U32 R13, RZ, RZ, R16 ;  /* 0x000000ffff0d7224 */ /* 0x000fca00078e0010 */
[----:B------:R1:W-:Y:S02]  /*146ac0*/  LDGSTS.E [R10+0x3b00], desc[UR30][R12.64], P3 ;  /* 0x03b000000c0a7fae */ /* 0x0003e400099a101e */
[----:B-1----:R-:W-:Y:S01]  /*146ad0*/  IMAD.MOV.U32 R12, RZ, RZ, R18 ;  /* 0x000000ffff0c7224 */ /* 0x002fe200078e0012 */
[----:B------:R-:W-:-:S05]  /*146ae0*/  IADD3 R17, P5, PT, R17, R138, RZ ;  /* 0x0000008a11117210 */ /* 0x000fca0007fbe0ff */
[----:B------:R1:W-:Y:S01]  /*146af0*/  STL [R1+0x7f88], R17 ;  /* 0x007f881101007387 */ /* 0x0003e20000100800 */
[----:B---3--:R-:W-:Y:S01]  /*146b00*/  IMAD.X R27, R27, 0x1, R2, P1 ;  /* 0x000000011b1b7824 */ /* 0x008fe200008e0602 */
[----:B------:R-:W-:-:S04]  /*146b10*/  IADD3 R23, P1, PT, R23, R138, RZ ;  /* 0x0000008a17177210 */ /* 0x000fc80007f3e0ff */
[----:B------:R-:W-:Y:S04]  /*146b20*/  STL [R1+0x7f84], R27 ;  /* 0x007f841b01007387 */ /* 0x000fe80000100800 */
[----:B------:R-:W3:Y:S04]  /*146b30*/  LDL.LU R20, [R1+0x7ea4] ;  /* 0x007ea40001147983 */ /* 0x000ee80000300800 */
[----:B------:R-:W3:Y:S01]  /*146b40*/  LDL.LU R22, [R1+0x7e9c] ;  /* 0x007e9c0001167983 */ /* 0x000ee20000300800 */
[----:B------:R-:W-:-:S03]  /*146b50*/  IMAD.MOV.U32 R13, RZ, RZ, R27 ;  /* 0x000000ffff0d7224 */ /* 0x000fc600078e001b */
[----:B------:R-:W-:Y:S04]  /*146b60*/  STL [R1+0x7f80], R23 ;  /* 0x007f801701007387 */ /* 0x000fe80000100800 */
[----:B----4-:R-:W4:Y:S04]  /*146b70*/  LDL.LU R21, [R1+0x7ea8] ;  /* 0x007ea80001157983 */ /* 0x010f280000300800 */
[----:B------:R-:W4:Y:S04]  /*146b80*/  LDL.LU R15, [R1+0x7ea0] ;  /* 0x007ea000010f7983 */ /* 0x000f280000300800 */
[----:B------:R-:W4:Y:S04]  /*146b90*/  LDL.LU R16, [R1+0x7e98] ;  /* 0x007e980001107983 */ /* 0x000f280000300800 */
[----:B------:R-:W4:Y:S04]  /*146ba0*/  LDL.LU R26, [R1+0x7e90] ;  /* 0x007e9000011a7983 */ /* 0x000f280000300800 */
[----:B------:R1:W-:Y:S02]  /*146bb0*/  LDGSTS.E [R10+0x3c00], desc[UR30][R12.64], P3 ;  /* 0x03c000000c0a7fae */ /* 0x0003e400099a101e */
[----:B-1----:R-:W-:-:S02]  /*146bc0*/  IMAD.MOV.U32 R12, RZ, RZ, R17 ;  /* 0x000000ffff0c7224 */ /* 0x002fc400078e0011 */
[----:B------:R-:W-:Y:S01]  /*146bd0*/  IMAD.X R25, R25, 0x1, R2, P5 ;  /* 0x0000000119197824 */ /* 0x000fe200028e0602 */
[----:B------:R-:W-:-:S04]  /*146be0*/  IADD3 R11, P5, PT, R11, R138, RZ ;  /* 0x0000008a0b0b7210 */ /* 0x000fc80007fbe0ff */
[----:B------:R-:W-:Y:S01]  /*146bf0*/  STL [R1+0x7f7c], R25 ;  /* 0x007f7c1901007387 */ /* 0x000fe20000100800 */
[----:B------:R-:W-:-:S03]  /*146c00*/  IMAD.X R24, R24, 0x1, R2, P1 ;  /* 0x0000000118187824 */ /* 0x000fc600008e0602 */
[----:B------:R-:W4:Y:S04]  /*146c10*/  LDL.LU R18, [R1+0x7e94] ;  /* 0x007e940001127983 */ /* 0x000f280000300800 */
[----:B------:R1:W-:Y:S04]  /*146c20*/  STL [R1+0x7f78], R11 ;  /* 0x007f780b01007387 */ /* 0x0003e80000100800 */
[----:B------:R1:W-:Y:S04]  /*146c30*/  STL [R1+0x7f74], R24 ;  /* 0x007f741801007387 */ /* 0x0003e80000100800 */
[----:B------:R-:W4:Y:S04]  /*146c40*/  LDL.LU R30, [R1+0x7e88] ;  /* 0x007e8800011e7983 */ /* 0x000f280000300800 */
[----:B------:R-:W4:Y:S04]  /*146c50*/  LDL.LU R17, [R1+0x7e8c] ;  /* 0x007e8c0001117983 */ /* 0x000f280000300800 */
[----:B------:R-:W4:Y:S01]  /*146c60*/  LDL.LU R32, [R1+0x7e84] ;  /* 0x007e840001207983 */ /* 0x000f220000300800 */
[----:B------:R-:W-:-:S05]  /*146c70*/  IMAD.MOV.U32 R13, RZ, RZ, R25 ;  /* 0x000000ffff0d7224 */ /* 0x000fca00078e0019 */
[----:B------:R1:W-:Y:S01]  /*146c80*/  LDGSTS.E [R10+0x3d00], desc[UR30][R12.64], P3 ;  /* 0x03d000000c0a7fae */ /* 0x0003e200099a101e */
[----:B------:R-:W-:Y:S02]  /*146c90*/  IMAD.MOV.U32 R135, RZ, RZ, R237 ;  /* 0x000000ffff877224 */ /* 0x000fe400078e00ed */
[----:B-1----:R-:W-:Y:S02]  /*146ca0*/  IMAD.MOV.U32 R12, RZ, RZ, R23 ;  /* 0x000000ffff0c7224 */ /* 0x002fe400078e0017 */
[----:B------:R-:W-:-:S05]  /*146cb0*/  IMAD.MOV.U32 R13, RZ, RZ, R24 ;  /* 0x000000ffff0d7224 */ /* 0x000fca00078e0018 */
[----:B------:R1:W-:Y:S01]  /*146cc0*/  LDGSTS.E [R10+0x3e00], desc[UR30][R12.64], P3 ;  /* 0x03e000000c0a7fae */ /* 0x0003e200099a101e */
[----:B------:R-:W-:Y:S01]  /*146cd0*/  HMMA.1688.F32.TF32 R36, R128, R134, R104 ;  /* 0x000000868024723c */ /* 0x000fe20000081068 */
[----:B-1----:R-:W-:Y:S02]  /*146ce0*/  IMAD.MOV.U32 R12, RZ, RZ, R11 ;  /* 0x000000ffff0c7224 */ /* 0x002fe400078e000b */
[----:B--2---:R-:W-:-:S05]  /*146cf0*/  IMAD.X R14, R14, 0x1, R2, P5 ;  /* 0x000000010e0e7824 */ /* 0x004fca00028e0602 */
[----:B------:R1:W-:Y:S01]  /*146d00*/  STL [R1+0x7eec], R14 ;  /* 0x007eec0e01007387 */ /* 0x0003e20000100800 */
[----:B------:R-:W-:-:S03]  /*146d10*/  IMAD.MOV.U32 R13, RZ, RZ, R14 ;  /* 0x000000ffff0d7224 */ /* 0x000fc600078e000e */
[----:B------:R-:W2:Y:S04]  /*146d20*/  LDL.LU R236, [R1+0x8544] ;  /* 0x0085440001ec7983 */ /* 0x000ea80000300800 */
[----:B------:R-:W2:Y:S04]  /*146d30*/  LDL.LU R237, [R1+0x8540] ;  /* 0x0085400001ed7983 */ /* 0x000ea80000300800 */
[----:B------:R-:W2:Y:S04]  /*146d40*/  LDL.LU R31, [R1+0x7e7c] ;  /* 0x007e7c00011f7983 */ /* 0x000ea80000300800 */
[----:B------:R-:W2:Y:S01]  /*146d50*/  LDL.LU R29, [R1+0x7e74] ;  /* 0x007e7400011d7983 */ /* 0x000ea20000300800 */
[----:B------:R-:W-:-:S03]  /*146d60*/  ISETP.GT.AND P5, PT, R136, 0x17, PT ;  /* 0x000000178800780c */ /* 0x000fc60003fa4270 */
[----:B------:R1:W-:Y:S01]  /*146d70*/  LDGSTS.E [R10+0x3f00], desc[UR30][R12.64], P3 ;  /* 0x03f000000c0a7fae */ /* 0x0003e200099a101e */
[----:B------:R-:W-:Y:S02]  /*146d80*/  ISETP.GT.AND P3, PT, R136, 0x13, PT ;  /* 0x000000138800780c */ /* 0x000fe40003f64270 */
[----:B------:R-:W-:Y:S02]  /*146d90*/  SEL R11, RZ, 0x4, !P5 ;  /* 0x00000004ff0b7807 */ /* 0x000fe40006800000 */
[----:B------:R-:W-:-:S05]  /*146da0*/  IADD3 R19, P1, PT, R19, R138, RZ ;  /* 0x0000008a13137210 */ /* 0x000fca0007f3e0ff */
[----:B------:R3:W-:Y:S04]  /*146db0*/  STL [R1+0x7eb0], R19 ;  /* 0x007eb01301007387 */ /* 0x0007e80000100800 */
[----:B------:R-:W2:Y:S01]  /*146dc0*/  LDL.LU R28, [R1+0x7e80] ;  /* 0x007e8000011c7983 */ /* 0x000ea20000300800 */
[----:B-1----:R-:W-:-:S03]  /*146dd0*/  SEL R12, RZ, 0x4, !P3 ;  /* 0x00000004ff0c7807 */ /* 0x002fc60005800000 */
[----:B------:R-:W2:Y:S04]  /*146de0*/  LDL.LU R25, [R1+0x7dac] ;  /* 0x007dac0001197983 */ /* 0x000ea80000300800 */
[----:B------:R-:W2:Y:S04]  /*146df0*/  LDL.LU R24, [R1+0x7e78] ;  /* 0x007e780001187983 */ /* 0x000ea80000300800 */
[----:B------:R-:W2:Y:S01]  /*146e00*/  LDL.LU R14, [R1+0x7e70] ;  /* 0x007e7000010e7983 */ /* 0x000ea20000300800 */
[----:B---3--:R-:W-:-:S05]  /*146e10*/  IMAD.X R20, R20, 0x1, R2, P1 ;  /* 0x0000000114147824 */ /* 0x008fca00008e0602 */
[----:B------:R1:W-:Y:S01]  /*146e20*/  STL [R1+0x7ea4], R20 ;  /* 0x007ea41401007387 */ /* 0x0003e20000100800 */
[-C--:B----4-:R-:W-:Y:S02]  /*146e30*/  IADD3 R21, P1, PT, R21, R138.reuse, RZ ;  /* 0x0000008a15157210 */ /* 0x090fe40007f3e0ff */
[----:B------:R-:W-:-:S03]  /*146e40*/  IADD3 R15, P6, PT, R15, R138, RZ ;  /* 0x0000008a0f0f7210 */ /* 0x000fc60007fde0ff */
[----:B------:R-:W-:Y:S01]  /*146e50*/  IMAD.X R22, R22, 0x1, R2, P1 ;  /* 0x0000000116167824 */ /* 0x000fe200008e0602 */
[-C--:B------:R-:W-:Y:S01]  /*146e60*/  IADD3 R16, P3, PT, R16, R138.reuse, RZ ;  /* 0x0000008a10107210 */ /* 0x080fe20007f7e0ff */
[----:B------:R-:W-:Y:S01]  /*146e70*/  STL [R1+0x7ea8], R21 ;  /* 0x007ea81501007387 */ /* 0x000fe20000100800 */
[----:B------:R-:W-:-:S03]  /*146e80*/  IADD3 R26, P5, PT, R26, R138, RZ ;  /* 0x0000008a1a1a7210 */ /* 0x000fc60007fbe0ff */
[----:B------:R-:W-:Y:S04]  /*146e90*/  STL [R1+0x7ea0], R15 ;  /* 0x007ea00f01007387 */ /* 0x000fe80000100800 */
[----:B------:R3:W-:Y:S04]  /*146ea0*/  STL [R1+0x7e9c], R22 ;  /* 0x007e9c1601007387 */ /* 0x0007e80000100800 */
[----:B------:R-:W-:Y:S04]  /*146eb0*/  STL [R1+0x7e98], R16 ;  /* 0x007e981001007387 */ /* 0x000fe80000100800 */
[----:B------:R-:W-:Y:S01]  /*146ec0*/  STL [R1+0x7e90], R26 ;  /* 0x007e901a01007387 */ /* 0x000fe20000100800 */
[----:B------:R-:W-:-:S05]  /*146ed0*/  IMAD.X R18, R18, 0x1, R2, P6 ;  /* 0x0000000112127824 */ /* 0x000fca00030e0602 */
[----:B------:R4:W-:Y:S01]  /*146ee0*/  STL [R1+0x7e94], R18 ;  /* 0x007e941201007387 */ /* 0x0009e20000100800 */
[--C-:B------:R-:W-:Y:S02]  /*146ef0*/  IMAD.X R17, R17, 0x1, R2.reuse, P3 ;  /* 0x0000000111117824 */ /* 0x100fe400018e0602 */
[----:B------:R-:W-:-:S03]  /*146f00*/  IMAD.X R32, R32, 0x1, R2, P5 ;  /* 0x0000000120207824 */ /* 0x000fc600028e0602 */
[----:B------:R1:W-:Y:S04]  /*146f10*/  STL [R1+0x7e8c], R17 ;  /* 0x007e8c1101007387 */ /* 0x0003e80000100800 */
[----:B------:R-:W-:Y:S04]  /*146f20*/  STL [R1+0x7e84], R32 ;  /* 0x007e842001007387 */ /* 0x000fe80000100800 */
[----:B------:R-:W-:Y:S04]  /*146f30*/  STL.64 [R1+0x33b0], R36 ;  /* 0x0033b02401007387 */ /* 0x000fe80000100a00 */
[----:B------:R-:W-:Y:S04]  /*146f40*/  STL.64 [R1+0x33b8], R38 ;  /* 0x0033b82601007387 */ /* 0x000fe80000100a00 */
[----:B------:R-:W4:Y:S01]  /*146f50*/  LDL.LU R27, [R1+0x7da4] ;  /* 0x007da400011b7983 */ /* 0x000f220000300800 */
[----:B------:R-:W-:Y:S01]  /*146f60*/  SEL R12, R12, RZ, !P0 ;  /* 0x000000ff0c0c7207 */ /* 0x000fe20004000000 */
[----:B------:R-:W-:-:S03]  /*146f70*/  IMAD.MOV.U32 R13, RZ, RZ, R20 ;  /* 0x000000ffff0d7224 */ /* 0x000fc600078e0014 */
[----:B------:R-:W-:Y:S01]  /*146f80*/  ISETP.NE.U32.AND P1, PT, R12, RZ, PT ;  /* 0x000000ff0c00720c */ /* 0x000fe20003f25070 */
[----:B------:R-:W-:-:S05]  /*146f90*/  IMAD.MOV.U32 R12, RZ, RZ, R19 ;  /* 0x000000ffff0c7224 */ /* 0x000fca00078e0013 */
[----:B------:R1:W-:Y:S01]  /*146fa0*/  LDGSTS.E [R10+0x5800], desc[UR30][R12.64], P2 ;  /* 0x058000000c0a7fae */ /* 0x0003e200091a101e */
[----:B------:R-:W-:Y:S01]  /*146fb0*/  IADD3 R30, P5, PT, R30, R138, RZ ;  /* 0x0000008a1e1e7210 */ /* 0x000fe20007fbe0ff */
[----:B-1----:R-:W-:Y:S02]  /*146fc0*/  IMAD.MOV.U32 R12, RZ, RZ, R21 ;  /* 0x000000ffff0c7224 */ /* 0x002fe400078e0015 */
[----:B------:R-:W-:-:S05]  /*146fd0*/  IMAD.MOV.U32 R13, RZ, RZ, R22 ;  /* 0x000000ffff0d7224 */ /* 0x000fca00078e0016 */
[----:B------:R1:W-:Y:S04]  /*146fe0*/  LDGSTS.E [R10+0x5900], desc[UR30][R12.64], P2 ;  /* 0x059000000c0a7fae */ /* 0x0003e800091a101e */
[----:B------:R-:W-:Y:S04]  /*146ff0*/  STL [R1+0x7e88], R30 ;  /* 0x007e881e01007387 */ /* 0x000fe80000100800 */
[----:B------:R-:W4:Y:S01]  /*147000*/  LDL.LU R19, [R1+0x7da8] ;  /* 0x007da80001137983 */ /* 0x000f220000300800 */
[----:B-1----:R-:W-:-:S03]  /*147010*/  IMAD.MOV.U32 R12, RZ, RZ, R15 ;  /* 0x000000ffff0c7224 */ /* 0x002fc600078e000f */
[----:B------:R-:W4:Y:S01]  /*147020*/  LDL.LU R20, [R1+0x7da0] ;  /* 0x007da00001147983 */ /* 0x000f220000300800 */
[----:B------:R-:W-:-:S05]  /*147030*/  IMAD.MOV.U32 R13, RZ, RZ, R18 ;  /* 0x000000ffff0d7224 */ /* 0x000fca00078e0012 */
[----:B------:R1:W-:Y:S02]  /*147040*/  LDGSTS.E [R10+0x5a00], desc[UR30][R12.64], P2 ;  /* 0x05a000000c0a7fae */ /* 0x0003e400091a101e */
[----:B-1----:R-:W-:Y:S02]  /*147050*/  IMAD.MOV.U32 R12, RZ, RZ, R16 ;  /* 0x000000ffff0c7224 */ /* 0x002fe400078e0010 */
[----:B--2---:R-:W-:Y:S02]  /*147060*/  IMAD.X R31, R31, 0x1, R2, P5 ;  /* 0x000000011f1f7824 */ /* 0x004fe400028e0602 */
[----:B------:R-:W-:-:S03]  /*147070*/  IMAD.MOV.U32 R13, RZ, RZ, R17 ;  /* 0x000000ffff0d7224 */ /* 0x000fc600078e0011 */
[----:B------:R-:W-:Y:S04]  /*147080*/  STL [R1+0x7e7c], R31 ;  /* 0x007e7c1f01007387 */ /* 0x000fe80000100800 */
[----:B------:R1:W-:Y:S02]  /*147090*/  LDGSTS.E [R10+0x5b00], desc[UR30][R12.64], P2 ;  /* 0x05b000000c0a7fae */ /* 0x0003e400091a101e */
[----:B-1----:R-:W-:Y:S02]  /*1470a0*/  IMAD.MOV.U32 R12, RZ, RZ, R26 ;  /* 0x000000ffff0c7224 */ /* 0x002fe400078e001a */
[----:B------:R-:W-:-:S05]  /*1470b0*/  IMAD.MOV.U32 R13, RZ, RZ, R32 ;  /* 0x000000ffff0d7224 */ /* 0x000fca00078e0020 */
[----:B------:R1:W-:Y:S01]  /*1470c0*/  LDGSTS.E [R10+0x5c00], desc[UR30][R12.64], P2 ;  /* 0x05c000000c0a7fae */ /* 0x0003e200091a101e */
[----:B------:R-:W-:-:S05]  /*1470d0*/  IADD3 R28, P5, PT, R28, R138, RZ ;  /* 0x0000008a1c1c7210 */ /* 0x000fca0007fbe0ff */
[----:B------:R-:W-:Y:S01]  /*1470e0*/  STL [R1+0x7e80], R28 ;  /* 0x007e801c01007387 */ /* 0x000fe20000100800 */
[----:B------:R-:W-:-:S03]  /*1470f0*/  IMAD.X R29, R29, 0x1, R2, P5 ;  /* 0x000000011d1d7824 */ /* 0x000fc600028e0602 */
[----:B---3--:R-:W2:Y:S01]  /*147100*/  LDL.LU R22, [R1+0x7d9c] ;  /* 0x007d9c0001167983 */ /* 0x008ea20000300800 */
[----:B------:R-:W-:-:S03]  /*147110*/  IADD3 R24, P5, PT, R24, R138, RZ ;  /* 0x0000008a18187210 */ /* 0x000fc60007fbe0ff */
[----:B------:R-:W3:Y:S01]  /*147120*/  LDL.LU R21, [R1+0x7d94] ;  /* 0x007d940001157983 */ /* 0x000ee20000300800 */
[----:B-1----:R-:W-:-:S03]  /*147130*/  IMAD.MOV.U32 R12, RZ, RZ, R30 ;  /* 0x000000ffff0c7224 */ /* 0x002fc600078e001e */
[----:B------:R-:W3:Y:S01]  /*147140*/  LDL.LU R15, [R1+0x7d98] ;  /* 0x007d9800010f7983 */ /* 0x000ee20000300800 */
[----:B------:R-:W-:-:S03]  /*147150*/  IMAD.MOV.U32 R13, RZ, RZ, R31 ;  /* 0x000000ffff0d7224 */ /* 0x000fc600078e001f */
[----:B----4-:R-:W4:Y:S04]  /*147160*/  LDL.LU R18, [R1+0x7d90] ;  /* 0x007d900001127983 */ /* 0x010f280000300800 */
[----:B------:R-:W4:Y:S01]  /*147170*/  LDL.LU R16, [R1+0x7d8c] ;  /* 0x007d8c0001107983 */ /* 0x000f220000300800 */
[----:B------:R-:W-:-:S03]  /*147180*/  IMAD.X R25, R25, 0x1, R2, P5 ;  /* 0x0000000119197824 */ /* 0x000fc600028e0602 */
[----:B------:R-:W-:Y:S01]  /*147190*/  STL [R1+0x7e74], R29 ;  /* 0x007e741d01007387 */ /* 0x000fe20000100800 */
[----:B------:R-:W-:-:S03]  /*1471a0*/  IADD3 R14, P5, PT, R14, R138, RZ ;  /* 0x0000008a0e0e7210 */ /* 0x000fc60007fbe0ff */
[----:B------:R-:W4:Y:S01]  /*1471b0*/  LDL.LU R17, [R1+0x7d88] ;  /* 0x007d880001117983 */ /* 0x000f220000300800 */
[----:B------:R-:W-:-:S03]  /*1471c0*/  SEL R11, R11, RZ, !P0 ;  /* 0x000000ff0b0b7207 */ /* 0x000fc60004000000 */
[----:B------:R-:W-:Y:S04]  /*1471d0*/  STL [R1+0x7e78], R24 ;  /* 0x007e781801007387 */ /* 0x000fe80000100800 */
[----:B------:R-:W4:Y:S04]  /*1471e0*/  LDL.LU R23, [R1+0x7d80] ;  /* 0x007d800001177983 */ /* 0x000f280000300800 */
[----:B------:R-:W4:Y:S04]  /*1471f0*/  LDL.LU R26, [R1+0x7d84] ;  /* 0x007d8400011a7983 */ /* 0x000f280000300800 */
[----:B------:R1:W-:Y:S01]  /*147200*/  LDGSTS.E [R10+0x5d00], desc[UR30][R12.64], P2 ;  /* 0x05d000000c0a7fae */ /* 0x0003e200091a101e */
[----:B------:R-:W-:-:S03]  /*147210*/  ISETP.NE.U32.AND P3, PT, R11, RZ, PT ;  /* 0x000000ff0b00720c */ /* 0x000fc60003f65070 */
[----:B------:R1:W-:Y:S02]  /*147220*/  STL [R1+0x7dac], R25 ;  /* 0x007dac1901007387 */ /* 0x0003e40000100800 */
[----:B-1----:R-:W-:Y:S02]  /*147230*/  IMAD.MOV.U32 R12, RZ, RZ, R28 ;  /* 0x000000ffff0c7224 */ /* 0x002fe400078e001c */
[----:B------:R-:W-:Y:S01]  /*147240*/  IMAD.MOV.U32 R13, RZ, RZ, R29 ;  /* 0x000000ffff0d7224 */ /* 0x000fe200078e001d */
[----:B------:R1:W-:Y:S04]  /*147250*/  STL [R1+0x7e70], R14 ;  /* 0x007e700e01007387 */ /* 0x0003e80000100800 */
[----:B------:R1:W-:Y:S04]  /*147260*/  LDGSTS.E [R10+0x5e00], desc[UR30][R12.64], P2 ;  /* 0x05e000000c0a7fae */ /* 0x0003e800091a101e */
[----:B------:R-:W4:Y:S01]  /*147270*/  LDL.LU R11, [R1+0x7d78] ;  /* 0x007d7800010b7983 */ /* 0x000f220000300800 */
[----:B-1----:R-:W-:-:S03]  /*147280*/  IMAD.MOV.U32 R13, RZ, RZ, R25 ;  /* 0x000000ffff0d7224 */ /* 0x002fc600078e0019 */
[----:B------:R-:W4:Y:S01]  /*147290*/  LDL.LU R25, [R1+0x7d7c] ;  /* 0x007d7c0001197983 */ /* 0x000f220000300800 */
[----:B------:R-:W-:-:S05]  /*1472a0*/  IMAD.MOV.U32 R12, RZ, RZ, R24 ;  /* 0x000000ffff0c7224 */ /* 0x000fca00078e0018 */
[----:B------:R1:W-:Y:S01]  /*1472b0*/  LDGSTS.E [R10+0x5f00], desc[UR30][R12.64], P2 ;  /* 0x05f000000c0a7fae */ /* 0x0003e200091a101e */
[----:B------:R-:W-:-:S05]  /*1472c0*/  IMAD.X R27, R27, 0x1, R2, P5 ;  /* 0x000000011b1b7824 */ /* 0x000fca00028e0602 */
[----:B------:R-:W-:Y:S04]  /*1472d0*/  STL [R1+0x7da4], R27 ;  /* 0x007da41b01007387 */ /* 0x000fe80000100800 */
[----:B------:R-:W4:Y:S01]  /*1472e0*/  LDL.LU R24, [R1+0x7d74] ;  /* 0x007d740001187983 */ /* 0x000f220000300800 */
[----:B-1----:R-:W-:Y:S02]  /*1472f0*/  IMAD.MOV.U32 R12, RZ, RZ, R14 ;  /* 0x000000ffff0c7224 */ /* 0x002fe400078e000e */
[----:B------:R-:W-:-:S05]  /*147300*/  IMAD.MOV.U32 R13, RZ, RZ, R27 ;  /* 0x000000ffff0d7224 */ /* 0x000fca00078e001b */
[----:B------:R1:W-:Y:S01]  /*147310*/  LDGSTS.E [R10+0x7800], desc[UR30][R12.64], P4 ;  /* 0x078000000c0a7fae */ /* 0x0003e2000a1a101e */
[-C--:B------:R-:W-:Y:S02]  /*147320*/  IADD3 R19, P5, PT, R19, R138.reuse, RZ ;  /* 0x0000008a13137210 */ /* 0x080fe40007fbe0ff */
[----:B------:R-:W-:-:S03]  /*147330*/  IADD3 R20, P2, PT, R20, R138, RZ ;  /* 0x0000008a14147210 */ /* 0x000fc60007f5e0ff */
[----:B------:R2:W-:Y:S01]  /*147340*/  STL [R1+0x7da8], R19 ;  /* 0x007da81301007387 */ /* 0x0005e20000100800 */
[----:B-1----:R-:W-:-:S03]  /*147350*/  IMAD.MOV.U32 R12, RZ, RZ, R19 ;  /* 0x000000ffff0c7224 */ /* 0x002fc600078e0013 */
[----:B------:R-:W4:Y:S04]  /*147360*/  LDL.LU R14, [R1+0x7cac] ;  /* 0x007cac00010e7983 */ /* 0x000f280000300800 */
[----:B------:R-:W-:Y:S01]  /*147370*/  STL [R1+0x7da0], R20 ;  /* 0x007da01401007387 */ /* 0x000fe20000100800 */
[----:B--2---:R-:W-:-:S04]  /*147380*/  IMAD.X R22, R22, 0x1, R2, P5 ;  /* 0x0000000116167824 */ /* 0x004fc800028e0602 */
[----:B------:R-:W-:Y:S02]  /*147390*/  IMAD.MOV.U32 R13, RZ, RZ, R22 ;  /* 0x000000ffff0d7224 */ /* 0x000fe400078e0016 */
[----:B---3--:R-:W-:Y:S01]  /*1473a0*/  IMAD.X R21, R21, 0x1, R2, P2 ;  /* 0x0000000115157824 */ /* 0x008fe200010e0602 */
[-C--:B------:R-:W-:Y:S01]  /*1473b0*/  IADD3 R15, P5, PT, R15, R138.reuse, RZ ;  /* 0x0000008a0f0f7210 */ /* 0x080fe20007fbe0ff */
[----:B------:R-:W-:Y:S01]  /*1473c0*/  STL [R1+0x7d9c], R22 ;  /* 0x007d9c1601007387 */ /* 0x000fe20000100800 */
[----:B----4-:R-:W-:-:S03]  /*1473d0*/  IADD3 R18, P2, PT, R18, R138, RZ ;  /* 0x0000008a12127210 */ /* 0x010fc60007f5e0ff */
[----:B------:R1:W-:Y:S01]  /*1473e0*/  LDGSTS.E [R10+0x7900], desc[UR30][R12.64], P4 ;  /* 0x079000000c0a7fae */ /* 0x0003e2000a1a101e */
[----:B------:R-:W-:-:S03]  /*1473f0*/  IMAD.X R16, R16, 0x1, R2, P5 ;  /* 0x0000000110107824 */ /* 0x000fc600028e0602 */
[----:B------:R-:W2:Y:S04]  /*147400*/  LDL.LU R19, [R1+0x7d70] ;  /* 0x007d700001137983 */ /* 0x000ea80000300800 */
[----:B------:R-:W-:Y:S01]  /*147410*/  STL [R1+0x7d98], R15 ;  /* 0x007d980f01007387 */ /* 0x000fe20000100800 */
[----:B------:R-:W-:Y:S01]  /*147420*/  IADD3 R17, P5, PT, R17, R138, RZ ;  /* 0x0000008a11117210 */ /* 0x000fe20007fbe0ff */
[----:B-1----:R-:W-:Y:S02]  /*147430*/  IMAD.MOV.U32 R12, RZ, RZ, R20 ;  /* 0x000000ffff0c7224 */ /* 0x002fe400078e0014 */
[----:B------:R-:W-:Y:S01]  /*147440*/  IMAD.MOV.U32 R13, RZ, RZ, R21 ;  /* 0x000000ffff0d7224 */ /* 0x000fe200078e0015 */
[----:B------:R1:W-:Y:S04]  /*147450*/  STL [R1+0x7d94], R21 ;  /* 0x007d941501007387 */ /* 0x0003e80000100800 */
[----:B------:R-:W-:Y:S01]  /*147460*/  STL [R1+0x7d90], R18 ;  /* 0x007d901201007387 */ /* 0x000fe20000100800 */
[----:B------:R-:W-:-:S03]  /*147470*/  IMAD.X R26, R26, 0x1, R2, P2 ;  /* 0x000000011a1a7824 */ /* 0x000fc600010e0602 */
[----:B------:R3:W-:Y:S01]  /*147480*/  STL [R1+0x7d8c], R16 ;  /* 0x007d8c1001007387 */ /* 0x0007e20000100800 */
[----:B------:R-:W-:-:S03]  /*147490*/  IADD3 R23, P2, PT, R23, R138, RZ ;  /* 0x0000008a17177210 */ /* 0x000fc60007f5e0ff */
[----:B------:R4:W-:Y:S04]  /*1474a0*/  LDGSTS.E [R10+0x7a00], desc[UR30][R12.64], P4 ;  /* 0x07a000000c0a7fae */ /* 0x0009e8000a1a101e */
[----:B------:R1:W-:Y:S04]  /*1474b0*/  STL [R1+0x7d88], R17 ;  /* 0x007d881101007387 */ /* 0x0003e80000100800 */
[----:B------:R-:W-:Y:S01]  /*1474c0*/  STL [R1+0x7d84], R26 ;  /* 0x007d841a01007387 */ /* 0x000fe20000100800 */
[----:B----4-:R-:W-:-:S03]  /*1474d0*/  IMAD.MOV.U32 R12, RZ, RZ, R15 ;  /* 0x000000ffff0c7224 */ /* 0x010fc600078e000f */
[----:B-1----:R-:W4:Y:S01]  /*1474e0*/  LDL.LU R21, [R1+0x7ca4] ;  /* 0x007ca40001157983 */ /* 0x002f220000300800 */
[----:B------:R-:W-:-:S03]  /*1474f0*/  IMAD.MOV.U32 R13, RZ, RZ, R16 ;  /* 0x000000ffff0d7224 */ /* 0x000fc600078e0010 */
[----:B------:R-:W4:Y:S04]  /*147500*/  LDL.LU R22, [R1+0x7c9c] ;  /* 0x007c9c0001167983 */ /* 0x000f280000300800 */
[----:B------:R-:W-:Y:S04]  /*147510*/  STL [R1+0x7d80], R23 ;  /* 0x007d801701007387 */ /* 0x000fe80000100800 */
[----:B------:R-:W4:Y:S04]  /*147520*/  LDL.LU R20, [R1+0x7ca8] ;  /* 0x007ca80001147983 */ /* 0x000f280000300800 */
[----:B------:R-:W4:Y:S01]  /*147530*/  LDL.LU R15, [R1+0x7ca0] ;  /* 0x007ca000010f7983 */ /* 0x000f220000300800 */
[----:B------:R-:W-:-:S03]  /*147540*/  IMAD.X R25, R25, 0x1, R2, P5 ;  /* 0x0000000119197824 */ /* 0x000fc600028e0602 */
[----:B------:R1:W-:Y:S01]  /*147550*/  LDGSTS.E [R10+0x7b00], desc[UR30][R12.64], P4 ;  /* 0x07b000000c0a7fae */ /* 0x0003e2000a1a101e */
[----:B------:R-:W-:-:S03]  /*147560*/  IADD3 R11, P5, PT, R11, R138, RZ ;  /* 0x0000008a0b0b7210 */ /* 0x000fc60007fbe0ff */
[----:B---3--:R-:W3:Y:S04]  /*147570*/  LDL.LU R16, [R1+0x7c98] ;  /* 0x007c980001107983 */ /* 0x008ee80000300800 */
[----:B------:R-:W3:Y:S01]  /*147580*/  LDL.LU R27, [R1+0x7c90] ;  /* 0x007c9000011b7983 */ /* 0x000ee20000300800 */
[----:B-1----:R-:W-:Y:S02]  /*147590*/  IMAD.MOV.U32 R12, RZ, RZ, R18 ;  /* 0x000000ffff0c7224 */ /* 0x002fe400078e0012 */
[----:B------:R-:W-:Y:S01]  /*1475a0*/  IMAD.MOV.U32 R13, RZ, RZ, R26 ;  /* 0x000000ffff0d7224 */ /* 0x000fe200078e001a */
[----:B------:R-:W-:Y:S04]  /*1475b0*/  STL [R1+0x7d7c], R25 ;  /* 0x007d7c1901007387 */ /* 0x000fe80000100800 */
[----:B------:R-:W3:Y:S04]  /*1475c0*/  LDL.LU R18, [R1+0x7c94] ;  /* 0x007c940001127983 */ /* 0x000ee80000300800 */
[----:B------:R1:W-:Y:S04]  /*1475d0*/  STL [R1+0x7d78], R11 ;  /* 0x007d780b01007387 */ /* 0x0003e80000100800 */
[----:B------:R1:W-:Y:S02]  /*1475e0*/  LDGSTS.E [R10+0x7c00], desc[UR30][R12.64], P4 ;  /* 0x07c000000c0a7fae */ /* 0x0003e4000a1a101e */
[----:B-1----:R-:W-:-:S02]  /*1475f0*/  IMAD.MOV.U32 R12, RZ, RZ, R17 ;  /* 0x000000ffff0c7224 */ /* 0x002fc400078e0011 */
[----:B------:R-:W-:-:S05]  /*147600*/  IMAD.X R24, R24, 0x1, R2, P2 ;  /* 0x0000000118187824 */ /* 0x000fca00010e0602 */
[----:B------:R1:W-:Y:S04]  /*147610*/  STL [R1+0x7d74], R24 ;  /* 0x007d741801007387 */ /* 0x0003e80000100800 */
[----:B------:R-:W3:Y:S04]  /*147620*/  LDL.LU R30, [R1+0x7c88] ;  /* 0x007c8800011e7983 */ /* 0x000ee80000300800 */
[----:B------:R-:W3:Y:S04]  /*147630*/  LDL.LU R17, [R1+0x7c8c] ;  /* 0x007c8c0001117983 */ /* 0x000ee80000300800 */
[----:B------:R-:W3:Y:S01]  /*147640*/  LDL.LU R32, [R1+0x7c84] ;  /* 0x007c840001207983 */ /* 0x000ee20000300800 */
[----:B------:R-:W-:-:S05]  /*147650*/  IMAD.MOV.U32 R13, RZ, RZ, R25 ;  /* 0x000000ffff0d7224 */ /* 0x000fca00078e0019 */
[----:B------:R1:W-:Y:S01]  /*147660*/  LDGSTS.E [R10+0x7d00], desc[UR30][R12.64], P4 ;  /* 0x07d000000c0a7fae */ /* 0x0003e2000a1a101e */
[----:B------:R-:W-:Y:S02]  /*147670*/  IMAD.MOV.U32 R134, RZ, RZ, R238 ;  /* 0x000000ffff867224 */ /* 0x000fe400078e00ee */
[----:B------:R-:W-:Y:S02]  /*147680*/  IMAD.MOV.U32 R135, RZ, RZ, R239 ;  /* 0x000000ffff877224 */ /* 0x000fe400078e00ef */
[----:B-1----:R-:W-:Y:S02]  /*147690*/  IMAD.MOV.U32 R12, RZ, RZ, R23 ;  /* 0x000000ffff0c7224 */ /* 0x002fe400078e0017 */
[----:B------:R-:W-:Y:S02]  /*1476a0*/  IMAD.MOV.U32 R13, RZ, RZ, R24 ;  /* 0x000000ffff0d7224 */ /* 0x000fe400078e0018 */
[----:B------:R-:W-:-:S03]  /*1476b0*/  IMAD.X R14, R14, 0x1, R2, P5 ;  /* 0x000000010e0e7824 */ /* 0x000fc600028e0602 */
[----:B------:R1:W-:Y:S04]  /*1476c0*/  LDGSTS.E [R10+0x7e00], desc[UR30][R12.64], P4 ;  /* 0x07e000000c0a7fae */ /* 0x0003e8000a1a101e */
[----:B------:R2:W-:Y:S04]  /*1476d0*/  STL [R1+0x7cac], R14 ;  /* 0x007cac0e01007387 */ /* 0x0005e80000100800 */
[----:B------:R-:W3:Y:S04]  /*1476e0*/  LDL.LU R238, [R1+0x853c] ;  /* 0x00853c0001ee7983 */ /* 0x000ee80000300800 */
[----:B------:R-:W3:Y:S01]  /*1476f0*/  LDL.LU R239, [R1+0x8538] ;  /* 0x0085380001ef7983 */ /* 0x000ee20000300800 */
[----:B-1----:R-:W-:-:S02]  /*147700*/  IMAD.MOV.U32 R12, RZ, RZ, R11 ;  /* 0x000000ffff0c7224 */ /* 0x002fc400078e000b */
[----:B------:R-:W-:Y:S01]  /*147710*/  IMAD.MOV.U32 R13, RZ, RZ, R14 ;  /* 0x000000ffff0d7224 */ /* 0x000fe200078e000e */
[----:B------:R-:W3:Y:S01]  /*147720*/  LDL.LU R31, [R1+0x7c7c] ;  /* 0x007c7c00011f7983 */ /* 0x000ee20000300800 */
[----:B------:R-:W-:Y:S03]  /*147730*/  HMMA.1688.F32.TF32 R36, R128, R134, R108 ;  /* 0x000000868024723c */ /* 0x000fe6000008106c */
[----:B------:R-:W3:Y:S01]  /*147740*/  LDL.LU R29, [R1+0x7c74] ;  /* 0x007c7400011d7983 */ /* 0x000ee20000300800 */
[----:B------:R-:W-:-:S03]  /*147750*/  ISETP.GT.AND P5, PT, R136, 0x1f, PT ;  /* 0x0000001f8800780c */ /* 0x000fc60003fa4270 */
[----:B------:R1:W-:Y:S01]  /*147760*/  LDGSTS.E [R10+0x7f00], desc[UR30][R12.64], P4 ;  /* 0x07f000000c0a7fae */ /* 0x0003e2000a1a101e */
[----:B------:R-:W-:Y:S02]  /*147770*/  ISETP.GT.AND P4, PT, R136, 0x1b, PT ;  /* 0x0000001b8800780c */ /* 0x000fe40003f84270 */
[----:B------:R-:W-:Y:S02]  /*147780*/  SEL R11, RZ, 0x4, !P5 ;  /* 0x00000004ff0b7807 */ /* 0x000fe40006800000 */
[----:B-1----:R-:W-:Y:S02]  /*147790*/  SEL R12, RZ, 0x4, !P4 ;  /* 0x00000004ff0c7807 */ /* 0x002fe40006000000 */
[----:B--2---:R-:W-:-:S05]  /*1477a0*/  IADD3 R19, P2, PT, R19, R138, RZ ;  /* 0x0000008a13137210 */ /* 0x004fca0007f5e0ff */
[----:B------:R1:W-:Y:S04]  /*1477b0*/  STL [R1+0x7d70], R19 ;  /* 0x007d701301007387 */ /* 0x0003e80000100800 */
[----:B------:R-:W2:Y:S04]  /*1477c0*/  LDL.LU R28, [R1+0x7c80] ;  /* 0x007c8000011c7983 */ /* 0x000ea80000300800 */
[----:B------:R-:W2:Y:S04]  /*1477d0*/  LDL.LU R26, [R1+0x6f58] ;  /* 0x006f5800011a7983 */ /* 0x000ea80000300800 */
[----:B------:R-:W2:Y:S04]  /*1477e0*/  LDL.LU R24, [R1+0x7c78] ;  /* 0x007c780001187983 */ /* 0x000ea80000300800 */
[----:B------:R-:W2:Y:S01]  /*1477f0*/  LDL.LU R14, [R1+0x7020] ;  /* 0x00702000010e7983 */ /* 0x000ea20000300800 */
[----:B----4-:R-:W-:-:S05]  /*147800*/  IMAD.X R21, R21, 0x1, R2, P2 ;  /* 0x0000000115157824 */ /* 0x010fca00010e0602 */
[----:B------:R4:W-:Y:S01]  /*147810*/  STL [R1+0x7ca4], R21 ;  /* 0x007ca41501007387 */ /* 0x0009e20000100800 */
[-C--:B------:R-:W-:Y:S02]  /*147820*/  IADD3 R20, P2, PT, R20, R138.reuse, RZ ;  /* 0x0000008a14147210 */ /* 0x080fe40007f5e0ff */
[----:B------:R-:W-:-:S03]  /*147830*/  IADD3 R15, P6, PT, R15, R138, RZ ;  /* 0x0000008a0f0f7210 */ /* 0x000fc60007fde0ff */
[--C-:B------:R-:W-:Y:S01]  /*147840*/  IMAD.X R22, R22, 0x1, R2.reuse, P2 ;  /* 0x0000000116167824 */ /* 0x100fe200010e0602 */
[----:B------:R-:W-:Y:S01]  /*147850*/  STL [R1+0x7ca8], R20 ;  /* 0x007ca81401007387 */ /* 0x000fe20000100800 */
[-C--:B---3--:R-:W-:Y:S02]  /*147860*/  IADD3 R16, P4, PT, R16, R138.reuse, RZ ;  /* 0x0000008a10107210 */ /* 0x088fe40007f9e0ff */
[----:B------:R-:W-:Y:S01]  /*147870*/  IADD3 R27, P5, PT, R27, R138, RZ ;  /* 0x0000008a1b1b7210 */ /* 0x000fe20007fbe0ff */
[----:B------:R-:W-:Y:S04]  /*147880*/  STL [R1+0x7ca0], R15 ;  /* 0x007ca00f01007387 */ /* 0x000fe80000100800 */
[----:B------:R3:W-:Y:S01]  /*147890*/  STL [R1+0x7c9c], R22 ;  /* 0x007c9c1601007387 */ /* 0x0007e20000100800 */
[----:B------:R-:W-:-:S03]  /*1478a0*/  IMAD.X R18, R18, 0x1, R2, P6 ;  /* 0x0000000112127824 */ /* 0x000fc600030e0602 */
[----:B------:R-:W-:Y:S04]  /*1478b0*/  STL [R1+0x7c98], R16 ;  /* 0x007c981001007387 */ /* 0x000fe80000100800 */
[----:B------:R-:W-:Y:S04]  /*1478c0*/  STL [R1+0x7c90], R27 ;  /* 0x007c901b01007387 */ /* 0x000fe80000100800 */
[----:B------:R-:W-:Y:S01]  /*1478d0*/  STL [R1+0x7c94], R18 ;  /* 0x007c941201007387 */ /* 0x000fe20000100800 */
[--C-:B------:R-:W-:Y:S02]  /*1478e0*/  IMAD.X R17, R17, 0x1, R2.reuse, P4 ;  /* 0x0000000111117824 */ /* 0x100fe400020e0602 */
[----:B------:R-:W-:-:S03]  /*1478f0*/  IMAD.X R32, R32, 0x1, R2, P5 ;  /* 0x0000000120207824 */ /* 0x000fc600028e0602 */
[----:B------:R1:W-:Y:S04]  /*147900*/  STL [R1+0x7c8c], R17 ;  /* 0x007c8c1101007387 */ /* 0x0003e80000100800 */
[----:B------:R-:W-:Y:S04]  /*147910*/  STL [R1+0x7c84], R32 ;  /* 0x007c842001007387 */ /* 0x000fe80000100800 */
[----:B------:R-:W-:Y:S04]  /*147920*/  STL.64 [R1+0x33a0], R36 ;  /* 0x0033a02401007387 */ /* 0x000fe80000100a00 */
[----:B------:R-:W-:Y:S04]  /*147930*/  STL.64 [R1+0x33a8], R38 ;  /* 0x0033a82601007387 */ /* 0x000fe80000100a00 */
[----:B------:R-:W3:Y:S01]  /*147940*/  LDL.LU R25, [R1+0x701c] ;  /* 0x00701c0001197983 */ /* 0x000ee20000300800 */
        /* <DEDUP_REMOVED lines=8> */
[----:B------:R1:W-:Y:S01]  /*1479d0*/  LDGSTS.E [R10+0x9900], desc[UR30][R12.64], P1 ;  /* 0x099000000c0a7fae */ /* 0x0003e200089a101e */
[----:B------:R-:W-:-:S03]  /*1479e0*/  IMAD.X R31, R31, 0x1, R2, P5 ;  /* 0x000000011f1f7824 */ /* 0x000fc600028e0602 */
[----:B------:R-:W-:Y:S04]  /*1479f0*/  STL [R1+0x7c88], R30 ;  /* 0x007c881e01007387 */ /* 0x000fe80000100800 */
[----:B------:R-:W3:Y:S01]  /*147a00*/  LDL.LU R19, [R1+0x7028] ;  /* 0x0070280001137983 */ /* 0x000ee20000300800 */
[----:B-1----:R-:W-:-:S03]  /*147a10*/  IMAD.MOV.U32 R12, RZ, RZ, R15 ;  /* 0x000000ffff0c7224 */ /* 0x002fc600078e000f */
[----:B----4-:R-:W4:Y:S01]  /*147a20*/  LDL.LU R21, [R1+0x7030] ;  /* 0x0070300001157983 */ /* 0x010f220000300800 */
[----:B------:R-:W-:-:S05]  /*147a30*/  IMAD.MOV.U32 R13, RZ, RZ, R18 ;  /* 0x000000ffff0d7224 */ /* 0x000fca00078e0012 */
[----:B------:R1:W-:Y:S04]  /*147a40*/  LDGSTS.E [R10+0x9a00], desc[UR30][R12.64], P1 ;  /* 0x09a000000c0a7fae */ /* 0x0003e800089a101e */
[----:B------:R-:W-:Y:S01]  /*147a50*/  STL [R1+0x7c7c], R31 ;  /* 0x007c7c1f01007387 */ /* 0x000fe20000100800 */
[----:B-1----:R-:W-:Y:S02]  /*147a60*/  IMAD.MOV.U32 R12, RZ, RZ, R16 ;  /* 0x000000ffff0c7224 */ /* 0x002fe400078e0010 */
[----:B------:R-:W-:-:S05]  /*147a70*/  IMAD.MOV.U32 R13, RZ, RZ, R17 ;  /* 0x000000ffff0d7224 */ /* 0x000fca00078e0011 */
[----:B------:R1:W-:Y:S02]  /*147a80*/  LDGSTS.E [R10+0x9b00], desc[UR30][R12.64], P1 ;  /* 0x09b000000c0a7fae */ /* 0x0003e400089a101e */
[----:B-1----:R-:W-:Y:S02]  /*147a90*/  IMAD.MOV.U32 R12, RZ, RZ, R27 ;  /* 0x000000ffff0c7224 */ /* 0x002fe400078e001b */
[----:B------:R-:W-:-:S05]  /*147aa0*/  IMAD.MOV.U32 R13, RZ, RZ, R32 ;  /* 0x000000ffff0d7224 */ /* 0x000fca00078e0020 */
[----:B------:R1:W-:Y:S01]  /*147ab0*/  LDGSTS.E [R10+0x9c00], desc[UR30][R12.64], P1 ;  /* 0x09c000000c0a7fae */ /* 0x0003e200089a101e */
[----:B--2---:R-:W-:-:S05]  /*147ac0*/  IADD3 R28, P5, PT, R28, R138, RZ ;  /* 0x0000008a1c1c7210 */ /* 0x004fca0007fbe0ff */
[----:B------:R-:W-:Y:S01]  /*147ad0*/  STL [R1+0x7c80], R28 ;  /* 0x007c801c01007387 */ /* 0x000fe20000100800 */
[----:B------:R-:W-:-:S03]  /*147ae0*/  IMAD.X R29, R29, 0x1, R2, P5 ;  /* 0x000000011d1d7824 */ /* 0x000fc600028e0602 */
[----:B------:R-:W2:Y:S01]  /*147af0*/  LDL.LU R23, [R1+0x7024] ;  /* 0x0070240001177983 */ /* 0x000ea20000300800 */
[----:B------:R-:W-:-:S03]  /*147b00*/  IADD3 R24, P5, PT, R24, R138, RZ ;  /* 0x0000008a18187210 */ /* 0x000fc60007fbe0ff */
[----:B---3--:R-:W3:Y:S01]  /*147b10*/  LDL.LU R22, [R1+0x702c] ;  /* 0x00702c0001167983 */ /* 0x008ee20000300800 */
[----:B-1----:R-:W-:-:S03]  /*147b20*/  IMAD.MOV.U32 R12, RZ, RZ, R30 ;  /* 0x000000ffff0c7224 */ /* 0x002fc600078e001e */
[----:B------:R-:W3:Y:S01]  /*147b30*/  LDL.LU R15, [R1+0x7038] ;  /* 0x00703800010f7983 */ /* 0x000ee20000300800 */
[----:B------:R-:W-:-:S03]  /*147b40*/  IMAD.MOV.U32 R13, RZ, RZ, R31 ;  /* 0x000000ffff0d7224 */ /* 0x000fc600078e001f */
[----:B------:R-:W3:Y:S04]  /*147b50*/  LDL.LU R20, [R1+0x7040] ;  /* 0x0070400001147983 */ /* 0x000ee80000300800 */
[----:B------:R-:W3:Y:S01]  /*147b60*/  LDL.LU R17, [R1+0x7034] ;  /* 0x0070340001117983 */ /* 0x000ee20000300800 */
[----:B------:R-:W-:-:S03]  /*147b70*/  IMAD.X R26, R26, 0x1, R2, P5 ;  /* 0x000000011a1a7824 */ /* 0x000fc600028e0602 */
[----:B------:R-:W-:Y:S01]  /*147b80*/  STL [R1+0x7c74], R29 ;  /* 0x007c741d01007387 */ /* 0x000fe20000100800 */
[----:B------:R-:W-:-:S03]  /*147b90*/  IADD3 R14, P5, PT, R14, R138, RZ ;  /* 0x0000008a0e0e7210 */ /* 0x000fc60007fbe0ff */
[----:B------:R-:W3:Y:S01]  /*147ba0*/  LDL.LU R18, [R1+0x7048] ;  /* 0x0070480001127983 */ /* 0x000ee20000300800 */
[----:B------:R-:W-:-:S03]  /*147bb0*/  SEL R11, R11, RZ, !P0 ;  /* 0x000000ff0b0b7207 */ /* 0x000fc60004000000 */
[----:B------:R-:W-:Y:S04]  /*147bc0*/  STL [R1+0x7c78], R24 ;  /* 0x007c781801007387 */ /* 0x000fe80000100800 */
[----:B------:R-:W3:Y:S04]  /*147bd0*/  LDL.LU R16, [R1+0x7050] ;  /* 0x0070500001107983 */ /* 0x000ee80000300800 */
[----:B------:R-:W3:Y:S04]  /*147be0*/  LDL.LU R27, [R1+0x703c] ;  /* 0x00703c00011b7983 */ /* 0x000ee80000300800 */
[----:B------:R1:W-:Y:S01]  /*147bf0*/  LDGSTS.E [R10+0x9d00], desc[UR30][R12.64], P1 ;  /* 0x09d000000c0a7fae */ /* 0x0003e200089a101e */
[----:B------:R-:W-:-:S03]  /*147c00*/  ISETP.NE.U32.AND P4, PT, R11, RZ, PT ;  /* 0x000000ff0b00720c */ /* 0x000fc60003f85070 */
[----:B------:R1:W-:Y:S02]  /*147c10*/  STL [R1+0x6f58], R26 ;  /* 0x006f581a01007387 */ /* 0x0003e40000100800 */
[----:B-1----:R-:W-:Y:S02]  /*147c20*/  IMAD.MOV.U32 R12, RZ, RZ, R28 ;  /* 0x000000ffff0c7224 */ /* 0x002fe400078e001c */
[----:B------:R-:W-:Y:S01]  /*147c30*/  IMAD.MOV.U32 R13, RZ, RZ, R29 ;  /* 0x000000ffff0d7224 */ /* 0x000fe200078e001d */
[----:B------:R1:W-:Y:S04]  /*147c40*/  STL [R1+0x7020], R14 ;  /* 0x0070200e01007387 */ /* 0x0003e80000100800 */
[----:B------:R1:W-:Y:S04]  /*147c50*/  LDGSTS.E [R10+0x9e00], desc[UR30][R12.64], P1 ;  /* 0x09e000000c0a7fae */ /* 0x0003e800089a101e */
[----:B------:R-:W3:Y:S01]  /*147c60*/  LDL.LU R11, [R1+0x7058] ;  /* 0x00705800010b7983 */ /* 0x000ee20000300800 */
[----:B-1----:R-:W-:-:S03]  /*147c70*/  IMAD.MOV.U32 R13, RZ, RZ, R26 ;  /* 0x000000ffff0d7224 */ /* 0x002fc600078e001a */
[----:B------:R-:W3:Y:S01]  /*147c80*/  LDL.LU R26, [R1+0x7044] ;  /* 0x00704400011a7983 */ /* 0x000ee20000300800 */
[----:B------:R-:W-:-:S05]  /*147c90*/  IMAD.MOV.U32 R12, RZ, RZ, R24 ;  /* 0x000000ffff0c7224 */ /* 0x000fca00078e0018 */
[----:B------:R1:W-:Y:S01]  /*147ca0*/  LDGSTS.E [R10+0x9f00], desc[UR30][R12.64], P1 ;  /* 0x09f000000c0a7fae */ /* 0x0003e200089a101e */
[----:B------:R-:W-:-:S05]  /*147cb0*/  IMAD.X R25, R25, 0x1, R2, P5 ;  /* 0x0000000119197824 */ /* 0x000fca00028e0602 */
[----:B------:R-:W-:Y:S04]  /*147cc0*/  STL [R1+0x701c], R25 ;  /* 0x00701c1901007387 */ /* 0x000fe80000100800 */
[----:B------:R-:W3:Y:S01]  /*147cd0*/  LDL.LU R24, [R1+0x704c] ;  /* 0x00704c0001187983 */ /* 0x000ee20000300800 */
[----:B-1----:R-:W-:Y:S02]  /*147ce0*/  IMAD.MOV.U32 R12, RZ, RZ, R14 ;  /* 0x000000ffff0c7224 */ /* 0x002fe400078e000e */
[----:B------:R-:W-:-:S05]  /*147cf0*/  IMAD.MOV.U32 R13, RZ, RZ, R25 ;  /* 0x000000ffff0d7224 */ /* 0x000fca00078e0019 */
[----:B------:R1:W-:Y:S01]  /*147d00*/  LDGSTS.E [R10+0xb800], desc[UR30][R12.64], P3 ;  /* 0x0b8000000c0a7fae */ /* 0x0003e200099a101e */
[-C--:B------:R-:W-:Y:S02]  /*147d10*/  IADD3 R19, P5, PT, R19, R138.reuse, RZ ;  /* 0x0000008a13137210 */ /* 0x080fe40007fbe0ff */
[----:B----4-:R-:W-:-:S03]  /*147d20*/  IADD3 R21, P1, PT, R21, R138, RZ ;  /* 0x0000008a15157210 */ /* 0x010fc60007f3e0ff */
[----:B-1----:R-:W-:Y:S01]  /*147d30*/  IMAD.MOV.U32 R12, RZ, RZ, R19 ;  /* 0x000000ffff0c7224 */ /* 0x002fe200078e0013 */
[----:B------:R1:W-:Y:S04]  /*147d40*/  STL [R1+0x7028], R19 ;  /* 0x0070281301007387 */ /* 0x0003e80000100800 */
[----:B------:R-:W4:Y:S04]  /*147d50*/  LDL.LU R14, [R1+0x7054] ;  /* 0x00705400010e7983 */ /* 0x000f280000300800 */
[----:B------:R1:W-:Y:S01]  /*147d60*/  STL [R1+0x7030], R21 ;  /* 0x0070301501007387 */ /* 0x0003e20000100800 */
[----:B--2---:R-:W-:-:S04]  /*147d70*/  IMAD.X R23, R23, 0x1, R2, P5 ;  /* 0x0000000117177824 */ /* 0x004fc800028e0602 */
[----:B------:R-:W-:Y:S02]  /*147d80*/  IMAD.MOV.U32 R13, RZ, RZ, R23 ;  /* 0x000000ffff0d7224 */ /* 0x000fe400078e0017 */
[----:B---3--:R-:W-:Y:S01]  /*147d90*/  IMAD.X R22, R22, 0x1, R2, P1 ;  /* 0x0000000116167824 */ /* 0x008fe200008e0602 */
[-C--:B------:R-:W-:Y:S01]  /*147da0*/  IADD3 R15, P5, PT, R15, R138.reuse, RZ ;  /* 0x0000008a0f0f7210 */ /* 0x080fe20007fbe0ff */
[----:B------:R2:W-:Y:S01]  /*147db0*/  STL [R1+0x7024], R23 ;  /* 0x0070241701007387 */ /* 0x0005e20000100800 */
[----:B------:R-:W-:-:S03]  /*147dc0*/  IADD3 R20, P1, PT, R20, R138, RZ ;  /* 0x0000008a14147210 */ /* 0x000fc60007f3e0ff */
[----:B------:R3:W-:Y:S01]  /*147dd0*/  LDGSTS.E [R10+0xb900], desc[UR30][R12.64], P3 ;  /* 0x0b9000000c0a7fae */ /* 0x0007e200099a101e */
[----:B------:R-:W-:-:S03]  /*147de0*/  IMAD.X R17, R17, 0x1, R2, P5 ;  /* 0x0000000111117824 */ /* 0x000fc600028e0602 */
[----:B-1----:R-:W4:Y:S04]  /*147df0*/  LDL.LU R19, [R1+0x7120] ;  /* 0x0071200001137983 */ /* 0x002f280000300800 */
[----:B------:R-:W-:Y:S01]  /*147e00*/  STL [R1+0x7038], R15 ;  /* 0x0070380f01007387 */ /* 0x000fe20000100800 */
[----:B------:R-:W-:Y:S01]  /*147e10*/  IADD3 R18, P5, PT, R18, R138, RZ ;  /* 0x0000008a12127210 */ /* 0x000fe20007fbe0ff */
[----:B---3--:R-:W-:Y:S02]  /*147e20*/  IMAD.MOV.U32 R12, RZ, RZ, R21 ;  /* 0x000000ffff0c7224 */ /* 0x008fe400078e0015 */
        /* <DEDUP_REMOVED lines=9> */
[----:B-1----:R-:W-:-:S03]  /*147ec0*/  IMAD.MOV.U32 R12, RZ, RZ, R15 ;  /* 0x000000ffff0c7224 */ /* 0x002fc600078e000f */
[----:B------:R-:W4:Y:S01]  /*147ed0*/  LDL.LU R21, [R1+0x711c] ;  /* 0x00711c0001157983 */ /* 0x000f220000300800 */
[----:B------:R-:W-:-:S03]  /*147ee0*/  IMAD.MOV.U32 R13, RZ, RZ, R17 ;  /* 0x000000ffff0d7224 */ /* 0x000fc600078e0011 */
[----:B--2---:R-:W2:Y:S04]  /*147ef0*/  LDL.LU R23, [R1+0x7124] ;  /* 0x0071240001177983 */ /* 0x004ea80000300800 */
[----:B------:R-:W-:Y:S04]  /*147f00*/  STL [R1+0x7050], R16 ;  /* 0x0070501001007387 */ /* 0x000fe80000100800 */
[----:B------:R-:W2:Y:S04]  /*147f10*/  LDL.LU R22, [R1+0x7128] ;  /* 0x0071280001167983 */ /* 0x000ea80000300800 */
[----:B---3--:R-:W3:Y:S01]  /*147f20*/  LDL.LU R17, [R1+0x7130] ;  /* 0x0071300001117983 */ /* 0x008ee20000300800 */
[----:B------:R-:W-:-:S03]  /*147f30*/  IMAD.X R26, R26, 0x1, R2, P5 ;  /* 0x000000011a1a7824 */ /* 0x000fc600028e0602 */
[----:B------:R1:W-:Y:S01]  /*147f40*/  LDGSTS.E [R10+0xbb00], desc[UR30][R12.64], P3 ;  /* 0x0bb000000c0a7fae */ /* 0x0003e200099a101e */
[----:B------:R-:W-:-:S03]  /*147f50*/  IADD3 R11, P5, PT, R11, R138, RZ ;  /* 0x0000008a0b0b7210 */ /* 0x000fc60007fbe0ff */
[----:B------:R-:W3:Y:S04]  /*147f60*/  LDL.LU R15, [R1+0x7138] ;  /* 0x00713800010f7983 */ /* 0x000ee80000300800 */
        /* <DEDUP_REMOVED lines=19> */
[----:B----4-:R-:W-:-:S03]  /*1480a0*/  IMAD.X R14, R14, 0x1, R2, P5 ;  /* 0x000000010e0e7824 */ /* 0x010fc600028e0602 */
[----:B------:R1:W-:Y:S04]  /*1480b0*/  LDGSTS.E [R10+0xbe00], desc[UR30][R12.64], P3 ;  /* 0x0be000000c0a7fae */ /* 0x0003e800099a101e */
[----:B------:R4:W-:Y:S04]  /*1480c0*/  STL [R1+0x7054], R14 ;  /* 0x0070540e01007387 */ /* 0x0009e80000100800 */
[----:B------:R-:W3:Y:S01]  /*1480d0*/  LDL.LU R240, [R1+0x8534] ;  /* 0x0085340001f07983 */ /* 0x000ee20000300800 */
[----:B-1----:R-:W-:-:S03]  /*1480e0*/  IMAD.MOV.U32 R12, RZ, RZ, R11 ;  /* 0x000000ffff0c7224 */ /* 0x002fc600078e000b */
[----:B------:R-:W3:Y:S01]  /*1480f0*/  LDL.LU R241, [R1+0x8530] ;  /* 0x0085300001f17983 */ /* 0x000ee20000300800 */
[----:B------:R-:W-:Y:S01]  /*148100*/  IMAD.MOV.U32 R13, RZ, RZ, R14 ;  /* 0x000000ffff0d7224 */ /* 0x000fe200078e000e */
[----:B------:R-:W-:Y:S02]  /*148110*/  HMMA.1688.F32.TF32 R36, R128, R134, R112 ;  /* 0x000000868024723c */ /* 0x000fe40000081070 */
[----:B------:R-:W3:Y:S04]  /*148120*/  LDL.LU R31, [R1+0x7144] ;  /* 0x00714400011f7983 */ /* 0x000ee80000300800 */
[----:B------:R-:W3:Y:S01]  /*148130*/  LDL.LU R29, [R1+0x714c] ;  /* 0x00714c00011d7983 */ /* 0x000ee20000300800 */
[----:B------:R-:W-:-:S03]  /*148140*/  ISETP.GT.AND P5, PT, R136, 0x27, PT ;  /* 0x000000278800780c */ /* 0x000fc60003fa4270 */
[----:B------:R1:W-:Y:S01]  /*148150*/  LDGSTS.E [R10+0xbf00], desc[UR30][R12.64], P3 ;  /* 0x0bf000000c0a7fae */ /* 0x0003e200099a101e */
[----:B------:R-:W-:Y:S02]  /*148160*/  ISETP.GT.AND P3, PT, R136, 0x23, PT ;  /* 0x000000238800780c */ /* 0x000fe40003f64270 */
[----:B------:R-:W-:Y:S02]  /*148170*/  SEL R11, RZ, 0x4, !P5 ;  /* 0x00000004ff0b7807 */ /* 0x000fe40006800000 */
[----:B-1----:R-:W-:Y:S02]  /*148180*/  SEL R12, RZ, 0x4, !P3 ;  /* 0x00000004ff0c7807 */ /* 0x002fe40005800000 */
[----:B------:R-:W-:-:S05]  /*148190*/  IADD3 R19, P1, PT, R19, R138, RZ ;  /* 0x0000008a13137210 */ /* 0x000fca0007f3e0ff */
[----:B------:R-:W-:Y:S04]  /*1481a0*/  STL [R1+0x7120], R19 ;  /* 0x0071201301007387 */ /* 0x000fe80000100800 */
[----:B------:R-:W3:Y:S04]  /*1481b0*/  LDL.LU R28, [R1+0x7150] ;  /* 0x00715000011c7983 */ /* 0x000ee80000300800 */
[----:B------:R-:W3:Y:S04]  /*1481c0*/  LDL.LU R24, [R1+0x7154] ;  /* 0x0071540001187983 */ /* 0x000ee80000300800 */
[----:B------:R-:W3:Y:S04]  /*1481d0*/  LDL.LU R16, [R1+0x7158] ;  /* 0x0071580001107983 */ /* 0x000ee80000300800 */
[----:B----4-:R-:W4:Y:S01]  /*1481e0*/  LDL.LU R14, [R1+0x7220] ;  /* 0x00722000010e7983 */ /* 0x010f220000300800 */
[----:B------:R-:W-:-:S05]  /*1481f0*/  IMAD.X R21, R21, 0x1, R2, P1 ;  /* 0x0000000115157824 */ /* 0x000fca00008e0602 */
[----:B------:R1:W-:Y:S01]  /*148200*/  STL [R1+0x711c], R21 ;  /* 0x00711c1501007387 */ /* 0x0003e20000100800 */
[-C--:B--2---:R-:W-:Y:S02]  /*148210*/  IADD3 R22, P1, PT, R22, R138.reuse, RZ ;  /* 0x0000008a16167210 */ /* 0x084fe40007f3e0ff */
[----:B---3--:R-:W-:-:S03]  /*148220*/  IADD3 R17, P6, PT, R17, R138, RZ ;  /* 0x0000008a11117210 */ /* 0x008fc60007fde0ff */
[--C-:B------:R-:W-:Y:S01]  /*148230*/  IMAD.X R23, R23, 0x1, R2.reuse, P1 ;  /* 0x0000000117177824 */ /* 0x100fe200008e0602 */
[----:B------:R2:W-:Y:S01]  /*148240*/  STL [R1+0x7128], R22 ;  /* 0x0071281601007387 */ /* 0x0005e20000100800 */
[-C--:B------:R-:W-:Y:S02]  /*148250*/  IADD3 R15, P3, PT, R15, R138.reuse, RZ ;  /* 0x0000008a0f0f7210 */ /* 0x080fe40007f7e0ff */
[----:B------:R-:W-:Y:S01]  /*148260*/  IADD3 R25, P5, PT, R25, R138, RZ ;  /* 0x0000008a19197210 */ /* 0x000fe20007fbe0ff */
[----:B------:R3:W-:Y:S04]  /*148270*/  STL [R1+0x7130], R17 ;  /* 0x0071301101007387 */ /* 0x0007e80000100800 */
[----:B------:R1:W-:Y:S01]  /*148280*/  STL [R1+0x7124], R23 ;  /* 0x0071241701007387 */ /* 0x0003e20000100800 */
[----:B------:R-:W-:-:S03]  /*148290*/  IMAD.X R20, R20, 0x1, R2, P6 ;  /* 0x0000000114147824 */ /* 0x000fc600030e0602 */
[----:B------:R-:W-:Y:S04]  /*1482a0*/  STL [R1+0x7138], R15 ;  /* 0x0071380f01007387 */ /* 0x000fe80000100800 */
[----:B------:R-:W-:Y:S04]  /*1482b0*/  STL [R1+0x7140], R25 ;  /* 0x0071401901007387 */ /* 0x000fe80000100800 */
[----:B------:R-:W-:Y:S01]  /*1482c0*/  STL [R1+0x712c], R20 ;  /* 0x00712c1401007387 */ /* 0x000fe20000100800 */
[----:B------:R-:W-:Y:S02]  /*1482d0*/  IMAD.MOV.U32 R13, RZ, RZ, R21 ;  /* 0x000000ffff0d7224 */ /* 0x000fe400078e0015 */
[----:B------:R-:W-:-:S02]  /*1482e0*/  IMAD.X R18, R18, 0x1, R2, P3 ;  /* 0x0000000112127824 */ /* 0x000fc400018e0602 */
[----:B------:R-:W-:-:S03]  /*1482f0*/  IMAD.X R32, R32, 0x1, R2, P5 ;  /* 0x0000000120207824 */ /* 0x000fc600028e0602 */
[----:B------:R1:W-:Y:S04]  /*148300*/  STL [R1+0x7134], R18 ;  /* 0x0071341201007387 */ /* 0x0003e80000100800 */
[----:B------:R-:W-:Y:S04]  /*148310*/  STL [R1+0x713c], R32 ;  /* 0x00713c2001007387 */ /* 0x000fe80000100800 */
[----:B------:R-:W-:Y:S04]  /*148320*/  STL.64 [R1+0x3380], R36 ;  /* 0x0033802401007387 */ /* 0x000fe80000100a00 */
[----:B------:R-:W-:Y:S04]  /*148330*/  STL.64 [R1+0x3388], R38 ;  /* 0x0033882601007387 */ /* 0x000fe80000100a00 */
[----:B------:R-:W4:Y:S01]  /*148340*/  LDL.LU R27, [R1+0x721c] ;  /* 0x00721c00011b7983 */ /* 0x000f220000300800 */
[----:B------:R-:W-:-:S05]  /*148350*/  IADD3 R30, P5, PT, R30, R138, RZ ;  /* 0x0000008a1e1e7210 */ /* 0x000fca0007fbe0ff */
[----:B------:R-:W-:Y:S04]  /*148360*/  STL [R1+0x7148], R30 ;  /* 0x0071481e01007387 */ /* 0x000fe80000100800 */
[----:B-1----:R-:W4:Y:S01]  /*148370*/  LDL.LU R21, [R1+0x7228] ;  /* 0x0072280001157983 */ /* 0x002f220000300800 */
[----:B------:R-:W-:-:S04]  /*148380*/  SEL R12, R12, RZ, !P0 ;  /* 0x000000ff0c0c7207 */ /* 0x000fc80004000000 */
[----:B------:R-:W-:Y:S01]  /*148390*/  ISETP.NE.U32.AND P1, PT, R12, RZ, PT ;  /* 0x000000ff0c00720c */ /* 0x000fe20003f25070 */
[----:B------:R-:W-:Y:S02]  /*1483a0*/  IMAD.MOV.U32 R12, RZ, RZ, R19 ;  /* 0x000000ffff0c7224 */ /* 0x000fe400078e0013 */
[----:B------:R-:W4:Y:S04]  /*1483b0*/  LDL.LU R19, [R1+0x7230] ;  /* 0x0072300001137983 */ /* 0x000f280000300800 */
[----:B------:R1:W-:Y:S02]  /*1483c0*/  LDGSTS.E [R10+0xd800], desc[UR30][R12.64], P2 ;  /* 0x0d8000000c0a7fae */ /* 0x0003e400091a101e */
[----:B-1----:R-:W-:Y:S02]  /*1483d0*/  IMAD.MOV.U32 R12, RZ, RZ, R22 ;  /* 0x000000ffff0c7224 */ /* 0x002fe400078e0016 */
[----:B------:R-:W-:-:S05]  /*1483e0*/  IMAD.MOV.U32 R13, RZ, RZ, R23 ;  /* 0x000000ffff0d7224 */ /* 0x000fca00078e0017 */
[----:B------:R1:W-:Y:S01]  /*1483f0*/  LDGSTS.E [R10+0xd900], desc[UR30][R12.64], P2 ;  /* 0x0d9000000c0a7fae */ /* 0x0003e200091a101e */
[----:B------:R-:W-:Y:S02]  /*148400*/  IMAD.X R31, R31, 0x1, R2, P5 ;  /* 0x000000011f1f7824 */ /* 0x000fe400028e0602 */
[----:B-1----:R-:W-:Y:S02]  /*148410*/  IMAD.MOV.U32 R12, RZ, RZ, R17 ;  /* 0x000000ffff0c7224 */ /* 0x002fe400078e0011 */
[----:B------:R-:W-:-:S05]  /*148420*/  IMAD.MOV.U32 R13, RZ, RZ, R20 ;  /* 0x000000ffff0d7224 */ /* 0x000fca00078e0014 */
[----:B------:R1:W-:Y:S04]  /*148430*/  LDGSTS.E [R10+0xda00], desc[UR30][R12.64], P2 ;  /* 0x0da000000c0a7fae */ /* 0x0003e800091a101e */
[----:B------:R-:W-:Y:S01]  /*148440*/  STL [R1+0x7144], R31 ;  /* 0x0071441f01007387 */ /* 0x000fe20000100800 */
[----:B-1----:R-:W-:Y:S02]  /*148450*/  IMAD.MOV.U32 R12, RZ, RZ, R15 ;  /* 0x000000ffff0c7224 */ /* 0x002fe400078e000f */
[----:B------:R-:W-:-:S05]  /*148460*/  IMAD.MOV.U32 R13, RZ, RZ, R18 ;  /* 0x000000ffff0d7224 */ /* 0x000fca00078e0012 */
[----:B------:R1:W-:Y:S01]  /*148470*/  LDGSTS.E [R10+0xdb00], desc[UR30][R12.64], P2 ;  /* 0x0db000000c0a7fae */ /* 0x0003e200091a101e */
[----:B------:R-:W-:-:S05]  /*148480*/  IADD3 R28, P5, PT, R28, R138, RZ ;  /* 0x0000008a1c1c7210 */ /* 0x000fca0007fbe0ff */
[----:B------:R-:W-:Y:S01]  /*148490*/  STL [R1+0x7150], R28 ;  /* 0x0071501c01007387 */ /* 0x000fe20000100800 */
[----:B------:R-:W-:-:S03]  /*1484a0*/  IMAD.X R29, R29, 0x1, R2, P5 ;  /* 0x000000011d1d7824 */ /* 0x000fc600028e0602 */
[----:B------:R-:W4:Y:S01]  /*1484b0*/  LDL.LU R26, [R1+0x7224] ;  /* 0x00722400011a7983 */ /* 0x000f220000300800 */
[----:B-1----:R-:W-:Y:S02]  /*1484c0*/  IMAD.MOV.U32 R12, RZ, RZ, R25 ;  /* 0x000000ffff0c7224 */ /* 0x002fe400078e0019 */
[----:B------:R-:W-:Y:S01]  /*1484d0*/  IMAD.MOV.U32 R13, RZ, RZ, R32 ;  /* 0x000000ffff0d7224 */ /* 0x000fe200078e0020 */
[----:B--2---:R-:W2:Y:S01]  /*1484e0*/  LDL.LU R22, [R1+0x722c] ;  /* 0x00722c0001167983 */ /* 0x004ea20000300800 */
[----:B------:R-:W-:-:S03]  /*1484f0*/  IADD3 R16, P5, PT, R16, R138, RZ ;  /* 0x0000008a10107210 */ /* 0x000fc60007fbe0ff */
[----:B---3--:R-:W3:Y:S04]  /*148500*/  LDL.LU R17, [R1+0x7238] ;  /* 0x0072380001117983 */ /* 0x008ee80000300800 */
[----:B------:R-:W3:Y:S04]  /*148510*/  LDL.LU R23, [R1+0x7240] ;  /* 0x0072400001177983 */ /* 0x000ee80000300800 */
[----:B------:R1:W-:Y:S04]  /*148520*/  LDGSTS.E [R10+0xdc00], desc[UR30][R12.64], P2 ;  /* 0x0dc000000c0a7fae */ /* 0x0003e800091a101e */
[----:B------:R-:W3:Y:S01]  /*148530*/  LDL.LU R18, [R1+0x7234] ;  /* 0x0072340001127983 */ /* 0x000ee20000300800 */
[----:B------:R-:W-:-:S03]  /*148540*/  IMAD.X R24, R24, 0x1, R2, P5 ;  /* 0x0000000118187824 */ /* 0x000fc600028e0602 */
[----:B------:R-:W-:Y:S01]  /*148550*/  STL [R1+0x714c], R29 ;  /* 0x00714c1d01007387 */ /* 0x000fe20000100800 */
[----:B-1----:R-:W-:-:S03]  /*148560*/  IMAD.MOV.U32 R12, RZ, RZ, R30 ;  /* 0x000000ffff0c7224 */ /* 0x002fc600078e001e */
[----:B------:R-:W3:Y:S01]  /*148570*/  LDL.LU R20, [R1+0x7248] ;  /* 0x0072480001147983 */ /* 0x000ee20000300800 */
[----:B------:R-:W-:Y:S01]  /*148580*/  IMAD.MOV.U32 R13, RZ, RZ, R31 ;  /* 0x000000ffff0d7224 */ /* 0x000fe200078e001f */
[----:B----4-:R-:W-:Y:S02]  /*148590*/  IADD3 R14, P5, PT, R14, R138, RZ ;  /* 0x0000008a0e0e7210 */ /* 0x010fe40007fbe0ff */
[----:B------:R-:W-:Y:S01]  /*1485a0*/  STL [R1+0x7158], R16 ;  /* 0x0071581001007387 */ /* 0x000fe20000100800 */
[----:B------:R-:W-:-:S03]  /*1485b0*/  SEL R11, R11, RZ, !P0 ;  /* 0x000000ff0b0b7207 */ /* 0x000fc60004000000 */
        /* <DEDUP_REMOVED lines=13> */
[----:B------:R1:W-:Y:S02]  /*148690*/  LDGSTS.E [R10+0xdf00], desc[UR30][R12.64], P2 ;  /* 0x0df000000c0a7fae */ /* 0x0003e400091a101e */
[----:B-1----:R-:W-:Y:S02]  /*1486a0*/  IMAD.MOV.U32 R12, RZ, RZ, R14 ;  /* 0x000000ffff0c7224 */ /* 0x002fe400078e000e */
[----:B------:R-:W-:-:S05]  /*1486b0*/  IMAD.X R27, R27, 0x1, R2, P5 ;  /* 0x000000011b1b7824 */ /* 0x000fca00028e0602 */
[----:B------:R-:W-:Y:S04]  /*1486c0*/  STL [R1+0x721c], R27 ;  /* 0x00721c1b01007387 */ /* 0x000fe80000100800 */
[----:B------:R-:W4:Y:S01]  /*1486d0*/  LDL.LU R16, [R1+0x724c] ;  /* 0x00724c0001107983 */ /* 0x000f220000300800 */
[----:B------:R-:W-:-:S05]  /*1486e0*/  IADD3 R21, P5, PT, R21, R138, RZ ;  /* 0x0000008a15157210 */ /* 0x000fca0007fbe0ff */
[----:B------:R1:W-:Y:S04]  /*1486f0*/  STL [R1+0x7228], R21 ;  /* 0x0072281501007387 */ /* 0x0003e80000100800 */
[----:B------:R-:W4:Y:S01]  /*148700*/  LDL.LU R14, [R1+0x7254] ;  /* 0x00725400010e7983 */ /* 0x000f220000300800 */
[----:B------:R-:W-:Y:S01]  /*148710*/  IADD3 R19, P2, PT, R19, R138, RZ ;  /* 0x0000008a13137210 */ /* 0x000fe20007f5e0ff */
[----:B------:R-:W-:-:S05]  /*148720*/  IMAD.MOV.U32 R13, RZ, RZ, R27 ;  /* 0x000000ffff0d7224 */ /* 0x000fca00078e001b */
[----:B------:R1:W-:Y:S04]  /*148730*/  LDGSTS.E [R10+0xf800], desc[UR30][R12.64], P4 ;  /* 0x0f8000000c0a7fae */ /* 0x0003e8000a1a101e */
[----:B------:R-:W-:Y:S01]  /*148740*/  STL [R1+0x7230], R19 ;  /* 0x0072301301007387 */ /* 0x000fe20000100800 */
[----:B-1----:R-:W-:Y:S02]  /*148750*/  IMAD.MOV.U32 R12, RZ, RZ, R21 ;  /* 0x000000ffff0c7224 */ /* 0x002fe400078e0015 */
[----:B------:R-:W-:Y:S02]  /*148760*/  IMAD.MOV.U32 R134, RZ, RZ, R242 ;  /* 0x000000ffff867224 */ /* 0x000fe400078e00f2 */
[----:B------:R-:W-:Y:S02]  /*148770*/  IMAD.MOV.U32 R135, RZ, RZ, R243 ;  /* 0x000000ffff877224 */ /* 0x000fe400078e00f3 */
[----:B------:R-:W-:-:S02]  /*148780*/  IMAD.X R26, R26, 0x1, R2, P5 ;  /* 0x000000011a1a7824 */ /* 0x000fc400028e0602 */
[----:B--2---:R-:W-:Y:S02]  /*148790*/  IMAD.X R22, R22, 0x1, R2, P2 ;  /* 0x0000000116167824 */ /* 0x004fe400010e0602 */
[----:B------:R-:W-:Y:S01]  /*1487a0*/  IMAD.MOV.U32 R13, RZ, RZ, R26 ;  /* 0x000000ffff0d7224 */ /* 0x000fe200078e001a */
[-C--:B---3--:R-:W-:Y:S01]  /*1487b0*/  IADD3 R17, P5, PT, R17, R138.reuse, RZ ;  /* 0x0000008a11117210 */ /* 0x088fe20007fbe0ff */
[----:B------:R-:W-:Y:S01]  /*1487c0*/  STL [R1+0x7224], R26 ;  /* 0x0072241a01007387 */ /* 0x000fe20000100800 */
[----:B------:R-:W-:-:S03]  /*1487d0*/  IADD3 R23, P2, PT, R23, R138, RZ ;  /* 0x0000008a17177210 */ /* 0x000fc60007f5e0ff */
[----:B------:R-:W2:Y:S04]  /*1487e0*/  LDL.LU R21, [R1+0x7320] ;  /* 0x0073200001157983 */ /* 0x000ea80000300800 */
[----:B------:R-:W-:Y:S01]  /*1487f0*/  STL [R1+0x7238], R17 ;  /* 0x0072381101007387 */ /* 0x000fe20000100800 */
[----:B------:R-:W-:-:S03]  /*148800*/  IMAD.X R18, R18, 0x1, R2, P5 ;  /* 0x0000000112127824 */ /* 0x000fc600028e0602 */
[----:B------:R1:W-:Y:S04]  /*148810*/  LDGSTS.E [R10+0xf900], desc[UR30][R12.64], P4 ;  /* 0x0f9000000c0a7fae */ /* 0x0003e8000a1a101e */
[----:B------:R-:W-:Y:S01]  /*148820*/  STL [R1+0x722c], R22 ;  /* 0x00722c1601007387 */ /* 0x000fe20000100800 */
[----:B------:R-:W-:-:S03]  /*148830*/  IADD3 R20, P5, PT, R20, R138, RZ ;  /* 0x0000008a14147210 */ /* 0x000fc60007fbe0ff */
[----:B------:R-:W-:Y:S01]  /*148840*/  STL [R1+0x7240], R23 ;  /* 0x0072401701007387 */ /* 0x000fe20000100800 */
[----:B-1----:R-:W-:Y:S02]  /*148850*/  IMAD.MOV.U32 R12, RZ, RZ, R19 ;  /* 0x000000ffff0c7224 */ /* 0x002fe400078e0013 */
[----:B------:R-:W-:Y:S01]  /*148860*/  IMAD.MOV.U32 R13, RZ, RZ, R22 ;  /* 0x000000ffff0d7224 */ /* 0x000fe200078e0016 */
[----:B------:R1:W-:Y:S01]  /*148870*/  STL [R1+0x7234], R18 ;  /* 0x0072341201007387 */ /* 0x0003e20000100800 */
[----:B----4-:R-:W-:Y:S01]  /*148880*/  IMAD.X R25, R25, 0x1, R2, P2 ;  /* 0x0000000119197824 */ /* 0x010fe200010e0602 */
[----:B------:R-:W-:Y:S02]  /*148890*/  IADD3 R15, P2, PT, R15, R138, RZ ;  /* 0x0000008a0f0f7210 */ /* 0x000fe40007f5e0ff */
[----:B------:R-:W-:Y:S04]  /*1488a0*/  STL [R1+0x7248], R20 ;  /* 0x0072481401007387 */ /* 0x000fe80000100800 */
[----:B------:R-:W-:Y:S04]  /*1488b0*/  STL [R1+0x723c], R25 ;  /* 0x00723c1901007387 */ /* 0x000fe80000100800 */
[----:B------:R3:W-:Y:S04]  /*1488c0*/  LDGSTS.E [R10+0xfa00], desc[UR30][R12.64], P4 ;  /* 0x0fa000000c0a7fae */ /* 0x0007e8000a1a101e */
[----:B------:R-:W4:Y:S04]  /*1488d0*/  LDL.LU R31, [R1+0x731c] ;  /* 0x00731c00011f7983 */ /* 0x000f280000300800 */
[----:B------:R-:W4:Y:S01]  /*1488e0*/  LDL.LU R30, [R1+0x7324] ;  /* 0x00732400011e7983 */ /* 0x000f220000300800 */
[----:B---3--:R-:W-:-:S03]  /*1488f0*/  IMAD.MOV.U32 R12, RZ, RZ, R17 ;  /* 0x000000ffff0c7224 */ /* 0x008fc600078e0011 */
[----:B------:R-:W-:Y:S01]  /*148900*/  STL [R1+0x7250], R15 ;  /* 0x0072500f01007387 */ /* 0x000fe20000100800 */
[----:B------:R-:W-:-:S03]  /*148910*/  IMAD.MOV.U32 R13, RZ, RZ, R18 ;  /* 0x000000ffff0d7224 */ /* 0x000fc600078e0012 */
[----:B-1----:R-:W3:Y:S04]  /*148920*/  LDL.LU R18, [R1+0x7328] ;  /* 0x0073280001127983 */ /* 0x002ee80000300800 */
[----:B------:R-:W3:Y:S04]  /*148930*/  LDL.LU R17, [R1+0x7330] ;  /* 0x0073300001117983 */ /* 0x000ee80000300800 */
[----:B------:R-:W3:Y:S01]  /*148940*/  LDL.LU R22, [R1+0x7338] ;  /* 0x0073380001167983 */ /* 0x000ee20000300800 */
[----:B------:R-:W-:Y:S01]  /*148950*/  IMAD.X R24, R24, 0x1, R2, P5 ;  /* 0x0000000118187824 */ /* 0x000fe200028e0602 */
[----:B------:R-:W-:-:S02]  /*148960*/  IADD3 R11, P5, PT, R11, R138, RZ ;  /* 0x0000008a0b0b7210 */ /* 0x000fc40007fbe0ff */
[----:B------:R-:W3:Y:S04]  /*148970*/  LDL.LU R19, [R1+0x7340] ;  /* 0x0073400001137983 */ /* 0x000ee80000300800 */
[----:B------:R1:W-:Y:S04]  /*148980*/  LDGSTS.E [R10+0xfb00], desc[UR30][R12.64], P4 ;  /* 0x0fb000000c0a7fae */ /* 0x0003e8000a1a101e */
[----:B------:R1:W-:Y:S02]  /*148990*/  STL [R1+0x7244], R24 ;  /* 0x0072441801007387 */ /* 0x0003e40000100800 */
[----:B-1----:R-:W-:-:S02]  /*1489a0*/  IMAD.MOV.U32 R12, RZ, RZ, R23 ;  /* 0x000000ffff0c7224 */ /* 0x002fc400078e0017 */
[----:B------:R-:W-:Y:S01]  /*1489b0*/  IMAD.MOV.U32 R13, RZ, RZ, R25 ;  /* 0x000000ffff0d7224 */ /* 0x000fe200078e0019 */
[----:B------:R-:W3:Y:S04]  /*1489c0*/  LDL.LU R23, [R1+0x732c] ;  /* 0x00732c0001177983 */ /* 0x000ee80000300800 */
[----:B------:R-:W-:Y:S04]  /*1489d0*/  STL [R1+0x7258], R11 ;  /* 0x0072580b01007387 */ /* 0x000fe80000100800 */
[----:B------:R1:W-:Y:S02]  /*1489e0*/  LDGSTS.E [R10+0xfc00], desc[UR30][R12.64], P4 ;  /* 0x0fc000000c0a7fae */ /* 0x0003e4000a1a101e */
[----:B-1----:R-:W-:-:S02]  /*1489f0*/  IMAD.MOV.U32 R13, RZ, RZ, R24 ;  /* 0x000000ffff0d7224 */ /* 0x002fc400078e0018 */
[----:B------:R-:W-:-:S05]  /*148a00*/  IMAD.MOV.U32 R12, RZ, RZ, R20 ;  /* 0x000000ffff0c7224 */ /* 0x000fca00078e0014 */
[----:B------:R1:W-:Y:S01]  /*148a10*/  LDGSTS.E [R10+0xfd00], desc[UR30][R12.64], P4 ;  /* 0x0fd000000c0a7fae */ /* 0x0003e2000a1a101e */
[----:B------:R-:W-:-:S05]  /*148a20*/  IMAD.X R16, R16, 0x1, R2, P2 ;  /* 0x0000000110107824 */ /* 0x000fca00010e0602 */
[----:B------:R1:W-:Y:S04]  /*148a30*/  STL [R1+0x724c], R16 ;  /* 0x00724c1001007387 */ /* 0x0003e80000100800 */
[----:B------:R-:W3:Y:S04]  /*148a40*/  LDL.LU R26, [R1+0x7348] ;  /* 0x00734800011a7983 */ /* 0x000ee80000300800 */
[----:B------:R-:W3:Y:S01]  /*148a50*/  LDL.LU R29, [R1+0x7334] ;  /* 0x00733400011d7983 */ /* 0x000ee20000300800 */
[----:B------:R-:W-:-:S03]  /*148a60*/  IMAD.X R14, R14, 0x1, R2, P5 ;  /* 0x000000010e0e7824 */ /* 0x000fc600028e0602 */
[----:B------:R-:W3:Y:S01]  /*148a70*/  LDL.LU R24, [R1+0x733c] ;  /* 0x00733c0001187983 */ /* 0x000ee20000300800 */
[----:B-1----:R-:W-:-:S03]  /*148a80*/  IMAD.MOV.U32 R13, RZ, RZ, R16 ;  /* 0x000000ffff0d7224 */ /* 0x002fc600078e0010 */
[----:B------:R1:W-:Y:S04]  /*148a90*/  STL [R1+0x7254], R14 ;  /* 0x0072540e01007387 */ /* 0x0003e80000100800 */
[----:B------:R-:W3:Y:S04]  /*148aa0*/  LDL.LU R16, [R1+0x7350] ;  /* 0x0073500001107983 */ /* 0x000ee80000300800 */
[----:B------:R-:W3:Y:S04]  /*148ab0*/  LDL.LU R242, [R1+0x852c] ;  /* 0x00852c0001f27983 */ /* 0x000ee80000300800 */
[----:B------:R-:W3:Y:S04]  /*148ac0*/  LDL.LU R243, [R1+0x8528] ;  /* 0x0085280001f37983 */ /* 0x000ee80000300800 */
[----:B------:R-:W3:Y:S01]  /*148ad0*/  LDL.LU R28, [R1+0x7344] ;  /* 0x00734400011c7983 */ /* 0x000ee20000300800 */
[----:B------:R-:W-:Y:S01]  /*148ae0*/  IMAD.MOV.U32 R12, RZ, RZ, R15 ;  /* 0x000000ffff0c7224 */ /* 0x000fe200078e000f */
[----:B------:R-:W-:Y:S01]  /*148af0*/  HMMA.1688.F32.TF32 R32, R128, R134, R116 ;  /* 0x000000868020723c */ /* 0x000fe20000081074 */
[----:B------:R-:W-:Y:S01]  /*148b00*/  ISETP.GT.AND P2, PT, R136, 0x2b, PT ;  /* 0x0000002b8800780c */ /* 0x000fe20003f44270 */
[----:B------:R-:W3:Y:S04]  /*148b10*/  LDL.LU R27, [R1+0x734c] ;  /* 0x00734c00011b7983 */ /* 0x000ee80000300800 */
[----:B------:R1:W-:Y:S02]  /*148b20*/  LDGSTS.E [R10+0xfe00], desc[UR30][R12.64], P4 ;  /* 0x0fe000000c0a7fae */ /* 0x0003e4000a1a101e */
[----:B-1----:R-:W-:-:S02]  /*148b30*/  IMAD.MOV.U32 R12, RZ, RZ, R11 ;  /* 0x000000ffff0c7224 */ /* 0x002fc400078e000b */
[----:B------:R-:W-:-:S05]  /*148b40*/  IMAD.MOV.U32 R13, RZ, RZ, R14 ;  /* 0x000000ffff0d7224 */ /* 0x000fca00078e000e */
[----:B------:R1:W-:Y:S02]  /*148b50*/  LDGSTS.E [R10+0xff00], desc[UR30][R12.64], P4 ;  /* 0x0ff000000c0a7fae */ /* 0x0003e4000a1a101e */
[----:B-1----:R-:W-:-:S04]  /*148b60*/  SEL R12, RZ, 0x4, !P2 ;  /* 0x00000004ff0c7807 */ /* 0x002fc80005000000 */
[----:B------:R-:W-:Y:S02]  /*148b70*/  SEL R12, R12, RZ, !P0 ;  /* 0x000000ff0c0c7207 */ /* 0x000fe40004000000 */
[----:B--2---:R-:W-:-:S05]  /*148b80*/  IADD3 R21, P5, PT, R21, R138, RZ ;  /* 0x0000008a15157210 */ /* 0x004fca0007fbe0ff */
[----:B------:R1:W-:Y:S04]  /*148b90*/  STL [R1+0x7320], R21 ;  /* 0x0073201501007387 */ /* 0x0003e80000100800 */
[----:B------:R-:W2:Y:S04]  /*148ba0*/  LDL.LU R25, [R1+0x7354] ;  /* 0x0073540001197983 */ /* 0x000ea80000300800 */
[----:B------:R-:W2:Y:S04]  /*148bb0*/  LDL.LU R20, [R1+0x7358] ;  /* 0x0073580001147983 */ /* 0x000ea80000300800 */
[----:B------:R-:W2:Y:S01]  /*148bc0*/  LDL.LU R14, [R1+0x7420] ;  /* 0x00742000010e7983 */ /* 0x000ea20000300800 */
[----:B----4-:R-:W-:-:S05]  /*148bd0*/  IMAD.X R31, R31, 0x1, R2, P5 ;  /* 0x000000011f1f7824 */ /* 0x010fca00028e0602 */
[----:B------:R-:W-:Y:S01]  /*148be0*/  STL [R1+0x731c], R31 ;  /* 0x00731c1f01007387 */ /* 0x000fe20000100800 */
[-C--:B---3--:R-:W-:Y:S02]  /*148bf0*/  IADD3 R18, P4, PT, R18, R138.reuse, RZ ;  /* 0x0000008a12127210 */ /* 0x088fe40007f9e0ff */
[----:B------:R-:W-:-:S03]  /*148c00*/  IADD3 R17, P5, PT, R17, R138, RZ ;  /* 0x0000008a11117210 */ /* 0x000fc60007fbe0ff */
[----:B------:R-:W-:Y:S01]  /*148c10*/  IMAD.X R30, R30, 0x1, R2, P4 ;  /* 0x000000011e1e7824 */ /* 0x000fe200020e0602 */
[-C--:B------:R-:W-:Y:S01]  /*148c20*/  IADD3 R22, P2, PT, R22, R138.reuse, RZ ;  /* 0x0000008a16167210 */ /* 0x080fe20007f5e0ff */
[----:B------:R3:W-:Y:S01]  /*148c30*/  STL [R1+0x7328], R18 ;  /* 0x0073281201007387 */ /* 0x0007e20000100800 */
[----:B------:R-:W-:-:S03]  /*148c40*/  IADD3 R19, P4, PT, R19, R138, RZ ;  /* 0x0000008a13137210 */ /* 0x000fc60007f9e0ff */
[----:B------:R-:W-:Y:S04]  /*148c50*/  STL [R1+0x7330], R17 ;  /* 0x0073301101007387 */ /* 0x000fe80000100800 */
[----:B------:R-:W-:Y:S04]  /*148c60*/  STL [R1+0x7324], R30 ;  /* 0x0073241e01007387 */ /* 0x000fe80000100800 */
[----:B------:R-:W-:Y:S01]  /*148c70*/  STL [R1+0x7338], R22 ;  /* 0x0073381601007387 */ /* 0x000fe20000100800 */
[----:B------:R-:W-:-:S03]  /*148c80*/  IMAD.MOV.U32 R13, RZ, RZ, R31 ;  /* 0x000000ffff0d7224 */ /* 0x000fc600078e001f */
[----:B------:R-:W-:Y:S01]  /*148c90*/  STL [R1+0x7340], R19 ;  /* 0x0073401301007387 */ /* 0x000fe20000100800 */
[----:B------:R-:W-:Y:S01]  /*148ca0*/  IMAD.X R23, R23, 0x1, R2, P5 ;  /* 0x0000000117177824 */ /* 0x000fe200028e0602 */
[----:B------:R-:W-:Y:S01]  /*148cb0*/  ISETP.NE.U32.AND P5, PT, R12, RZ, PT ;  /* 0x000000ff0c00720c */ /* 0x000fe20003fa5070 */
[----:B------:R-:W-:-:S03]  /*148cc0*/  IMAD.MOV.U32 R12, RZ, RZ, R21 ;  /* 0x000000ffff0c7224 */ /* 0x000fc600078e0015 */
[----:B------:R4:W-:Y:S04]  /*148cd0*/  STL [R1+0x732c], R23 ;  /* 0x00732c1701007387 */ /* 0x0009e80000100800 */
        /* <DEDUP_REMOVED lines=8> */
[--C-:B------:R-:W-:Y:S02]  /*148d60*/  IMAD.X R29, R29, 0x1, R2.reuse, P2 ;  /* 0x000000011d1d7824 */ /* 0x100fe400010e0602 */
[--C-:B------:R-:W-:Y:S01]  /*148d70*/  IMAD.X R24, R24, 0x1, R2.reuse, P4 ;  /* 0x0000000118187824 */ /* 0x100fe200020e0602 */
[----:B------:R-:W-:Y:S02]  /*148d80*/  IADD3 R26, P4, PT, R26, R138, RZ ;  /* 0x0000008a1a1a7210 */ /* 0x000fe40007f9e0ff */
[----:B------:R-:W-:Y:S04]  /*148d90*/  STL [R1+0x7334], R29 ;  /* 0x0073341d01007387 */ /* 0x000fe80000100800 */
[----:B------:R-:W2:Y:S04]  /*148da0*/  LDL.LU R15, [R1+0x7428] ;  /* 0x00742800010f7983 */ /* 0x000ea80000300800 */
[----:B------:R1:W-:Y:S04]  /*148db0*/  STL [R1+0x733c], R24 ;  /* 0x00733c1801007387 */ /* 0x0003e80000100800 */
[----:B------:R-:W-:Y:S04]  /*148dc0*/  STL.64 [R1+0x3310], R32 ;  /* 0x0033102001007387 */ /* 0x000fe80000100a00 */
[----:B------:R-:W-:Y:S04]  /*148dd0*/  STL.64 [R1+0x3318], R34 ;  /* 0x0033182201007387 */ /* 0x000fe80000100a00 */
[----:B------:R1:W-:Y:S01]  /*148de0*/  STL [R1+0x7348], R26 ;  /* 0x0073481a01007387 */ /* 0x0003e20000100800 */
[----:B------:R-:W-:-:S03]  /*148df0*/  IMAD.X R28, R28, 0x1, R2, P4 ;  /* 0x000000011c1c7824 */ /* 0x000fc600020e0602 */
[----:B------:R-:W2:Y:S01]  /*148e00*/  LDL.LU R21, [R1+0x741c] ;  /* 0x00741c0001157983 */ /* 0x000ea20000300800 */
[----:B------:R-:W-:-:S03]  /*148e10*/  IADD3 R16, P4, PT, R16, R138, RZ ;  /* 0x0000008a10107210 */ /* 0x000fc60007f9e0ff */
[----:B---3--:R-:W3:Y:S04]  /*148e20*/  LDL.LU R18, [R1+0x7430] ;  /* 0x0074300001127983 */ /* 0x008ee80000300800 */
[----:B------:R1:W-:Y:S04]  /*148e30*/  STL [R1+0x7344], R28 ;  /* 0x0073441c01007387 */ /* 0x0003e80000100800 */
[----:B------:R1:W-:Y:S04]  /*148e40*/  STL [R1+0x7350], R16 ;  /* 0x0073501001007387 */ /* 0x0003e80000100800 */
[----:B----4-:R-:W4:Y:S04]  /*148e50*/  LDL.LU R23, [R1+0x7424] ;  /* 0x0074240001177983 */ /* 0x010f280000300800 */
[----:B------:R-:W4:Y:S04]  /*148e60*/  LDL.LU R17, [R1+0x7438] ;  /* 0x0074380001117983 */ /* 0x000f280000300800 */
[----:B------:R-:W4:Y:S01]  /*148e70*/  LDL.LU R22, [R1+0x742c] ;  /* 0x00742c0001167983 */ /* 0x000f220000300800 */
[----:B------:R-:W-:-:S02]  /*148e80*/  IMAD.MOV.U32 R13, RZ, RZ, R29 ;  /* 0x000000ffff0d7224 */ /* 0x000fc400078e001d */
[----:B------:R-:W-:-:S03]  /*148e90*/  IMAD.X R27, R27, 0x1, R2, P4 ;  /* 0x000000011b1b7824 */ /* 0x000fc600020e0602 */
[----:B------:R1:W-:Y:S04]  /*148ea0*/  LDGSTS.E [R10+0x11b00], desc[UR30][R12.64], P1 ;  /* 0x11b000000c0a7fae */ /* 0x0003e800089a101e */
[----:B------:R2:W-:Y:S01]  /*148eb0*/  STL [R1+0x734c], R27 ;  /* 0x00734c1b01007387 */ /* 0x0005e20000100800 */
[----:B-1----:R-:W-:Y:S02]  /*148ec0*/  IMAD.MOV.U32 R12, RZ, RZ, R19 ;  /* 0x000000ffff0c7224 */ /* 0x002fe400078e0013 */
[----:B------:R-:W-:-:S05]  /*148ed0*/  IMAD.MOV.U32 R13, RZ, RZ, R24 ;  /* 0x000000ffff0d7224 */ /* 0x000fca00078e0018 */
[----:B------:R1:W-:Y:S01]  /*148ee0*/  LDGSTS.E [R10+0x11c00], desc[UR30][R12.64], P1 ;  /* 0x11c000000c0a7fae */ /* 0x0003e200089a101e */
[----:B------:R-:W-:Y:S02]  /*148ef0*/  ISETP.GT.AND P6, PT, R136, 0x2f, PT ;  /* 0x0000002f8800780c */ /* 0x000fe40003fc4270 */
[-C--:B--2---:R-:W-:Y:S01]  /*148f00*/  IADD3 R20, P4, PT, R20, R138.reuse, RZ ;  /* 0x0000008a14147210 */ /* 0x084fe20007f9e0ff */
[----:B-1----:R-:W-:Y:S02]  /*148f10*/  IMAD.MOV.U32 R12, RZ, RZ, R26 ;  /* 0x000000ffff0c7224 */ /* 0x002fe400078e001a */
[----:B------:R-:W-:Y:S02]  /*148f20*/  IMAD.MOV.U32 R13, RZ, RZ, R28 ;  /* 0x000000ffff0d7224 */ /* 0x000fe400078e001c */
[----:B------:R-:W-:Y:S01]  /*148f30*/  STL [R1+0x7358], R20 ;  /* 0x0073581401007387 */ /* 0x000fe20000100800 */
[----:B------:R-:W-:Y:S01]  /*148f40*/  IMAD.X R25, R25, 0x1, R2, P4 ;  /* 0x0000000119197824 */ /* 0x000fe200020e0602 */
[----:B------:R-:W-:-:S02]  /*148f50*/  IADD3 R14, P4, PT, R14, R138, RZ ;  /* 0x0000008a0e0e7210 */ /* 0x000fc40007f9e0ff */
[----:B------:R-:W2:Y:S04]  /*148f60*/  LDL.LU R19, [R1+0x7434] ;  /* 0x0074340001137983 */ /* 0x000ea80000300800 */
[----:B------:R-:W2:Y:S04]  /*148f70*/  LDL.LU R24, [R1+0x7440] ;  /* 0x0074400001187983 */ /* 0x000ea80000300800 */
[----:B------:R-:W2:Y:S04]  /*148f80*/  LDL.LU R26, [R1+0x7448] ;  /* 0x00744800011a7983 */ /* 0x000ea80000300800 */
[----:B------:R1:W-:Y:S01]  /*148f90*/  STL [R1+0x7354], R25 ;  /* 0x0073541901007387 */ /* 0x0003e20000100800 */
[----:B------:R-:W-:-:S03]  /*148fa0*/  SEL R11, RZ, 0x4, !P6 ;  /* 0x00000004ff0b7807 */ /* 0x000fc60007000000 */
[----:B------:R1:W-:Y:S04]  /*148fb0*/  LDGSTS.E [R10+0x11d00], desc[UR30][R12.64], P1 ;  /* 0x11d000000c0a7fae */ /* 0x0003e800089a101e */
[----:B------:R-:W-:Y:S04]  /*148fc0*/  STL [R1+0x7420], R14 ;  /* 0x0074200e01007387 */ /* 0x000fe80000100800 */
[----:B------:R-:W2:Y:S01]  /*148fd0*/  LDL.LU R28, [R1+0x743c] ;  /* 0x00743c00011c7983 */ /* 0x000ea20000300800 */
[----:B-1----:R-:W-:Y:S02]  /*148fe0*/  IMAD.MOV.U32 R12, RZ, RZ, R16 ;  /* 0x000000ffff0c7224 */ /* 0x002fe400078e0010 */
[----:B------:R-:W-:Y:S01]  /*148ff0*/  IMAD.MOV.U32 R13, RZ, RZ, R27 ;  /* 0x000000ffff0d7224 */ /* 0x000fe200078e001b */
[----:B------:R-:W2:Y:S01]  /*149000*/  LDL.LU R16, [R1+0x7450] ;  /* 0x0074500001107983 */ /* 0x000ea20000300800 */
[----:B------:R-:W-:-:S03]  /*149010*/  SEL R11, R11, RZ, !P0 ;  /* 0x000000ff0b0b7207 */ /* 0x000fc60004000000 */
[----:B------:R1:W-:Y:S04]  /*149020*/  LDGSTS.E [R10+0x11e00], desc[UR30][R12.64], P1 ;  /* 0x11e000000c0a7fae */ /* 0x0003e800089a101e */
[----:B------:R-:W2:Y:S01]  /*149030*/  LDL.LU R27, [R1+0x7444] ;  /* 0x00744400011b7983 */ /* 0x000ea20000300800 */
[----:B------:R-:W-:Y:S01]  /*149040*/  ISETP.NE.U32.AND P2, PT, R11, RZ, PT ;  /* 0x000000ff0b00720c */ /* 0x000fe20003f45070 */
[----:B-1----:R-:W-:Y:S02]  /*149050*/  IMAD.MOV.U32 R12, RZ, RZ, R20 ;  /* 0x000000ffff0c7224 */ /* 0x002fe400078e0014 */
[----:B------:R-:W-:-:S05]  /*149060*/  IMAD.MOV.U32 R13, RZ, RZ, R25 ;  /* 0x000000ffff0d7224 */ /* 0x000fca00078e0019 */
[----:B------:R1:W-:Y:S02]  /*149070*/  LDGSTS.E [R10+0x11f00], desc[UR30][R12.64], P1 ;  /* 0x11f000000c0a7fae */ /* 0x0003e400089a101e */
[----:B-1----:R-:W-:Y:S02]  /*149080*/  IMAD.MOV.U32 R12, RZ, RZ, R14 ;  /* 0x000000ffff0c7224 */ /* 0x002fe400078e000e */
[----:B------:R-:W-:Y:S01]  /*149090*/  IMAD.X R21, R21, 0x1, R2, P4 ;  /* 0x0000000115157824 */ /* 0x000fe200020e0602 */
[----:B------:R-:W-:-:S04]  /*1490a0*/  IADD3 R15, P4, PT, R15, R138, RZ ;  /* 0x0000008a0f0f7210 */ /* 0x000fc80007f9e0ff */
[----:B------:R1:W-:Y:S01]  /*1490b0*/  STL [R1+0x741c], R21 ;  /* 0x00741c1501007387 */ /* 0x0003e20000100800 */
[----:B------:R-:W-:-:S03]  /*1490c0*/  IMAD.MOV.U32 R13, RZ, RZ, R21 ;  /* 0x000000ffff0d7224 */ /* 0x000fc600078e0015 */
[----:B------:R-:W2:Y:S01]  /*1490d0*/  LDL.LU R25, [R1+0x744c] ;  /* 0x00744c0001197983 */ /* 0x000ea20000300800 */
[----:B---3--:R-:W-:-:S03]  /*1490e0*/  IADD3 R18, P1, PT, R18, R138, RZ ;  /* 0x0000008a12127210 */ /* 0x008fc60007f3e0ff */
[----:B------:R-:W-:Y:S04]  /*1490f0*/  STL [R1+0x7428], R15 ;  /* 0x0074280f01007387 */ /* 0x000fe80000100800 */
[----:B------:R-:W3:Y:S01]  /*149100*/  LDL.LU R11, [R1+0x7458] ;  /* 0x00745800010b7983 */ /* 0x000ee20000300800 */
[--C-:B----4-:R-:W-:Y:S01]  /*149110*/  IMAD.X R23, R23, 0x1, R2.reuse, P4 ;  /* 0x0000000117177824 */ /* 0x110fe200020e0602 */
[----:B------:R-:W-:Y:S02]  /*149120*/  IADD3 R17, P4, PT, R17, R138, RZ ;  /* 0x0000008a11117210 */ /* 0x000fe40007f9e0ff */
[----:B------:R-:W4:Y:S01]  /*149130*/  LDL.LU R20, [R1+0x7520] ;  /* 0x0075200001147983 */ /* 0x000f220000300800 */
[----:B------:R-:W-:-:S03]  /*149140*/  IMAD.X R22, R22, 0x1, R2, P1 ;  /* 0x0000000116167824 */ /* 0x000fc600008e0602 */
[----:B-1----:R-:W4:Y:S04]  /*149150*/  LDL.LU R21, [R1+0x7454] ;  /* 0x0074540001157983 */ /* 0x002f280000300800 */
[----:B------:R1:W-:Y:S04]  /*149160*/  LDGSTS.E [R10+0x13800], desc[UR30][R12.64], P3 ;  /* 0x138000000c0a7fae */ /* 0x0003e800099a101e */
[----:B------:R-:W-:Y:S04]  /*149170*/  STL [R1+0x7430], R18 ;  /* 0x0074301201007387 */ /* 0x000fe80000100800 */
[----:B------:R1:W-:Y:S02]  /*149180*/  STL [R1+0x7424], R23 ;  /* 0x0074241701007387 */ /* 0x0003e40000100800 */
[----:B-1----:R-:W-:-:S02]  /*149190*/  IMAD.MOV.U32 R12, RZ, RZ, R15 ;  /* 0x000000ffff0c7224 */ /* 0x002fc400078e000f */
[----:B------:R-:W4:Y:S01]  /*1491a0*/  LDL.LU R14, [R1+0x7528] ;  /* 0x00752800010e7983 */ /* 0x000f220000300800 */
[----:B------:R-:W-:-:S03]  /*1491b0*/  IMAD.MOV.U32 R13, RZ, RZ, R23 ;  /* 0x000000ffff0d7224 */ /* 0x000fc600078e0017 */
[----:B------:R-:W4:Y:S04]  /*1491c0*/  LDL.LU R23, [R1+0x751c] ;  /* 0x00751c0001177983 */ /* 0x000f280000300800 */
[----:B------:R-:W-:Y:S04]  /*1491d0*/  STL [R1+0x7438], R17 ;  /* 0x0074381101007387 */ /* 0x000fe80000100800 */
[----:B------:R1:W-:Y:S04]  /*1491e0*/  STL [R1+0x742c], R22 ;  /* 0x00742c1601007387 */ /* 0x0003e80000100800 */
[----:B------:R1:W-:Y:S04]  /*1491f0*/  LDGSTS.E [R10+0x13900], desc[UR30][R12.64], P3 ;  /* 0x139000000c0a7fae */ /* 0x0003e800099a101e */
[----:B------:R-:W4:Y:S01]  /*149200*/  LDL.LU R15, [R1+0x7530] ;  /* 0x00753000010f7983 */ /* 0x000f220000300800 */
[----:B-1----:R-:W-:-:S03]  /*149210*/  IMAD.MOV.U32 R12, RZ, RZ, R18 ;  /* 0x000000ffff0c7224 */ /* 0x002fc600078e0012 */
[----:B------:R-:W4:Y:S01]  /*149220*/  LDL.LU R18, [R1+0x7524] ;  /* 0x0075240001127983 */ /* 0x000f220000300800 */
[----:B------:R-:W-:Y:S02]  /*149230*/  IMAD.MOV.U32 R13, RZ, RZ, R22 ;  /* 0x000000ffff0d7224 */ /* 0x000fe400078e0016 */
[----:B--2---:R-:W-:Y:S01]  /*149240*/  IMAD.X R19, R19, 0x1, R2, P4 ;  /* 0x0000000113137824 */ /* 0x004fe200020e0602 */
[-C--:B------:R-:W-:Y:S02]  /*149250*/  IADD3 R24, P1, PT, R24, R138.reuse, RZ ;  /* 0x0000008a18187210 */ /* 0x080fe40007f3e0ff */
[----:B------:R1:W-:Y:S01]  /*149260*/  LDGSTS.E [R10+0x13a00], desc[UR30][R12.64], P3 ;  /* 0x13a000000c0a7fae */ /* 0x0003e200099a101e */
[----:B------:R-:W-:-:S03]  /*149270*/  IADD3 R26, P4, PT, R26, R138, RZ ;  /* 0x0000008a1a1a7210 */ /* 0x000fc60007f9e0ff */
[----:B------:R-:W-:Y:S01]  /*149280*/  STL [R1+0x7440], R24 ;  /* 0x0074401801007387 */ /* 0x000fe20000100800 */
[----:B-1----:R-:W-:Y:S02]  /*149290*/  IMAD.MOV.U32 R12, RZ, RZ, R17 ;  /* 0x000000ffff0c7224 */ /* 0x002fe400078e0011 */
[----:B------:R-:W-:Y:S02]  /*1492a0*/  IMAD.MOV.U32 R13, RZ, RZ, R19 ;  /* 0x000000ffff0d7224 */ /* 0x000fe400078e0013 */
[----:B------:R-:W-:-:S03]  /*1492b0*/  IMAD.X R28, R28, 0x1, R2, P1 ;  /* 0x000000011c1c7824 */ /* 0x000fc600008e0602 */
[----:B------:R1:W-:Y:S04]  /*1492c0*/  LDGSTS.E [R10+0x13b00], desc[UR30][R12.64], P3 ;  /* 0x13b000000c0a7fae */ /* 0x0003e800099a101e */
[----:B------:R2:W-:Y:S01]  /*1492d0*/  STL [R1+0x7434], R19 ;  /* 0x0074341301007387 */ /* 0x0005e20000100800 */
[----:B------:R-:W-:-:S03]  /*1492e0*/  IADD3 R16, P1, PT, R16, R138, RZ ;  /* 0x0000008a10107210 */ /* 0x000fc60007f3e0ff */
[----:B------:R-:W4:Y:S01]  /*1492f0*/  LDL.LU R22, [R1+0x7538] ;  /* 0x0075380001167983 */ /* 0x000f220000300800 */
[----:B-1----:R-:W-:-:S03]  /*149300*/  IMAD.MOV.U32 R12, RZ, RZ, R24 ;  /* 0x000000ffff0c7224 */ /* 0x002fc600078e0018 */
[----:B------:R-:W4:Y:S01]  /*149310*/  LDL.LU R17, [R1+0x752c] ;  /* 0x00752c0001117983 */ /* 0x000f220000300800 */
[----:B------:R-:W-:Y:S02]  /*149320*/  IMAD.MOV.U32 R13, RZ, RZ, R28 ;  /* 0x000000ffff0d7224 */ /* 0x000fe400078e001c */
[----:B------:R-:W-:Y:S01]  /*149330*/  IMAD.X R27, R27, 0x1, R2, P4 ;  /* 0x000000011b1b7824 */ /* 0x000fe200020e0602 */
[----:B------:R-:W-:Y:S04]  /*149340*/  STL [R1+0x7448], R26 ;  /* 0x0074481a01007387 */ /* 0x000fe80000100800 */
[----:B------:R1:W-:Y:S04]  /*149350*/  LDGSTS.E [R10+0x13c00], desc[UR30][R12.64], P3 ;  /* 0x13c000000c0a7fae */ /* 0x0003e800099a101e */
[----:B------:R-:W-:Y:S04]  /*149360*/  STL [R1+0x743c], R28 ;  /* 0x00743c1c01007387 */ /* 0x000fe80000100800 */
[----:B--2---:R-:W2:Y:S01]  /*149370*/  LDL.LU R19, [R1+0x7540] ;  /* 0x0075400001137983 */ /* 0x004ea20000300800 */
[----:B-1----:R-:W-:-:S03]  /*149380*/  IMAD.MOV.U32 R12, RZ, RZ, R26 ;  /* 0x000000ffff0c7224 */ /* 0x002fc600078e001a */
[----:B------:R-:W2:Y:S01]  /*149390*/  LDL.LU R24, [R1+0x7534] ;  /* 0x0075340001187983 */ /* 0x000ea20000300800 */
[----:B------:R-:W-:-:S03]  /*1493a0*/  IMAD.MOV.U32 R13, RZ, RZ, R27 ;  /* 0x000000ffff0d7224 */ /* 0x000fc600078e001b */
[----:B------:R1:W-:Y:S04]  /*1493b0*/  STL [R1+0x7450], R16 ;  /* 0x0074501001007387 */ /* 0x0003e80000100800 */
[----:B------:R1:W-:Y:S04]  /*1493c0*/  LDGSTS.E [R10+0x13d00], desc[UR30][R12.64], P3 ;  /* 0x13d000000c0a7fae */ /* 0x0003e800099a101e */
[----:B------:R-:W-:Y:S01]  /*1493d0*/  STL [R1+0x7444], R27 ;  /* 0x0074441b01007387 */ /* 0x000fe20000100800 */
[----:B-1----:R-:W-:Y:S02]  /*1493e0*/  IMAD.MOV.U32 R12, RZ, RZ, R16 ;  /* 0x000000ffff0c7224 */ /* 0x002fe400078e0010 */
[----:B------:R-:W-:-:S04]  /*1493f0*/  IMAD.X R25, R25, 0x1, R2, P1 ;  /* 0x0000000119197824 */ /* 0x000fc800008e0602 */
[----:B------:R-:W-:Y:S01]  /*149400*/  IMAD.MOV.U32 R13, RZ, RZ, R25 ;  /* 0x000000ffff0d7224 */ /* 0x000fe200078e0019 */
[----:B---3--:R-:W-:-:S04]  /*149410*/  IADD3 R11, P4, PT, R11, R138, RZ ;  /* 0x0000008a0b0b7210 */ /* 0x008fc80007f9e0ff */
[----:B------:R1:W-:Y:S01]  /*149420*/  LDGSTS.E [R10+0x13e00], desc[UR30][R12.64], P3 ;  /* 0x13e000000c0a7fae */ /* 0x0003e200099a101e */
[----:B----4-:R-:W-:-:S03]  /*149430*/  IADD3 R20, P1, PT, R20, R138, RZ ;  /* 0x0000008a14147210 */ /* 0x010fc60007f3e0ff */
[----:B------:R-:W-:Y:S01]  /*149440*/  STL [R1+0x7458], R11 ;  /* 0x0074580b01007387 */ /* 0x000fe20000100800 */
[----:B------:R-:W-:-:S03]  /*149450*/  IMAD.X R21, R21, 0x1, R2, P4 ;  /* 0x0000000115157824 */ /* 0x000fc600020e0602 */
[----:B------:R-:W-:Y:S04]  /*149460*/  STL [R1+0x744c], R25 ;  /* 0x00744c1901007387 */ /* 0x000fe80000100800 */
[----:B------:R-:W3:Y:S01]  /*149470*/  LDL.LU R33, [R1+0x7548] ;  /* 0x0075480001217983 */ /* 0x000ee20000300800 */
[----:B-1----:R-:W-:Y:S02]  /*149480*/  IMAD.MOV.U32 R12, RZ, RZ, R11 ;  /* 0x000000ffff0c7224 */ /* 0x002fe400078e000b */
[----:B------:R-:W-:Y:S01]  /*149490*/  IMAD.MOV.U32 R13, RZ, RZ, R21 ;  /* 0x000000ffff0d7224 */ /* 0x000fe200078e0015 */
[----:B------:R-:W-:Y:S04]  /*1494a0*/  STL [R1+0x7520], R20 ;  /* 0x0075201401007387 */ /* 0x000fe80000100800 */
[----:B------:R1:W-:Y:S01]  /*1494b0*/  STL [R1+0x7454], R21 ;  /* 0x0074541501007387 */ /* 0x0003e20000100800 */
[----:B------:R-:W-:-:S03]  /*1494c0*/  IADD3 R14, P4, PT, R14, R138, RZ ;  /* 0x0000008a0e0e7210 */ /* 0x000fc60007f9e0ff */
[----:B------:R-:W4:Y:S01]  /*1494d0*/  LDL.LU R16, [R1+0x7550] ;  /* 0x0075500001107983 */ /* 0x000f220000300800 */
[----:B------:R-:W-:-:S03]  /*1494e0*/  IMAD.X R23, R23, 0x1, R2, P1 ;  /* 0x0000000117177824 */ /* 0x000fc600008e0602 */
[----:B-1----:R-:W4:Y:S04]  /*1494f0*/  LDL.LU R21, [R1+0x753c] ;  /* 0x00753c0001157983 */ /* 0x002f280000300800 */
[----:B------:R1:W-:Y:S04]  /*149500*/  STL [R1+0x7528], R14 ;  /* 0x0075280e01007387 */ /* 0x0003e80000100800 */
[----:B------:R-:W-:Y:S04]  /*149510*/  STL [R1+0x751c], R23 ;  /* 0x00751c1701007387 */ /* 0x000fe80000100800 */
[----:B------:R-:W4:Y:S01]  /*149520*/  LDL.LU R11, [R1+0x7558] ;  /* 0x00755800010b7983 */ /* 0x000f220000300800 */
[----:B------:R-:W-:-:S03]  /*149530*/  IADD3 R15, P1, PT, R15, R138, RZ ;  /* 0x0000008a0f0f7210 */ /* 0x000fc60007f3e0ff */
[----:B------:R1:W-:Y:S04]  /*149540*/  LDGSTS.E [R10+0x13f00], desc[UR30][R12.64], P3 ;  /* 0x13f000000c0a7fae */ /* 0x0003e800099a101e */
[----:B------:R-:W4:Y:S01]  /*149550*/  LDL.LU R34, [R1+0x7544] ;  /* 0x0075440001227983 */ /* 0x000f220000300800 */
[----:B------:R-:W-:-:S03]  /*149560*/  IMAD.X R18, R18, 0x1, R2, P4 ;  /* 0x0000000112127824 */ /* 0x000fc600020e0602 */
[----:B------:R2:W-:Y:S01]  /*149570*/  STL [R1+0x7530], R15 ;  /* 0x0075300f01007387 */ /* 0x0005e20000100800 */
[----:B-1----:R-:W-:Y:S02]  /*149580*/  IMAD.MOV.U32 R12, RZ, RZ, R20 ;  /* 0x000000ffff0c7224 */ /* 0x002fe400078e0014 */
[----:B------:R-:W-:Y:S01]  /*149590*/  IMAD.MOV.U32 R13, RZ, RZ, R23 ;  /* 0x000000ffff0d7224 */ /* 0x000fe200078e0017 */
[----:B------:R1:W-:Y:S04]  /*1495a0*/  STL [R1+0x7524], R18 ;  /* 0x0075241201007387 */ /* 0x0003e80000100800 */
[----:B------:R-:W4:Y:S04]  /*1495b0*/  LDL.LU R32, [R1+0x754c] ;  /* 0x00754c0001207983 */ /* 0x000f280000300800 */
[----:B------:R1:W-:Y:S02]  /*1495c0*/  LDGSTS.E [R10+0x15800], desc[UR30][R12.64], P5 ;  /* 0x158000000c0a7fae */ /* 0x0003e4000a9a101e */
[----:B-1----:R-:W-:-:S02]  /*1495d0*/  IMAD.MOV.U32 R12, RZ, RZ, R14 ;  /* 0x000000ffff0c7224 */ /* 0x002fc400078e000e */
[----:B------:R-:W4:Y:S01]  /*1495e0*/  LDL.LU R14, [R1+0x7554] ;  /* 0x00755400010e7983 */ /* 0x000f220000300800 */
[----:B------:R-:W-:Y:S01]  /*1495f0*/  IMAD.MOV.U32 R13, RZ, RZ, R18 ;  /* 0x000000ffff0d7224 */ /* 0x000fe200078e0012 */
[----:B------:R-:W-:-:S04]  /*149600*/  IADD3 R22, P3, PT, R22, R138, RZ ;  /* 0x0000008a16167210 */ /* 0x000fc80007f7e0ff */
[----:B------:R1:W-:Y:S01]  /*149610*/  LDGSTS.E [R10+0x15900], desc[UR30][R12.64], P5 ;  /* 0x159000000c0a7fae */ /* 0x0003e2000a9a101e */
[----:B------:R-:W-:-:S03]  /*149620*/  IMAD.X R17, R17, 0x1, R2, P1 ;  /* 0x0000000111117824 */ /* 0x000fc600008e0602 */
[----:B------:R-:W-:Y:S04]  /*149630*/  STL [R1+0x7538], R22 ;  /* 0x0075381601007387 */ /* 0x000fe80000100800 */
[----:B------:R2:W-:Y:S04]  /*149640*/  STL [R1+0x752c], R17 ;  /* 0x00752c1101007387 */ /* 0x0005e80000100800 */
[----:B------:R-:W4:Y:S01]  /*149650*/  LDL.LU R31, [R1+0x761c] ;  /* 0x00761c00011f7983 */ /* 0x000f220000300800 */
[----:B-1----:R-:W-:Y:S01]  /*149660*/  IMAD.MOV.U32 R12, RZ, RZ, R15 ;  /* 0x000000ffff0c7224 */ /* 0x002fe200078e000f */
[----:B--2---:R-:W-:Y:S01]  /*149670*/  IADD3 R19, P1, PT, R19, R138, RZ ;  /* 0x0000008a13137210 */ /* 0x004fe20007f3e0ff */
[----:B------:R-:W-:-:S04]  /*149680*/  IMAD.X R24, R24, 0x1, R2, P3 ;  /* 0x0000000118187824 */ /* 0x000fc800018e0602 */
[----:B------:R-:W-:Y:S01]  /*149690*/  STL [R1+0x7540], R19 ;  /* 0x0075401301007387 */ /* 0x000fe20000100800 */
[----:B------:R-:W-:-:S03]  /*1496a0*/  IMAD.MOV.U32 R13, RZ, RZ, R17 ;  /* 0x000000ffff0d7224 */ /* 0x000fc600078e0011 */
[----:B------:R-:W-:Y:S04]  /*1496b0*/  STL [R1+0x7534], R24 ;  /* 0x0075341801007387 */ /* 0x000fe80000100800 */
[----:B------:R-:W2:Y:S04]  /*1496c0*/  LDL.LU R30, [R1+0x7620] ;  /* 0x00762000011e7983 */ /* 0x000ea80000300800 */
[----:B------:R-:W2:Y:S04]  /*1496d0*/  LDL.LU R29, [R1+0x7624] ;  /* 0x00762400011d7983 */ /* 0x000ea80000300800 */
[----:B------:R-:W2:Y:S04]  /*1496e0*/  LDL.LU R20, [R1+0x7628] ;  /* 0x0076280001147983 */ /* 0x000ea80000300800 */
[----:B------:R-:W2:Y:S04]  /*1496f0*/  LDL.LU R28, [R1+0x762c] ;  /* 0x00762c00011c7983 */ /* 0x000ea80000300800 */
[----:B------:R-:W2:Y:S04]  /*149700*/  LDL.LU R27, [R1+0x7630] ;  /* 0x00763000011b7983 */ /* 0x000ea80000300800 */
[----:B------:R1:W-:Y:S04]  /*149710*/  LDGSTS.E [R10+0x15a00], desc[UR30][R12.64], P5 ;  /* 0x15a000000c0a7fae */ /* 0x0003e8000a9a101e */
[----:B------:R-:W2:Y:S04]  /*149720*/  LDL.LU R25, [R1+0x7638] ;  /* 0x0076380001197983 */ /* 0x000ea80000300800 */
[----:B------:R-:W2:Y:S01]  /*149730*/  LDL.LU R15, [R1+0x7640] ;  /* 0x00764000010f7983 */ /* 0x000ea20000300800 */
[----:B-1----:R-:W-:-:S03]  /*149740*/  IMAD.MOV.U32 R12, RZ, RZ, R22 ;  /* 0x000000ffff0c7224 */ /* 0x002fc600078e0016 */
[----:B------:R-:W2:Y:S01]  /*149750*/  LDL.LU R23, [R1+0x7648] ;  /* 0x0076480001177983 */ /* 0x000ea20000300800 */
[----:B------:R-:W-:-:S03]  /*149760*/  IMAD.MOV.U32 R13, RZ, RZ, R24 ;  /* 0x000000ffff0d7224 */ /* 0x000fc600078e0018 */
[----:B------:R-:W2:Y:S04]  /*149770*/  LDL.LU R18, [R1+0x7650] ;  /* 0x0076500001127983 */ /* 0x000ea80000300800 */
[----:B------:R-:W2:Y:S04]  /*149780*/  LDL.LU R17, [R1+0x7658] ;  /* 0x0076580001117983 */ /* 0x000ea80000300800 */
[----:B------:R1:W-:Y:S01]  /*149790*/  LDGSTS.E [R10+0x15b00], desc[UR30][R12.64], P5 ;  /* 0x15b000000c0a7fae */ /* 0x0003e2000a9a101e */
[----:B------:R-:W-:Y:S02]  /*1497a0*/  IMAD.MOV.U32 R134, RZ, RZ, R244 ;  /* 0x000000ffff867224 */ /* 0x000fe400078e00f4 */
[----:B-1----:R-:W-:-:S02]  /*1497b0*/  IMAD.MOV.U32 R12, RZ, RZ, R19 ;  /* 0x000000ffff0c7224 */ /* 0x002fc400078e0013 */
[----:B------:R-:W-:Y:S01]  /*1497c0*/  IMAD.MOV.U32 R135, RZ, RZ, R245 ;  /* 0x000000ffff877224 */ /* 0x000fe200078e00f5 */
[----:B---3--:R-:W-:-:S05]  /*1497d0*/  IADD3 R33, P3, PT, R33, R138, RZ ;  /* 0x0000008a21217210 */ /* 0x008fca0007f7e0ff */
[----:B------:R-:W-:Y:S04]  /*1497e0*/  STL [R1+0x7548], R33 ;  /* 0x0075482101007387 */ /* 0x000fe80000100800 */
[----:B------:R-:W3:Y:S01]  /*1497f0*/  LDL.LU R26, [R1+0x7634] ;  /* 0x00763400011a7983 */ /* 0x000ee20000300800 */
[----:B----4-:R-:W-:Y:S01]  /*149800*/  IADD3 R16, P4, PT, R16, R138, RZ ;  /* 0x0000008a10107210 */ /* 0x010fe20007f9e0ff */
[----:B------:R-:W-:-:S04]  /*149810*/  IMAD.X R21, R21, 0x1, R2, P1 ;  /* 0x0000000115157824 */ /* 0x000fc800008e0602 */
[----:B------:R-:W-:Y:S01]  /*149820*/  IMAD.MOV.U32 R13, RZ, RZ, R21 ;  /* 0x000000ffff0d7224 */ /* 0x000fe200078e0015 */
[----:B------:R1:W-:Y:S01]  /*149830*/  STL [R1+0x753c], R21 ;  /* 0x00753c1501007387 */ /* 0x0003e20000100800 */
[----:B------:R-:W-:-:S03]  /*149840*/  IADD3 R11, P1, PT, R11, R138, RZ ;  /* 0x0000008a0b0b7210 */ /* 0x000fc60007f3e0ff */
[----:B------:R-:W-:Y:S01]  /*149850*/  STL [R1+0x7550], R16 ;  /* 0x0075501001007387 */ /* 0x000fe20000100800 */
[----:B------:R-:W-:-:S03]  /*149860*/  IMAD.X R34, R34, 0x1, R2, P3 ;  /* 0x0000000122227824 */ /* 0x000fc600018e0602 */
[----:B------:R-:W-:Y:S04]  /*149870*/  STL [R1+0x7558], R11 ;  /* 0x0075580b01007387 */ /* 0x000fe80000100800 */
[----:B------:R-:W-:Y:S04]  /*149880*/  STL [R1+0x7544], R34 ;  /* 0x0075442201007387 */ /* 0x000fe80000100800 */
[----:B-1----:R-:W4:Y:S04]  /*149890*/  LDL.LU R21, [R1+0x763c] ;  /* 0x00763c0001157983 */ /* 0x002f280000300800 */
[----:B------:R1:W-:Y:S01]  /*1498a0*/  LDGSTS.E [R10+0x15c00], desc[UR30][R12.64], P5 ;  /* 0x15c000000c0a7fae */ /* 0x0003e2000a9a101e */
[----:B------:R-:W-:-:S05]  /*1498b0*/  IMAD.X R32, R32, 0x1, R2, P4 ;  /* 0x0000000120207824 */ /* 0x000fca00020e0602 */
[----:B------:R1:W-:Y:S04]  /*1498c0*/  STL [R1+0x754c], R32 ;  /* 0x00754c2001007387 */ /* 0x0003e80000100800 */
[----:B------:R-:W4:Y:S01]  /*1498d0*/  LDL.LU R24, [R1+0x7644] ;  /* 0x0076440001187983 */ /* 0x000f220000300800 */
[----:B-1----:R-:W-:Y:S02]  /*1498e0*/  IMAD.MOV.U32 R12, RZ, RZ, R33 ;  /* 0x000000ffff0c7224 */ /* 0x002fe400078e0021 */
[----:B------:R-:W-:Y:S01]  /*1498f0*/  IMAD.MOV.U32 R13, RZ, RZ, R34 ;  /* 0x000000ffff0d7224 */ /* 0x000fe200078e0022 */
[----:B------:R-:W4:Y:S04]  /*149900*/  LDL.LU R22, [R1+0x764c] ;  /* 0x00764c0001167983 */ /* 0x000f280000300800 */
[----:B------:R-:W4:Y:S01]  /*149910*/  LDL.LU R19, [R1+0x7654] ;  /* 0x0076540001137983 */ /* 0x000f220000300800 */
[----:B------:R-:W-:-:S03]  /*149920*/  IMAD.X R14, R14, 0x1, R2, P1 ;  /* 0x000000010e0e7824 */ /* 0x000fc600008e0602 */
[----:B------:R1:W-:Y:S04]  /*149930*/  LDGSTS.E [R10+0x15d00], desc[UR30][R12.64], P5 ;  /* 0x15d000000c0a7fae */ /* 0x0003e8000a9a101e */
[----:B------:R-:W-:Y:S04]  /*149940*/  STL [R1+0x7554], R14 ;  /* 0x0075540e01007387 */ /* 0x000fe80000100800 */
[----:B------:R-:W4:Y:S01]  /*149950*/  LDL.LU R244, [R1+0x8524] ;  /* 0x0085240001f47983 */ /* 0x000f220000300800 */
[----:B-1----:R-:W-:-:S03]  /*149960*/  IMAD.MOV.U32 R13, RZ, RZ, R32 ;  /* 0x000000ffff0d7224 */ /* 0x002fc600078e0020 */
[----:B------:R-:W4:Y:S04]  /*149970*/  LDL.LU R245, [R1+0x8520] ;  /* 0x0085200001f57983 */ /* 0x000f280000300800 */
[----:B------:R-:W4:Y:S01]  /*149980*/  LDL.LU.64 R32, [R1+0x67d8] ;  /* 0x0067d80001207983 */ /* 0x000f220000300a00 */
[----:B------:R-:W-:Y:S02]  /*149990*/  IMAD.SHL.U32 R81, R139, 0x40, RZ ;  /* 0x000000408b517824 */ /* 0x000fe400078e00ff */
[----:B------:R-:W-:Y:S02]  /*1499a0*/  IMAD.MOV.U32 R12, RZ, RZ, R16 ;  /* 0x000000ffff0c7224 */ /* 0x000fe400078e0010 */
[----:B------:R-:W-:-:S03]  /*1499b0*/  IMAD.SHL.U32 R81, R81, 0x4, RZ ;  /* 0x0000000451517824 */ /* 0x000fc600078e00ff */
[----:B------:R1:W-:Y:S01]  /*1499c0*/  LDGSTS.E [R10+0x15e00], desc[UR30][R12.64], P5 ;  /* 0x15e000000c0a7fae */ /* 0x0003e2000a9a101e */
[----:B--2---:R-:W-:-:S05]  /*1499d0*/  IADD3 R30, P1, PT, R30, R138, RZ ;  /* 0x0000008a1e1e7210 */ /* 0x004fca0007f3e0ff */
[----:B------:R-:W-:Y:S02]  /*1499e0*/  IMAD.X R31, R31, 0x1, R2, P1 ;  /* 0x000000011f1f7824 */ /* 0x000fe400008e0602 */
[----:B-1----:R-:W-:Y:S02]  /*1499f0*/  IMAD.MOV.U32 R12, RZ, RZ, R11 ;  /* 0x000000ffff0c7224 */ /* 0x002fe400078e000b */
[----:B------:R-:W-:Y:S01]  /*149a00*/  IMAD.MOV.U32 R13, RZ, RZ, R14 ;  /* 0x000000ffff0d7224 */ /* 0x000fe200078e000e */
[-C--:B------:R-:W-:Y:S01]  /*149a10*/  IADD3 R20, P4, PT, R20, R138.reuse, RZ ;  /* 0x0000008a14147210 */ /* 0x080fe20007f9e0ff */
[----:B------:R-:W-:Y:S04]  /*149a20*/  STL [R1+0x7620], R30 ;  /* 0x0076201e01007387 */ /* 0x000fe80000100800 */
[----:B------:R1:W-:Y:S01]  /*149a30*/  LDGSTS.E [R10+0x15f00], desc[UR30][R12.64], P5 ;  /* 0x15f000000c0a7fae */ /* 0x0003e2000a9a101e */
[----:B------:R-:W-:-:S02]  /*149a40*/  IADD3 R27, P3, PT, R27, R138, RZ ;  /* 0x0000008a1b1b7210 */ /* 0x000fc40007f7e0ff */
[-C--:B------:R-:W-:Y:S01]  /*149a50*/  IADD3 R15, P1, PT, R15, R138.reuse, RZ ;  /* 0x0000008a0f0f7210 */ /* 0x080fe20007f3e0ff */
[--C-:B------:R-:W-:Y:S01]  /*149a60*/  IMAD.X R29, R29, 0x1, R2.reuse, P4 ;  /* 0x000000011d1d7824 */ /* 0x100fe200020e0602 */
[-C--:B------:R-:W-:Y:S01]  /*149a70*/  IADD3 R25, P5, PT, R25, R138.reuse, RZ ;  /* 0x0000008a19197210 */ /* 0x080fe20007fbe0ff */
[----:B------:R-:W-:Y:S01]  /*149a80*/  STL [R1+0x7628], R20 ;  /* 0x0076281401007387 */ /* 0x000fe20000100800 */
[----:B------:R-:W-:Y:S01]  /*149a90*/  IMAD.X R28, R28, 0x1, R2, P3 ;  /* 0x000000011c1c7824 */ /* 0x000fe200018e0602 */
[-C--:B------:R-:W-:Y:S02]  /*149aa0*/  IADD3 R23, P4, PT, R23, R138.reuse, RZ ;  /* 0x0000008a17177210 */ /* 0x080fe40007f9e0ff */
[----:B------:R-:W-:Y:S01]  /*149ab0*/  STL [R1+0x7630], R27 ;  /* 0x0076301b01007387 */ /* 0x000fe20000100800 */
[----:B------:R-:W-:-:S03]  /*149ac0*/  IADD3 R18, P3, PT, R18, R138, RZ ;  /* 0x0000008a12127210 */ /* 0x000fc60007f7e0ff */
[----:B------:R2:W-:Y:S04]  /*149ad0*/  STL [R1+0x761c], R31 ;  /* 0x00761c1f01007387 */ /* 0x0005e80000100800 */
[----:B------:R-:W-:Y:S04]  /*149ae0*/  STL [R1+0x7638], R25 ;  /* 0x0076381901007387 */ /* 0x000fe80000100800 */
[----:B------:R-:W-:Y:S04]  /*149af0*/  STL [R1+0x7624], R29 ;  /* 0x0076241d01007387 */ /* 0x000fe80000100800 */
[----:B------:R-:W-:Y:S04]  /*149b00*/  STL [R1+0x7640], R15 ;  /* 0x0076400f01007387 */ /* 0x000fe80000100800 */
[----:B------:R-:W-:Y:S04]  /*149b10*/  STL [R1+0x762c], R28 ;  /* 0x00762c1c01007387 */ /* 0x000fe80000100800 */
[----:B------:R-:W-:Y:S01]  /*149b20*/  STL [R1+0x7648], R23 ;  /* 0x0076481701007387 */ /* 0x000fe20000100800 */
[----:B-1----:R-:W-:-:S02]  /*149b30*/  IMAD.MOV.U32 R12, RZ, RZ, R30 ;  /* 0x000000ffff0c7224 */ /* 0x002fc400078e001e */
[----:B------:R-:W-:-:S05]  /*149b40*/  IMAD.MOV.U32 R13, RZ, RZ, R31 ;  /* 0x000000ffff0d7224 */ /* 0x000fca00078e001f */
[----:B------:R1:W-:Y:S02]  /*149b50*/  LDGSTS.E [R10+0x17800], desc[UR30][R12.64], P2 ;  /* 0x178000000c0a7fae */ /* 0x0003e400091a101e */
[----:B-1----:R-:W-:Y:S02]  /*149b60*/  IMAD.MOV.U32 R12, RZ, RZ, R20 ;  /* 0x000000ffff0c7224 */ /* 0x002fe400078e0014 */
[----:B---3--:R-:W-:Y:S01]  /*149b70*/  IMAD.X R26, R26, 0x1, R2, P5 ;  /* 0x000000011a1a7824 */ /* 0x008fe200028e0602 */
[----:B------:R-:W-:-:S04]  /*149b80*/  IADD3 R17, P5, PT, R17, R138, RZ ;  /* 0x0000008a11117210 */ /* 0x000fc80007fbe0ff */
[----:B------:R-:W-:Y:S04]  /*149b90*/  STL [R1+0x7634], R26 ;  /* 0x0076341a01007387 */ /* 0x000fe80000100800 */
[----:B------:R-:W-:Y:S04]  /*149ba0*/  STL [R1+0x7650], R18 ;  /* 0x0076501201007387 */ /* 0x000fe80000100800 */
[----:B------:R-:W3:Y:S04]  /*149bb0*/  LDL.LU R16, [R1+0x7720] ;  /* 0x0077200001107983 */ /* 0x000ee80000300800 */
[----:B------:R-:W-:Y:S01]  /*149bc0*/  STL [R1+0x7658], R17 ;  /* 0x0076581101007387 */ /* 0x000fe20000100800 */
[----:B----4-:R-:W-:-:S05]  /*149bd0*/  IMAD.X R21, R21, 0x1, R2, P1 ;  /* 0x0000000115157824 */ /* 0x010fca00008e0602 */
[----:B------:R-:W-:Y:S01]  /*149be0*/  STL [R1+0x763c], R21 ;  /* 0x00763c1501007387 */ /* 0x000fe20000100800 */
[--C-:B------:R-:W-:Y:S02]  /*149bf0*/  IMAD.X R24, R24, 0x1, R2.reuse, P4 ;  /* 0x0000000118187824 */ /* 0x100fe400020e0602 */
[----:B------:R-:W-:-:S03]  /*149c00*/  IMAD.X R22, R22, 0x1, R2, P3 ;  /* 0x0000000116167824 */ /* 0x000fc600018e0602 */
[----:B------:R-:W-:Y:S01]  /*149c10*/  STL [R1+0x7644], R24 ;  /* 0x0076441801007387 */ /* 0x000fe20000100800 */
[----:B------:R-:W-:Y:S01]  /*149c20*/  IMAD.X R19, R19, 0x1, R2, P5 ;  /* 0x0000000113137824 */ /* 0x000fe200028e0602 */
[----:B------:R-:W-:-:S05]  /*149c30*/  IADD3 R67, P1, PT, R32, R81, RZ ;  /* 0x0000005120437210 */ /* 0x000fca0007f3e0ff */
[----:B------:R-:W-:Y:S02]  /*149c40*/  IMAD.X R66, R33, 0x1, R3, P1 ;  /* 0x0000000121427824 */ /* 0x000fe400008e0603 */
[----:B------:R-:W-:Y:S01]  /*149c50*/  HMMA.1688.F32.TF32 R32, R128, R134, R120 ;  /* 0x000000868020723c */ /* 0x000fe20000081078 */
[----:B------:R-:W-:Y:S04]  /*149c60*/  STL [R1+0x764c], R22 ;  /* 0x00764c1601007387 */ /* 0x000fe80000100800 */
[----:B------:R-:W-:-:S14]  /*149c70*/  STL [R1+0x7654], R19 ;  /* 0x0076541301007387 */ /* 0x000fdc0000100800 */
[----:B------:R-:W-:Y:S04]  /*149c80*/  STL.64 [R1+0x32f0], R32 ;  /* 0x0032f02001007387 */ /* 0x000fe80000100a00 */
[----:B------:R1:W-:Y:S04]  /*149c90*/  STL.64 [R1+0x32f8], R34 ;  /* 0x0032f82201007387 */ /* 0x0003e80000100a00 */
[----:B--2---:R-:W2:Y:S04]  /*149ca0*/  LDL.LU R31, [R1+0x771c] ;  /* 0x00771c00011f7983 */ /* 0x004ea80000300800 */
[----:B------:R-:W4:Y:S01]  /*149cb0*/  LDL.LU R20, [R1+0x7728] ;  /* 0x0077280001147983 */ /* 0x000f220000300800 */
[----:B------:R-:W-:-:S05]  /*149cc0*/  IMAD.MOV.U32 R13, RZ, RZ, R29 ;  /* 0x000000ffff0d7224 */ /* 0x000fca00078e001d */
[----:B------:R1:W-:Y:S01]  /*149cd0*/  LDGSTS.E [R10+0x17900], desc[UR30][R12.64], P2 ;  /* 0x179000000c0a7fae */ /* 0x0003e200091a101e */
[----:B------:R-:W1:Y:S02]  /*149ce0*/  S2R R139, SR_TID.X ;  /* 0x00000000008b7919 */ /* 0x000e640000002100 */
[----:B-1----:R-:W-:Y:S02]  /*149cf0*/  IMAD.MOV.U32 R12, RZ, RZ, R27 ;  /* 0x000000ffff0c7224 */ /* 0x002fe400078e001b */
[----:B------:R-:W-:-:S05]  /*149d00*/  IMAD.MOV.U32 R13, RZ, RZ, R28 ;  /* 0x000000ffff0d7224 */ /* 0x000fca00078e001c */
[----:B------:R1:W-:Y:S01]  /*149d10*/  LDGSTS.E [R10+0x17a00], desc[UR30][R12.64], P2 ;  /* 0x17a000000c0a7fae */ /* 0x0003e200091a101e */
[----:B------:R-:W-:Y:S02]  /*149d20*/  IMAD.MOV.U32 R34, RZ, RZ, R246 ;  /* 0x000000ffff227224 */ /* 0x000fe400078e00f6 */
[----:B------:R-:W-:Y:S01]  /*149d30*/  IMAD.MOV.U32 R35, RZ, RZ, R247 ;  /* 0x000000ffff237224 */ /* 0x000fe200078e00f7 */
[----:B------:R-:W4:Y:S04]  /*149d40*/  LDL.LU R246, [R1+0x851c] ;  /* 0x00851c0001f67983 */ /* 0x000f280000300800 */
[----:B------:R-:W4:Y:S01]  /*149d50*/  LDL.LU R247, [R1+0x8518] ;  /* 0x0085180001f77983 */ /* 0x000f220000300800 */
[----:B-1----:R-:W-:-:S03]  /*149d60*/  IMAD.MOV.U32 R12, RZ, RZ, R25 ;  /* 0x000000ffff0c7224 */ /* 0x002fc600078e0019 */
[----:B------:R-:W4:Y:S01]  /*149d70*/  LDL.LU R30, [R1+0x7724] ;  /* 0x00772400011e7983 */ /* 0x000f220000300800 */
[----:B------:R-:W-:-:S03]  /*149d80*/  IMAD.MOV.U32 R13, RZ, RZ, R26 ;  /* 0x000000ffff0d7224 */ /* 0x000fc600078e001a */
[----:B------:R-:W4:Y:S04]  /*149d90*/  LDL.LU R28, [R1+0x7730] ;  /* 0x00773000011c7983 */ /* 0x000f280000300800 */
[----:B------:R1:W-:Y:S01]  /*149da0*/  LDGSTS.E [R10+0x17b00], desc[UR30][R12.64], P2 ;  /* 0x17b000000c0a7fae */ /* 0x0003e200091a101e */
[----:B------:R-:W-:Y:S01]  /*149db0*/  ISETP.GT.AND P4, PT, R136, 0x33, PT ;  /* 0x000000338800780c */ /* 0x000fe20003f84270 */
[----:B-1----:R-:W-:Y:S02]  /*149dc0*/  IMAD.MOV.U32 R12, RZ, RZ, R15 ;  /* 0x000000ffff0c7224 */ /* 0x002fe400078e000f */
[----:B------:R-:W-:Y:S02]  /*149dd0*/  IMAD.MOV.U32 R13, RZ, RZ, R21 ;  /* 0x000000ffff0d7224 */ /* 0x000fe400078e0015 */
[----:B------:R-:W4:Y:S04]  /*149de0*/  LDL.LU R21, [R1+0x7738] ;  /* 0x0077380001157983 */ /* 0x000f280000300800 */
[----:B------:R1:W-:Y:S04]  /*149df0*/  LDGSTS.E [R10+0x17c00], desc[UR30][R12.64], P2 ;  /* 0x17c000000c0a7fae */ /* 0x0003e800091a101e */
[----:B------:R-:W4:Y:S04]  /*149e00*/  LDL.LU R15, [R1+0x7740] ;  /* 0x00774000010f7983 */ /* 0x000f280000300800 */
[----:B------:R-:W4:Y:S01]  /*149e10*/  LDL.LU R29, [R1+0x772c] ;  /* 0x00772c00011d7983 */ /* 0x000f220000300800 */
[----:B-1----:R-:W-:-:S03]  /*149e20*/  IMAD.MOV.U32 R12, RZ, RZ, R23 ;  /* 0x000000ffff0c7224 */ /* 0x002fc600078e0017 */
[----:B------:R-:W4:Y:S01]  /*149e30*/  LDL.LU R27, [R1+0x7734] ;  /* 0x00773400011b7983 */ /* 0x000f220000300800 */
[----:B------:R-:W-:Y:S01]  /*149e40*/  IMAD.MOV.U32 R13, RZ, RZ, R24 ;  /* 0x000000ffff0d7224 */ /* 0x000fe200078e0018 */
[----:B------:R-:W-:-:S04]  /*149e50*/  SEL R11, RZ, 0x4, !P4 ;  /* 0x00000004ff0b7807 */ /* 0x000fc80006000000 */
[----:B------:R1:W-:Y:S01]  /*149e60*/  LDGSTS.E [R10+0x17d00], desc[UR30][R12.64], P2 ;  /* 0x17d000000c0a7fae */ /* 0x0003e200091a101e */
[----:B------:R-:W-:Y:S01]  /*149e70*/  HMMA.1688.F32.TF32 R32, R128, R34, R124 ;  /* 0x000000228020723c */ /* 0x000fe2000008107c */
[C---:B------:R-:W-:Y:S02]  /*149e80*/  ISETP.GT.AND P6, PT, R136.reuse, 0x37, PT ;  /* 0x000000378800780c */ /* 0x040fe40003fc4270 */
[----:B------:R-:W-:Y:S01]  /*149e90*/  SEL R11, R11, RZ, !P0 ;  /* 0x000000ff0b0b7207 */ /* 0x000fe20004000000 */
[----:B-1----:R-:W-:Y:S02]  /*149ea0*/  IMAD.MOV.U32 R12, RZ, RZ, R18 ;  /* 0x000000ffff0c7224 */ /* 0x002fe400078e0012 */
[----:B------:R-:W4:Y:S01]  /*149eb0*/  LDL.LU R18, [R1+0x773c] ;  /* 0x00773c0001127983 */ /* 0x000f220000300800 */
[----:B------:R-:W-:Y:S01]  /*149ec0*/  ISETP.GT.AND P5, PT, R136, 0x3b, PT ;  /* 0x0000003b8800780c */ /* 0x000fe20003fa4270 */
[----:B------:R-:W-:Y:S01]  /*149ed0*/  IMAD.MOV.U32 R13, RZ, RZ, R22 ;  /* 0x000000ffff0d7224 */ /* 0x000fe200078e0016 */
[----:B------:R-:W-:Y:S01]  /*149ee0*/  SEL R14, RZ, 0x4, !P6 ;  /* 0x00000004ff0e7807 */ /* 0x000fe20007000000 */
[----:B------:R-:W4:Y:S01]  /*149ef0*/  LDL.LU R25, [R1+0x7748] ;  /* 0x0077480001197983 */ /* 0x000f220000300800 */
[----:B------:R-:W-:-:S02]  /*149f00*/  ISETP.NE.U32.AND P1, PT, R11, RZ, PT ;  /* 0x000000ff0b00720c */ /* 0x000fc40003f25070 */
[----:B------:R-:W-:Y:S01]  /*149f10*/  SEL R11, RZ, 0x4, !P5 ;  /* 0x00000004ff0b7807 */ /* 0x000fe20006800000 */
[----:B------:R1:W-:Y:S01]  /*149f20*/  LDGSTS.E [R10+0x17e00], desc[UR30][R12.64], P2 ;  /* 0x17e000000c0a7fae */ /* 0x0003e200091a101e */
[----:B------:R-:W-:Y:S01]  /*149f30*/  LOP3.LUT R85, R139, 0x3f, RZ, 0xc0, !PT ;  /* 0x0000003f8b557812 */ /* 0x000fe200078ec0ff */
[----:B------:R-:W-:Y:S01]  /*149f40*/  IMAD.MOV.U32 R134, RZ, RZ, R0 ;  /* 0x000000ffff867224 */ /* 0x000fe200078e0000 */
[----:B------:R-:W-:Y:S01]  /*149f50*/  SEL R11, R11, RZ, !P0 ;  /* 0x000000ff0b0b7207 */ /* 0x000fe20004000000 */
[----:B------:R-:W5:Y:S01]  /*149f60*/  LDL.LU R0, [R1+0x8514] ;  /* 0x0085140001007983 */ /* 0x000f620000300800 */
[----:B------:R-:W-:Y:S01]  /*149f70*/  ISETP.GE.AND P3, PT, R85, R136, PT ;  /* 0x000000885500720c */ /* 0x000fe20003f66270 */
[----:B------:R-:W-:Y:S02]  /*149f80*/  IMAD.MOV.U32 R135, RZ, RZ, R252 ;  /* 0x000000ffff877224 */ /* 0x000fe400078e00fc */
[----:B------:R-:W5:Y:S01]  /*149f90*/  LDL.LU R252, [R1+0x8510] ;  /* 0x0085100001fc7983 */ /* 0x000f620000300800 */
[----:B-1----:R-:W-:-:S03]  /*149fa0*/  IMAD.MOV.U32 R12, RZ, RZ, R17 ;  /* 0x000000ffff0c7224 */ /* 0x002fc600078e0011 */
[----:B------:R-:W4:Y:S01]  /*149fb0*/  LDL.LU R26, [R1+0x7744] ;  /* 0x00774400011a7983 */ /* 0x000f220000300800 */
[----:B------:R-:W-:-:S05]  /*149fc0*/  IMAD.MOV.U32 R13, RZ, RZ, R19 ;  /* 0x000000ffff0d7224 */ /* 0x000fca00078e0013 */
[----:B------:R1:W-:Y:S01]  /*149fd0*/  LDGSTS.E [R10+0x17f00], desc[UR30][R12.64], P2 ;  /* 0x17f000000c0a7fae */ /* 0x0003e200091a101e */
[----:B------:R-:W-:Y:S02]  /*149fe0*/  ISETP.NE.U32.AND P2, PT, R11, RZ, PT ;  /* 0x000000ff0b00720c */ /* 0x000fe40003f45070 */
[----:B------:R-:W-:Y:S02]  /*149ff0*/  SEL R11, RZ, 0x4, P3 ;  /* 0x00000004ff0b7807 */ /* 0x000fe40001800000 */
[----:B---3--:R-:W-:-:S05]  /*14a000*/  IADD3 R16, P6, PT, R16, R138, RZ ;  /* 0x0000008a10107210 */ /* 0x008fca0007fde0ff */
[----:B------:R-:W-:Y:S04]  /*14a010*/  STL [R1+0x7720], R16 ;  /* 0x0077201001007387 */ /* 0x000fe80000100800 */
[----:B------:R-:W3:Y:S01]  /*14a020*/  LDL.LU R19, [R1+0x7750] ;  /* 0x0077500001137983 */ /* 0x000ee20000300800 */
[----:B--2---:R-:W-:Y:S01]  /*14a030*/  IMAD.X R31, R31, 0x1, R2, P6 ;  /* 0x000000011f1f7824 */ /* 0x004fe200030e0602 */
[----:B----4-:R-:W-:-:S04]  /*14a040*/  IADD3 R20, P3, PT, R20, R138, RZ ;  /* 0x0000008a14147210 */ /* 0x010fc80007f7e0ff */
[----:B------:R-:W-:Y:S04]  /*14a050*/  STL [R1+0x771c], R31 ;  /* 0x00771c1f01007387 */ /* 0x000fe80000100800 */
[----:B------:R-:W2:Y:S04]  /*14a060*/  LDL.LU R24, [R1+0x774c] ;  /* 0x00774c0001187983 */ /* 0x000ea80000300800 */
[----:B------:R-:W4:Y:S04]  /*14a070*/  LDL.LU R23, [R1+0x7754] ;  /* 0x0077540001177983 */ /* 0x000f280000300800 */
[----:B------:R-:W-:Y:S04]  /*14a080*/  STL.64 [R1+0x32b0], R32 ;  /* 0x0032b02001007387 */ /* 0x000fe80000100a00 */
[----:B------:R-:W-:Y:S04]  /*14a090*/  STL.64 [R1+0x32b8], R34 ;  /* 0x0032b82201007387 */ /* 0x000fe80000100a00 */
[----:B------:R-:W-:Y:S04]  /*14a0a0*/  STL [R1+0x7728], R20 ;  /* 0x0077281401007387 */ /* 0x000fe80000100800 */
[----:B------:R-:W4:Y:S04]  /*14a0b0*/  LDL.LU R22, [R1+0x7758] ;  /* 0x0077580001167983 */ /* 0x000f280000300800 */
[----:B------:R-:W4:Y:S01]  /*14a0c0*/  LDL.LU R17, [R1+0x7820] ;  /* 0x0078200001117983 */ /* 0x000f220000300800 */
[----:B------:R-:W-:Y:S01]  /*14a0d0*/  HMMA.1688.F32.TF32 R4, R128, R134, R4 ;  /* 0x000000868004723c */ /* 0x000fe20000081004 */
[----:B------:R-:W-:-:S04]  /*14a0e0*/  ISETP.GT.AND P4, PT, R136, 0x3f, PT ;  /* 0x0000003f8800780c */ /* 0x000fc80003f84270 */
[----:B-1----:R-:W-:Y:S01]  /*14a0f0*/  SEL R12, RZ, 0x4, !P4 ;  /* 0x00000004ff0c7807 */ /* 0x002fe20006000000 */
[----:B------:R-:W-:Y:S01]  /*14a100*/  IMAD.X R30, R30, 0x1, R2, P3 ;  /* 0x000000011e1e7824 */ /* 0x000fe200018e0602 */
[----:B------:R-:W-:Y:S02]  /*14a110*/  IADD3 R28, P6, PT, R28, R138, RZ ;  /* 0x0000008a1c1c7210 */ /* 0x000fe40007fde0ff */
[----:B------:R-:W-:-:S03]  /*14a120*/  SEL R14, R14, RZ, !P0 ;  /* 0x000000ff0e0e7207 */ /* 0x000fc60004000000 */
[----:B------:R-:W-:Y:S04]  /*14a130*/  STL [R1+0x7730], R28 ;  /* 0x0077301c01007387 */ /* 0x000fe80000100800 */
[----:B------:R-:W-:Y:S01]  /*14a140*/  STL [R1+0x7724], R30 ;  /* 0x0077241e01007387 */ /* 0x000fe20000100800 */
[----:B------:R-:W-:Y:S02]  /*14a150*/  ISETP.NE.U32.AND P5, PT, R14, RZ, PT ;  /* 0x000000ff0e00720c */ /* 0x000fe40003fa5070 */
[-C--:B------:R-:W-:Y:S02]  /*14a160*/  IADD3 R21, P4, PT, R21, R138.reuse, RZ ;  /* 0x0000008a15157210 */ /* 0x080fe40007f9e0ff */
[----:B------:R-:W-:-:S03]  /*14a170*/  IADD3 R15, P3, PT, R15, R138, RZ ;  /* 0x0000008a0f0f7210 */ /* 0x000fc60007f7e0ff */
[----:B------:R-:W-:Y:S01]  /*14a180*/  STL [R1+0x7738], R21 ;  /* 0x0077381501007387 */ /* 0x000fe20000100800 */
[----:B------:R-:W-:-:S03]  /*14a190*/  IMAD.X R29, R29, 0x1, R2, P6 ;  /* 0x000000011d1d7824 */ /* 0x000fc600030e0602 */
[----:B------:R-:W-:Y:S01]  /*14a1a0*/  STL [R1+0x7740], R15 ;  /* 0x0077400f01007387 */ /* 0x000fe20000100800 */
[----:B------:R-:W-:-:S03]  /*14a1b0*/  IMAD.X R27, R27, 0x1, R2, P4 ;  /* 0x000000011b1b7824 */ /* 0x000fc600020e0602 */
[----:B------:R-:W-:Y:S04]  /*14a1c0*/  STL [R1+0x772c], R29 ;  /* 0x00772c1d01007387 */ /* 0x000fe80000100800 */
[----:B------:R-:W-:Y:S04]  /*14a1d0*/  STL [R1+0x7734], R27 ;  /* 0x0077341b01007387 */ /* 0x000fe80000100800 */
[----:B------:R-:W4:Y:S01]  /*14a1e0*/  LDL.LU R14, [R1+0x7828] ;  /* 0x00782800010e7983 */ /* 0x000f220000300800 */
[----:B------:R-:W-:Y:S01]  /*14a1f0*/  SEL R12, R12, RZ, !P0 ;  /* 0x000000ff0c0c7207 */ /* 0x000fe20004000000 */
[----:B------:R-:W-:-:S05]  /*14a200*/  IMAD.X R18, R18, 0x1, R2, P3 ;  /* 0x0000000112127824 */ /* 0x000fca00018e0602 */
[----:B------:R-:W-:Y:S01]  /*14a210*/  STL [R1+0x773c], R18 ;  /* 0x00773c1201007387 */ /* 0x000fe20000100800 */
[----:B------:R-:W-:-:S03]  /*14a220*/  IADD3 R25, P3, PT, R25, R138, RZ ;  /* 0x0000008a19197210 */ /* 0x000fc60007f7e0ff */
[----:B------:R1:W-:Y:S01]  /*14a230*/  STL.64 [R1+0x32a0], R4 ;  /* 0x0032a00401007387 */ /* 0x0003e20000100a00 */
[----:B------:R-:W-:-:S03]  /*14a240*/  ISETP.NE.U32.AND P6, PT, R12, RZ, PT ;  /* 0x000000ff0c00720c */ /* 0x000fc60003fc5070 */
[----:B------:R2:W-:Y:S01]  /*14a250*/  STL.64 [R1+0x32a8], R6 ;  /* 0x0032a80601007387 */ /* 0x0005e20000100a00 */
[----:B-1----:R-:W-:Y:S02]  /*14a260*/  IMAD.MOV.U32 R4, RZ, RZ, R16 ;  /* 0x000000ffff047224 */ /* 0x002fe400078e0010 */
[----:B------:R-:W-:Y:S01]  /*14a270*/  IMAD.MOV.U32 R5, RZ, RZ, R31 ;  /* 0x000000ffff057224 */ /* 0x000fe200078e001f */
[----:B------:R-:W-:Y:S04]  /*14a280*/  STL [R1+0x7748], R25 ;  /* 0x0077481901007387 */ /* 0x000fe80000100800 */
[----:B------:R1:W-:Y:S04]  /*14a290*/  LDGSTS.E [R10+0x19800], desc[UR30][R4.64], P1 ;  /* 0x19800000040a7fae */ /* 0x0003e800089a101e */
[----:B------:R-:W4:Y:S01]  /*14a2a0*/  LDL.LU R12, [R1+0x781c] ;  /* 0x00781c00010c7983 */ /* 0x000f220000300800 */
[----:B------:R-:W-:-:S03]  /*14a2b0*/  IMAD.X R26, R26, 0x1, R2, P3 ;  /* 0x000000011a1a7824 */ /* 0x000fc600018e0602 */
[----:B------:R-:W4:Y:S01]  /*14a2c0*/  LDL.LU R16, [R1+0x7830] ;  /* 0x0078300001107983 */ /* 0x000f220000300800 */
[----:B-1----:R-:W-:Y:S02]  /*14a2d0*/  IMAD.MOV.U32 R4, RZ, RZ, R20 ;  /* 0x000000ffff047224 */ /* 0x002fe400078e0014 */
[----:B------:R-:W-:Y:S01]  /*14a2e0*/  IMAD.MOV.U32 R5, RZ, RZ, R30 ;  /* 0x000000ffff057224 */ /* 0x000fe200078e001e */
[----:B------:R-:W4:Y:S04]  /*14a2f0*/  LDL.LU R20, [R1+0x7824] ;  /* 0x0078240001147983 */ /* 0x000f280000300800 */
[----:B------:R1:W-:Y:S04]  /*14a300*/  LDGSTS.E [R10+0x19900], desc[UR30][R4.64], P1 ;  /* 0x19900000040a7fae */ /* 0x0003e800089a101e */
[----:B------:R-:W-:Y:S01]  /*14a310*/  STL [R1+0x7744], R26 ;  /* 0x0077441a01007387 */ /* 0x000fe20000100800 */
[----:B-1----:R-:W-:-:S02]  /*14a320*/  IMAD.MOV.U32 R4, RZ, RZ, R28 ;  /* 0x000000ffff047224 */ /* 0x002fc400078e001c */
[----:B------:R-:W-:-:S05]  /*14a330*/  IMAD.MOV.U32 R5, RZ, RZ, R29 ;  /* 0x000000ffff057224 */ /* 0x000fca00078e001d */
[----:B------:R1:W-:Y:S02]  /*14a340*/  LDGSTS.E [R10+0x19a00], desc[UR30][R4.64], P1 ;  /* 0x19a00000040a7fae */ /* 0x0003e400089a101e */
[----:B-1----:R-:W-:Y:S02]  /*14a350*/  IMAD.MOV.U32 R4, RZ, RZ, R21 ;  /* 0x000000ffff047224 */ /* 0x002fe400078e0015 */
[----:B------:R-:W-:-:S05]  /*14a360*/  IMAD.MOV.U32 R5, RZ, RZ, R27 ;  /* 0x000000ffff057224 */ /* 0x000fca00078e001b */
[----:B------:R1:W-:Y:S01]  /*14a370*/  LDGSTS.E [R10+0x19b00], desc[UR30][R4.64], P1 ;  /* 0x19b00000040a7fae */ /* 0x0003e200089a101e */
[----:B---3--:R-:W-:-:S05]  /*14a380*/  IADD3 R19, P3, PT, R19, R138, RZ ;  /* 0x0000008a13137210 */ /* 0x008fca0007f7e0ff */
[----:B------:R3:W-:Y:S04]  /*14a390*/  STL [R1+0x7750], R19 ;  /* 0x0077501301007387 */ /* 0x0007e80000100800 */
[----:B------:R-:W4:Y:S01]  /*14a3a0*/  LDL.LU R13, [R1+0x7838] ;  /* 0x00783800010d7983 */ /* 0x000f220000300800 */
[----:B-1----:R-:W-:-:S03]  /*14a3b0*/  IMAD.MOV.U32 R5, RZ, RZ, R18 ;  /* 0x000000ffff057224 */ /* 0x002fc600078e0012 */
[----:B------:R-:W4:Y:S01]  /*14a3c0*/  LDL.LU R21, [R1+0x782c] ;  /* 0x00782c0001157983 */ /* 0x000f220000300800 */
[----:B------:R-:W-:-:S05]  /*14a3d0*/  IMAD.MOV.U32 R4, RZ, RZ, R15 ;  /* 0x000000ffff047224 */ /* 0x000fca00078e000f */
[----:B------:R1:W-:Y:S01]  /*14a3e0*/  LDGSTS.E [R10+0x19c00], desc[UR30][R4.64], P1 ;  /* 0x19c00000040a7fae */ /* 0x0003e200089a101e */
[----:B------:R-:W-:Y:S01]  /*14a3f0*/  SEL R11, R11, RZ, !P0 ;  /* 0x000000ff0b0b7207 */ /* 0x000fe20004000000 */
[----:B-1----:R-:W-:Y:S02]  /*14a400*/  IMAD.MOV.U32 R4, RZ, RZ, R25 ;  /* 0x000000ffff047224 */ /* 0x002fe400078e0019 */
[----:B------:R-:W-:-:S05]  /*14a410*/  IMAD.MOV.U32 R5, RZ, RZ, R26 ;  /* 0x000000ffff057224 */ /* 0x000fca00078e001a */
[----:B------:R1:W-:Y:S01]  /*14a420*/  LDGSTS.E [R10+0x19d00], desc[UR30][R4.64], P1 ;  /* 0x19d00000040a7fae */ /* 0x0003e200089a101e */
[----:B------:R-:W-:Y:S01]  /*14a430*/  ISETP.NE.U32.AND P0, PT, R11, RZ, PT ;  /* 0x000000ff0b00720c */ /* 0x000fe20003f05070 */
[----:B-1----:R-:W-:Y:S02]  /*14a440*/  IMAD.MOV.U32 R4, RZ, RZ, R19 ;  /* 0x000000ffff047224 */ /* 0x002fe400078e0013 */
[----:B--2---:R-:W-:-:S05]  /*14a450*/  IMAD.X R24, R24, 0x1, R2, P3 ;  /* 0x0000000118187824 */ /* 0x004fca00018e0602 */
[----:B------:R-:W-:Y:S04]  /*14a460*/  STL [R1+0x774c], R24 ;  /* 0x00774c1801007387 */ /* 0x000fe80000100800 */
[----:B------:R-:W2:Y:S01]  /*14a470*/  LDL.LU R6, [R1+0x7840] ;  /* 0x0078400001067983 */ /* 0x000ea20000300800 */
[----:B----4-:R-:W-:-:S05]  /*14a480*/  IADD3 R22, P3, PT, R22, R138, RZ ;  /* 0x0000008a16167210 */ /* 0x010fca0007f7e0ff */
[----:B------:R-:W-:Y:S04]  /*14a490*/  STL [R1+0x7758], R22 ;  /* 0x0077581601007387 */ /* 0x000fe80000100800 */
[----:B------:R-:W4:Y:S01]  /*14a4a0*/  LDL.LU R18, [R1+0x7834] ;  /* 0x0078340001127983 */ /* 0x000f220000300800 */
[----:B------:R-:W-:Y:S01]  /*14a4b0*/  IMAD.X R23, R23, 0x1, R2, P3 ;  /* 0x0000000117177824 */ /* 0x000fe200018e0602 */
[----:B------:R-:W-:Y:S02]  /*14a4c0*/  IADD3 R17, P3, PT, R17, R138, RZ ;  /* 0x0000008a11117210 */ /* 0x000fe40007f7e0ff */
[----:B------:R-:W4:Y:S01]  /*14a4d0*/  LDL.LU R15, [R1+0x7848] ;  /* 0x00784800010f7983 */ /* 0x000f220000300800 */
[----:B------:R-:W-:-:S03]  /*14a4e0*/  IMAD.MOV.U32 R5, RZ, RZ, R24 ;  /* 0x000000ffff057224 */ /* 0x000fc600078e0018 */
[----:B------:R1:W-:Y:S04]  /*14a4f0*/  STL [R1+0x7754], R23 ;  /* 0x0077541701007387 */ /* 0x0003e80000100800 */
[----:B------:R1:W-:Y:S04]  /*14a500*/  STL [R1+0x7820], R17 ;  /* 0x0078201101007387 */ /* 0x0003e80000100800 */
[----:B---3--:R-:W3:Y:S04]  /*14a510*/  LDL.LU R19, [R1+0x783c] ;  /* 0x00783c0001137983 */ /* 0x008ee80000300800 */
[----:B------:R1:W-:Y:S04]  /*14a520*/  LDGSTS.E [R10+0x19e00], desc[UR30][R4.64], P1 ;  /* 0x19e00000040a7fae */ /* 0x0003e800089a101e */
[----:B------:R-:W3:Y:S01]  /*14a530*/  LDL.LU R11, [R1+0x7850] ;  /* 0x00785000010b7983 */ /* 0x000ee20000300800 */
[----:B-1----:R-:W-:-:S03]  /*14a540*/  IMAD.MOV.U32 R5, RZ, RZ, R23 ;  /* 0x000000ffff057224 */ /* 0x002fc600078e0017 */
[----:B------:R-:W3:Y:S01]  /*14a550*/  LDL.LU R23, [R1+0x7844] ;  /* 0x0078440001177983 */ /* 0x000ee20000300800 */
[----:B------:R-:W-:-:S05]  /*14a560*/  IMAD.MOV.U32 R4, RZ, RZ, R22 ;  /* 0x000000ffff047224 */ /* 0x000fca00078e0016 */
[----:B------:R1:W-:Y:S02]  /*14a570*/  LDGSTS.E [R10+0x19f00], desc[UR30][R4.64], P1 ;  /* 0x19f00000040a7fae */ /* 0x0003e400089a101e */
[----:B-1----:R-:W-:Y:S02]  /*14a580*/  IMAD.MOV.U32 R4, RZ, RZ, R17 ;  /* 0x000000ffff047224 */ /* 0x002fe400078e0011 */
[----:B------:R-:W-:Y:S01]  /*14a590*/  IMAD.X R12, R12, 0x1, R2, P3 ;  /* 0x000000010c0c7824 */ /* 0x000fe200018e0602 */
[-C--:B------:R-:W-:Y:S02]  /*14a5a0*/  IADD3 R14, P3, PT, R14, R138.reuse, RZ ;  /* 0x0000008a0e0e7210 */ /* 0x080fe40007f7e0ff */
[----:B------:R-:W-:Y:S02]  /*14a5b0*/  IADD3 R16, P1, PT, R16, R138, RZ ;  /* 0x0000008a10107210 */ /* 0x000fe40007f3e0ff */
[----:B------:R1:W-:Y:S01]  /*14a5c0*/  STL [R1+0x781c], R12 ;  /* 0x00781c0c01007387 */ /* 0x0003e20000100800 */
[----:B------:R-:W-:-:S03]  /*14a5d0*/  IMAD.MOV.U32 R5, RZ, RZ, R12 ;  /* 0x000000ffff057224 */ /* 0x000fc600078e000c */
[----:B------:R-:W3:Y:S01]  /*14a5e0*/  LDL.LU R7, [R1+0x7858] ;  /* 0x0078580001077983 */ /* 0x000ee20000300800 */
[----:B------:R-:W-:-:S03]  /*14a5f0*/  IMAD.X R20, R20, 0x1, R2, P3 ;  /* 0x0000000114147824 */ /* 0x000fc600018e0602 */
[----:B------:R1:W-:Y:S04]  /*14a600*/  STL [R1+0x7828], R14 ;  /* 0x0078280e01007387 */ /* 0x0003e80000100800 */
[----:B------:R-:W3:Y:S04]  /*14a610*/  LDL.LU R17, [R1+0x784c] ;  /* 0x00784c0001117983 */ /* 0x000ee80000300800 */
[----:B------:R-:W-:Y:S04]  /*14a620*/  STL [R1+0x7830], R16 ;  /* 0x0078301001007387 */ /* 0x000fe80000100800 */
[----:B------:R1:W-:Y:S04]  /*14a630*/  STL [R1+0x7824], R20 ;  /* 0x0078241401007387 */ /* 0x0003e80000100800 */
[----:B------:R-:W3:Y:S04]  /*14a640*/  LDL.LU R22, [R1+0x7854] ;  /* 0x0078540001167983 */ /* 0x000ee80000300800 */
[----:B-1----:R-:W3:Y:S04]  /*14a650*/  LDL.LU R12, [R1+0x7948] ;  /* 0x00794800010c7983 */ /* 0x002ee80000300800 */
[----:B------:R1:W-:Y:S02]  /*14a660*/  LDGSTS.E [R10+0x1b800], desc[UR30][R4.64], P5 ;  /* 0x1b800000040a7fae */ /* 0x0003e4000a9a101e */
[----:B-1----:R-:W-:-:S02]  /*14a670*/  IMAD.MOV.U32 R4, RZ, RZ, R14 ;  /* 0x000000ffff047224 */ /* 0x002fc400078e000e */
[----:B------:R-:W-:Y:S01]  /*14a680*/  IMAD.MOV.U32 R5, RZ, RZ, R20 ;  /* 0x000000ffff057224 */ /* 0x000fe200078e0014 */
[----:B------:R-:W3:Y:S04]  /*14a690*/  LDL.LU R14, [R1+0x7944] ;  /* 0x00794400010e7983 */ /* 0x000ee80000300800 */
[----:B------:R1:W-:Y:S02]  /*14a6a0*/  LDGSTS.E [R10+0x1b900], desc[UR30][R4.64], P5 ;  /* 0x1b900000040a7fae */ /* 0x0003e4000a9a101e */
[----:B-1----:R-:W-:Y:S01]  /*14a6b0*/  IMAD.MOV.U32 R4, RZ, RZ, R16 ;  /* 0x000000ffff047224 */ /* 0x002fe200078e0010 */
[----:B------:R-:W-:Y:S01]  /*14a6c0*/  IADD3 R13, P3, PT, R13, R138, RZ ;  /* 0x0000008a0d0d7210 */ /* 0x000fe20007f7e0ff */
[----:B------:R-:W-:-:S04]  /*14a6d0*/  IMAD.X R21, R21, 0x1, R2, P1 ;  /* 0x0000000115157824 */ /* 0x000fc800008e0602 */
[----:B------:R-:W-:Y:S01]  /*14a6e0*/  STL [R1+0x7838], R13 ;  /* 0x0078380d01007387 */ /* 0x000fe20000100800 */
[----:B------:R-:W-:-:S03]  /*14a6f0*/  IMAD.MOV.U32 R5, RZ, RZ, R21 ;  /* 0x000000ffff057224 */ /* 0x000fc600078e0015 */
[----:B------:R1:W-:Y:S04]  /*14a700*/  STL [R1+0x782c], R21 ;  /* 0x00782c1501007387 */ /* 0x0003e80000100800 */
[----:B------:R-:W3:Y:S04]  /*14a710*/  LDL.LU R20, [R1+0x7950] ;  /* 0x0079500001147983 */ /* 0x000ee80000300800 */
[----:B------:R1:W-:Y:S04]  /*14a720*/  LDGSTS.E [R10+0x1ba00], desc[UR30][R4.64], P5 ;  /* 0x1ba00000040a7fae */ /* 0x0003e8000a9a101e */
[----:B-1----:R-:W3:Y:S01]  /*14a730*/  LDL.LU R21, [R1+0x794c] ;  /* 0x00794c0001157983 */ /* 0x002ee20000300800 */
[----:B------:R-:W-:Y:S01]  /*14a740*/  IMAD.MOV.U32 R4, RZ, RZ, R13 ;  /* 0x000000ffff047224 */ /* 0x000fe200078e000d */
[----:B--2---:R-:W-:-:S05]  /*14a750*/  IADD3 R6, P1, PT, R6, R138, RZ ;  /* 0x0000008a06067210 */ /* 0x004fca0007f3e0ff */
[----:B------:R-:W-:Y:S01]  /*14a760*/  STL [R1+0x7840], R6 ;  /* 0x0078400601007387 */ /* 0x000fe20000100800 */
[----:B----4-:R-:W-:-:S05]  /*14a770*/  IMAD.X R18, R18, 0x1, R2, P3 ;  /* 0x0000000112127824 */ /* 0x010fca00018e0602 */
[----:B------:R1:W-:Y:S04]  /*14a780*/  STL [R1+0x7834], R18 ;  /* 0x0078341201007387 */ /* 0x0003e80000100800 */
[----:B------:R-:W2:Y:S01]  /*14a790*/  LDL.LU R16, [R1+0x7958] ;  /* 0x0079580001107983 */ /* 0x000ea20000300800 */
[----:B------:R-:W-:Y:S01]  /*14a7a0*/  IADD3 R15, P3, PT, R15, R138, RZ ;  /* 0x0000008a0f0f7210 */ /* 0x000fe20007f7e0ff */
[----:B------:R-:W-:Y:S02]  /*14a7b0*/  IMAD.MOV.U32 R5, RZ, RZ, R18 ;  /* 0x000000ffff057224 */ /* 0x000fe400078e0012 */
[----:B-1----:R-:W4:Y:S01]  /*14a7c0*/  LDL.LU R18, [R1+0x7954] ;  /* 0x0079540001127983 */ /* 0x002f220000300800 */
[----:B---3--:R-:W-:-:S03]  /*14a7d0*/  IMAD.X R19, R19, 0x1, R2, P1 ;  /* 0x0000000113137824 */ /* 0x008fc600008e0602 */
[----:B------:R-:W-:Y:S04]  /*14a7e0*/  STL [R1+0x7848], R15 ;  /* 0x0078480f01007387 */ /* 0x000fe80000100800 */
[----:B------:R1:W-:Y:S01]  /*14a7f0*/  STL [R1+0x783c], R19 ;  /* 0x00783c1301007387 */ /* 0x0003e20000100800 */
[----:B------:R-:W-:-:S03]  /*14a800*/  IADD3 R11, P1, PT, R11, R138, RZ ;  /* 0x0000008a0b0b7210 */ /* 0x000fc60007f3e0ff */
[----:B------:R-:W3:Y:S04]  /*14a810*/  LDL.LU R13, [R1+0x7960] ;  /* 0x00796000010d7983 */ /* 0x000ee80000300800 */
[----:B------:R1:W-:Y:S01]  /*14a820*/  LDGSTS.E [R10+0x1bb00], desc[UR30][R4.64], P5 ;  /* 0x1bb00000040a7fae */ /* 0x0003e2000a9a101e */
[----:B------:R-:W-:Y:S02]  /*14a830*/  IMAD.X R23, R23, 0x1, R2, P3 ;  /* 0x0000000117177824 */ /* 0x000fe400018e0602 */
[----:B-1----:R-:W-:Y:S02]  /*14a840*/  IMAD.MOV.U32 R5, RZ, RZ, R19 ;  /* 0x000000ffff057224 */ /* 0x002fe400078e0013 */
[----:B------:R-:W4:Y:S01]  /*14a850*/  LDL.LU R19, [R1+0x795c] ;  /* 0x00795c0001137983 */ /* 0x000f220000300800 */
[----:B------:R-:W-:-:S03]  /*14a860*/  IMAD.MOV.U32 R4, RZ, RZ, R6 ;  /* 0x000000ffff047224 */ /* 0x000fc600078e0006 */
[----:B------:R-:W-:Y:S04]  /*14a870*/  STL [R1+0x7850], R11 ;  /* 0x0078500b01007387 */ /* 0x000fe80000100800 */
[----:B------:R-:W-:Y:S04]  /*14a880*/  STL [R1+0x7844], R23 ;  /* 0x0078441701007387 */ /* 0x000fe80000100800 */
[----:B------:R-:W4:Y:S04]  /*14a890*/  LDL.LU R6, [R1+0x7968] ;  /* 0x0079680001067983 */ /* 0x000f280000300800 */
[----:B------:R1:W-:Y:S02]  /*14a8a0*/  LDGSTS.E [R10+0x1bc00], desc[UR30][R4.64], P5 ;  /* 0x1bc00000040a7fae */ /* 0x0003e4000a9a101e */
[----:B-1----:R-:W-:-:S02]  /*14a8b0*/  IMAD.MOV.U32 R4, RZ, RZ, R15 ;  /* 0x000000ffff047224 */ /* 0x002fc400078e000f */
[----:B------:R-:W-:Y:S01]  /*14a8c0*/  IMAD.MOV.U32 R5, RZ, RZ, R23 ;  /* 0x000000ffff057224 */ /* 0x000fe200078e0017 */
[----:B------:R-:W4:Y:S04]  /*14a8d0*/  LDL.LU R15, [R1+0x7970] ;  /* 0x00797000010f7983 */ /* 0x000f280000300800 */
[----:B------:R1:W-:Y:S02]  /*14a8e0*/  LDGSTS.E [R10+0x1bd00], desc[UR30][R4.64], P5 ;  /* 0x1bd00000040a7fae */ /* 0x0003e4000a9a101e */
[----:B-1----:R-:W-:Y:S01]  /*14a8f0*/  IMAD.MOV.U32 R4, RZ, RZ, R11 ;  /* 0x000000ffff047224 */ /* 0x002fe200078e000b */
[----:B------:R-:W-:Y:S01]  /*14a900*/  IADD3 R7, P3, PT, R7, R138, RZ ;  /* 0x0000008a07077210 */ /* 0x000fe20007f7e0ff */
[----:B------:R-:W-:-:S04]  /*14a910*/  IMAD.X R17, R17, 0x1, R2, P1 ;  /* 0x0000000111117824 */ /* 0x000fc800008e0602 */
[----:B------:R-:W-:Y:S01]  /*14a920*/  STL [R1+0x7858], R7 ;  /* 0x0078580701007387 */ /* 0x000fe20000100800 */
[----:B------:R-:W-:-:S03]  /*14a930*/  IMAD.MOV.U32 R5, RZ, RZ, R17 ;  /* 0x000000ffff057224 */ /* 0x000fc600078e0011 */
[----:B------:R1:W-:Y:S04]  /*14a940*/  STL [R1+0x784c], R17 ;  /* 0x00784c1101007387 */ /* 0x0003e80000100800 */
[----:B------:R1:W-:Y:S01]  /*14a950*/  LDGSTS.E [R10+0x1be00], desc[UR30][R4.64], P5 ;  /* 0x1be00000040a7fae */ /* 0x0003e2000a9a101e */
[----:B------:R-:W-:-:S03]  /*14a960*/  IMAD.X R22, R22, 0x1, R2, P3 ;  /* 0x0000000116167824 */ /* 0x000fc600018e0602 */
[----:B-1----:R-:W4:Y:S01]  /*14a970*/  LDL.LU R17, [R1+0x7964] ;  /* 0x0079640001117983 */ /* 0x002f220000300800 */
[----:B------:R-:W-:-:S05]  /*14a980*/  IADD3 R12, P1, PT, R12, R138, RZ ;  /* 0x0000008a0c0c7210 */ /* 0x000fca0007f3e0ff */
[----:B------:R1:W-:Y:S01]  /*14a990*/  STL [R1+0x7948], R12 ;  /* 0x0079480c01007387 */ /* 0x0003e20000100800 */
[----:B------:R-:W-:-:S03]  /*14a9a0*/  IMAD.MOV.U32 R4, RZ, RZ, R7 ;  /* 0x000000ffff047224 */ /* 0x000fc600078e0007 */
[----:B------:R-:W-:Y:S01]  /*14a9b0*/  STL [R1+0x7854], R22 ;  /* 0x0078541601007387 */ /* 0x000fe20000100800 */
[----:B------:R-:W-:-:S03]  /*14a9c0*/  IMAD.MOV.U32 R5, RZ, RZ, R22 ;  /* 0x000000ffff057224 */ /* 0x000fc600078e0016 */
[----:B------:R-:W4:Y:S04]  /*14a9d0*/  LDL.LU R11, [R1+0x7978] ;  /* 0x00797800010b7983 */ /* 0x000f280000300800 */
[----:B------:R-:W4:Y:S01]  /*14a9e0*/  LDL.LU R24, [R1+0x796c] ;  /* 0x00796c0001187983 */ /* 0x000f220000300800 */
[----:B------:R-:W-:-:S03]  /*14a9f0*/  IMAD.X R14, R14, 0x1, R2, P1 ;  /* 0x000000010e0e7824 */ /* 0x000fc600008e0602 */
[----:B------:R1:W-:Y:S02]  /*14aa00*/  LDGSTS.E [R10+0x1bf00], desc[UR30][R4.64], P5 ;  /* 0x1bf00000040a7fae */ /* 0x0003e4000a9a101e */
[----:B-1----:R-:W-:Y:S02]  /*14aa10*/  IMAD.MOV.U32 R4, RZ, RZ, R12 ;  /* 0x000000ffff047224 */ /* 0x002fe400078e000c */
[----:B------:R-:W-:-:S05]  /*14aa20*/  IMAD.MOV.U32 R5, RZ, RZ, R14 ;  /* 0x000000ffff057224 */ /* 0x000fca00078e000e */
[----:B------:R1:W-:Y:S01]  /*14aa30*/  LDGSTS.E [R10+0x1d800], desc[UR30][R4.64], P2 ;  /* 0x1d800000040a7fae */ /* 0x0003e200091a101e */
[----:B------:R-:W-:-:S05]  /*14aa40*/  IADD3 R20, P3, PT, R20, R138, RZ ;  /* 0x0000008a14147210 */ /* 0x000fca0007f7e0ff */
[----:B------:R-:W-:Y:S01]  /*14aa50*/  STL [R1+0x7950], R20 ;  /* 0x0079501401007387 */ /* 0x000fe20000100800 */
[----:B------:R-:W-:-:S03]  /*14aa60*/  IMAD.X R21, R21, 0x1, R2, P3 ;  /* 0x0000000115157824 */ /* 0x000fc600018e0602 */
[----:B------:R2:W-:Y:S04]  /*14aa70*/  STL [R1+0x7944], R14 ;  /* 0x0079440e01007387 */ /* 0x0005e80000100800 */
[----:B------:R-:W4:Y:S04]  /*14aa80*/  LDL.LU R7, [R1+0x7980] ;  /* 0x0079800001077983 */ /* 0x000f280000300800 */
[----:B------:R-:W4:Y:S01]  /*14aa90*/  LDL.LU R12, [R1+0x7974] ;  /* 0x00797400010c7983 */ /* 0x000f220000300800 */
[----:B-1----:R-:W-:Y:S02]  /*14aaa0*/  IMAD.MOV.U32 R4, RZ, RZ, R20 ;  /* 0x000000ffff047224 */ /* 0x002fe400078e0014 */
[----:B------:R-:W-:-:S05]  /*14aab0*/  IMAD.MOV.U32 R5, RZ, RZ, R21 ;  /* 0x000000ffff057224 */ /* 0x000fca00078e0015 */
[----:B------:R1:W-:Y:S01]  /*14aac0*/  LDGSTS.E [R10+0x1d900], desc[UR30][R4.64], P2 ;  /* 0x1d900000040a7fae */ /* 0x0003e200091a101e */
[----:B--2---:R-:W-:-:S05]  /*14aad0*/  IADD3 R16, P1, PT, R16, R138, RZ ;  /* 0x0000008a10107210 */ /* 0x004fca0007f3e0ff */
[----:B------:R-:W-:Y:S04]  /*14aae0*/  STL [R1+0x7958], R16 ;  /* 0x0079581001007387 */ /* 0x000fe80000100800 */
[----:B------:R2:W-:Y:S04]  /*14aaf0*/  STL [R1+0x794c], R21 ;  /* 0x00794c1501007387 */ /* 0x0005e80000100800 */
[----:B------:R-:W4:Y:S04]  /*14ab00*/  LDL.LU R14, [R1+0x7a20] ;  /* 0x007a2000010e7983 */ /* 0x000f280000300800 */
[----:B------:R-:W4:Y:S01]  /*14ab10*/  LDL.LU R23, [R1+0x797c] ;  /* 0x00797c0001177983 */ /* 0x000f220000300800 */
[----:B---3--:R-:W-:Y:S01]  /*14ab20*/  IADD3 R13, P3, PT, R13, R138, RZ ;  /* 0x0000008a0d0d7210 */ /* 0x008fe20007f7e0ff */
[----:B----4-:R-:W-:-:S04]  /*14ab30*/  IMAD.X R18, R18, 0x1, R2, P1 ;  /* 0x0000000112127824 */ /* 0x010fc800008e0602 */
[----:B------:R-:W-:Y:S04]  /*14ab40*/  STL [R1+0x7960], R13 ;  /* 0x0079600d01007387 */ /* 0x000fe80000100800 */
[----:B------:R3:W-:Y:S04]  /*14ab50*/  STL [R1+0x7954], R18 ;  /* 0x0079541201007387 */ /* 0x0007e80000100800 */
[----:B------:R-:W4:Y:S04]  /*14ab60*/  LDL.LU R20, [R1+0x7a28] ;  /* 0x007a280001147983 */ /* 0x000f280000300800 */
[----:B------:R-:W4:Y:S01]  /*14ab70*/  LDL.LU R22, [R1+0x7a1c] ;  /* 0x007a1c0001167983 */ /* 0x000f220000300800 */
[----:B------:R-:W-:-:S02]  /*14ab80*/  IMAD.X R19, R19, 0x1, R2, P3 ;  /* 0x0000000113137824 */ /* 0x000fc400018e0602 */
[----:B-1----:R-:W-:Y:S02]  /*14ab90*/  IMAD.MOV.U32 R4, RZ, RZ, R16 ;  /* 0x000000ffff047224 */ /* 0x002fe400078e0010 */
[----:B------:R-:W-:-:S05]  /*14aba0*/  IMAD.MOV.U32 R5, RZ, RZ, R18 ;  /* 0x000000ffff057224 */ /* 0x000fca00078e0012 */
[----:B------:R1:W-:Y:S01]  /*14abb0*/  LDGSTS.E [R10+0x1da00], desc[UR30][R4.64], P2 ;  /* 0x1da00000040a7fae */ /* 0x0003e200091a101e */
[----:B------:R-:W-:-:S05]  /*14abc0*/  IADD3 R6, P1, PT, R6, R138, RZ ;  /* 0x0000008a06067210 */ /* 0x000fca0007f3e0ff */
[----:B------:R-:W-:Y:S04]  /*14abd0*/  STL [R1+0x7968], R6 ;  /* 0x0079680601007387 */ /* 0x000fe80000100800 */
[----:B------:R1:W-:Y:S04]  /*14abe0*/  STL [R1+0x795c], R19 ;  /* 0x00795c1301007387 */ /* 0x0003e80000100800 */
[----:B--2---:R-:W2:Y:S04]  /*14abf0*/  LDL.LU R21, [R1+0x7a24] ;  /* 0x007a240001157983 */ /* 0x004ea80000300800 */
[----:B---3--:R-:W3:Y:S01]  /*14ac00*/  LDL.LU R18, [R1+0x7a30] ;  /* 0x007a300001127983 */ /* 0x008ee20000300800 */
[----:B-1----:R-:W-:-:S03]  /*14ac10*/  IMAD.MOV.U32 R5, RZ, RZ, R19 ;  /* 0x000000ffff057224 */ /* 0x002fc600078e0013 */
[----:B------:R-:W3:Y:S04]  /*14ac20*/  LDL.LU R16, [R1+0x7a38] ;  /* 0x007a380001107983 */ /* 0x000ee80000300800 */
[----:B------:R-:W3:Y:S01]  /*14ac30*/  LDL.LU R19, [R1+0x7a2c] ;  /* 0x007a2c0001137983 */ /* 0x000ee20000300800 */
[----:B------:R-:W-:Y:S01]  /*14ac40*/  IADD3 R15, P3, PT, R15, R138, RZ ;  /* 0x0000008a0f0f7210 */ /* 0x000fe20007f7e0ff */
[----:B------:R-:W-:-:S04]  /*14ac50*/  IMAD.MOV.U32 R4, RZ, RZ, R13 ;  /* 0x000000ffff047224 */ /* 0x000fc800078e000d */
[----:B------:R-:W-:Y:S04]  /*14ac60*/  STL [R1+0x7970], R15 ;  /* 0x0079700f01007387 */ /* 0x000fe80000100800 */
[----:B------:R1:W-:Y:S02]  /*14ac70*/  LDGSTS.E [R10+0x1db00], desc[UR30][R4.64], P2 ;  /* 0x1db00000040a7fae */ /* 0x0003e400091a101e */
[----:B-1----:R-:W-:Y:S02]  /*14ac80*/  IMAD.MOV.U32 R4, RZ, RZ, R6 ;  /* 0x000000ffff047224 */ /* 0x002fe400078e0006 */
[----:B------:R-:W-:-:S04]  /*14ac90*/  IMAD.X R17, R17, 0x1, R2, P1 ;  /* 0x0000000111117824 */ /* 0x000fc800008e0602 */
[----:B------:R-:W-:Y:S01]  /*14aca0*/  IMAD.MOV.U32 R5, RZ, RZ, R17 ;  /* 0x000000ffff057224 */ /* 0x000fe200078e0011 */
[----:B------:R1:W-:Y:S04]  /*14acb0*/  STL [R1+0x7964], R17 ;  /* 0x0079641101007387 */ /* 0x0003e80000100800 */
[----:B------:R-:W3:Y:S04]  /*14acc0*/  LDL.LU R13, [R1+0x7a40] ;  /* 0x007a4000010d7983 */ /* 0x000ee80000300800 */
[----:B------:R1:W-:Y:S01]  /*14acd0*/  LDGSTS.E [R10+0x1dc00], desc[UR30][R4.64], P2 ;  /* 0x1dc00000040a7fae */ /* 0x0003e200091a101e */
[----:B------:R-:W-:-:S03]  /*14ace0*/  IADD3 R11, P1, PT, R11, R138, RZ ;  /* 0x0000008a0b0b7210 */ /* 0x000fc60007f3e0ff */
[----:B-1----:R-:W3:Y:S01]  /*14acf0*/  LDL.LU R17, [R1+0x7a34] ;  /* 0x007a340001117983 */ /* 0x002ee20000300800 */
[----:B------:R-:W-:-:S03]  /*14ad00*/  IMAD.X R24, R24, 0x1, R2, P3 ;  /* 0x0000000118187824 */ /* 0x000fc600018e0602 */
[----:B------:R1:W-:Y:S04]  /*14ad10*/  STL [R1+0x7978], R11 ;  /* 0x0079780b01007387 */ /* 0x0003e80000100800 */
[----:B------:R-:W-:Y:S01]  /*14ad20*/  STL [R1+0x796c], R24 ;  /* 0x00796c1801007387 */ /* 0x000fe20000100800 */
[----:B------:R-:W-:Y:S02]  /*14ad30*/  IMAD.MOV.U32 R4, RZ, RZ, R15 ;  /* 0x000000ffff047224 */ /* 0x000fe400078e000f */
[----:B------:R-:W-:Y:S01]  /*14ad40*/  IMAD.MOV.U32 R5, RZ, RZ, R24 ;  /* 0x000000ffff057224 */ /* 0x000fe200078e0018 */
[----:B------:R-:W3:Y:S04]  /*14ad50*/  LDL.LU R6, [R1+0x7a48] ;  /* 0x007a480001067983 */ /* 0x000ee80000300800 */
[----:B------:R-:W3:Y:S04]  /*14ad60*/  LDL.LU R15, [R1+0x7a3c] ;  /* 0x007a3c00010f7983 */ /* 0x000ee80000300800 */
[----:B------:R1:W-:Y:S02]  /*14ad70*/  LDGSTS.E [R10+0x1dd00], desc[UR30][R4.64], P2 ;  /* 0x1dd00000040a7fae */ /* 0x0003e400091a101e */
[----:B-1----:R-:W-:Y:S01]  /*14ad80*/  IMAD.MOV.U32 R4, RZ, RZ, R11 ;  /* 0x000000ffff047224 */ /* 0x002fe200078e000b */
[----:B------:R-:W-:Y:S01]  /*14ad90*/  IADD3 R7, P3, PT, R7, R138, RZ ;  /* 0x0000008a07077210 */ /* 0x000fe20007f7e0ff */
[----:B------:R-:W-:-:S04]  /*14ada0*/  IMAD.X R12, R12, 0x1, R2, P1 ;  /* 0x000000010c0c7824 */ /* 0x000fc800008e0602 */
[----:B------:R-:W-:Y:S04]  /*14adb0*/  STL [R1+0x7980], R7 ;  /* 0x0079800701007387 */ /* 0x000fe80000100800 */
[----:B------:R1:W-:Y:S01]  /*14adc0*/  STL [R1+0x7974], R12 ;  /* 0x0079740c01007387 */ /* 0x0003e20000100800 */
[----:B------:R-:W-:-:S03]  /*14add0*/  IMAD.MOV.U32 R5, RZ, RZ, R12 ;  /* 0x000000ffff057224 */ /* 0x000fc600078e000c */
[----:B------:R-:W3:Y:S04]  /*14ade0*/  LDL.LU R11, [R1+0x7a44] ;  /* 0x007a4400010b7983 */ /* 0x000ee80000300800 */
[----:B------:R1:W-:Y:S02]  /*14adf0*/  LDGSTS.E [R10+0x1de00], desc[UR30][R4.64], P2 ;  /* 0x1de00000040a7fae */ /* 0x0003e400091a101e */
[----:B-1----:R-:W-:Y:S01]  /*14ae00*/  IMAD.MOV.U32 R4, RZ, RZ, R7 ;  /* 0x000000ffff047224 */ /* 0x002fe200078e0007 */
[----:B------:R-:W-:Y:S01]  /*14ae10*/  IADD3 R14, P1, PT, R14, R138, RZ ;  /* 0x0000008a0e0e7210 */ /* 0x000fe20007f3e0ff */
[----:B------:R-:W-:-:S04]  /*14ae20*/  IMAD.X R23, R23, 0x1, R2, P3 ;  /* 0x0000000117177824 */ /* 0x000fc800018e0602 */
[----:B------:R1:W-:Y:S04]  /*14ae30*/  STL [R1+0x7a20], R14 ;  /* 0x007a200e01007387 */ /* 0x0003e80000100800 */
[----:B------:R1:W-:Y:S04]  /*14ae40*/  STL [R1+0x797c], R23 ;  /* 0x00797c1701007387 */ /* 0x0003e80000100800 */
[----:B------:R-:W3:Y:S01]  /*14ae50*/  LDL.LU R12, [R1+0x7a50] ;  /* 0x007a5000010c7983 */ /* 0x000ee20000300800 */
[----:B------:R-:W-:-:S03]  /*14ae60*/  IMAD.MOV.U32 R5, RZ, RZ, R23 ;  /* 0x000000ffff057224 */ /* 0x000fc600078e0017 */
[----:B------:R-:W3:Y:S01]  /*14ae70*/  LDL.LU R7, [R1+0x7a58] ;  /* 0x007a580001077983 */ /* 0x000ee20000300800 */
[----:B----4-:R-:W-:-:S03]  /*14ae80*/  IADD3 R20, P3, PT, R20, R138, RZ ;  /* 0x0000008a14147210 */ /* 0x010fc60007f7e0ff */
[----:B------:R4:W-:Y:S01]  /*14ae90*/  LDGSTS.E [R10+0x1df00], desc[UR30][R4.64], P2 ;  /* 0x1df00000040a7fae */ /* 0x0009e200091a101e */
[----:B------:R-:W-:-:S03]  /*14aea0*/  IMAD.X R22, R22, 0x1, R2, P1 ;  /* 0x0000000116167824 */ /* 0x000fc600008e0602 */
[----:B------:R-:W-:Y:S04]  /*14aeb0*/  STL [R1+0x7a28], R20 ;  /* 0x007a281401007387 */ /* 0x000fe80000100800 */
[----:B------:R-:W-:Y:S01]  /*14aec0*/  STL [R1+0x7a1c], R22 ;  /* 0x007a1c1601007387 */ /* 0x000fe20000100800 */
[----:B----4-:R-:W-:-:S03]  /*14aed0*/  IMAD.MOV.U32 R4, RZ, RZ, R14 ;  /* 0x000000ffff047224 */ /* 0x010fc600078e000e */
[----:B-1----:R-:W4:Y:S01]  /*14aee0*/  LDL.LU R14, [R1+0x7a4c] ;  /* 0x007a4c00010e7983 */ /* 0x002f220000300800 */
[----:B--2---:R-:W-:Y:S01]  /*14aef0*/  IMAD.X R21, R21, 0x1, R2, P3 ;  /* 0x0000000115157824 */ /* 0x004fe200018e0602 */
[-C--:B---3--:R-:W-:Y:S02]  /*14af00*/  IADD3 R18, P1, PT, R18, R138.reuse, RZ ;  /* 0x0000008a12127210 */ /* 0x088fe40007f3e0ff */
[----:B------:R-:W-:-:S03]  /*14af10*/  IADD3 R16, P2, PT, R16, R138, RZ ;  /* 0x0000008a10107210 */ /* 0x000fc60007f5e0ff */
[----:B------:R-:W-:Y:S01]  /*14af20*/  STL [R1+0x7a30], R18 ;  /* 0x007a301201007387 */ /* 0x000fe20000100800 */
[----:B------:R-:W-:-:S03]  /*14af30*/  IMAD.X R19, R19, 0x1, R2, P1 ;  /* 0x0000000113137824 */ /* 0x000fc600008e0602 */
[----:B------:R1:W-:Y:S04]  /*14af40*/  STL [R1+0x7a24], R21 ;  /* 0x007a241501007387 */ /* 0x0003e80000100800 */
[----:B------:R-:W2:Y:S04]  /*14af50*/  LDL.LU R25, [R1+0x7a60] ;  /* 0x007a600001197983 */ /* 0x000ea80000300800 */
[----:B------:R-:W-:Y:S04]  /*14af60*/  STL [R1+0x7a38], R16 ;  /* 0x007a381001007387 */ /* 0x000fe80000100800 */
[----:B------:R3:W-:Y:S04]  /*14af70*/  STL [R1+0x7a2c], R19 ;  /* 0x007a2c1301007387 */ /* 0x0007e80000100800 */
[----:B------:R-:W2:Y:S01]  /*14af80*/  LDL.LU R27, [R1+0x7a54] ;  /* 0x007a5400011b7983 */ /* 0x000ea20000300800 */
[----:B------:R-:W-:-:S05]  /*14af90*/  IMAD.MOV.U32 R5, RZ, RZ, R22 ;  /* 0x000000ffff057224 */ /* 0x000fca00078e0016 */
[----:B------:R1:W-:Y:S02]  /*14afa0*/  LDGSTS.E [R10+0x1f800], desc[UR30][R4.64], P6 ;  /* 0x1f800000040a7fae */ /* 0x0003e4000b1a101e */
[----:B-1----:R-:W-:Y:S02]  /*14afb0*/  IMAD.MOV.U32 R4, RZ, RZ, R20 ;  /* 0x000000ffff047224 */ /* 0x002fe400078e0014 */
[----:B------:R-:W-:-:S05]  /*14afc0*/  IMAD.MOV.U32 R5, RZ, RZ, R21 ;  /* 0x000000ffff057224 */ /* 0x000fca00078e0015 */
[----:B------:R1:W-:Y:S01]  /*14afd0*/  LDGSTS.E [R10+0x1f900], desc[UR30][R4.64], P6 ;  /* 0x1f900000040a7fae */ /* 0x0003e2000b1a101e */
[----:B------:R-:W-:Y:S01]  /*14afe0*/  IADD3 R13, P1, PT, R13, R138, RZ ;  /* 0x0000008a0d0d7210 */ /* 0x000fe20007f3e0ff */
[----:B------:R-:W-:-:S04]  /*14aff0*/  IMAD.X R17, R17, 0x1, R2, P2 ;  /* 0x0000000111117824 */ /* 0x000fc800010e0602 */
[----:B------:R-:W-:Y:S04]  /*14b000*/  STL [R1+0x7a40], R13 ;  /* 0x007a400d01007387 */ /* 0x000fe80000100800 */
[----:B------:R1:W-:Y:S04]  /*14b010*/  STL [R1+0x7a34], R17 ;  /* 0x007a341101007387 */ /* 0x0003e80000100800 */
[----:B------:R-:W2:Y:S01]  /*14b020*/  LDL.LU R23, [R1+0x7aa0] ;  /* 0x007aa00001177983 */ /* 0x000ea20000300800 */
[----:B------:R-:W-:-:S03]  /*14b030*/  IADD3 R6, P2, PT, R6, R138, RZ ;  /* 0x0000008a06067210 */ /* 0x000fc60007f5e0ff */
[----:B------:R-:W2:Y:S01]  /*14b040*/  LDL.LU R26, [R1+0x7a5c] ;  /* 0x007a5c00011a7983 */ /* 0x000ea20000300800 */
[----:B------:R-:W-:-:S03]  /*14b050*/  IMAD.X R15, R15, 0x1, R2, P1 ;  /* 0x000000010f0f7824 */ /* 0x000fc600008e0602 */
[----:B------:R-:W-:Y:S04]  /*14b060*/  STL [R1+0x7a48], R6 ;  /* 0x007a480601007387 */ /* 0x000fe80000100800 */
[----:B------:R3:W-:Y:S01]  /*14b070*/  STL [R1+0x7a3c], R15 ;  /* 0x007a3c0f01007387 */ /* 0x0007e20000100800 */
[----:B-1----:R-:W-:-:S03]  /*14b080*/  IMAD.MOV.U32 R4, RZ, RZ, R18 ;  /* 0x000000ffff047224 */ /* 0x002fc600078e0012 */
[----:B------:R-:W2:Y:S01]  /*14b090*/  LDL.LU R24, [R1+0x7a9c] ;  /* 0x007a9c0001187983 */ /* 0x000ea20000300800 */
[----:B------:R-:W-:-:S03]  /*14b0a0*/  IMAD.MOV.U32 R5, RZ, RZ, R19 ;  /* 0x000000ffff057224 */ /* 0x000fc600078e0013 */
[----:B------:R-:W2:Y:S04]  /*14b0b0*/  LDL.LU R21, [R1+0x7ae0] ;  /* 0x007ae00001157983 */ /* 0x000ea80000300800 */
[----:B---3--:R-:W3:Y:S04]  /*14b0c0*/  LDL.LU R19, [R1+0x7b20] ;  /* 0x007b200001137983 */ /* 0x008ee80000300800 */
[----:B------:R-:W3:Y:S04]  /*14b0d0*/  LDL.LU R22, [R1+0x7adc] ;  /* 0x007adc0001167983 */ /* 0x000ee80000300800 */
[----:B------:R1:W-:Y:S02]  /*14b0e0*/  LDGSTS.E [R10+0x1fa00], desc[UR30][R4.64], P6 ;  /* 0x1fa00000040a7fae */ /* 0x0003e4000b1a101e */
[----:B-1----:R-:W-:-:S02]  /*14b0f0*/  IMAD.MOV.U32 R4, RZ, RZ, R16 ;  /* 0x000000ffff047224 */ /* 0x002fc400078e0010 */
[----:B------:R-:W-:-:S05]  /*14b100*/  IMAD.MOV.U32 R5, RZ, RZ, R17 ;  /* 0x000000ffff057224 */ /* 0x000fca00078e0011 */
[----:B------:R1:W-:Y:S01]  /*14b110*/  LDGSTS.E [R10+0x1fb00], desc[UR30][R4.64], P6 ;  /* 0x1fb00000040a7fae */ /* 0x0003e2000b1a101e */
[----:B------:R-:W-:Y:S02]  /*14b120*/  IMAD.X R11, R11, 0x1, R2, P2 ;  /* 0x000000010b0b7824 */ /* 0x000fe400010e0602 */
[----:B-1----:R-:W-:Y:S02]  /*14b130*/  IMAD.MOV.U32 R5, RZ, RZ, R15 ;  /* 0x000000ffff057224 */ /* 0x002fe400078e000f */
[----:B------:R-:W-:-:S05]  /*14b140*/  IMAD.MOV.U32 R4, RZ, RZ, R13 ;  /* 0x000000ffff047224 */ /* 0x000fca00078e000d */
[----:B------:R1:W-:Y:S02]  /*14b150*/  LDGSTS.E [R10+0x1fc00], desc[UR30][R4.64], P6 ;  /* 0x1fc00000040a7fae */ /* 0x0003e4000b1a101e */
[----:B-1----:R-:W-:Y:S02]  /*14b160*/  IMAD.MOV.U32 R4, RZ, RZ, R6 ;  /* 0x000000ffff047224 */ /* 0x002fe400078e0006 */
[----:B------:R-:W-:-:S05]  /*14b170*/  IMAD.MOV.U32 R5, RZ, RZ, R11 ;  /* 0x000000ffff057224 */ /* 0x000fca00078e000b */
[----:B------:R1:W-:Y:S01]  /*14b180*/  LDGSTS.E [R10+0x1fd00], desc[UR30][R4.64], P6 ;  /* 0x1fd00000040a7fae */ /* 0x0003e2000b1a101e */
[----:B------:R-:W-:-:S05]  /*14b190*/  IADD3 R12, P1, PT, R12, R138, RZ ;  /* 0x0000008a0c0c7210 */ /* 0x000fca0007f3e0ff */
[----:B------:R-:W-:Y:S01]  /*14b1a0*/  STL [R1+0x7a50], R12 ;  /* 0x007a500c01007387 */ /* 0x000fe20000100800 */
[----:B------:R-:W-:-:S03]  /*14b1b0*/  IADD3 R7, P2, PT, R7, R138, RZ ;  /* 0x0000008a07077210 */ /* 0x000fc60007f5e0ff */
[----:B------:R1:W-:Y:S04]  /*14b1c0*/  STL [R1+0x7a44], R11 ;  /* 0x007a440b01007387 */ /* 0x0003e80000100800 */
[----:B------:R-:W3:Y:S04]  /*14b1d0*/  LDL.LU R17, [R1+0x7b60] ;  /* 0x007b600001117983 */ /* 0x000ee80000300800 */
[----:B------:R-:W3:Y:S04]  /*14b1e0*/  LDL.LU R20, [R1+0x7b1c] ;  /* 0x007b1c0001147983 */ /* 0x000ee80000300800 */
[----:B------:R-:W3:Y:S01]  /*14b1f0*/  LDL.LU R15, [R1+0x7ba0] ;  /* 0x007ba000010f7983 */ /* 0x000ee20000300800 */
[----:B----4-:R-:W-:-:S03]  /*14b200*/  IMAD.X R14, R14, 0x1, R2, P1 ;  /* 0x000000010e0e7824 */ /* 0x010fc600008e0602 */
[----:B------:R-:W-:Y:S04]  /*14b210*/  STL [R1+0x7a58], R7 ;  /* 0x007a580701007387 */ /* 0x000fe80000100800 */
[----:B------:R-:W4:Y:S04]  /*14b220*/  LDL.LU R18, [R1+0x7b5c] ;  /* 0x007b5c0001127983 */ /* 0x000f280000300800 */
[----:B------:R2:W-:Y:S04]  /*14b230*/  STL [R1+0x7a4c], R14 ;  /* 0x007a4c0e01007387 */ /* 0x0005e80000100800 */
[----:B------:R-:W4:Y:S04]  /*14b240*/  LDL.LU R16, [R1+0x7b9c] ;  /* 0x007b9c0001107983 */ /* 0x000f280000300800 */
[----:B------:R-:W4:Y:S01]  /*14b250*/  LDL.LU R13, [R1+0x7be0] ;  /* 0x007be000010d7983 */ /* 0x000f220000300800 */
[----:B-1----:R-:W-:-:S03]  /*14b260*/  IMAD.MOV.U32 R5, RZ, RZ, R14 ;  /* 0x000000ffff057224 */ /* 0x002fc600078e000e */
[----:B------:R-:W4:Y:S01]  /*14b270*/  LDL.LU R11, [R1+0x7c20] ;  /* 0x007c2000010b7983 */ /* 0x000f220000300800 */
[----:B------:R-:W-:-:S03]  /*14b280*/  IMAD.MOV.U32 R4, RZ, RZ, R12 ;  /* 0x000000ffff047224 */ /* 0x000fc600078e000c */
[----:B------:R-:W4:Y:S01]  /*14b290*/  LDL.LU R6, [R1+0x7c60] ;  /* 0x007c600001067983 */ /* 0x000f220000300800 */
[----:B--2---:R-:W-:-:S03]  /*14b2a0*/  IADD3 R25, P1, PT, R25, R81, RZ ;  /* 0x0000005119197210 */ /* 0x004fc60007f3e0ff */
[----:B------:R-:W2:Y:S04]  /*14b2b0*/  LDL.LU R14, [R1+0x7bdc] ;  /* 0x007bdc00010e7983 */ /* 0x000ea80000300800 */
[----:B------:R-:W-:Y:S04]  /*14b2c0*/  STL [R1+0x7a60], R25 ;  /* 0x007a601901007387 */ /* 0x000fe80000100800 */
[----:B------:R1:W-:Y:S01]  /*14b2d0*/  LDGSTS.E [R10+0x1fe00], desc[UR30][R4.64], P6 ;  /* 0x1fe00000040a7fae */ /* 0x0003e2000b1a101e */
[----:B------:R-:W-:-:S05]  /*14b2e0*/  IMAD.X R27, R27, 0x1, R2, P2 ;  /* 0x000000011b1b7824 */ /* 0x000fca00010e0602 */
[----:B------:R-:W-:Y:S04]  /*14b2f0*/  STL [R1+0x7a54], R27 ;  /* 0x007a541b01007387 */ /* 0x000fe80000100800 */
[----:B------:R-:W2:Y:S01]  /*14b300*/  LDL.LU R12, [R1+0x7c1c] ;  /* 0x007c1c00010c7983 */ /* 0x000ea20000300800 */
[----:B-1----:R-:W-:-:S03]  /*14b310*/  IMAD.MOV.U32 R4, RZ, RZ, R7 ;  /* 0x000000ffff047224 */ /* 0x002fc600078e0007 */
[----:B------:R-:W2:Y:S01]  /*14b320*/  LDL.LU R7, [R1+0x7c5c] ;  /* 0x007c5c0001077983 */ /* 0x000ea20000300800 */
[----:B------:R-:W-:-:S05]  /*14b330*/  IMAD.MOV.U32 R5, RZ, RZ, R27 ;  /* 0x000000ffff057224 */ /* 0x000fca00078e001b */
[----:B------:R1:W-:Y:S04]  /*14b340*/  LDGSTS.E [R10+0x1ff00], desc[UR30][R4.64], P6 ;  /* 0x1ff00000040a7fae */ /* 0x0003e8000b1a101e */
[----:B------:R-:W0:Y:S01]  /*14b350*/  LDGDEPBAR ;  /* 0x00000000000079af */ /* 0x000e220000000000 */
[----:B-1----:R-:W-:Y:S01]  /*14b360*/  IMAD.MOV.U32 R4, RZ, RZ, R25 ;  /* 0x000000ffff047224 */ /* 0x002fe200078e0019 */
[----:B------:R-:W-:Y:S01]  /*14b370*/  IADD3 R23, P2, PT, R23, R81, RZ ;  /* 0x0000005117177210 */ /* 0x000fe20007f5e0ff */
[----:B------:R-:W-:-:S04]  /*14b380*/  IMAD.X R26, R26, 0x1, R3, P1 ;  /* 0x000000011a1a7824 */ /* 0x000fc800008e0603 */
[----:B------:R-:W-:-:S05]  /*14b390*/  IMAD.MOV.U32 R5, RZ, RZ, R26 ;  /* 0x000000ffff057224 */ /* 0x000fca00078e001a */
[----:B------:R1:W-:Y:S01]  /*14b3a0*/  LDGSTS.E [R137+0x40000], desc[UR30][R4.64], P0 ;  /* 0x4000000004897fae */ /* 0x0003e200081a101e */
[----:B------:R-:W-:Y:S01]  /*14b3b0*/  IMAD.X R24, R24, 0x1, R3, P2 ;  /* 0x0000000118187824 */ /* 0x000fe200010e0603 */
[-C--:B------:R-:W-:Y:S01]  /*14b3c0*/  IADD3 R21, P1, PT, R21, R81.reuse, RZ ;  /* 0x0000005115157210 */ /* 0x080fe20007f3e0ff */
[----:B-1----:R-:W-:Y:S02]  /*14b3d0*/  IMAD.MOV.U32 R4, RZ, RZ, R23 ;  /* 0x000000ffff047224 */ /* 0x002fe400078e0017 */
[----:B------:R-:W-:Y:S01]  /*14b3e0*/  IMAD.MOV.U32 R5, RZ, RZ, R24 ;  /* 0x000000ffff057224 */ /* 0x000fe200078e0018 */
[----:B---3--:R-:W-:Y:S01]  /*14b3f0*/  IADD3 R19, P2, PT, R19, R81, RZ ;  /* 0x0000005113137210 */ /* 0x008fe20007f5e0ff */
[----:B------:R-:W-:-:S03]  /*14b400*/  IMAD.X R22, R22, 0x1, R3, P1 ;  /* 0x0000000116167824 */ /* 0x000fc600008e0603 */
[----:B------:R1:W-:Y:S02]  /*14b410*/  LDGSTS.E [R137+0x40800], desc[UR30][R4.64], P0 ;  /* 0x4080000004897fae */ /* 0x0003e400081a101e */
[----:B-1----:R-:W-:Y:S02]  /*14b420*/  IMAD.MOV.U32 R4, RZ, RZ, R21 ;  /* 0x000000ffff047224 */ /* 0x002fe400078e0015 */
[----:B------:R-:W-:-:S05]  /*14b430*/  IMAD.MOV.U32 R5, RZ, RZ, R22 ;  /* 0x000000ffff057224 */ /* 0x000fca00078e0016 */
[----:B------:R1:W-:Y:S02]  /*14b440*/  LDGSTS.E [R137+0x41000], desc[UR30][R4.64], P0 ;  /* 0x4100000004897fae */ /* 0x0003e400081a101e */
[----:B-1----:R-:W-:Y:S02]  /*14b450*/  IMAD.MOV.U32 R4, RZ, RZ, R19 ;  /* 0x000000ffff047224 */ /* 0x002fe400078e0013 */
[----:B------:R-:W-:Y:S04]  /*14b460*/  STL [R1+0x7aa0], R23 ;  /* 0x007aa01701007387 */ /* 0x000fe80000100800 */
[----:B------:R-:W-:Y:S04]  /*14b470*/  STL [R1+0x7a5c], R26 ;  /* 0x007a5c1a01007387 */ /* 0x000fe80000100800 */
[----:B------:R-:W-:Y:S04]  /*14b480*/  STL [R1+0x7ae0], R21 ;  /* 0x007ae01501007387 */ /* 0x000fe80000100800 */
[----:B------:R-:W-:Y:S04]  /*14b490*/  STL [R1+0x7a9c], R24 ;  /* 0x007a9c1801007387 */ /* 0x000fe80000100800 */
[----:B------:R-:W-:Y:S04]  /*14b4a0*/  STL [R1+0x7b20], R19 ;  /* 0x007b201301007387 */ /* 0x000fe80000100800 */
[----:B------:R-:W-:Y:S01]  /*14b4b0*/  STL [R1+0x7adc], R22 ;  /* 0x007adc1601007387 */ /* 0x000fe20000100800 */
[----:B------:R-:W-:Y:S01]  /*14b4c0*/  IADD3 R17, P1, PT, R17, R81, RZ ;  /* 0x0000005111117210 */ /* 0x000fe20007f3e0ff */
[----:B------:R-:W-:-:S04]  /*14b4d0*/  IMAD.X R20, R20, 0x1, R3, P2 ;  /* 0x0000000114147824 */ /* 0x000fc800010e0603 */
[----:B------:R-:W-:Y:S01]  /*14b4e0*/  IMAD.MOV.U32 R5, RZ, RZ, R20 ;  /* 0x000000ffff057224 */ /* 0x000fe200078e0014 */
[----:B------:R-:W-:-:S04]  /*14b4f0*/  IADD3 R15, P2, PT, R15, R81, RZ ;  /* 0x000000510f0f7210 */ /* 0x000fc80007f5e0ff */
[----:B------:R1:W-:Y:S01]  /*14b500*/  LDGSTS.E [R137+0x41800], desc[UR30][R4.64], P0 ;  /* 0x4180000004897fae */ /* 0x0003e200081a101e */
[----:B----4-:R-:W-:Y:S02]  /*14b510*/  IMAD.X R18, R18, 0x1, R3, P1 ;  /* 0x0000000112127824 */ /* 0x010fe400008e0603 */
[----:B-1----:R-:W-:Y:S02]  /*14b520*/  IMAD.MOV.U32 R4, RZ, RZ, R17 ;  /* 0x000000ffff047224 */ /* 0x002fe400078e0011 */
[----:B------:R-:W-:Y:S01]  /*14b530*/  IMAD.MOV.U32 R5, RZ, RZ, R18 ;  /* 0x000000ffff057224 */ /* 0x000fe200078e0012 */
[----:B------:R-:W-:Y:S01]  /*14b540*/  IADD3 R13, P1, PT, R13, R81, RZ ;  /* 0x000000510d0d7210 */ /* 0x000fe20007f3e0ff */
[----:B------:R-:W-:-:S03]  /*14b550*/  IMAD.X R16, R16, 0x1, R3, P2 ;  /* 0x0000000110107824 */ /* 0x000fc600010e0603 */
[----:B------:R1:W-:Y:S01]  /*14b560*/  LDGSTS.E [R137+0x42000], desc[UR30][R4.64], P0 ;  /* 0x4200000004897fae */ /* 0x0003e200081a101e */
[----:B------:R-:W-:-:S03]  /*14b570*/  IADD3 R11, P3, PT, R11, R81, RZ ;  /* 0x000000510b0b7210 */ /* 0x000fc60007f7e0ff */
[----:B------:R-:W-:Y:S01]  /*14b580*/  STL [R1+0x7b60], R17 ;  /* 0x007b601101007387 */ /* 0x000fe20000100800 */
[----:B--2---:R-:W-:Y:S02]  /*14b590*/  IMAD.X R14, R14, 0x1, R3, P1 ;  /* 0x000000010e0e7824 */ /* 0x004fe400008e0603 */
[----:B-1----:R-:W-:Y:S02]  /*14b5a0*/  IMAD.MOV.U32 R4, RZ, RZ, R15 ;  /* 0x000000ffff047224 */ /* 0x002fe400078e000f */
[----:B------:R-:W-:Y:S01]  /*14b5b0*/  IMAD.MOV.U32 R5, RZ, RZ, R16 ;  /* 0x000000ffff057224 */ /* 0x000fe200078e0010 */
[----:B------:R-:W-:Y:S01]  /*14b5c0*/  IADD3 R6, P2, PT, R6, R81, RZ ;  /* 0x0000005106067210 */ /* 0x000fe20007f5e0ff */
[----:B------:R-:W-:Y:S04]  /*14b5d0*/  STL [R1+0x7b1c], R20 ;  /* 0x007b1c1401007387 */ /* 0x000fe80000100800 */
[----:B------:R1:W-:Y:S04]  /*14b5e0*/  LDGSTS.E [R137+0x42800], desc[UR30][R4.64], P0 ;  /* 0x4280000004897fae */ /* 0x0003e800081a101e */
[----:B------:R-:W-:Y:S01]  /*14b5f0*/  STL [R1+0x7ba0], R15 ;  /* 0x007ba00f01007387 */ /* 0x000fe20000100800 */
[----:B------:R-:W-:-:S03]  /*14b600*/  IMAD.X R12, R12, 0x1, R3, P3 ;  /* 0x000000010c0c7824 */ /* 0x000fc600018e0603 */
[----:B------:R-:W-:Y:S01]  /*14b610*/  STL [R1+0x7b5c], R18 ;  /* 0x007b5c1201007387 */ /* 0x000fe20000100800 */
[----:B-1----:R-:W-:Y:S02]  /*14b620*/  IMAD.MOV.U32 R4, RZ, RZ, R13 ;  /* 0x000000ffff047224 */ /* 0x002fe400078e000d */
[----:B------:R-:W-:Y:S01]  /*14b630*/  IMAD.MOV.U32 R5, RZ, RZ, R14 ;  /* 0x000000ffff057224 */ /* 0x000fe200078e000e */
[----:B------:R1:W-:Y:S01]  /*14b640*/  STL [R1+0x7be0], R13 ;  /* 0x007be00d01007387 */ /* 0x0003e20000100800 */
[----:B------:R-:W-:-:S03]  /*14b650*/  IMAD.X R7, R7, 0x1, R3, P2 ;  /* 0x0000000107077824 */ /* 0x000fc600010e0603 */
[----:B------:R-:W-:Y:S04]  /*14b660*/  STL [R1+0x7b9c], R16 ;  /* 0x007b9c1001007387 */ /* 0x000fe80000100800 */
[----:B------:R2:W-:Y:S04]  /*14b670*/  LDGSTS.E [R137+0x43000], desc[UR30][R4.64], P0 ;  /* 0x4300000004897fae */ /* 0x0005e800081a101e */
[----:B------:R-:W-:Y:S04]  /*14b680*/  STL [R1+0x7c20], R11 ;  /* 0x007c200b01007387 */ /* 0x000fe80000100800 */
[----:B------:R-:W-:Y:S01]  /*14b690*/  STL [R1+0x7c60], R6 ;  /* 0x007c600601007387 */ /* 0x000fe20000100800 */
[----:B--2---:R-:W-:-:S02]  /*14b6a0*/  IMAD.MOV.U32 R4, RZ, RZ, R11 ;  /* 0x000000ffff047224 */ /* 0x004fc400078e000b */
[----:B------:R-:W-:Y:S01]  /*14b6b0*/  IMAD.MOV.U32 R5, RZ, RZ, R12 ;  /* 0x000000ffff057224 */ /* 0x000fe200078e000c */
[----:B------:R-:W-:Y:S04]  /*14b6c0*/  STL [R1+0x7bdc], R14 ;  /* 0x007bdc0e01007387 */ /* 0x000fe80000100800 */
[----:B------:R2:W-:Y:S04]  /*14b6d0*/  STL [R1+0x7c1c], R12 ;  /* 0x007c1c0c01007387 */ /* 0x0005e80000100800 */
[----:B------:R3:W-:Y:S04]  /*14b6e0*/  STL [R1+0x7c5c], R7 ;  /* 0x007c5c0701007387 */ /* 0x0007e80000100800 */
[----:B------:R4:W-:Y:S04]  /*14b6f0*/  LDGSTS.E [R137+0x43800], desc[UR30][R4.64], P0 ;  /* 0x4380000004897fae */ /* 0x0009e800081a101e */
[----:B-1----:R-:W3:Y:S04]  /*14b700*/  LDL.LU R13, [R1+0x7a78] ;  /* 0x007a7800010d7983 */ /* 0x002ee80000300800 */
[----:B--2---:R-:W2:Y:S01]  /*14b710*/  LDL.LU R12, [R1+0x7a74] ;  /* 0x007a7400010c7983 */ /* 0x004ea20000300800 */
[----:B----4-:R-:W-:-:S02]  /*14b720*/  IMAD.MOV.U32 R5, RZ, RZ, R7 ;  /* 0x000000ffff057224 */ /* 0x010fc400078e0007 */
[----:B------:R-:W-:Y:S01]  /*14b730*/  IMAD.MOV.U32 R4, RZ, RZ, R6 ;  /* 0x000000ffff047224 */ /* 0x000fe200078e0006 */
[----:B---3--:R-:W3:Y:S04]  /*14b740*/  LDL.LU R7, [R1+0x7ab8] ;  /* 0x007ab80001077983 */ /* 0x008ee80000300800 */
        /* <DEDUP_REMOVED lines=64> */
[----:B------:R-:W-:-:S02]  /*14bb50*/  IADD3 R13, P1, PT, R13, R81, RZ ;  /* 0x000000510d0d7210 */ /* 0x000fc40007f3e0ff */
[----:B----4-:R-:W-:-:S05]  /*14bb60*/  IADD3 R6, P5, PT, R6, R81, RZ ;  /* 0x0000005106067210 */ /* 0x010fca0007fbe0ff */
[----:B------:R-:W-:Y:S01]  /*14bb70*/  STL [R1+0x7a68], R6 ;  /* 0x007a680601007387 */ /* 0x000fe20000100800 */
[----:B--2---:R-:W-:-:S03]  /*14bb80*/  IMAD.X R11, R11, 0x1, R3, P5 ;  /* 0x000000010b0b7824 */ /* 0x004fc600028e0603 */
[----:B------:R-:W-:Y:S01]  /*14bb90*/  STL [R1+0x7a78], R13 ;  /* 0x007a780d01007387 */ /* 0x000fe20000100800 */
[----:B---3--:R-:W-:-:S05]  /*14bba0*/  IADD3 R62, P6, PT, R62, R81, RZ ;  /* 0x000000513e3e7210 */ /* 0x008fca0007fde0ff */
[----:B------:R-:W-:Y:S01]  /*14bbb0*/  STL [R1+0x7a70], R62 ;  /* 0x007a703e01007387 */ /* 0x000fe20000100800 */
[----:B------:R-:W-:-:S05]  /*14bbc0*/  IADD3 R132, P2, PT, R132, R81, RZ ;  /* 0x0000005184847210 */ /* 0x000fca0007f5e0ff */
[----:B------:R-:W-:Y:S01]  /*14bbd0*/  STL [R1+0x7a80], R132 ;  /* 0x007a808401007387 */ /* 0x000fe20000100800 */
[----:B------:R-:W-:-:S05]  /*14bbe0*/  IADD3 R116, P3, PT, R116, R81, RZ ;  /* 0x0000005174747210 */ /* 0x000fca0007f7e0ff */
[----:B------:R-:W-:Y:S04]  /*14bbf0*/  STL [R1+0x7a88], R116 ;  /* 0x007a887401007387 */ /* 0x000fe80000100800 */
[----:B------:R-:W-:Y:S01]  /*14bc00*/  STL [R1+0x7a64], R11 ;  /* 0x007a640b01007387 */ /* 0x000fe20000100800 */
[----:B------:R-:W-:-:S05]  /*14bc10*/  IADD3 R100, P4, PT, R100, R81, RZ ;  /* 0x0000005164647210 */ /* 0x000fca0007f9e0ff */
[----:B------:R-:W-:Y:S04]  /*14bc20*/  STL [R1+0x7a90], R100 ;  /* 0x007a906401007387 */ /* 0x000fe80000100800 */
[----:B------:R-:W1:Y:S04]  /*14bc30*/  LDL.LU R5, [R1+0x7ab4] ;  /* 0x007ab40001057983 */ /* 0x000e680000300800 */
[----:B------:R-:W2:Y:S01]  /*14bc40*/  LDL.LU R46, [R1+0x7aa4] ;  /* 0x007aa400012e7983 */ /* 0x000ea20000300800 */
[--C-:B------:R-:W-:Y:S02]  /*14bc50*/  IMAD.X R45, R45, 0x1, R3.reuse, P6 ;  /* 0x000000012d2d7824 */ /* 0x100fe400030e0603 */
[--C-:B------:R-:W-:Y:S01]  /*14bc60*/  IMAD.X R12, R12, 0x1, R3.reuse, P1 ;  /* 0x000000010c0c7824 */ /* 0x100fe200008e0603 */
[-C--:B------:R-:W-:Y:S01]  /*14bc70*/  IADD3 R42, P6, PT, R42, R81.reuse, RZ ;  /* 0x000000512a2a7210 */ /* 0x080fe20007fde0ff */
[----:B------:R-:W-:Y:S01]  /*14bc80*/  IMAD.X R133, R133, 0x1, R3, P2 ;  /* 0x0000000185857824 */ /* 0x000fe200010e0603 */
[----:B------:R-:W-:Y:S01]  /*14bc90*/  STL [R1+0x7a6c], R45 ;  /* 0x007a6c2d01007387 */ /* 0x000fe20000100800 */
[----:B------:R-:W-:-:S03]  /*14bca0*/  IADD3 R7, P2, PT, R7, R81, RZ ;  /* 0x0000005107077210 */ /* 0x000fc60007f5e0ff */
[----:B------:R-:W-:Y:S01]  /*14bcb0*/  STL [R1+0x7a74], R12 ;  /* 0x007a740c01007387 */ /* 0x000fe20000100800 */
[-C--:B------:R-:W-:Y:S02]  /*14bcc0*/  IADD3 R52, P1, PT, R52, R81.reuse, RZ ;  /* 0x0000005134347210 */ /* 0x080fe40007f3e0ff */
[----:B------:R-:W-:-:S05]  /*14bcd0*/  IADD3 R83, P5, PT, R83, R81, RZ ;  /* 0x0000005153537210 */ /* 0x000fca0007fbe0ff */
[----:B------:R-:W-:Y:S04]  /*14bce0*/  STL [R1+0x7a98], R83 ;  /* 0x007a985301007387 */ /* 0x000fe80000100800 */
[----:B------:R-:W-:Y:S04]  /*14bcf0*/  STL [R1+0x7aa8], R42 ;  /* 0x007aa82a01007387 */ /* 0x000fe80000100800 */
[----:B------:R-:W3:Y:S04]  /*14bd00*/  LDL.LU R4, [R1+0x7af8] ;  /* 0x007af80001047983 */ /* 0x000ee80000300800 */
[----:B------:R-:W4:Y:S04]  /*14bd10*/  LDL.LU R47, [R1+0x7ae8] ;  /* 0x007ae800012f7983 */ /* 0x000f280000300800 */
[----:B------:R-:W4:Y:S04]  /*14bd20*/  LDL.LU R43, [R1+0x7af0] ;  /* 0x007af000012b7983 */ /* 0x000f280000300800 */
[----:B------:R-:W-:Y:S04]  /*14bd30*/  STL [R1+0x7ab8], R7 ;  /* 0x007ab80701007387 */ /* 0x000fe80000100800 */
[----:B------:R-:W-:Y:S04]  /*14bd40*/  STL [R1+0x7ab0], R52 ;  /* 0x007ab03401007387 */ /* 0x000fe80000100800 */
[----:B------:R-:W4:Y:S01]  /*14bd50*/  LDL.LU R58, [R1+0x7aac] ;  /* 0x007aac00013a7983 */ /* 0x000f220000300800 */
[--C-:B------:R-:W-:Y:S01]  /*14bd60*/  IMAD.X R117, R117, 0x1, R3.reuse, P3 ;  /* 0x0000000175757824 */ /* 0x100fe200018e0603 */
[-C--:B------:R-:W-:Y:S01]  /*14bd70*/  IADD3 R130, P3, PT, R130, R81.reuse, RZ ;  /* 0x0000005182827210 */ /* 0x080fe20007f7e0ff */
[--C-:B------:R-:W-:Y:S01]  /*14bd80*/  IMAD.X R101, R101, 0x1, R3.reuse, P4 ;  /* 0x0000000165657824 */ /* 0x100fe200020e0603 */
[-C--:B------:R-:W-:Y:S01]  /*14bd90*/  IADD3 R114, P4, PT, R114, R81.reuse, RZ ;  /* 0x0000005172727210 */ /* 0x080fe20007f9e0ff */
[----:B------:R-:W-:Y:S01]  /*14bda0*/  STL [R1+0x7a7c], R133 ;  /* 0x007a7c8501007387 */ /* 0x000fe20000100800 */
[----:B------:R-:W-:Y:S01]  /*14bdb0*/  IMAD.X R84, R84, 0x1, R3, P5 ;  /* 0x0000000154547824 */ /* 0x000fe200028e0603 */
[----:B------:R-:W-:-:S02]  /*14bdc0*/  IADD3 R98, P5, PT, R98, R81, RZ ;  /* 0x0000005162627210 */ /* 0x000fc40007fbe0ff */
[----:B------:R-:W-:Y:S04]  /*14bdd0*/  STL [R1+0x7a84], R117 ;  /* 0x007a847501007387 */ /* 0x000fe80000100800 */
[----:B------:R-:W-:Y:S04]  /*14bde0*/  STL [R1+0x7ac0], R130 ;  /* 0x007ac08201007387 */ /* 0x000fe80000100800 */
[----:B------:R-:W-:Y:S04]  /*14bdf0*/  STL [R1+0x7a8c], R101 ;  /* 0x007a8c6501007387 */ /* 0x000fe80000100800 */
[----:B------:R-:W-:Y:S04]  /*14be00*/  STL [R1+0x7ac8], R114 ;  /* 0x007ac87201007387 */ /* 0x000fe80000100800 */
[----:B------:R-:W-:Y:S04]  /*14be10*/  STL [R1+0x7a94], R84 ;  /* 0x007a945401007387 */ /* 0x000fe80000100800 */
[----:B------:R-:W-:Y:S01]  /*14be20*/  STL [R1+0x7ad0], R98 ;  /* 0x007ad06201007387 */ /* 0x000fe20000100800 */
[----:B-1----:R-:W-:-:S02]  /*14be30*/  IMAD.X R5, R5, 0x1, R3, P2 ;  /* 0x0000000105057824 */ /* 0x002fc400010e0603 */
[----:B--2---:R-:W-:-:S05]  /*14be40*/  IMAD.X R46, R46, 0x1, R3, P6 ;  /* 0x000000012e2e7824 */ /* 0x004fca00030e0603 */
[----:B------:R-:W-:Y:S04]  /*14be50*/  STL [R1+0x7aa4], R46 ;  /* 0x007aa42e01007387 */ /* 0x000fe80000100800 */
[----:B------:R1:W-:Y:S04]  /*14be60*/  STL [R1+0x7ab4], R5 ;  /* 0x007ab40501007387 */ /* 0x0003e80000100800 */
[----:B-1----:R-:W2:Y:S04]  /*14be70*/  LDL.LU R5, [R1+0x7af4] ;  /* 0x007af40001057983 */ /* 0x002ea80000300800 */
[----:B------:R-:W2:Y:S01]  /*14be80*/  LDL.LU R50, [R1+0x7ae4] ;  /* 0x007ae40001327983 */ /* 0x000ea20000300800 */
[----:B------:R-:W-:Y:S01]  /*14be90*/  IADD3 R80, P6, PT, R80, R81, RZ ;  /* 0x0000005150507210 */ /* 0x000fe20007fde0ff */
[----:B------:R-:W-:-:S04]  /*14bea0*/  IMAD.X R131, R131, 0x1, R3, P3 ;  /* 0x0000000183837824 */ /* 0x000fc800018e0603 */
[----:B------:R-:W-:Y:S01]  /*14beb0*/  STL [R1+0x7ad8], R80 ;  /* 0x007ad85001007387 */ /* 0x000fe20000100800 */
[-C--:B---3--:R-:W-:Y:S01]  /*14bec0*/  IADD3 R4, P3, PT, R4, R81.reuse, RZ ;  /* 0x0000005104047210 */ /* 0x088fe20007f7e0ff */
[----:B----4-:R-:W-:Y:S01]  /*14bed0*/  IMAD.X R58, R58, 0x1, R3, P1 ;  /* 0x000000013a3a7824 */ /* 0x010fe200008e0603 */
[----:B------:R-:W-:-:S04]  /*14bee0*/  IADD3 R47, P1, PT, R47, R81, RZ ;  /* 0x000000512f2f7210 */ /* 0x000fc80007f3e0ff */
[----:B------:R-:W-:Y:S04]  /*14bef0*/  STL [R1+0x7aac], R58 ;  /* 0x007aac3a01007387 */ /* 0x000fe80000100800 */
[----:B------:R-:W-:Y:S04]  /*14bf00*/  STL [R1+0x7ae8], R47 ;  /* 0x007ae82f01007387 */ /* 0x000fe80000100800 */
[----:B------:R1:W-:Y:S04]  /*14bf10*/  STL [R1+0x7af8], R4 ;  /* 0x007af80401007387 */ /* 0x0003e80000100800 */
[----:B-1----:R-:W3:Y:S04]  /*14bf20*/  LDL.LU R4, [R1+0x7b38] ;  /* 0x007b380001047983 */ /* 0x002ee80000300800 */
[----:B------:R-:W4:Y:S04]  /*14bf30*/  LDL.LU R51, [R1+0x7b28] ;  /* 0x007b280001337983 */ /* 0x000f280000300800 */
[----:B------:R-:W4:Y:S01]  /*14bf40*/  LDL.LU R31, [R1+0x7aec] ;  /* 0x007aec00011f7983 */ /* 0x000f220000300800 */
[-C--:B------:R-:W-:Y:S01]  /*14bf50*/  IADD3 R43, P2, PT, R43, R81.reuse, RZ ;  /* 0x000000512b2b7210 */ /* 0x080fe20007f5e0ff */
[--C-:B------:R-:W-:Y:S01]  /*14bf60*/  IMAD.X R115, R115, 0x1, R3.reuse, P4 ;  /* 0x0000000173737824 */ /* 0x100fe200020e0603 */
[-C--:B------:R-:W-:Y:S01]  /*14bf70*/  IADD3 R128, P4, PT, R128, R81.reuse, RZ ;  /* 0x0000005180807210 */ /* 0x080fe20007f9e0ff */
[----:B------:R-:W4:Y:S01]  /*14bf80*/  LDL.LU R30, [R1+0x7b30] ;  /* 0x007b3000011e7983 */ /* 0x000f220000300800 */
[--C-:B------:R-:W-:Y:S01]  /*14bf90*/  IMAD.X R99, R99, 0x1, R3.reuse, P5 ;  /* 0x0000000163637824 */ /* 0x100fe200028e0603 */
[-C--:B------:R-:W-:Y:S01]  /*14bfa0*/  IADD3 R112, P5, PT, R112, R81.reuse, RZ ;  /* 0x0000005170707210 */ /* 0x080fe20007fbe0ff */
[----:B------:R-:W-:Y:S01]  /*14bfb0*/  IMAD.X R82, R82, 0x1, R3, P6 ;  /* 0x0000000152527824 */ /* 0x000fe200030e0603 */
[----:B------:R-:W-:Y:S01]  /*14bfc0*/  STL [R1+0x7af0], R43 ;  /* 0x007af02b01007387 */ /* 0x000fe20000100800 */
[----:B------:R-:W-:-:S03]  /*14bfd0*/  IADD3 R96, P6, PT, R96, R81, RZ ;  /* 0x0000005160607210 */ /* 0x000fc60007fde0ff */
[----:B------:R-:W-:Y:S04]  /*14bfe0*/  STL [R1+0x7abc], R131 ;  /* 0x007abc8301007387 */ /* 0x000fe80000100800 */
[----:B------:R-:W-:Y:S04]  /*14bff0*/  STL [R1+0x7ac4], R115 ;  /* 0x007ac47301007387 */ /* 0x000fe80000100800 */
[----:B------:R-:W-:Y:S04]  /*14c000*/  STL [R1+0x7b00], R128 ;  /* 0x007b008001007387 */ /* 0x000fe80000100800 */
[----:B------:R-:W-:Y:S04]  /*14c010*/  STL [R1+0x7acc], R99 ;  /* 0x007acc6301007387 */ /* 0x000fe80000100800 */
[----:B------:R-:W-:Y:S04]  /*14c020*/  STL [R1+0x7b08], R112 ;  /* 0x007b087001007387 */ /* 0x000fe80000100800 */
[----:B------:R-:W-:Y:S04]  /*14c030*/  STL [R1+0x7ad4], R82 ;  /* 0x007ad45201007387 */ /* 0x000fe80000100800 */
[----:B------:R-:W-:Y:S01]  /*14c040*/  STL [R1+0x7b10], R96 ;  /* 0x007b106001007387 */ /* 0x000fe20000100800 */
[----:B--2---:R-:W-:-:S05]  /*14c050*/  IMAD.X R50, R50, 0x1, R3, P1 ;  /* 0x0000000132327824 */ /* 0x004fca00008e0603 */
[----:B------:R-:W-:Y:S04]  /*14c060*/  STL [R1+0x7ae4], R50 ;  /* 0x007ae43201007387 */ /* 0x000fe80000100800 */
[----:B------:R-:W2:Y:S04]  /*14c070*/  LDL.LU R7, [R1+0x7b34] ;  /* 0x007b340001077983 */ /* 0x000ea80000300800 */
[----:B------:R-:W2:Y:S01]  /*14c080*/  LDL.LU R48, [R1+0x7b24] ;  /* 0x007b240001307983 */ /* 0x000ea20000300800 */
[----:B------:R-:W-:Y:S01]  /*14c090*/  IADD3 R78, P1, PT, R78, R81, RZ ;  /* 0x000000514e4e7210 */ /* 0x000fe20007f3e0ff */
[----:B------:R-:W-:-:S02]  /*14c0a0*/  IMAD.X R5, R5, 0x1, R3, P3 ;  /* 0x0000000105057824 */ /* 0x000fc400018e0603 */
[--C-:B------:R-:W-:Y:S02]  /*14c0b0*/  IMAD.X R129, R129, 0x1, R3.reuse, P4 ;  /* 0x0000000181817824 */ /* 0x100fe400020e0603 */
[----:B------:R-:W-:Y:S04]  /*14c0c0*/  STL [R1+0x7b18], R78 ;  /* 0x007b184e01007387 */ /* 0x000fe80000100800 */
[----:B------:R1:W-:Y:S01]  /*14c0d0*/  STL [R1+0x7af4], R5 ;  /* 0x007af40501007387 */ /* 0x0003e20000100800 */
[--C-:B------:R-:W-:Y:S01]  /*14c0e0*/  IMAD.X R113, R113, 0x1, R3.reuse, P5 ;  /* 0x0000000171717824 */ /* 0x100fe200028e0603 */
[-C--:B------:R-:W-:Y:S01]  /*14c0f0*/  IADD3 R126, P5, PT, R126, R81.reuse, RZ ;  /* 0x000000517e7e7210 */ /* 0x080fe20007fbe0ff */
[--C-:B------:R-:W-:Y:S01]  /*14c100*/  IMAD.X R97, R97, 0x1, R3.reuse, P6 ;  /* 0x0000000161617824 */ /* 0x100fe200030e0603 */
[-C--:B------:R-:W-:Y:S01]  /*14c110*/  IADD3 R110, P6, PT, R110, R81.reuse, RZ ;  /* 0x000000516e6e7210 */ /* 0x080fe20007fde0ff */
[----:B------:R-:W-:Y:S01]  /*14c120*/  IMAD.X R79, R79, 0x1, R3, P1 ;  /* 0x000000014f4f7824 */ /* 0x000fe200008e0603 */
[----:B------:R-:W-:-:S02]  /*14c130*/  IADD3 R94, P1, PT, R94, R81, RZ ;  /* 0x000000515e5e7210 */ /* 0x000fc40007f3e0ff */
[-C--:B---3--:R-:W-:Y:S01]  /*14c140*/  IADD3 R4, P4, PT, R4, R81.reuse, RZ ;  /* 0x0000005104047210 */ /* 0x088fe20007f9e0ff */
[----:B----4-:R-:W-:Y:S01]  /*14c150*/  IMAD.X R31, R31, 0x1, R3, P2 ;  /* 0x000000011f1f7824 */ /* 0x010fe200010e0603 */
[----:B------:R-:W-:-:S05]  /*14c160*/  IADD3 R51, P2, PT, R51, R81, RZ ;  /* 0x0000005133337210 */ /* 0x000fca0007f5e0ff */
[----:B------:R-:W-:Y:S04]  /*14c170*/  STL [R1+0x7b28], R51 ;  /* 0x007b283301007387 */ /* 0x000fe80000100800 */
[----:B------:R-:W-:Y:S04]  /*14c180*/  STL [R1+0x7aec], R31 ;  /* 0x007aec1f01007387 */ /* 0x000fe80000100800 */
[----:B-1----:R-:W3:Y:S04]  /*14c190*/  LDL.LU R5, [R1+0x7b78] ;  /* 0x007b780001057983 */ /* 0x002ee80000300800 */
[----:B------:R1:W-:Y:S04]  /*14c1a0*/  STL [R1+0x7b38], R4 ;  /* 0x007b380401007387 */ /* 0x0003e80000100800 */
[----:B-1----:R-:W4:Y:S04]  /*14c1b0*/  LDL.LU R4, [R1+0x7b70] ;  /* 0x007b700001047983 */ /* 0x002f280000300800 */
[----:B------:R-:W4:Y:S04]  /*14c1c0*/  LDL.LU R49, [R1+0x7b68] ;  /* 0x007b680001317983 */ /* 0x000f280000300800 */
[----:B------:R-:W4:Y:S01]  /*14c1d0*/  LDL.LU R29, [R1+0x7b2c] ;  /* 0x007b2c00011d7983 */ /* 0x000f220000300800 */
[----:B------:R-:W-:-:S05]  /*14c1e0*/  IADD3 R30, P3, PT, R30, R81, RZ ;  /* 0x000000511e1e7210 */ /* 0x000fca0007f7e0ff */
[----:B------:R-:W-:Y:S04]  /*14c1f0*/  STL [R1+0x7b30], R30 ;  /* 0x007b301e01007387 */ /* 0x000fe80000100800 */
        /* <DEDUP_REMOVED lines=11> */
[--C-:B------:R-:W-:Y:S01]  /*14c2b0*/  IMAD.X R7, R7, 0x1, R3.reuse, P4 ;  /* 0x0000000107077824 */ /* 0x100fe200020e0603 */
[----:B------:R-:W-:Y:S01]  /*14c2c0*/  IADD3 R76, P2, PT, R76, R81, RZ ;  /* 0x000000514c4c7210 */ /* 0x000fe20007f5e0ff */
[----:B------:R-:W-:-:S02]  /*14c2d0*/  IMAD.X R127, R127, 0x1, R3, P5 ;  /* 0x000000017f7f7824 */ /* 0x000fc400028e0603 */
[--C-:B------:R-:W-:Y:S01]  /*14c2e0*/  IMAD.X R111, R111, 0x1, R3.reuse, P6 ;  /* 0x000000016f6f7824 */ /* 0x100fe200030e0603 */
[-C--:B------:R-:W-:Y:S01]  /*14c2f0*/  IADD3 R124, P6, PT, R124, R81.reuse, RZ ;  /* 0x000000517c7c7210 */ /* 0x080fe20007fde0ff */
[--C-:B------:R-:W-:Y:S01]  /*14c300*/  IMAD.X R95, R95, 0x1, R3.reuse, P1 ;  /* 0x000000015f5f7824 */ /* 0x100fe200008e0603 */
[-C--:B------:R-:W-:Y:S01]  /*14c310*/  IADD3 R108, P1, PT, R108, R81.reuse, RZ ;  /* 0x000000516c6c7210 */ /* 0x080fe20007f3e0ff */
[--C-:B------:R-:W-:Y:S01]  /*14c320*/  IMAD.X R77, R77, 0x1, R3.reuse, P2 ;  /* 0x000000014d4d7824 */ /* 0x100fe200010e0603 */
[-C--:B------:R-:W-:Y:S02]  /*14c330*/  IADD3 R92, P2, PT, R92, R81.reuse, RZ ;  /* 0x000000515c5c7210 */ /* 0x080fe40007f5e0ff */
[-C--:B---3--:R-:W-:Y:S02]  /*14c340*/  IADD3 R5, P5, PT, R5, R81.reuse, RZ ;  /* 0x0000005105057210 */ /* 0x088fe40007fbe0ff */
[-C--:B----4-:R-:W-:Y:S01]  /*14c350*/  IADD3 R4, P4, PT, R4, R81.reuse, RZ ;  /* 0x0000005104047210 */ /* 0x090fe20007f9e0ff */
[----:B------:R-:W-:Y:S01]  /*14c360*/  IMAD.X R29, R29, 0x1, R3, P3 ;  /* 0x000000011d1d7824 */ /* 0x000fe200018e0603 */
[----:B------:R-:W-:-:S04]  /*14c370*/  IADD3 R49, P3, PT, R49, R81, RZ ;  /* 0x0000005131317210 */ /* 0x000fc80007f7e0ff */
[----:B------:R-:W-:Y:S04]  /*14c380*/  STL [R1+0x7b2c], R29 ;  /* 0x007b2c1d01007387 */ /* 0x000fe80000100800 */
[----:B------:R1:W-:Y:S04]  /*14c390*/  STL [R1+0x7b34], R7 ;  /* 0x007b340701007387 */ /* 0x0003e80000100800 */
[----:B------:R-:W-:Y:S04]  /*14c3a0*/  STL [R1+0x7b68], R49 ;  /* 0x007b683101007387 */ /* 0x000fe80000100800 */
[----:B------:R-:W-:Y:S04]  /*14c3b0*/  STL [R1+0x7b58], R76 ;  /* 0x007b584c01007387 */ /* 0x000fe80000100800 */
[----:B-1----:R-:W3:Y:S04]  /*14c3c0*/  LDL.LU R7, [R1+0x7bb8] ;  /* 0x007bb80001077983 */ /* 0x002ee80000300800 */
[----:B------:R1:W-:Y:S04]  /*14c3d0*/  STL [R1+0x7b78], R5 ;  /* 0x007b780501007387 */ /* 0x0003e80000100800 */
[----:B-1----:R-:W4:Y:S04]  /*14c3e0*/  LDL.LU R5, [R1+0x7bb4] ;  /* 0x007bb40001057983 */ /* 0x002f280000300800 */
[----:B------:R-:W4:Y:S04]  /*14c3f0*/  LDL.LU R57, [R1+0x7b6c] ;  /* 0x007b6c0001397983 */ /* 0x000f280000300800 */
[----:B------:R-:W-:Y:S04]  /*14c400*/  STL [R1+0x7b70], R4 ;  /* 0x007b700401007387 */ /* 0x000fe80000100800 */
[----:B------:R-:W4:Y:S04]  /*14c410*/  LDL.LU R56, [R1+0x7bb0] ;  /* 0x007bb00001387983 */ /* 0x000f280000300800 */
[----:B------:R-:W4:Y:S04]  /*14c420*/  LDL.LU R59, [R1+0x7ba8] ;  /* 0x007ba800013b7983 */ /* 0x000f280000300800 */
        /* <DEDUP_REMOVED lines=9> */
[----:B------:R-:W2:Y:S01]  /*14c4c0*/  LDL.LU R60, [R1+0x7ba4] ;  /* 0x007ba400013c7983 */ /* 0x000ea20000300800 */
[-C--:B------:R-:W-:Y:S01]  /*14c4d0*/  IADD3 R74, P3, PT, R74, R81.reuse, RZ ;  /* 0x000000514a4a7210 */ /* 0x080fe20007f7e0ff */
[--C-:B------:R-:W-:Y:S02]  /*14c4e0*/  IMAD.X R12, R12, 0x1, R3.reuse, P5 ;  /* 0x000000010c0c7824 */ /* 0x100fe400028e0603 */
[--C-:B------:R-:W-:Y:S02]  /*14c4f0*/  IMAD.X R125, R125, 0x1, R3.reuse, P6 ;  /* 0x000000017d7d7824 */ /* 0x100fe400030e0603 */
[--C-:B------:R-:W-:Y:S01]  /*14c500*/  IMAD.X R109, R109, 0x1, R3.reuse, P1 ;  /* 0x000000016d6d7824 */ /* 0x100fe200008e0603 */
[-C--:B------:R-:W-:Y:S01]  /*14c510*/  IADD3 R122, P1, PT, R122, R81.reuse, RZ ;  /* 0x000000517a7a7210 */ /* 0x080fe20007f3e0ff */
[--C-:B------:R-:W-:Y:S01]  /*14c520*/  IMAD.X R93, R93, 0x1, R3.reuse, P2 ;  /* 0x000000015d5d7824 */ /* 0x100fe200010e0603 */
[-C--:B------:R-:W-:Y:S01]  /*14c530*/  IADD3 R106, P2, PT, R106, R81.reuse, RZ ;  /* 0x000000516a6a7210 */ /* 0x080fe20007f5e0ff */
[----:B------:R-:W-:Y:S01]  /*14c540*/  IMAD.X R75, R75, 0x1, R3, P3 ;  /* 0x000000014b4b7824 */ /* 0x000fe200018e0603 */
[----:B------:R-:W-:-:S02]  /*14c550*/  IADD3 R90, P3, PT, R90, R81, RZ ;  /* 0x000000515a5a7210 */ /* 0x000fc40007f7e0ff */
[----:B---3--:R-:W-:Y:S01]  /*14c560*/  IADD3 R7, P6, PT, R7, R81, RZ ;  /* 0x0000005107077210 */ /* 0x008fe20007fde0ff */
[----:B----4-:R-:W-:-:S05]  /*14c570*/  IMAD.X R57, R57, 0x1, R3, P4 ;  /* 0x0000000139397824 */ /* 0x010fca00020e0603 */
[----:B------:R-:W-:Y:S01]  /*14c580*/  STL [R1+0x7b6c], R57 ;  /* 0x007b6c3901007387 */ /* 0x000fe20000100800 */
[----:B------:R-:W-:-:S03]  /*14c590*/  IADD3 R56, P5, PT, R56, R81, RZ ;  /* 0x0000005138387210 */ /* 0x000fc60007fbe0ff */
[----:B------:R-:W-:Y:S01]  /*14c5a0*/  STL [R1+0x7b98], R74 ;  /* 0x007b984a01007387 */ /* 0x000fe20000100800 */
[----:B------:R-:W-:-:S03]  /*14c5b0*/  IADD3 R59, P4, PT, R59, R81, RZ ;  /* 0x000000513b3b7210 */ /* 0x000fc60007f9e0ff */
[----:B------:R1:W-:Y:S04]  /*14c5c0*/  STL [R1+0x7b74], R12 ;  /* 0x007b740c01007387 */ /* 0x0003e80000100800 */
[----:B------:R-:W-:Y:S04]  /*14c5d0*/  STL [R1+0x7ba8], R59 ;  /* 0x007ba83b01007387 */ /* 0x000fe80000100800 */
[----:B------:R-:W-:Y:S04]  /*14c5e0*/  STL [R1+0x7bb0], R56 ;  /* 0x007bb03801007387 */ /* 0x000fe80000100800 */
[----:B------:R-:W3:Y:S04]  /*14c5f0*/  LDL.LU R54, [R1+0x7be8] ;  /* 0x007be80001367983 */ /* 0x000ee80000300800 */
[----:B------:R-:W4:Y:S04]  /*14c600*/  LDL.LU R61, [R1+0x7bf0] ;  /* 0x007bf000013d7983 */ /* 0x000f280000300800 */
[----:B------:R-:W-:Y:S04]  /*14c610*/  STL [R1+0x7bb8], R7 ;  /* 0x007bb80701007387 */ /* 0x000fe80000100800 */
[----:B------:R-:W3:Y:S04]  /*14c620*/  LDL.LU R64, [R1+0x7bac] ;  /* 0x007bac0001407983 */ /* 0x000ee80000300800 */
[----:B------:R-:W-:Y:S04]  /*14c630*/  STL [R1+0x7b7c], R125 ;  /* 0x007b7c7d01007387 */ /* 0x000fe80000100800 */
[----:B------:R-:W-:Y:S04]  /*14c640*/  STL [R1+0x7b84], R109 ;  /* 0x007b846d01007387 */ /* 0x000fe80000100800 */
[----:B------:R-:W-:Y:S01]  /*14c650*/  STL [R1+0x7bc0], R122 ;  /* 0x007bc07a01007387 */ /* 0x000fe20000100800 */
[----:B------:R-:W-:-:S03]  /*14c660*/  IMAD.X R5, R5, 0x1, R3, P6 ;  /* 0x0000000105057824 */ /* 0x000fc600030e0603 */
[----:B------:R-:W-:Y:S04]  /*14c670*/  STL [R1+0x7b8c], R93 ;  /* 0x007b8c5d01007387 */ /* 0x000fe80000100800 */
[----:B------:R-:W-:Y:S04]  /*14c680*/  STL [R1+0x7bc8], R106 ;  /* 0x007bc86a01007387 */ /* 0x000fe80000100800 */
[----:B------:R-:W-:Y:S04]  /*14c690*/  STL [R1+0x7b94], R75 ;  /* 0x007b944b01007387 */ /* 0x000fe80000100800 */
[----:B------:R-:W-:Y:S01]  /*14c6a0*/  STL [R1+0x7bd0], R90 ;  /* 0x007bd05a01007387 */ /* 0x000fe20000100800 */
[----:B--2---:R-:W-:-:S05]  /*14c6b0*/  IMAD.X R60, R60, 0x1, R3, P4 ;  /* 0x000000013c3c7824 */ /* 0x004fca00020e0603 */
[----:B------:R-:W-:Y:S04]  /*14c6c0*/  STL [R1+0x7ba4], R60 ;  /* 0x007ba43c01007387 */ /* 0x000fe80000100800 */
[----:B------:R-:W2:Y:S04]  /*14c6d0*/  LDL.LU R44, [R1+0x7c28] ;  /* 0x007c2800012c7983 */ /* 0x000ea80000300800 */
[----:B------:R-:W2:Y:S04]  /*14c6e0*/  LDL.LU R55, [R1+0x7be4] ;  /* 0x007be40001377983 */ /* 0x000ea80000300800 */
[----:B------:R-:W2:Y:S04]  /*14c6f0*/  LDL.LU R53, [R1+0x7c30] ;  /* 0x007c300001357983 */ /* 0x000ea80000300800 */
[----:B------:R-:W-:Y:S04]  /*14c700*/  STL [R1+0x7bb4], R5 ;  /* 0x007bb40501007387 */ /* 0x000fe80000100800 */
[----:B------:R-:W2:Y:S01]  /*14c710*/  LDL.LU R65, [R1+0x7bec] ;  /* 0x007bec0001417983 */ /* 0x000ea20000300800 */
[-C--:B------:R-:W-:Y:S01]  /*14c720*/  IADD3 R72, P4, PT, R72, R81.reuse, RZ ;  /* 0x0000005148487210 */ /* 0x080fe20007f9e0ff */
[--C-:B------:R-:W-:Y:S01]  /*14c730*/  IMAD.X R123, R123, 0x1, R3.reuse, P1 ;  /* 0x000000017b7b7824 */ /* 0x100fe200008e0603 */
[-C--:B------:R-:W-:Y:S01]  /*14c740*/  IADD3 R136, P1, PT, R136, R81.reuse, RZ ;  /* 0x0000005188887210 */ /* 0x080fe20007f3e0ff */
[--C-:B------:R-:W-:Y:S01]  /*14c750*/  IMAD.X R107, R107, 0x1, R3.reuse, P2 ;  /* 0x000000016b6b7824 */ /* 0x100fe200010e0603 */
[-C--:B------:R-:W-:Y:S01]  /*14c760*/  IADD3 R120, P2, PT, R120, R81.reuse, RZ ;  /* 0x0000005178787210 */ /* 0x080fe20007f5e0ff */
[--C-:B------:R-:W-:Y:S01]  /*14c770*/  IMAD.X R91, R91, 0x1, R3.reuse, P3 ;  /* 0x000000015b5b7824 */ /* 0x100fe200018e0603 */
[-C--:B------:R-:W-:Y:S01]  /*14c780*/  IADD3 R104, P3, PT, R104, R81.reuse, RZ ;  /* 0x0000005168687210 */ /* 0x080fe20007f7e0ff */
[----:B------:R-:W-:Y:S01]  /*14c790*/  IMAD.X R73, R73, 0x1, R3, P4 ;  /* 0x0000000149497824 */ /* 0x000fe200020e0603 */
[----:B------:R-:W-:-:S02]  /*14c7a0*/  IADD3 R88, P4, PT, R88, R81, RZ ;  /* 0x0000005158587210 */ /* 0x000fc40007f9e0ff */
[----:B------:R-:W-:Y:S02]  /*14c7b0*/  LOP3.LUT R247, R247, R246, RZ, 0x3c, !PT ;  /* 0x000000f6f7f77212 */ /* 0x000fe400078e3cff */
[----:B------:R-:W-:Y:S01]  /*14c7c0*/  LOP3.LUT R245, R245, R244, RZ, 0x3c, !PT ;  /* 0x000000f4f5f57212 */ /* 0x000fe200078e3cff */
[--C-:B------:R-:W-:Y:S01]  /*14c7d0*/  IMAD.X R138, R138, 0x1, R3.reuse, P1 ;  /* 0x000000018a8a7824 */ /* 0x100fe200008e0603 */
[----:B------:R-:W-:Y:S02]  /*14c7e0*/  LOP3.LUT R243, R243, R242, RZ, 0x3c, !PT ;  /* 0x000000f2f3f37212 */ /* 0x000fe400078e3cff */
[----:B------:R-:W-:Y:S02]  /*14c7f0*/  LOP3.LUT R246, R247, R246, RZ, 0x3c, !PT ;  /* 0x000000f6f7f67212 */ /* 0x000fe400078e3cff */
[----:B------:R-:W-:Y:S01]  /*14c800*/  LOP3.LUT R241, R241, R240, RZ, 0x3c, !PT ;  /* 0x000000f0f1f17212 */ /* 0x000fe200078e3cff */
[----:B------:R-:W-:Y:S01]  /*14c810*/  IMAD.X R121, R121, 0x1, R3, P2 ;  /* 0x0000000179797824 */ /* 0x000fe200010e0603 */
[----:B------:R-:W-:-:S02]  /*14c820*/  LOP3.LUT R239, R239, R238, RZ, 0x3c, !PT ;  /* 0x000000eeefef7212 */ /* 0x000fc400078e3cff */
[----:B------:R-:W-:Y:S02]  /*14c830*/  LOP3.LUT R244, R245, R244, RZ, 0x3c, !PT ;  /* 0x000000f4f5f47212 */ /* 0x000fe400078e3cff */
[----:B------:R-:W-:Y:S02]  /*14c840*/  LOP3.LUT R237, R237, R236, RZ, 0x3c, !PT ;  /* 0x000000eceded7212 */ /* 0x000fe400078e3cff */
[----:B------:R-:W-:Y:S02]  /*14c850*/  IADD3 R134, P2, PT, R134, R81, RZ ;  /* 0x0000005186867210 */ /* 0x000fe40007f5e0ff */
[----:B------:R-:W-:Y:S01]  /*14c860*/  LOP3.LUT R242, R243, R242, RZ, 0x3c, !PT ;  /* 0x000000f2f3f27212 */ /* 0x000fe200078e3cff */
[----:B------:R-:W-:Y:S01]  /*14c870*/  IMAD.X R105, R105, 0x1, R3, P3 ;  /* 0x0000000169697824 */ /* 0x000fe200018e0603 */
[----:B------:R-:W-:Y:S02]  /*14c880*/  LOP3.LUT R247, R247, R246, RZ, 0x3c, !PT ;  /* 0x000000f6f7f77212 */ /* 0x000fe400078e3cff */
[----:B------:R-:W-:-:S02]  /*14c890*/  LOP3.LUT R240, R241, R240, RZ, 0x3c, !PT ;  /* 0x000000f0f1f07212 */ /* 0x000fc400078e3cff */
[----:B------:R-:W-:Y:S01]  /*14c8a0*/  LOP3.LUT R238, R239, R238, RZ, 0x3c, !PT ;  /* 0x000000eeefee7212 */ /* 0x000fe200078e3cff */
[----:B------:R-:W-:Y:S01]  /*14c8b0*/  IMAD.MOV.U32 R118, RZ, RZ, R195 ;  /* 0x000000ffff767224 */ /* 0x000fe200078e00c3 */
        /* <DEDUP_REMOVED lines=12> */
[----:B------:R-:W-:Y:S01]  /*14c980*/  LDGSTS.E [R137+0x44800], desc[UR30][R246.64], P0 ;  /* 0x44800000f6897fae */ /* 0x000fe200081a101e */
[----:B------:R-:W-:-:S02]  /*14c990*/  IMAD.MOV.U32 R69, RZ, RZ, R182 ;  /* 0x000000ffff457224 */ /* 0x000fc400078e00b6 */
[----:B------:R-:W-:Y:S01]  /*14c9a0*/  IMAD.MOV.U32 R40, RZ, RZ, R179 ;  /* 0x000000ffff287224 */ /* 0x000fe200078e00b3 */
[----:B------:R-:W-:Y:S01]  /*14c9b0*/  LDGSTS.E [R137+0x45000], desc[UR30][R244.64], P0 ;  /* 0x45000000f4897fae */ /* 0x000fe200081a101e */
[----:B------:R-:W-:Y:S02]  /*14c9c0*/  IMAD.MOV.U32 R41, RZ, RZ, R178 ;  /* 0x000000ffff297224 */ /* 0x000fe400078e00b2 */
[----:B------:R-:W-:Y:S01]  /*14c9d0*/  IMAD.MOV.U32 R38, RZ, RZ, R175 ;  /* 0x000000ffff267224 */ /* 0x000fe200078e00af */
[----:B------:R-:W-:Y:S01]  /*14c9e0*/  LDGSTS.E [R137+0x45800], desc[UR30][R242.64], P0 ;  /* 0x45800000f2897fae */ /* 0x000fe200081a101e */
[----:B------:R-:W-:Y:S02]  /*14c9f0*/  IMAD.MOV.U32 R39, RZ, RZ, R174 ;  /* 0x000000ffff277224 */ /* 0x000fe400078e00ae */
        /* <DEDUP_REMOVED lines=10> */
[----:B------:R1:W-:Y:S01]  /*14caa0*/  LDGSTS.E [R137+0x47800], desc[UR30][R118.64], P0 ;  /* 0x4780000076897fae */ /* 0x0003e200081a101e */
[----:B------:R-:W-:-:S02]  /*14cab0*/  IMAD.MOV.U32 R27, RZ, RZ, R160 ;  /* 0x000000ffff1b7224 */ /* 0x000fc400078e00a0 */
[----:B------:R-:W-:Y:S01]  /*14cac0*/  IMAD.MOV.U32 R24, RZ, RZ, R159 ;  /* 0x000000ffff187224 */ /* 0x000fe200078e009f */
[----:B------:R1:W-:Y:S01]  /*14cad0*/  LDGSTS.E [R137+0x48000], desc[UR30][R102.64], P0 ;  /* 0x4800000066897fae */ /* 0x0003e200081a101e */
[----:B------:R-:W-:Y:S02]  /*14cae0*/  IMAD.MOV.U32 R25, RZ, RZ, R158 ;  /* 0x000000ffff197224 */ /* 0x000fe400078e009e */
[----:B------:R-:W-:Y:S01]  /*14caf0*/  IMAD.MOV.U32 R22, RZ, RZ, R157 ;  /* 0x000000ffff167224 */ /* 0x000fe200078e009d */
[----:B------:R1:W-:Y:S01]  /*14cb00*/  LDGSTS.E [R137+0x48800], desc[UR30][R86.64], P0 ;  /* 0x4880000056897fae */ /* 0x0003e200081a101e */
[----:B------:R-:W-:Y:S02]  /*14cb10*/  IMAD.MOV.U32 R23, RZ, RZ, R156 ;  /* 0x000000ffff177224 */ /* 0x000fe400078e009c */
[----:B------:R-:W-:Y:S01]  /*14cb20*/  IMAD.MOV.U32 R20, RZ, RZ, R155 ;  /* 0x000000ffff147224 */ /* 0x000fe200078e009b */
[----:B------:R1:W-:Y:S01]  /*14cb30*/  LDGSTS.E [R137+0x49000], desc[UR30][R68.64], P0 ;  /* 0x4900000044897fae */ /* 0x0003e200081a101e */
[----:B------:R-:W-:-:S02]  /*14cb40*/  IMAD.MOV.U32 R21, RZ, RZ, R154 ;  /* 0x000000ffff157224 */ /* 0x000fc400078e009a */
[----:B------:R-:W-:Y:S01]  /*14cb50*/  IMAD.MOV.U32 R18, RZ, RZ, R153 ;  /* 0x000000ffff127224 */ /* 0x000fe200078e0099 */
[----:B------:R-:W-:Y:S01]  /*14cb60*/  LOP3.LUT R141, R141, R140, RZ, 0x3c, !PT ;  /* 0x0000008c8d8d7212 */ /* 0x000fe200078e3cff */
[----:B------:R-:W-:Y:S01]  /*14cb70*/  IMAD.MOV.U32 R19, RZ, RZ, R152 ;  /* 0x000000ffff137224 */ /* 0x000fe200078e0098 */
[----:B------:R-:W-:Y:S01]  /*14cb80*/  LDGSTS.E [R137+0x49800], desc[UR30][R40.64], P0 ;  /* 0x4980000028897fae */ /* 0x000fe200081a101e */
[-C--:B----4-:R-:W-:Y:S01]  /*14cb90*/  IADD3 R61, P6, PT, R61, R81.reuse, RZ ;  /* 0x000000513d3d7210 */ /* 0x090fe20007fde0ff */
[----:B------:R-:W-:Y:S02]  /*14cba0*/  IMAD.MOV.U32 R16, RZ, RZ, R149 ;  /* 0x000000ffff107224 */ /* 0x000fe400078e0095 */
[----:B------:R-:W-:Y:S01]  /*14cbb0*/  LDGSTS.E [R137+0x4a000], desc[UR30][R38.64], P0 ;  /* 0x4a00000026897fae */ /* 0x000fe200081a101e */
[----:B---3--:R-:W-:Y:S01]  /*14cbc0*/  IMAD.X R64, R64, 0x1, R3, P5 ;  /* 0x0000000140407824 */ /* 0x008fe200028e0603 */
[----:B------:R-:W-:Y:S01]  /*14cbd0*/  IADD3 R54, P5, PT, R54, R81, RZ ;  /* 0x0000005136367210 */ /* 0x000fe20007fbe0ff */
[----:B------:R-:W-:Y:S01]  /*14cbe0*/  IMAD.MOV.U32 R17, RZ, RZ, R148 ;  /* 0x000000ffff117224 */ /* 0x000fe200078e0094 */
[----:B------:R-:W-:Y:S04]  /*14cbf0*/  LDGSTS.E [R137+0x4a800], desc[UR30][R36.64], P0 ;  /* 0x4a80000024897fae */ /* 0x000fe800081a101e */
        /* <DEDUP_REMOVED lines=12> */
[----:B------:R-:W-:-:S02]  /*14ccc0*/  IMAD.MOV.U32 R14, RZ, RZ, R145 ;  /* 0x000000ffff0e7224 */ /* 0x000fc400078e0091 */
[----:B------:R-:W-:Y:S01]  /*14ccd0*/  IMAD.MOV.U32 R15, RZ, RZ, R144 ;  /* 0x000000ffff0f7224 */ /* 0x000fe200078e0090 */
[----:B------:R-:W-:Y:S01]  /*14cce0*/  LDGSTS.E [R137+0x4b000], desc[UR30][R34.64], P0 ;  /* 0x4b00000022897fae */ /* 0x000fe200081a101e */
[----:B-1----:R-:W-:Y:S02]  /*14ccf0*/  IMAD.MOV.U32 R12, RZ, RZ, R143 ;  /* 0x000000ffff0c7224 */ /* 0x002fe400078e008f */
[----:B------:R-:W-:Y:S01]  /*14cd00*/  IMAD.MOV.U32 R13, RZ, RZ, R142 ;  /* 0x000000ffff0d7224 */ /* 0x000fe200078e008e */
[-C--:B--2---:R-:W-:Y:S01]  /*14cd10*/  IADD3 R53, P1, PT, R53, R81.reuse, RZ ;  /* 0x0000005135357210 */ /* 0x084fe20007f3e0ff */
[--C-:B------:R-:W-:Y:S01]  /*14cd20*/  IMAD.X R55, R55, 0x1, R3.reuse, P5 ;  /* 0x0000000137377824 */ /* 0x100fe200028e0603 */
[-C--:B------:R-:W-:Y:S01]  /*14cd30*/  IADD3 R70, P5, PT, R70, R81.reuse, RZ ;  /* 0x0000005146467210 */ /* 0x080fe20007fbe0ff */
[----:B------:R-:W-:Y:S01]  /*14cd40*/  LDGSTS.E [R137+0x4b800], desc[UR30][R32.64], P0 ;  /* 0x4b80000020897fae */ /* 0x000fe200081a101e */
[----:B------:R-:W-:Y:S01]  /*14cd50*/  IMAD.X R65, R65, 0x1, R3, P6 ;  /* 0x0000000141417824 */ /* 0x000fe200030e0603 */
[----:B------:R-:W-:-:S02]  /*14cd60*/  IADD3 R44, P6, PT, R44, R81, RZ ;  /* 0x000000512c2c7210 */ /* 0x000fc40007fde0ff */
        /* <DEDUP_REMOVED lines=9> */
[----:B------:R-:W-:Y:S04]  /*14ce00*/  STL [R1+0x7c04], R105 ;  /* 0x007c046901007387 */ /* 0x000fe80000100800 */
        /* <DEDUP_REMOVED lines=22> */
[----:B------:R-:W4:Y:S04]  /*14cf70*/  LDL.LU R89, [R1+0x7c0c] ;  /* 0x007c0c0001597983 */ /* 0x000f280000300800 */
[----:B------:R-:W4:Y:S04]  /*14cf80*/  LDL.LU R71, [R1+0x7c14] ;  /* 0x007c140001477983 */ /* 0x000f280000300800 */
[----:B-1----:R-:W4:Y:S04]  /*14cf90*/  LDL.LU R118, [R1+0x7c40] ;  /* 0x007c400001767983 */ /* 0x002f280000300800 */
[----:B--2---:R-:W2:Y:S04]  /*14cfa0*/  LDL.LU R102, [R1+0x7c48] ;  /* 0x007c480001667983 */ /* 0x004ea80000300800 */
[----:B---3--:R-:W3:Y:S04]  /*14cfb0*/  LDL.LU R86, [R1+0x7c50] ;  /* 0x007c500001567983 */ /* 0x008ee80000300800 */
        /* <DEDUP_REMOVED lines=12> */
[----:B------:R-:W-:-:S03]  /*14d080*/  LOP3.LUT R140, R141, R140, RZ, 0x3c, !PT ;  /* 0x0000008c8d8c7212 */ /* 0x000fc600078e3cff */
[----:B------:R-:W-:Y:S01]  /*14d090*/  LDGSTS.E [R137+0x4c000], desc[UR30][R26.64], P0 ;  /* 0x4c0000001a897fae */ /* 0x000fe200081a101e */
[----:B------:R-:W-:-:S03]  /*14d0a0*/  LOP3.LUT R141, R141, R140, RZ, 0x3c, !PT ;  /* 0x0000008c8d8d7212 */ /* 0x000fc600078e3cff */
[----:B------:R-:W-:Y:S04]  /*14d0b0*/  LDGSTS.E [R137+0x4c800], desc[UR30][R24.64], P0 ;  /* 0x4c80000018897fae */ /* 0x000fe800081a101e */
[----:B------:R-:W-:Y:S04]  /*14d0c0*/  LDGSTS.E [R137+0x4d000], desc[UR30][R22.64], P0 ;  /* 0x4d00000016897fae */ /* 0x000fe800081a101e */
[----:B------:R-:W-:Y:S04]  /*14d0d0*/  LDGSTS.E [R137+0x4d800], desc[UR30][R20.64], P0 ;  /* 0x4d80000014897fae */ /* 0x000fe800081a101e */
[----:B------:R-:W-:Y:S04]  /*14d0e0*/  LDGSTS.E [R137+0x4e000], desc[UR30][R18.64], P0 ;  /* 0x4e00000012897fae */ /* 0x000fe800081a101e */
[----:B------:R-:W-:Y:S04]  /*14d0f0*/  LDGSTS.E [R137+0x4e800], desc[UR30][R16.64], P0 ;  /* 0x4e80000010897fae */ /* 0x000fe800081a101e */
[----:B------:R-:W-:Y:S04]  /*14d100*/  LDGSTS.E [R137+0x4f000], desc[UR30][R14.64], P0 ;  /* 0x4f0000000e897fae */ /* 0x000fe800081a101e */
[----:B------:R1:W-:Y:S01]  /*14d110*/  LDGSTS.E [R137+0x4f800], desc[UR30][R12.64], P0 ;  /* 0x4f8000000c897fae */ /* 0x0003e200081a101e */
[----:B------:R-:W-:-:S02]  /*14d120*/  IMAD.X R89, R89, 0x1, R3, P4 ;  /* 0x0000000159597824 */ /* 0x000fc400020e0603 */
[----:B------:R-:W-:Y:S01]  /*14d130*/  IMAD.X R71, R71, 0x1, R3, P5 ;  /* 0x0000000147477824 */ /* 0x000fe200028e0603 */
[-C--:B------:R-:W-:Y:S02]  /*14d140*/  IADD3 R118, P3, PT, R118, R81.reuse, RZ ;  /* 0x0000005176767210 */ /* 0x080fe40007f7e0ff */
[----:B--2---:R-:W-:-:S03]  /*14d150*/  IADD3 R102, P4, PT, R102, R81, RZ ;  /* 0x0000005166667210 */ /* 0x004fc60007f9e0ff */
[----:B------:R-:W-:Y:S01]  /*14d160*/  STL [R1+0x7c40], R118 ;  /* 0x007c407601007387 */ /* 0x000fe20000100800 */
[----:B---3--:R-:W-:-:S03]  /*14d170*/  IADD3 R86, P5, PT, R86, R81, RZ ;  /* 0x0000005156567210 */ /* 0x008fc60007fbe0ff */
[----:B------:R-:W-:Y:S04]  /*14d180*/  STL [R1+0x7c0c], R89 ;  /* 0x007c0c5901007387 */ /* 0x000fe80000100800 */
[----:B------:R-:W-:Y:S01]  /*14d190*/  STL [R1+0x7c48], R102 ;  /* 0x007c486601007387 */ /* 0x000fe20000100800 */
[--C-:B----4-:R-:W-:Y:S01]  /*14d1a0*/  IMAD.X R149, R149, 0x1, R3.reuse, P6 ;  /* 0x0000000195957824 */ /* 0x110fe200030e0603 */
[-C--:B------:R-:W-:Y:S02]  /*14d1b0*/  IADD3 R68, P6, PT, R68, R81.reuse, RZ ;  /* 0x0000005144447210 */ /* 0x080fe40007fde0ff */
[----:B------:R-:W-:Y:S04]  /*14d1c0*/  STL [R1+0x7c14], R71 ;  /* 0x007c144701007387 */ /* 0x000fe80000100800 */
[----:B------:R-:W-:Y:S01]  /*14d1d0*/  STL [R1+0x7c50], R86 ;  /* 0x007c505601007387 */ /* 0x000fe20000100800 */
[----:B------:R-:W-:Y:S01]  /*14d1e0*/  IMAD.X R144, R144, 0x1, R3, P1 ;  /* 0x0000000190907824 */ /* 0x000fe200008e0603 */
[----:B------:R-:W-:-:S02]  /*14d1f0*/  IADD3 R145, P1, PT, R145, R81, RZ ;  /* 0x0000005191917210 */ /* 0x000fc40007f3e0ff */
[----:B------:R-:W-:Y:S04]  /*14d200*/  STL [R1+0x7c24], R149 ;  /* 0x007c249501007387 */ /* 0x000fe80000100800 */
[----:B------:R-:W-:Y:S01]  /*14d210*/  STL [R1+0x7c58], R68 ;  /* 0x007c584401007387 */ /* 0x000fe20000100800 */
[--C-:B------:R-:W-:Y:S02]  /*14d220*/  IMAD.X R148, R148, 0x1, R3.reuse, P1 ;  /* 0x0000000194947824 */ /* 0x100fe400008e0603 */
[--C-:B------:R-:W-:Y:S01]  /*14d230*/  IMAD.X R135, R135, 0x1, R3.reuse, P2 ;  /* 0x0000000187877824 */ /* 0x100fe200010e0603 */
[----:B------:R-:W-:Y:S01]  /*14d240*/  IADD3 R142, P2, PT, R142, R81, RZ ;  /* 0x000000518e8e7210 */ /* 0x000fe20007f5e0ff */
[----:B------:R-:W-:Y:S01]  /*14d250*/  STL [R1+0x7c2c], R144 ;  /* 0x007c2c9001007387 */ /* 0x000fe20000100800 */
[----:B------:R-:W-:-:S03]  /*14d260*/  IMAD.X R119, R119, 0x1, R3, P3 ;  /* 0x0000000177777824 */ /* 0x000fc600018e0603 */
[----:B------:R-:W-:Y:S01]  /*14d270*/  STL [R1+0x7c68], R145 ;  /* 0x007c689101007387 */ /* 0x000fe20000100800 */
[----:B------:R-:W-:-:S03]  /*14d280*/  IMAD.X R103, R103, 0x1, R3, P4 ;  /* 0x0000000167677824 */ /* 0x000fc600020e0603 */
[----:B------:R-:W-:Y:S01]  /*14d290*/  STL [R1+0x7c34], R135 ;  /* 0x007c348701007387 */ /* 0x000fe20000100800 */
[----:B------:R-:W-:-:S03]  /*14d2a0*/  IMAD.X R87, R87, 0x1, R3, P5 ;  /* 0x0000000157577824 */ /* 0x000fc600028e0603 */
[----:B------:R-:W-:Y:S01]  /*14d2b0*/  STL [R1+0x7c70], R142 ;  /* 0x007c708e01007387 */ /* 0x000fe20000100800 */
[--C-:B------:R-:W-:Y:S02]  /*14d2c0*/  IMAD.X R143, R143, 0x1, R3.reuse, P2 ;  /* 0x000000018f8f7824 */ /* 0x100fe400010e0603 */
[----:B------:R-:W-:Y:S01]  /*14d2d0*/  IMAD.X R69, R69, 0x1, R3, P6 ;  /* 0x0000000145457824 */ /* 0x000fe200030e0603 */
[----:B------:R-:W-:Y:S04]  /*14d2e0*/  STL [R1+0x7c3c], R119 ;  /* 0x007c3c7701007387 */ /* 0x000fe80000100800 */
[----:B------:R-:W-:Y:S04]  /*14d2f0*/  STL [R1+0x7c44], R103 ;  /* 0x007c446701007387 */ /* 0x000fe80000100800 */
[----:B------:R-:W-:Y:S04]  /*14d300*/  STL [R1+0x7c4c], R87 ;  /* 0x007c4c5701007387 */ /* 0x000fe80000100800 */
[----:B------:R-:W-:Y:S04]  /*14d310*/  STL [R1+0x7c64], R148 ;  /* 0x007c649401007387 */ /* 0x000fe80000100800 */
[----:B------:R-:W-:Y:S04]  /*14d320*/  STL [R1+0x7c54], R69 ;  /* 0x007c544501007387 */ /* 0x000fe80000100800 */
[----:B------:R-:W-:Y:S04]  /*14d330*/  STL [R1+0x7c6c], R143 ;  /* 0x007c6c8f01007387 */ /* 0x000fe80000100800 */
[----:B------:R-:W-:Y:S01]  /*14d340*/  STL.64 [R1+0x67c0], R140 ;  /* 0x0067c08c01007387 */ /* 0x000fe20000100a00 */
[----:B------:R-:W-:-:S03]  /*14d350*/  IMAD.MOV.U32 R244, RZ, RZ, R6 ;  /* 0x000000fffff47224 */ /* 0x000fc600078e0006 */
[----:B------:R2:W-:Y:S01]  /*14d360*/  LDGSTS.E [R137+0x50000], desc[UR30][R140.64], P0 ;  /* 0x500000008c897fae */ /* 0x0005e200081a101e */
[----:B------:R-:W-:-:S03]  /*14d370*/  IMAD.MOV.U32 R247, RZ, RZ, R4 ;  /* 0x000000fffff77224 */ /* 0x000fc600078e0004 */
[----:B------:R-:W3:Y:S01]  /*14d380*/  LDL.LU.64 R6, [R1+0x6f40] ;  /* 0x006f400001067983 */ /* 0x000ee20000300a00 */
[----:B------:R-:W-:-:S03]  /*14d390*/  IMAD.MOV.U32 R246, RZ, RZ, R11 ;  /* 0x000000fffff67224 */ /* 0x000fc600078e000b */
[----:B------:R-:W4:Y:S04]  /*14d3a0*/  LDL.LU.64 R12, [R1+0x6f38] ;  /* 0x006f3800010c7983 */ /* 0x000f280000300a00 */
[----:B------:R-:W1:Y:S04]  /*14d3b0*/  LDL.LU.64 R14, [R1+0x6f30] ;  /* 0x006f3000010e7983 */ /* 0x000e680000300a00 */
        /* <DEDUP_REMOVED lines=26> */
[----:B------:R-:W2:Y:S04]  /*14d560*/  LDL.LU.64 R32, [R1+0x6ee8] ;  /* 0x006ee80001207983 */ /* 0x000ea80000300a00 */
[----:B------:R-:W2:Y:S04]  /*14d570*/  LDL.LU.64 R34, [R1+0x6ee0] ;  /* 0x006ee00001227983 */ /* 0x000ea80000300a00 */
[----:B------:R-:W2:Y:S04]  /*14d580*/  LDL.LU.64 R36, [R1+0x6ed8] ;  /* 0x006ed80001247983 */ /* 0x000ea80000300a00 */
[----:B------:R-:W2:Y:S04]  /*14d590*/  LDL.LU.64 R38, [R1+0x6ed0] ;  /* 0x006ed00001267983 */ /* 0x000ea80000300a00 */
[----:B------:R-:W2:Y:S04]  /*14d5a0*/  LDL.LU.64 R40, [R1+0x6ec8] ;  /* 0x006ec80001287983 */ /* 0x000ea80000300a00 */
[----:B---3--:R-:W3:Y:S01]  /*14d5b0*/  LDL.LU.64 R68, [R1+0x6ec0] ;  /* 0x006ec00001447983 */ /* 0x008ee20000300a00 */
[----:B------:R-:W-:-:S02]  /*14d5c0*/  IMAD.MOV.U32 R245, RZ, RZ, R30 ;  /* 0x000000fffff57224 */ /* 0x000fc400078e001e */
[----:B------:R-:W-:Y:S01]  /*14d5d0*/  IMAD.MOV.U32 R242, RZ, RZ, R244 ;  /* 0x000000fffff27224 */ /* 0x000fe200078e00f4 */
[----:B------:R-:W3:Y:S01]  /*14d5e0*/  LDL.LU.64 R70, [R1+0x6eb8] ;  /* 0x006eb80001467983 */ /* 0x000ee20000300a00 */
[----:B------:R-:W-:Y:S02]  /*14d5f0*/  IMAD.MOV.U32 R244, RZ, RZ, R29 ;  /* 0x000000fffff47224 */ /* 0x000fe400078e001d */
[----:B------:R-:W-:Y:S02]  /*14d600*/  IMAD.MOV.U32 R243, RZ, RZ, R31 ;  /* 0x000000fffff37224 */ /* 0x000fe400078e001f */
[----:B------:R-:W-:Y:S02]  /*14d610*/  IMAD.MOV.U32 R238, RZ, RZ, R47 ;  /* 0x000000ffffee7224 */ /* 0x000fe400078e002f */
[----:B------:R-:W-:Y:S02]  /*14d620*/  IMAD.MOV.U32 R241, RZ, RZ, R46 ;  /* 0x000000fffff17224 */ /* 0x000fe400078e002e */
[----:B------:R-:W3:Y:S01]  /*14d630*/  LDL.LU.64 R46, [R1+0x6eb0] ;  /* 0x006eb000012e7983 */ /* 0x000ee20000300a00 */
[----:B------:R-:W-:-:S02]  /*14d640*/  IMAD.MOV.U32 R236, RZ, RZ, R49 ;  /* 0x000000ffffec7224 */ /* 0x000fc400078e0031 */
[----:B------:R-:W-:Y:S02]  /*14d650*/  IMAD.MOV.U32 R239, RZ, RZ, R48 ;  /* 0x000000ffffef7224 */ /* 0x000fe400078e0030 */
[----:B------:R-:W3:Y:S01]  /*14d660*/  LDL.LU.64 R48, [R1+0x6ea8] ;  /* 0x006ea80001307983 */ /* 0x000ee20000300a00 */
[----:B------:R-:W-:Y:S02]  /*14d670*/  IMAD.MOV.U32 R192, RZ, RZ, R51 ;  /* 0x000000ffffc07224 */ /* 0x000fe400078e0033 */
[----:B------:R-:W-:Y:S02]  /*14d680*/  IMAD.MOV.U32 R237, RZ, RZ, R50 ;  /* 0x000000ffffed7224 */ /* 0x000fe400078e0032 */
[----:B------:R-:W3:Y:S01]  /*14d690*/  LDL.LU.64 R50, [R1+0x6ea0] ;  /* 0x006ea00001327983 */ /* 0x000ee20000300a00 */
[----:B------:R-:W-:-:S05]  /*14d6a0*/  IADD3 R5, P1, PT, R6, R81, RZ ;  /* 0x0000005106057210 */ /* 0x000fca0007f3e0ff */
[----:B------:R-:W-:Y:S01]  /*14d6b0*/  IMAD.X R4, R7, 0x1, R3, P1 ;  /* 0x0000000107047824 */ /* 0x000fe200008e0603 */
[----:B----4-:R-:W-:-:S05]  /*14d6c0*/  IADD3 R7, P1, PT, R12, R81, RZ ;  /* 0x000000510c077210 */ /* 0x010fca0007f3e0ff */
[----:B------:R-:W-:Y:S01]  /*14d6d0*/  IMAD.X R6, R13, 0x1, R3, P1 ;  /* 0x000000010d067824 */ /* 0x000fe200008e0603 */
[----:B-1----:R-:W-:-:S05]  /*14d6e0*/  IADD3 R12, P1, PT, R14, R81, RZ ;  /* 0x000000510e0c7210 */ /* 0x002fca0007f3e0ff */
[----:B------:R-:W-:Y:S01]  /*14d6f0*/  IMAD.X R11, R15, 0x1, R3, P1 ;  /* 0x000000010f0b7824 */ /* 0x000fe200008e0603 */
[----:B--2---:R-:W-:-:S05]  /*14d700*/  IADD3 R14, P1, PT, R16, R81, RZ ;  /* 0x00000051100e7210 */ /* 0x004fca0007f3e0ff */
[----:B------:R-:W-:Y:S01]  /*14d710*/  IMAD.X R13, R17, 0x1, R3, P1 ;  /* 0x00000001110d7824 */ /* 0x000fe200008e0603 */
[----:B------:R-:W-:-:S05]  /*14d720*/  IADD3 R16, P1, PT, R18, R81, RZ ;  /* 0x0000005112107210 */ /* 0x000fca0007f3e0ff */
        /* <DEDUP_REMOVED lines=23> */
[----:B---3--:R-:W-:-:S05]  /*14d8a0*/  IADD3 R40, P1, PT, R68, R81, RZ ;  /* 0x0000005144287210 */ /* 0x008fca0007f3e0ff */
[----:B------:R-:W-:Y:S02]  /*14d8b0*/  IMAD.X R39, R69, 0x1, R3, P1 ;  /* 0x0000000145277824 */ /* 0x000fe400008e0603 */
[----:B------:R-:W2:Y:S01]  /*14d8c0*/  LDL.LU.64 R68, [R1+0x6e98] ;  /* 0x006e980001447983 */ /* 0x000ea20000300a00 */
[----:B------:R-:W-:Y:S01]  /*14d8d0*/  IMAD.MOV.U32 R240, RZ, RZ, R42 ;  /* 0x000000fffff07224 */ /* 0x000fe200078e002a */
[-C--:B------:R-:W-:Y:S01]  /*14d8e0*/  IADD3 R42, P1, PT, R70, R81.reuse, RZ ;  /* 0x00000051462a7210 */ /* 0x080fe20007f3e0ff */
[----:B------:R-:W-:Y:S01]  /*14d8f0*/  IMAD.MOV.U32 R191, RZ, RZ, R239 ;  /* 0x000000ffffbf7224 */ /* 0x000fe200078e00ef */
[----:B------:R-:W3:Y:S01]  /*14d900*/  LDL.LU.64 R72, [R1+0x6e90] ;  /* 0x006e900001487983 */ /* 0x000ee20000300a00 */
[----:B------:R-:W-:Y:S02]  /*14d910*/  IMAD.MOV.U32 R239, RZ, RZ, R44 ;  /* 0x000000ffffef7224 */ /* 0x000fe400078e002c */
[----:B------:R-:W-:Y:S01]  /*14d920*/  IMAD.X R41, R71, 0x1, R3, P1 ;  /* 0x0000000147297824 */ /* 0x000fe200008e0603 */
[----:B------:R-:W-:Y:S01]  /*14d930*/  IADD3 R44, P1, PT, R46, R81, RZ ;  /* 0x000000512e2c7210 */ /* 0x000fe20007f3e0ff */
[----:B------:R-:W-:-:S02]  /*14d940*/  IMAD.MOV.U32 R186, RZ, RZ, R236 ;  /* 0x000000ffffba7224 */ /* 0x000fc400078e00ec */
[----:B------:R-:W-:Y:S02]  /*14d950*/  IMAD.MOV.U32 R236, RZ, RZ, R243 ;  /* 0x000000ffffec7224 */ /* 0x000fe400078e00f3 */
[----:B------:R-:W-:Y:S02]  /*14d960*/  IMAD.MOV.U32 R243, RZ, RZ, R247 ;  /* 0x000000fffff37224 */ /* 0x000fe400078e00f7 */
[----:B------:R-:W-:Y:S02]  /*14d970*/  IMAD.MOV.U32 R247, RZ, RZ, R43 ;  /* 0x000000fffff77224 */ /* 0x000fe400078e002b */
[----:B------:R-:W-:Y:S01]  /*14d980*/  IMAD.X R43, R47, 0x1, R3, P1 ;  /* 0x000000012f2b7824 */ /* 0x000fe200008e0603 */
[----:B------:R-:W-:Y:S01]  /*14d990*/  IADD3 R46, P1, PT, R48, R81, RZ ;  /* 0x00000051302e7210 */ /* 0x000fe20007f3e0ff */
        /* <DEDUP_REMOVED lines=9> */
[--C-:B------:R-:W-:Y:S01]  /*14da30*/  IMAD.X R45, R49, 0x1, R3.reuse, P1 ;  /* 0x00000001312d7824 */ /* 0x100fe200008e0603 */
[-C--:B------:R-:W-:Y:S01]  /*14da40*/  IADD3 R48, P1, PT, R50, R81.reuse, RZ ;  /* 0x0000005132307210 */ /* 0x080fe20007f3e0ff */
[----:B------:R-:W4:Y:S04]  /*14da50*/  LDL.LU.64 R56, [R1+0x6e88] ;  /* 0x006e880001387983 */ /* 0x000f280000300a00 */
[----:B------:R-:W-:Y:S01]  /*14da60*/  IMAD.X R47, R51, 0x1, R3, P1 ;  /* 0x00000001332f7824 */ /* 0x000fe200008e0603 */
[----:B------:R-:W4:Y:S01]  /*14da70*/  LDL.LU.64 R70, [R1+0x6e80] ;  /* 0x006e800001467983 */ /* 0x000f220000300a00 */
[----:B--2---:R-:W-:-:S05]  /*14da80*/  IADD3 R50, P1, PT, R68, R81, RZ ;  /* 0x0000005144327210 */ /* 0x004fca0007f3e0ff */
[----:B------:R-:W-:Y:S02]  /*14da90*/  IMAD.X R49, R69, 0x1, R3, P1 ;  /* 0x0000000145317824 */ /* 0x000fe400008e0603 */
[----:B------:R-:W2:Y:S01]  /*14daa0*/  LDL.LU.64 R68, [R1+0x6e78] ;  /* 0x006e780001447983 */ /* 0x000ea20000300a00 */
[----:B------:R-:W-:Y:S02]  /*14dab0*/  IMAD.MOV.U32 R187, RZ, RZ, R237 ;  /* 0x000000ffffbb7224 */ /* 0x000fe400078e00ed */
[----:B------:R-:W-:Y:S01]  /*14dac0*/  IMAD.MOV.U32 R237, RZ, RZ, R52 ;  /* 0x000000ffffed7224 */ /* 0x000fe200078e0034 */
[----:B---3--:R-:W-:Y:S01]  /*14dad0*/  IADD3 R52, P1, PT, R72, R81, RZ ;  /* 0x0000005148347210 */ /* 0x008fe20007f3e0ff */
[----:B------:R-:W-:Y:S02]  /*14dae0*/  IMAD.MOV.U32 R179, RZ, RZ, R182 ;  /* 0x000000ffffb37224 */ /* 0x000fe400078e00b6 */
[----:B------:R-:W-:Y:S02]  /*14daf0*/  IMAD.MOV.U32 R182, RZ, RZ, R188 ;  /* 0x000000ffffb67224 */ /* 0x000fe400078e00bc */
[----:B------:R-:W-:-:S02]  /*14db00*/  IMAD.MOV.U32 R188, RZ, RZ, R239 ;  /* 0x000000ffffbc7224 */ /* 0x000fc400078e00ef */
[----:B------:R-:W-:Y:S02]  /*14db10*/  IMAD.MOV.U32 R239, RZ, RZ, R247 ;  /* 0x000000ffffef7224 */ /* 0x000fe400078e00f7 */
[----:B------:R-:W-:Y:S02]  /*14db20*/  IMAD.X R51, R73, 0x1, R3, P1 ;  /* 0x0000000149337824 */ /* 0x000fe400008e0603 */
[----:B------:R-:W-:Y:S02]  /*14db30*/  IMAD.MOV.U32 R247, RZ, RZ, R54 ;  /* 0x000000fffff77224 */ /* 0x000fe400078e0036 */
[----:B------:R-:W-:Y:S02]  /*14db40*/  IMAD.MOV.U32 R178, RZ, RZ, R191 ;  /* 0x000000ffffb27224 */ /* 0x000fe400078e00bf */
[----:B------:R-:W-:Y:S02]  /*14db50*/  IMAD.MOV.U32 R191, RZ, RZ, R246 ;  /* 0x000000ffffbf7224 */ /* 0x000fe400078e00f6 */
[----:B------:R-:W-:-:S02]  /*14db60*/  IMAD.MOV.U32 R246, RZ, RZ, R53 ;  /* 0x000000fffff67224 */ /* 0x000fc400078e0035 */
[----:B------:R-:W-:Y:S01]  /*14db70*/  IMAD.MOV.U32 R174, RZ, RZ, R187 ;  /* 0x000000ffffae7224 */ /* 0x000fe200078e00bb */
[----:B----4-:R-:W-:Y:S01]  /*14db80*/  IADD3 R54, P1, PT, R56, R81, RZ ;  /* 0x0000005138367210 */ /* 0x010fe20007f3e0ff */
[----:B------:R-:W-:-:S04]  /*14db90*/  IMAD.MOV.U32 R183, RZ, RZ, R186 ;  /* 0x000000ffffb77224 */ /* 0x000fc800078e00ba */
[----:B------:R-:W-:Y:S01]  /*14dba0*/  IMAD.X R53, R57, 0x1, R3, P1 ;  /* 0x0000000139357824 */ /* 0x000fe200008e0603 */
[----:B------:R-:W-:Y:S01]  /*14dbb0*/  IADD3 R56, P1, PT, R70, R81, RZ ;  /* 0x0000005146387210 */ /* 0x000fe20007f3e0ff */
[----:B------:R-:W-:Y:S02]  /*14dbc0*/  IMAD.MOV.U32 R187, RZ, RZ, R195 ;  /* 0x000000ffffbb7224 */ /* 0x000fe400078e00c3 */
[----:B------:R-:W-:Y:S02]  /*14dbd0*/  IMAD.MOV.U32 R186, RZ, RZ, R192 ;  /* 0x000000ffffba7224 */ /* 0x000fe400078e00c0 */
[----:B------:R-:W-:Y:S02]  /*14dbe0*/  IMAD.MOV.U32 R195, RZ, RZ, R55 ;  /* 0x000000ffffc37224 */ /* 0x000fe400078e0037 */
[----:B------:R-:W-:Y:S02]  /*14dbf0*/  IMAD.MOV.U32 R192, RZ, RZ, R58 ;  /* 0x000000ffffc07224 */ /* 0x000fe400078e003a */
[----:B------:R-:W-:-:S02]  /*14dc00*/  IMAD.X R55, R71, 0x1, R3, P1 ;  /* 0x0000000147377824 */ /* 0x000fc400008e0603 */
[----:B------:R-:W3:Y:S01]  /*14dc10*/  LDL.LU.64 R70, [R1+0x6e70] ;  /* 0x006e700001467983 */ /* 0x000ee20000300a00 */
[----:B--2---:R-:W-:-:S05]  /*14dc20*/  IADD3 R58, P1, PT, R68, R81, RZ ;  /* 0x00000051443a7210 */ /* 0x004fca0007f3e0ff */
[----:B------:R-:W-:Y:S02]  /*14dc30*/  IMAD.X R57, R69, 0x1, R3, P1 ;  /* 0x0000000145397824 */ /* 0x000fe400008e0603 */
[----:B------:R-:W2:Y:S01]  /*14dc40*/  LDL.LU.64 R68, [R1+0x6e68] ;  /* 0x006e680001447983 */ /* 0x000ea20000300a00 */
        /* <DEDUP_REMOVED lines=11> */
[----:B------:R-:W-:Y:S01]  /*14dd00*/  IMAD.MOV.U32 R247, RZ, RZ, R61 ;  /* 0x000000fffff77224 */ /* 0x000fe200078e003d */
[----:B---3--:R-:W-:-:S05]  /*14dd10*/  IADD3 R60, P1, PT, R70, R81, RZ ;  /* 0x00000051463c7210 */ /* 0x008fca0007f3e0ff */
[----:B------:R-:W-:Y:S01]  /*14dd20*/  IMAD.X R59, R71, 0x1, R3, P1 ;  /* 0x00000001473b7824 */ /* 0x000fe200008e0603 */
        /* <DEDUP_REMOVED lines=63> */
[----:B--2---:R-:W-:Y:S01]  /*14e120*/  IADD3 R64, P1, PT, R68, R81, RZ ;  /* 0x0000005144407210 */ /* 0x004fe20007f3e0ff */
[----:B------:R-:W-:-:S04]  /*14e130*/  IMAD.MOV.U32 R68, RZ, RZ, R151 ;  /* 0x000000ffff447224 */ /* 0x000fc800078e0097 */
[----:B------:R-:W-:Y:S02]  /*14e140*/  IMAD.X R63, R69, 0x1, R3, P1 ;  /* 0x00000001453f7824 */ /* 0x000fe400008e0603 */
[----:B------:R-:W-:-:S05]  /*14e150*/  IMAD.MOV.U32 R69, RZ, RZ, R150 ;  /* 0x000000ffff457224 */ /* 0x000fca00078e0096 */
[----:B------:R1:W-:Y:S04]  /*14e160*/  STL.64 [R1+0x67c8], R68 ;  /* 0x0067c84401007387 */ /* 0x0003e80000100a00 */
[----:B------:R2:W-:Y:S04]  /*14e170*/  STL.64 [R1+0x67d0], R104 ;  /* 0x0067d06801007387 */ /* 0x0005e80000100a00 */
[----:B------:R3:W-:Y:S04]  /*14e180*/  STL.64 [R1+0x6f40], R102 ;  /* 0x006f406601007387 */ /* 0x0007e80000100a00 */
[----:B------:R4:W-:Y:S04]  /*14e190*/  STL.64 [R1+0x6f38], R100 ;  /* 0x006f386401007387 */ /* 0x0009e80000100a00 */
[----:B------:R1:W-:Y:S04]  /*14e1a0*/  STL.64 [R1+0x6f30], R98 ;  /* 0x006f306201007387 */ /* 0x0003e80000100a00 */
[----:B------:R1:W-:Y:S04]  /*14e1b0*/  STL.64 [R1+0x6f28], R96 ;  /* 0x006f286001007387 */ /* 0x0003e80000100a00 */
[----:B------:R1:W-:Y:S04]  /*14e1c0*/  STL.64 [R1+0x6f20], R94 ;  /* 0x006f205e01007387 */ /* 0x0003e80000100a00 */
[----:B------:R-:W-:Y:S01]  /*14e1d0*/  STL.64 [R1+0x6f18], R14 ;  /* 0x006f180e01007387 */ /* 0x000fe20000100a00 */
[----:B------:R-:W-:-:S03]  /*14e1e0*/  IMAD.MOV.U32 R150, RZ, RZ, R36 ;  /* 0x000000ffff967224 */ /* 0x000fc600078e0024 */
[----:B------:R-:W-:Y:S01]  /*14e1f0*/  STL.64 [R1+0x6f10], R12 ;  /* 0x006f100c01007387 */ /* 0x000fe20000100a00 */
[----:B------:R-:W-:-:S03]  /*14e200*/  IMAD.MOV.U32 R151, RZ, RZ, R35 ;  /* 0x000000ffff977224 */ /* 0x000fc600078e0023 */
        /* <DEDUP_REMOVED lines=17> */
[----:B------:R1:W-:Y:S04]  /*14e320*/  LDGSTS.E [R137+0x50800], desc[UR30][R68.64], P0 ;  /* 0x5080000044897fae */ /* 0x0003e800081a101e */
[----:B------:R-:W-:Y:S04]  /*14e330*/  STL.64 [R1+0x6e80], R76 ;  /* 0x006e804c01007387 */ /* 0x000fe80000100a00 */
[----:B------:R-:W-:Y:S04]  /*14e340*/  STL.64 [R1+0x6e78], R74 ;  /* 0x006e784a01007387 */ /* 0x000fe80000100a00 */
[----:B------:R-:W-:Y:S01]  /*14e350*/  LDGSTS.E [R137+0x51000], desc[UR30][R104.64], P0 ;  /* 0x5100000068897fae */ /* 0x000fe200081a101e */
[----:B-1----:R-:W-:-:S02]  /*14e360*/  IMAD.MOV.U32 R68, RZ, RZ, R64 ;  /* 0x000000ffff447224 */ /* 0x002fc400078e0040 */
[----:B------:R-:W-:Y:S01]  /*14e370*/  IMAD.MOV.U32 R69, RZ, RZ, R63 ;  /* 0x000000ffff457224 */ /* 0x000fe200078e003f */
[----:B------:R-:W-:Y:S04]  /*14e380*/  LDGSTS.E [R137+0x51800], desc[UR30][R102.64], P0 ;  /* 0x5180000066897fae */ /* 0x000fe800081a101e */
[----:B------:R-:W-:Y:S04]  /*14e390*/  LDGSTS.E [R137+0x52000], desc[UR30][R100.64], P0 ;  /* 0x5200000064897fae */ /* 0x000fe800081a101e */
[----:B--2---:R-:W2:Y:S04]  /*14e3a0*/  LDL.LU.64 R104, [R1+0x8598] ;  /* 0x0085980001687983 */ /* 0x004ea80000300a00 */
[----:B------:R-:W-:Y:S04]  /*14e3b0*/  STL.64 [R1+0x6e70], R72 ;  /* 0x006e704801007387 */ /* 0x000fe80000100a00 */
[----:B---3--:R-:W3:Y:S04]  /*14e3c0*/  LDL.LU.64 R102, [R1+0x8590] ;  /* 0x0085900001667983 */ /* 0x008ee80000300a00 */
[----:B------:R-:W-:Y:S04]  /*14e3d0*/  STL.64 [R1+0x6e68], R70 ;  /* 0x006e684601007387 */ /* 0x000fe80000100a00 */
[----:B----4-:R-:W4:Y:S04]  /*14e3e0*/  LDL.LU.64 R100, [R1+0x8588] ;  /* 0x0085880001647983 */ /* 0x010f280000300a00 */
[----:B------:R1:W-:Y:S04]  /*14e3f0*/  STL.64 [R1+0x6e60], R68 ;  /* 0x006e604401007387 */ /* 0x0003e80000100a00 */
[----:B------:R-:W-:Y:S04]  /*14e400*/  LDGSTS.E [R137+0x52800], desc[UR30][R98.64], P0 ;  /* 0x5280000062897fae */ /* 0x000fe800081a101e */
[----:B------:R-:W-:Y:S04]  /*14e410*/  LDGSTS.E [R137+0x53000], desc[UR30][R96.64], P0 ;  /* 0x5300000060897fae */ /* 0x000fe800081a101e */
[----:B------:R-:W-:Y:S04]  /*14e420*/  LDGSTS.E [R137+0x53800], desc[UR30][R94.64], P0 ;  /* 0x538000005e897fae */ /* 0x000fe800081a101e */
[----:B------:R-:W2:Y:S04]  /*14e430*/  LDL.LU.64 R98, [R1+0x8580] ;  /* 0x0085800001627983 */ /* 0x000ea80000300a00 */
[----:B------:R-:W2:Y:S04]  /*14e440*/  LDL.LU.64 R96, [R1+0x8578] ;  /* 0x0085780001607983 */ /* 0x000ea80000300a00 */
[----:B------:R-:W2:Y:S04]  /*14e450*/  LDL.LU.64 R94, [R1+0x8570] ;  /* 0x00857000015e7983 */ /* 0x000ea80000300a00 */
[----:B------:R-:W2:Y:S01]  /*14e460*/  LDL.LU.64 R22, [R1+0x6e58] ;  /* 0x006e580001167983 */ /* 0x000ea20000300a00 */
[----:B------:R-:W1:Y:S03]  /*14e470*/  S2R R165, SR_TID.X ;  /* 0x0000000000a57919 */ /* 0x000e660000002100 */
[----:B------:R-:W-:Y:S04]  /*14e480*/  LDGSTS.E [R137+0x54000], desc[UR30][R14.64], P0 ;  /* 0x540000000e897fae */ /* 0x000fe800081a101e */
[----:B------:R-:W-:Y:S04]  /*14e490*/  LDGSTS.E [R137+0x54800], desc[UR30][R12.64], P0 ;  /* 0x548000000c897fae */ /* 0x000fe800081a101e */
[----:B------:R-:W-:Y:S04]  /*14e4a0*/  LDGSTS.E [R137+0x55000], desc[UR30][R6.64], P0 ;  /* 0x5500000006897fae */ /* 0x000fe800081a101e */
[----:B------:R1:W-:Y:S04]  /*14e4b0*/  LDGSTS.E [R137+0x55800], desc[UR30][R4.64], P0 ;  /* 0x5580000004897fae */ /* 0x0003e800081a101e */
[----:B------:R-:W-:Y:S04]  /*14e4c0*/  LDGSTS.E [R137+0x56000], desc[UR30][R160.64], P0 ;  /* 0x56000000a0897fae */ /* 0x000fe800081a101e */
[----:B------:R-:W-:Y:S04]  /*14e4d0*/  LDGSTS.E [R137+0x56800], desc[UR30][R158.64], P0 ;  /* 0x568000009e897fae */ /* 0x000fe800081a101e */
[----:B------:R-:W-:Y:S01]  /*14e4e0*/  LDGSTS.E [R137+0x57000], desc[UR30][R156.64], P0 ;  /* 0x570000009c897fae */ /* 0x000fe200081a101e */
[----:B-1----:R-:W-:-:S03]  /*14e4f0*/  LOP3.LUT R165, R165, 0x3f, RZ, 0xc0, !PT ;  /* 0x0000003fa5a57812 */ /* 0x002fc600078ec0ff */
[----:B------:R-:W-:Y:S04]  /*14e500*/  LDGSTS.E [R137+0x57800], desc[UR30][R154.64], P0 ;  /* 0x578000009a897fae */ /* 0x000fe800081a101e */
[----:B------:R-:W-:Y:S01]  /*14e510*/  LDGSTS.E [R137+0x58000], desc[UR30][R152.64], P0 ;  /* 0x5800000098897fae */ /* 0x000fe200081a101e */
[----:B------:R-:W-:-:S03]  /*14e520*/  IMAD.SHL.U32 R165, R165, 0x4, RZ ;  /* 0x00000004a5a57824 */ /* 0x000fc600078e00ff */
[----:B------:R-:W-:Y:S04]  /*14e530*/  LDGSTS.E [R137+0x58800], desc[UR30][R150.64], P0 ;  /* 0x5880000096897fae */ /* 0x000fe800081a101e */
[----:B------:R-:W-:Y:S01]  /*14e540*/  LDGSTS.E [R137+0x59000], desc[UR30][R146.64], P0 ;  /* 0x5900000092897fae */ /* 0x000fe200081a101e */
[----:B------:R-:W-:-:S03]  /*14e550*/  LOP3.LUT R4, R165, 0x10, RZ, 0x3c, !PT ;  /* 0x00000010a5047812 */ /* 0x000fc600078e3cff */
[----:B------:R-:W-:Y:S04]  /*14e560*/  LDGSTS.E [R137+0x59800], desc[UR30][R140.64], P0 ;  /* 0x598000008c897fae */ /* 0x000fe800081a101e */
[----:B------:R-:W-:Y:S04]  /*14e570*/  LDGSTS.E [R137+0x5a000], desc[UR30][R92.64], P0 ;  /* 0x5a0000005c897fae */ /* 0x000fe800081a101e */
[----:B------:R-:W-:Y:S04]  /*14e580*/  LDGSTS.E [R137+0x5a800], desc[UR30][R90.64], P0 ;  /* 0x5a8000005a897fae */ /* 0x000fe800081a101e */
[----:B------:R-:W-:Y:S04]  /*14e590*/  LDGSTS.E [R137+0x5b000], desc[UR30][R88.64], P0 ;  /* 0x5b00000058897fae */ /* 0x000fe800081a101e */
[----:B------:R-:W-:Y:S01]  /*14e5a0*/  LDGSTS.E [R137+0x5b800], desc[UR30][R86.64], P0 ;  /* 0x5b80000056897fae */ /* 0x000fe200081a101e */
[----:B------:R-:W-:-:S03]  /*14e5b0*/  VIADD R4, R4, UR8 ;  /* 0x0000000804047c36 */ /* 0x000fc60008000000 */
[----:B------:R-:W-:Y:S01]  /*14e5c0*/  LDGSTS.E [R137+0x5c000], desc[UR30][R84.64], P0 ;  /* 0x5c00000054897fae */ /* 0x000fe200081a101e */
[----:B------:R-:W-:-:S03]  /*14e5d0*/  IMAD.MOV.U32 R6, RZ, RZ, R167 ;  /* 0x000000ffff067224 */ /* 0x000fc600078e00a7 */
[----:B------:R-:W-:Y:S01]  /*14e5e0*/  LDGSTS.E [R137+0x5c800], desc[UR30][R82.64], P0 ;  /* 0x5c80000052897fae */ /* 0x000fe200081a101e */
[----:B------:R-:W-:-:S03]  /*14e5f0*/  IMAD.MOV.U32 R7, RZ, RZ, R164 ;  /* 0x000000ffff077224 */ /* 0x000fc600078e00a4 */
[----:B------:R-:W-:Y:S04]  /*14e600*/  LDGSTS.E [R137+0x5d000], desc[UR30][R78.64], P0 ;  /* 0x5d0000004e897fae */ /* 0x000fe800081a101e */
[----:B------:R-:W-:Y:S04]  /*14e610*/  LDGSTS.E [R137+0x5d800], desc[UR30][R76.64], P0 ;  /* 0x5d8000004c897fae */ /* 0x000fe800081a101e */
[----:B------:R-:W-:Y:S04]  /*14e620*/  LDGSTS.E [R137+0x5e000], desc[UR30][R74.64], P0 ;  /* 0x5e0000004a897fae */ /* 0x000fe800081a101e */
[----:B------:R-:W-:Y:S04]  /*14e630*/  LDGSTS.E [R137+0x5e800], desc[UR30][R72.64], P0 ;  /* 0x5e80000048897fae */ /* 0x000fe800081a101e */
[----:B------:R-:W-:Y:S04]  /*14e640*/  LDGSTS.E [R137+0x5f000], desc[UR30][R70.64], P0 ;  /* 0x5f00000046897fae */ /* 0x000fe800081a101e */
[----:B------:R-:W-:Y:S04]  /*14e650*/  LDGSTS.E [R137+0x5f800], desc[UR30][R68.64], P0 ;  /* 0x5f80000044897fae */ /* 0x000fe800081a101e */
[----:B------:R1:W-:Y:S04]  /*14e660*/  LDGSTS.E [R4+0x40100], desc[UR30][R6.64], P0 ;  /* 0x4010000006047fae */ /* 0x0003e800081a101e */
[----:B------:R-:W3:Y:S04]  /*14e670*/  LDL.LU.64 R12, [R1+0x6e50] ;  /* 0x006e5000010c7983 */ /* 0x000ee80000300a00 */
[----:B------:R-:W4:Y:S01]  /*14e680*/  LDL.LU.64 R14, [R1+0x6e48] ;  /* 0x006e4800010e7983 */ /* 0x000f220000300a00 */
[----:B-1----:R-:W-:-:S03]  /*14e690*/  IMAD.MOV.U32 R6, RZ, RZ, R171 ;  /* 0x000000ffff067224 */ /* 0x002fc600078e00ab */
[----:B------:R-:W4:Y:S01]  /*14e6a0*/  LDL.LU.64 R16, [R1+0x6e40] ;  /* 0x006e400001107983 */ /* 0x000f220000300a00 */
[----:B------:R-:W-:-:S03]  /*14e6b0*/  IMAD.MOV.U32 R7, RZ, RZ, R166 ;  /* 0x000000ffff077224 */ /* 0x000fc600078e00a6 */
[----:B------:R-:W4:Y:S04]  /*14e6c0*/  LDL.LU.64 R18, [R1+0x6e38] ;  /* 0x006e380001127983 */ /* 0x000f280000300a00 */
[----:B------:R1:W-:Y:S04]  /*14e6d0*/  LDGSTS.E [R4+0x40900], desc[UR30][R6.64], P0 ;  /* 0x4090000006047fae */ /* 0x0003e800081a101e */
[----:B------:R-:W4:Y:S01]  /*14e6e0*/  LDL.LU.64 R20, [R1+0x6e30] ;  /* 0x006e300001147983 */ /* 0x000f220000300a00 */
        /* <DEDUP_REMOVED lines=21> */
[----:B--2---:R-:W-:-:S05]  /*14e840*/  IADD3 R6, P1, PT, R22, R81, RZ ;  /* 0x0000005116067210 */ /* 0x004fca0007f3e0ff */
[----:B------:R-:W-:Y:S02]  /*14e850*/  IMAD.X R5, R23, 0x1, R3, P1 ;  /* 0x0000000117057824 */ /* 0x000fe400008e0603 */
        /* <DEDUP_REMOVED lines=22> */
[----:B---3--:R-:W-:-:S05]  /*14e9c0*/  IADD3 R11, P1, PT, R12, R81, RZ ;  /* 0x000000510c0b7210 */ /* 0x008fca0007f3e0ff */
[----:B------:R-:W-:Y:S01]  /*14e9d0*/  IMAD.X R7, R13, 0x1, R3, P1 ;  /* 0x000000010d077824 */ /* 0x000fe200008e0603 */
[----:B----4-:R-:W-:-:S05]  /*14e9e0*/  IADD3 R13, P1, PT, R14, R81, RZ ;  /* 0x000000510e0d7210 */ /* 0x010fca0007f3e0ff */
[----:B------:R-:W-:Y:S01]  /*14e9f0*/  IMAD.X R12, R15, 0x1, R3, P1 ;  /* 0x000000010f0c7824 */ /* 0x000fe200008e0603 */
[----:B------:R-:W-:-:S05]  /*14ea00*/  IADD3 R15, P1, PT, R16, R81, RZ ;  /* 0x00000051100f7210 */ /* 0x000fca0007f3e0ff */
[----:B------:R-:W-:Y:S01]  /*14ea10*/  IMAD.X R14, R17, 0x1, R3, P1 ;  /* 0x00000001110e7824 */ /* 0x000fe200008e0603 */
[----:B------:R-:W-:-:S05]  /*14ea20*/  IADD3 R17, P1, PT, R18, R81, RZ ;  /* 0x0000005112117210 */ /* 0x000fca0007f3e0ff */
[----:B------:R-:W-:Y:S01]  /*14ea30*/  IMAD.X R16, R19, 0x1, R3, P1 ;  /* 0x0000000113107824 */ /* 0x000fe200008e0603 */
[----:B------:R-:W-:-:S05]  /*14ea40*/  IADD3 R19, P1, PT, R20, R81, RZ ;  /* 0x0000005114137210 */ /* 0x000fca0007f3e0ff */
        /* <DEDUP_REMOVED lines=44> */
[----:B------:R-:W-:Y:S02]  /*14ed10*/  IMAD.X R62, R69, 0x1, R3, P1 ;  /* 0x00000001453e7824 */ /* 0x000fe400008e0603 */
[----:B------:R-:W2:Y:S04]  /*14ed20*/  LDL.LU.64 R68, [R1+0x6d78] ;  /* 0x006d780001447983 */ /* 0x000ea80000300a00 */
[----:B------:R-:W3:Y:S04]  /*14ed30*/  LDL.LU R158, [R1+0xc0] ;  /* 0x0000c000019e7983 */ /* 0x000ee80000300800 */
        /* <DEDUP_REMOVED lines=30> */
[----:B------:R-:W-:Y:S01]  /*14ef20*/  LOP3.LUT R13, R13, R12, RZ, 0x3c, !PT ;  /* 0x0000000c0d0d7212 */ /* 0x000fe200078e3cff */
[----:B------:R-:W-:-:S02]  /*14ef30*/  IMAD.MOV.U32 R188, RZ, RZ, R244 ;  /* 0x000000ffffbc7224 */ /* 0x000fc400078e00f4 */
[----:B------:R-:W-:Y:S02]  /*14ef40*/  IMAD.MOV.U32 R140, RZ, RZ, R190 ;  /* 0x000000ffff8c7224 */ /* 0x000fe400078e00be */
[----:B------:R-:W-:Y:S01]  /*14ef50*/  IMAD.MOV.U32 R141, RZ, RZ, R189 ;  /* 0x000000ffff8d7224 */ /* 0x000fe200078e00bd */
[----:B------:R-:W-:Y:S01]  /*14ef60*/  LOP3.LUT R15, R15, R14, RZ, 0x3c, !PT ;  /* 0x0000000e0f0f7212 */ /* 0x000fe200078e3cff */
[----:B------:R-:W-:Y:S02]  /*14ef70*/  IMAD.MOV.U32 R244, RZ, RZ, R65 ;  /* 0x000000fffff47224 */ /* 0x000fe400078e0041 */
[----:B------:R-:W-:Y:S02]  /*14ef80*/  IMAD.MOV.U32 R84, RZ, RZ, R185 ;  /* 0x000000ffff547224 */ /* 0x000fe400078e00b9 */
[----:B------:R-:W-:Y:S01]  /*14ef90*/  IMAD.MOV.U32 R85, RZ, RZ, R184 ;  /* 0x000000ffff557224 */ /* 0x000fe200078e00b8 */
[----:B------:R-:W-:Y:S01]  /*14efa0*/  LOP3.LUT R17, R17, R16, RZ, 0x3c, !PT ;  /* 0x0000001011117212 */ /* 0x000fe200078e3cff */
[----:B------:R-:W-:-:S02]  /*14efb0*/  IMAD.MOV.U32 R82, RZ, RZ, R181 ;  /* 0x000000ffff527224 */ /* 0x000fc400078e00b5 */
[----:B------:R-:W-:Y:S01]  /*14efc0*/  IMAD.MOV.U32 R83, RZ, RZ, R180 ;  /* 0x000000ffff537224 */ /* 0x000fe200078e00b4 */
[----:B------:R-:W-:Y:S01]  /*14efd0*/  LOP3.LUT R19, R19, R18, RZ, 0x3c, !PT ;  /* 0x0000001213137212 */ /* 0x000fe200078e3cff */
[----:B------:R-:W-:Y:S02]  /*14efe0*/  IMAD.MOV.U32 R78, RZ, RZ, R177 ;  /* 0x000000ffff4e7224 */ /* 0x000fe400078e00b1 */
        /* <DEDUP_REMOVED lines=17> */
[----:B------:R-:W-:-:S02]  /*14f100*/  LOP3.LUT R13, R13, R12, RZ, 0x3c, !PT ;  /* 0x0000000c0d0d7212 */ /* 0x000fc400078e3cff */
[----:B------:R-:W-:Y:S02]  /*14f110*/  LOP3.LUT R20, R21, R20, RZ, 0x3c, !PT ;  /* 0x0000001415147212 */ /* 0x000fe400078e3cff */
[----:B------:R-:W-:Y:S02]  /*14f120*/  LOP3.LUT R29, R29, R28, RZ, 0x3c, !PT ;  /* 0x0000001c1d1d7212 */ /* 0x000fe400078e3cff */
[----:B------:R-:W-:Y:S02]  /*14f130*/  LOP3.LUT R15, R15, R14, RZ, 0x3c, !PT ;  /* 0x0000000e0f0f7212 */ /* 0x000fe400078e3cff */
[----:B------:R-:W-:Y:S02]  /*14f140*/  LOP3.LUT R22, R23, R22, RZ, 0x3c, !PT ;  /* 0x0000001617167212 */ /* 0x000fe400078e3cff */
[----:B------:R-:W-:Y:S02]  /*14f150*/  LOP3.LUT R31, R31, R30, RZ, 0x3c, !PT ;  /* 0x0000001e1f1f7212 */ /* 0x000fe400078e3cff */
        /* <DEDUP_REMOVED lines=54> */
[----:B------:R-:W-:Y:S01]  /*14f4c0*/  LOP3.LUT R60, R61, R60, RZ, 0x3c, !PT ;  /* 0x0000003c3d3c7212 */ /* 0x000fe200078e3cff */
[----:B---3--:R-:W-:-:S02]  /*14f4d0*/  IMAD.MOV.U32 R93, RZ, RZ, R158 ;  /* 0x000000ffff5d7224 */ /* 0x008fc400078e009e */
[----:B----4-:R-:W-:Y:S02]  /*14f4e0*/  IMAD.MOV.U32 R92, RZ, RZ, R161 ;  /* 0x000000ffff5c7224 */ /* 0x010fe400078e00a1 */
[----:B--2---:R-:W-:Y:S02]  /*14f4f0*/  IMAD.MOV.U32 R91, RZ, RZ, R160 ;  /* 0x000000ffff5b7224 */ /* 0x004fe400078e00a0 */
[----:B------:R-:W-:Y:S01]  /*14f500*/  IMAD.MOV.U32 R90, RZ, RZ, R165 ;  /* 0x000000ffff5a7224 */ /* 0x000fe200078e00a5 */
[----:B------:R1:W-:Y:S01]  /*14f510*/  STL.64 [R1+0x6618], R92 ;  /* 0x0066185c01007387 */ /* 0x0003e20000100a00 */
[----:B------:R-:W-:Y:S02]  /*14f520*/  IMAD.MOV.U32 R89, RZ, RZ, R164 ;  /* 0x000000ffff597224 */ /* 0x000fe400078e00a4 */
[----:B------:R-:W-:Y:S01]  /*14f530*/  IMAD.MOV.U32 R88, RZ, RZ, R167 ;  /* 0x000000ffff587224 */ /* 0x000fe200078e00a7 */
[----:B------:R2:W-:Y:S01]  /*14f540*/  STL.64 [R1+0x6620], R90 ;  /* 0x0066205a01007387 */ /* 0x0005e20000100a00 */
[----:B------:R-:W-:-:S02]  /*14f550*/  IMAD.MOV.U32 R87, RZ, RZ, R166 ;  /* 0x000000ffff577224 */ /* 0x000fc400078e00a6 */
[----:B------:R-:W-:Y:S01]  /*14f560*/  IMAD.MOV.U32 R86, RZ, RZ, R171 ;  /* 0x000000ffff567224 */ /* 0x000fe200078e00ab */
[----:B------:R3:W-:Y:S01]  /*14f570*/  STL.64 [R1+0x6628], R88 ;  /* 0x0066285801007387 */ /* 0x0007e20000100a00 */
[----:B------:R-:W-:Y:S02]  /*14f580*/  IMAD.MOV.U32 R166, RZ, RZ, R249 ;  /* 0x000000ffffa67224 */ /* 0x000fe400078e00f9 */
[----:B------:R-:W-:Y:S01]  /*14f590*/  IMAD.MOV.U32 R167, RZ, RZ, R248 ;  /* 0x000000ffffa77224 */ /* 0x000fe200078e00f8 */
[----:B------:R4:W-:Y:S01]  /*14f5a0*/  STL.64 [R1+0x6630], R86 ;  /* 0x0066305601007387 */ /* 0x0009e20000100a00 */
[----:B------:R-:W-:Y:S02]  /*14f5b0*/  IMAD.MOV.U32 R164, RZ, RZ, R231 ;  /* 0x000000ffffa47224 */ /* 0x000fe400078e00e7 */
[----:B------:R-:W-:Y:S01]  /*14f5c0*/  IMAD.MOV.U32 R165, RZ, RZ, R230 ;  /* 0x000000ffffa57224 */ /* 0x000fe200078e00e6 */
[----:B------:R-:W-:Y:S01]  /*14f5d0*/  STL.64 [R1+0x6640], R186 ;  /* 0x006640ba01007387 */ /* 0x000fe20000100a00 */
[----:B------:R-:W-:-:S02]  /*14f5e0*/  IMAD.MOV.U32 R160, RZ, RZ, R227 ;  /* 0x000000ffffa07224 */ /* 0x000fc400078e00e3 */
[----:B------:R-:W-:Y:S01]  /*14f5f0*/  IMAD.MOV.U32 R161, RZ, RZ, R226 ;  /* 0x000000ffffa17224 */ /* 0x000fe200078e00e2 */
[----:B------:R-:W-:Y:S01]  /*14f600*/  IADD3 R65, P1, PT, R68, R81, RZ ;  /* 0x0000005144417210 */ /* 0x000fe20007f3e0ff */
[----:B------:R-:W-:Y:S01]  /*14f610*/  IMAD.MOV.U32 R158, RZ, RZ, R221 ;  /* 0x000000ffff9e7224 */ /* 0x000fe200078e00dd */
[----:B------:R-:W-:Y:S04]  /*14f620*/  LDGSTS.E [R4+0x44900], desc[UR30][R92.64], P0 ;  /* 0x449000005c047fae */ /* 0x000fe800081a101e */
        /* <DEDUP_REMOVED lines=15> */
[----:B------:R-:W-:-:S03]  /*14f720*/  IMAD.X R64, R69, 0x1, R3, P1 ;  /* 0x0000000145407824 */ /* 0x000fc600008e0603 */
        /* <DEDUP_REMOVED lines=22> */
[----:B------:R-:W-:Y:S04]  /*14f890*/  LDGSTS.E [R4+0x45100], desc[UR30][R90.64], P0 ;  /* 0x451000005a047fae */ /* 0x000fe800081a101e */
[----:B------:R1:W-:Y:S04]  /*14f8a0*/  STL.64 [R1+0x6df8], R32 ;  /* 0x006df82001007387 */ /* 0x0003e80000100a00 */
[----:B------:R-:W-:Y:S04]  /*14f8b0*/  LDGSTS.E [R4+0x45900], desc[UR30][R88.64], P0 ;  /* 0x4590000058047fae */ /* 0x000fe800081a101e */
[----:B------:R1:W-:Y:S04]  /*14f8c0*/  STL.64 [R1+0x6df0], R34 ;  /* 0x006df02201007387 */ /* 0x0003e80000100a00 */
[----:B------:R-:W-:Y:S04]  /*14f8d0*/  LDGSTS.E [R4+0x46100], desc[UR30][R86.64], P0 ;  /* 0x4610000056047fae */ /* 0x000fe800081a101e */
[----:B------:R1:W-:Y:S04]  /*14f8e0*/  STL.64 [R1+0x6de8], R36 ;  /* 0x006de82401007387 */ /* 0x0003e80000100a00 */
[----:B------:R-:W-:Y:S01]  /*14f8f0*/  LDGSTS.E [R4+0x46900], desc[UR30][R186.64], P0 ;  /* 0x46900000ba047fae */ /* 0x000fe200081a101e */
[----:B------:R-:W-:-:S03]  /*14f900*/  LOP3.LUT R65, R65, R64, RZ, 0x3c, !PT ;  /* 0x0000004041417212 */ /* 0x000fc600078e3cff */
[----:B------:R1:W-:Y:S04]  /*14f910*/  STL.64 [R1+0x6de0], R38 ;  /* 0x006de02601007387 */ /* 0x0003e80000100a00 */
[----:B------:R-:W-:Y:S01]  /*14f920*/  LDGSTS.E [R4+0x47100], desc[UR30][R182.64], P0 ;  /* 0x47100000b6047fae */ /* 0x000fe200081a101e */
[----:B------:R-:W-:-:S03]  /*14f930*/  LOP3.LUT R57, R57, R56, RZ, 0x3c, !PT ;  /* 0x0000003839397212 */ /* 0x000fc600078e3cff */
[----:B------:R1:W-:Y:S04]  /*14f940*/  STL.64 [R1+0x6dd8], R40 ;  /* 0x006dd82801007387 */ /* 0x0003e80000100a00 */
[----:B------:R-:W-:Y:S01]  /*14f950*/  LDGSTS.E [R4+0x47900], desc[UR30][R178.64], P0 ;  /* 0x47900000b2047fae */ /* 0x000fe200081a101e */
[----:B------:R-:W-:-:S03]  /*14f960*/  LOP3.LUT R59, R59, R58, RZ, 0x3c, !PT ;  /* 0x0000003a3b3b7212 */ /* 0x000fc600078e3cff */
[----:B------:R1:W-:Y:S01]  /*14f970*/  STL.64 [R1+0x6dd0], R42 ;  /* 0x006dd02a01007387 */ /* 0x0003e20000100a00 */
[----:B------:R-:W-:-:S03]  /*14f980*/  LOP3.LUT R62, R63, R62, RZ, 0x3c, !PT ;  /* 0x0000003e3f3e7212 */ /* 0x000fc600078e3cff */
[----:B------:R-:W-:Y:S04]  /*14f990*/  LDGSTS.E [R4+0x48100], desc[UR30][R174.64], P0 ;  /* 0x48100000ae047fae */ /* 0x000fe800081a101e */
        /* <DEDUP_REMOVED lines=9> */
[----:B------:R1:W-:Y:S04]  /*14fa30*/  STL.64 [R1+0x6db0], R50 ;  /* 0x006db03201007387 */ /* 0x0003e80000100a00 */
[----:B------:R-:W-:Y:S04]  /*14fa40*/  LDGSTS.E [R4+0x4a100], desc[UR30][R160.64], P0 ;  /* 0x4a100000a0047fae */ /* 0x000fe800081a101e */
[----:B------:R1:W-:Y:S04]  /*14fa50*/  STL.64 [R1+0x6da8], R52 ;  /* 0x006da83401007387 */ /* 0x0003e80000100a00 */
[----:B------:R-:W-:Y:S01]  /*14fa60*/  LDGSTS.E [R4+0x4a900], desc[UR30][R158.64], P0 ;  /* 0x4a9000009e047fae */ /* 0x000fe200081a101e */
[----:B------:R-:W-:-:S03]  /*14fa70*/  LOP3.LUT R65, R65, R64, RZ, 0x3c, !PT ;  /* 0x0000004041417212 */ /* 0x000fc600078e3cff */
        /* <DEDUP_REMOVED lines=8> */
[----:B------:R1:W-:Y:S04]  /*14fb00*/  STL.64 [R1+0x6d88], R60 ;  /* 0x006d883c01007387 */ /* 0x0003e80000100a00 */
[----:B------:R-:W-:Y:S04]  /*14fb10*/  LDGSTS.E [R4+0x4d100], desc[UR30][R148.64], P0 ;  /* 0x4d10000094047fae */ /* 0x000fe800081a101e */
[----:B--2---:R-:W2:Y:S04]  /*14fb20*/  LDL.LU.64 R90, [R1+0x8560] ;  /* 0x00856000015a7983 */ /* 0x004ea80000300a00 */
[----:B------:R-:W-:Y:S04]  /*14fb30*/  LDGSTS.E [R4+0x4d900], desc[UR30][R146.64], P0 ;  /* 0x4d90000092047fae */ /* 0x000fe800081a101e */
[----:B------:R1:W-:Y:S04]  /*14fb40*/  STL.64 [R1+0x6d80], R62 ;  /* 0x006d803e01007387 */ /* 0x0003e80000100a00 */
[----:B------:R-:W-:Y:S04]  /*14fb50*/  LDGSTS.E [R4+0x4e100], desc[UR30][R140.64], P0 ;  /* 0x4e1000008c047fae */ /* 0x000fe800081a101e */
[----:B---3--:R-:W3:Y:S04]  /*14fb60*/  LDL.LU.64 R88, [R1+0x8558] ;  /* 0x0085580001587983 */ /* 0x008ee80000300a00 */
[----:B------:R-:W-:Y:S04]  /*14fb70*/  LDGSTS.E [R4+0x4e900], desc[UR30][R84.64], P0 ;  /* 0x4e90000054047fae */ /* 0x000fe800081a101e */
[----:B------:R1:W-:Y:S04]  /*14fb80*/  STL.64 [R1+0x6d78], R64 ;  /* 0x006d784001007387 */ /* 0x0003e80000100a00 */
[----:B------:R-:W-:Y:S04]  /*14fb90*/  LDGSTS.E [R4+0x4f100], desc[UR30][R82.64], P0 ;  /* 0x4f10000052047fae */ /* 0x000fe800081a101e */
[----:B----4-:R-:W4:Y:S04]  /*14fba0*/  LDL.LU.64 R86, [R1+0x8550] ;  /* 0x0085500001567983 */ /* 0x010f280000300a00 */
[----:B------:R-:W-:Y:S04]  /*14fbb0*/  LDGSTS.E [R4+0x4f900], desc[UR30][R78.64], P0 ;  /* 0x4f9000004e047fae */ /* 0x000fe800081a101e */
[----:B------:R-:W-:Y:S04]  /*14fbc0*/  LDGSTS.E [R4+0x50100], desc[UR30][R76.64], P0 ;  /* 0x501000004c047fae */ /* 0x000fe800081a101e */
        /* <DEDUP_REMOVED lines=39> */
[----:B------:R-:W3:Y:S04]  /*14fe40*/  LDL.LU.64 R44, [R1+0x6ce8] ;  /* 0x006ce800012c7983 */ /* 0x000ee80000300a00 */
[----:B------:R-:W3:Y:S04]  /*14fe50*/  LDL.LU.64 R46, [R1+0x6ce0] ;  /* 0x006ce000012e7983 */ /* 0x000ee80000300a00 */
[----:B------:R-:W-:Y:S04]  /*14fe60*/  LDGSTS.E [R4+0x5b900], desc[UR30][R48.64], P0 ;  /* 0x5b90000030047fae */ /* 0x000fe800081a101e */
[----:B------:R-:W-:Y:S04]  /*14fe70*/  LDGSTS.E [R4+0x5c100], desc[UR30][R50.64], P0 ;  /* 0x5c10000032047fae */ /* 0x000fe800081a101e */
[----:B------:R-:W-:Y:S04]  /*14fe80*/  LDGSTS.E [R4+0x5c900], desc[UR30][R52.64], P0 ;  /* 0x5c90000034047fae */ /* 0x000fe800081a101e */
[----:B------:R-:W3:Y:S04]  /*14fe90*/  LDL.LU.64 R48, [R1+0x6cd8] ;  /* 0x006cd80001307983 */ /* 0x000ee80000300a00 */
[----:B------:R-:W3:Y:S04]  /*14fea0*/  LDL.LU.64 R50, [R1+0x6cd0] ;  /* 0x006cd00001327983 */ /* 0x000ee80000300a00 */
[----:B------:R-:W3:Y:S04]  /*14feb0*/  LDL.LU.64 R52, [R1+0x6cc8] ;  /* 0x006cc80001347983 */ /* 0x000ee80000300a00 */
[----:B------:R-:W-:Y:S04]  /*14fec0*/  LDGSTS.E [R4+0x5d100], desc[UR30][R54.64], P0 ;  /* 0x5d10000036047fae */ /* 0x000fe800081a101e */
[----:B------:R-:W-:Y:S04]  /*14fed0*/  LDGSTS.E [R4+0x5d900], desc[UR30][R56.64], P0 ;  /* 0x5d90000038047fae */ /* 0x000fe800081a101e */
[----:B------:R-:W-:Y:S01]  /*14fee0*/  LDGSTS.E [R4+0x5e100], desc[UR30][R58.64], P0 ;  /* 0x5e1000003a047fae */ /* 0x000fe200081a101e */
[----:B------:R-:W-:-:S03]  /*14fef0*/  IMAD.MOV.U32 R5, RZ, RZ, R188 ;  /* 0x000000ffff057224 */ /* 0x000fc600078e00bc */
[----:B------:R-:W-:Y:S04]  /*14ff00*/  LDGSTS.E [R4+0x5e900], desc[UR30][R60.64], P0 ;  /* 0x5e9000003c047fae */ /* 0x000fe800081a101e */
[----:B------:R-:W-:Y:S04]  /*14ff10*/  LDGSTS.E [R4+0x5f100], desc[UR30][R62.64], P0 ;  /* 0x5f1000003e047fae */ /* 0x000fe800081a101e */
[----:B------:R1:W-:Y:S04]  /*14ff20*/  LDGSTS.E [R4+0x5f900], desc[UR30][R64.64], P0 ;  /* 0x5f90000040047fae */ /* 0x0003e800081a101e */
[----:B------:R-:W3:Y:S04]  /*14ff30*/  LDL.LU.64 R54, [R1+0x6cc0] ;  /* 0x006cc00001367983 */ /* 0x000ee80000300a00 */
[----:B------:R-:W3:Y:S01]  /*14ff40*/  LDL.LU.64 R56, [R1+0x6cb8] ;  /* 0x006cb80001387983 */ /* 0x000ee20000300a00 */
[----:B-1----:R-:W-:-:S03]  /*14ff50*/  IMAD.MOV.U32 R4, RZ, RZ, R195 ;  /* 0x000000ffff047224 */ /* 0x002fc600078e00c3 */
[----:B------:R-:W3:Y:S04]  /*14ff60*/  LDL.LU.64 R58, [R1+0x6cb0] ;  /* 0x006cb000013a7983 */ /* 0x000ee80000300a00 */
[----:B------:R1:W-:Y:S04]  /*14ff70*/  LDGSTS.E [R8+0x40200], desc[UR30][R4.64], P0 ;  /* 0x4020000004087fae */ /* 0x0003e800081a101e */
[----:B------:R-:W3:Y:S04]  /*14ff80*/  LDL.LU.64 R60, [R1+0x6ca8] ;  /* 0x006ca800013c7983 */ /* 0x000ee80000300a00 */
[----:B------:R-:W3:Y:S01]  /*14ff90*/  LDL.LU.64 R62, [R1+0x6ca0] ;  /* 0x006ca000013e7983 */ /* 0x000ee20000300a00 */
[----:B-1----:R-:W-:-:S03]  /*14ffa0*/  IMAD.MOV.U32 R4, RZ, RZ, R237 ;  /* 0x000000ffff047224 */ /* 0x002fc600078e00ed */
[----:B------:R-:W3:Y:S01]  /*14ffb0*/  LDL.LU.64 R64, [R1+0x6c98] ;  /* 0x006c980001407983 */ /* 0x000ee20000300a00 */
[----:B------:R-:W-:-:S03]  /*14ffc0*/  IMAD.MOV.U32 R5, RZ, RZ, R192 ;  /* 0x000000ffff057224 */ /* 0x000fc600078e00c0 */
[----:B------:R-:W3:Y:S04]  /*14ffd0*/  LDL.LU.64 R68, [R1+0x6c90] ;  /* 0x006c900001447983 */ /* 0x000ee80000300a00 */
[----:B------:R1:W-:Y:S04]  /*14ffe0*/  LDGSTS.E [R8+0x40a00], desc[UR30][R4.64], P0 ;  /* 0x40a0000004087fae */ /* 0x0003e800081a101e */
[----:B------:R-:W3:Y:S04]  /*14fff0*/  LDL.LU R165, [R1+0x188] ;  /* 0x0001880001a57983 */ /* 0x000ee80000300800 */
[----:B------:R-:W4:Y:S01]  /*150000*/  LDL.LU R164, [R1+0x198] ;  /* 0x0001980001a47983 */ /* 0x000f220000300800 */
[----:B-1----:R-:W-:-:S03]  /*150010*/  IMAD.MOV.U32 R4, RZ, RZ, R239 ;  /* 0x000000ffff047224 */ /* 0x002fc600078e00ef */
[----:B------:R-:W4:Y:S01]  /*150020*/  LDL.LU R167, [R1+0x168] ;  /* 0x0001680001a77983 */ /* 0x000f220000300800 */
[----:B------:R-:W-:-:S03]  /*150030*/  IMAD.MOV.U32 R5, RZ, RZ, R236 ;  /* 0x000000ffff057224 */ /* 0x000fc600078e00ec */
[----:B------:R-:W4:Y:S04]  /*150040*/  LDL.LU R166, [R1+0x178] ;  /* 0x0001780001a67983 */ /* 0x000f280000300800 */
        /* <DEDUP_REMOVED lines=24> */
[----:B-1----:R-:W-:-:S02]  /*1501d0*/  IMAD.MOV.U32 R4, RZ, RZ, R247 ;  /* 0x000000ffff047224 */ /* 0x002fc400078e00f7 */
[----:B------:R-:W-:Y:S01]  /*1501e0*/  IMAD.MOV.U32 R5, RZ, RZ, R244 ;  /* 0x000000ffff057224 */ /* 0x000fe200078e00f4 */
[----:B------:R-:W4:Y:S04]  /*1501f0*/  LDL.LU R247, [R1+0xac] ;  /* 0x0000ac0001f77983 */ /* 0x000f280000300800 */
[----:B------:R1:W-:Y:S02]  /*150200*/  LDGSTS.E [R8+0x43200], desc[UR30][R4.64], P0 ;  /* 0x4320000004087fae */ /* 0x0003e400081a101e */
[----:B-1----:R-:W-:Y:S02]  /*150210*/  IMAD.MOV.U32 R4, RZ, RZ, R246 ;  /* 0x000000ffff047224 */ /* 0x002fe400078e00f6 */
        /* <DEDUP_REMOVED lines=11> */
[----:B------:R-:W-:-:S05]  /*1502d0*/  IMAD.MOV.U32 R5, RZ, RZ, R144 ;  /* 0x000000ffff057224 */ /* 0x000fca00078e0090 */
[----:B------:R1:W-:Y:S02]  /*1502e0*/  LDGSTS.E [R8+0x43a00], desc[UR30][R4.64], P0 ;  /* 0x43a0000004087fae */ /* 0x0003e400081a101e */
[----:B-1----:R-:W-:Y:S02]  /*1502f0*/  IMAD.MOV.U32 R4, RZ, RZ, R142 ;  /* 0x000000ffff047224 */ /* 0x002fe400078e008e */
[----:B------:R-:W-:-:S05]  /*150300*/  IMAD.MOV.U32 R5, RZ, RZ, R143 ;  /* 0x000000ffff057224 */ /* 0x000fca00078e008f */
[----:B------:R2:W-:Y:S02]  /*150310*/  LDGSTS.E [R8+0x44200], desc[UR30][R4.64], P0 ;  /* 0x4420000004087fae */ /* 0x0005e400081a101e */
        /* <DEDUP_REMOVED lines=54> */
[-C--:B------:R-:W-:Y:S01]  /*150680*/  IADD3 R62, P1, PT, R64, R81.reuse, RZ ;  /* 0x00000051403e7210 */ /* 0x080fe20007f3e0ff */
[----:B----4-:R-:W-:Y:S02]  /*150690*/  IMAD.MOV.U32 R84, RZ, RZ, R164 ;  /* 0x000000ffff547224 */ /* 0x010fe400078e00a4 */
        /* <DEDUP_REMOVED lines=16> */
[----:B------:R-:W-:Y:S02]  /*1507a0*/  IMAD.X R63, R69, 0x1, R3, P1 ;  /* 0x00000001453f7824 */ /* 0x000fe400008e0603 */
        /* <DEDUP_REMOVED lines=8> */
[----:B------:R1:W-:Y:S04]  /*150830*/  STL.64 [R1+0x6560], R72 ;  /* 0x0065604801007387 */ /* 0x0003e80000100a00 */
[----:B------:R1:W-:Y:S01]  /*150840*/  STL.64 [R1+0x6570], R70 ;  /* 0x0065704601007387 */ /* 0x0003e20000100a00 */
[----:B------:R-:W-:-:S03]  /*150850*/  IMAD.MOV.U32 R230, RZ, RZ, R251 ;  /* 0x000000ffffe67224 */ /* 0x000fc600078e00fb */
[----:B------:R1:W-:Y:S01]  /*150860*/  STL.64 [R1+0x6578], R68 ;  /* 0x0065784401007387 */ /* 0x0003e20000100a00 */
[----:B------:R-:W-:-:S03]  /*150870*/  IMAD.MOV.U32 R231, RZ, RZ, R250 ;  /* 0x000000ffffe77224 */ /* 0x000fc600078e00fa */
[----:B------:R-:W-:Y:S01]  /*150880*/  STL.64 [R1+0x6588], R248 ;  /* 0x006588f801007387 */ /* 0x000fe20000100a00 */
[----:B------:R-:W-:Y:S01]  /*150890*/  IMAD.MOV.U32 R226, RZ, RZ, R233 ;  /* 0x000000ffffe27224 */ /* 0x000fe200078e00e9 */
[----:B------:R-:W-:Y:S01]  /*1508a0*/  LOP3.LUT R67, R67, R66, RZ, 0x3c, !PT ;  /* 0x0000004243437212 */ /* 0x000fe200078e3cff */
[----:B------:R-:W-:Y:S01]  /*1508b0*/  IMAD.MOV.U32 R227, RZ, RZ, R232 ;  /* 0x000000ffffe37224 */ /* 0x000fe200078e00e8 */
[----:B------:R-:W-:Y:S01]  /*1508c0*/  LOP3.LUT R5, R5, R4, RZ, 0x3c, !PT ;  /* 0x0000000405057212 */ /* 0x000fe200078e3cff */
[----:B------:R-:W-:Y:S02]  /*1508d0*/  IMAD.MOV.U32 R220, RZ, RZ, R225 ;  /* 0x000000ffffdc7224 */ /* 0x000fe400078e00e1 */
[----:B------:R-:W-:Y:S01]  /*1508e0*/  IMAD.MOV.U32 R221, RZ, RZ, R224 ;  /* 0x000000ffffdd7224 */ /* 0x000fe200078e00e0 */
[----:B------:R-:W-:Y:S01]  /*1508f0*/  LOP3.LUT R7, R7, R6, RZ, 0x3c, !PT ;  /* 0x0000000607077212 */ /* 0x000fe200078e3cff */
[----:B------:R-:W-:Y:S01]  /*150900*/  STL.64 [R1+0x6590], R246 ;  /* 0x006590f601007387 */ /* 0x000fe20000100a00 */
[----:B------:R-:W-:-:S02]  /*150910*/  IMAD.MOV.U32 R216, RZ, RZ, R219 ;  /* 0x000000ffffd87224 */ /* 0x000fc400078e00db */
[----:B------:R-:W-:Y:S01]  /*150920*/  IMAD.MOV.U32 R217, RZ, RZ, R218 ;  /* 0x000000ffffd97224 */ /* 0x000fe200078e00da */
[----:B------:R-:W-:Y:S04]  /*150930*/  LDGSTS.E [R8+0x44a00], desc[UR30][R84.64], P0 ;  /* 0x44a0000054087fae */ /* 0x000fe800081a101e */
[----:B------:R-:W-:Y:S01]  /*150940*/  STL.64 [R1+0x65a0], R244 ;  /* 0x0065a0f401007387 */ /* 0x000fe20000100a00 */
[----:B------:R-:W-:Y:S02]  /*150950*/  IMAD.MOV.U32 R212, RZ, RZ, R215 ;  /* 0x000000ffffd47224 */ /* 0x000fe400078e00d7 */
[----:B------:R-:W-:Y:S01]  /*150960*/  IMAD.MOV.U32 R213, RZ, RZ, R214 ;  /* 0x000000ffffd57224 */ /* 0x000fe200078e00d6 */
[----:B------:R-:W-:Y:S01]  /*150970*/  LOP3.LUT R66, R67, R66, RZ, 0x3c, !PT ;  /* 0x0000004243427212 */ /* 0x000fe200078e3cff */
[----:B------:R-:W-:-:S02]  /*150980*/  IMAD.MOV.U32 R208, RZ, RZ, R211 ;  /* 0x000000ffffd07224 */ /* 0x000fc400078e00d3 */
[----:B------:R-:W-:Y:S01]  /*150990*/  IMAD.MOV.U32 R209, RZ, RZ, R210 ;  /* 0x000000ffffd17224 */ /* 0x000fe200078e00d2 */
[----:B------:R-:W-:Y:S01]  /*1509a0*/  STL.64 [R1+0x65a8], R242 ;  /* 0x0065a8f201007387 */ /* 0x000fe20000100a00 */
[----:B------:R-:W-:Y:S01]  /*1509b0*/  IMAD.MOV.U32 R204, RZ, RZ, R207 ;  /* 0x000000ffffcc7224 */ /* 0x000fe200078e00cf */
[----:B------:R-:W-:Y:S01]  /*1509c0*/  LOP3.LUT R4, R5, R4, RZ, 0x3c, !PT ;  /* 0x0000000405047212 */ /* 0x000fe200078e3cff */
[----:B------:R-:W-:Y:S01]  /*1509d0*/  IMAD.MOV.U32 R205, RZ, RZ, R206 ;  /* 0x000000ffffcd7224 */ /* 0x000fe200078e00ce */
[----:B------:R-:W-:Y:S01]  /*1509e0*/  LOP3.LUT R6, R7, R6, RZ, 0x3c, !PT ;  /* 0x0000000607067212 */ /* 0x000fe200078e3cff */
[----:B------:R-:W-:Y:S01]  /*1509f0*/  IMAD.MOV.U32 R200, RZ, RZ, R203 ;  /* 0x000000ffffc87224 */ /* 0x000fe200078e00cb */
[----:B------:R-:W-:Y:S04]  /*150a00*/  LDGSTS.E [R8+0x45200], desc[UR30][R82.64], P0 ;  /* 0x4520000052087fae */ /* 0x000fe800081a101e */
[----:B------:R-:W-:Y:S01]  /*150a10*/  STL.64 [R1+0x65b8], R240 ;  /* 0x0065b8f001007387 */ /* 0x000fe20000100a00 */
[----:B------:R-:W-:-:S02]  /*150a20*/  IMAD.MOV.U32 R201, RZ, RZ, R202 ;  /* 0x000000ffffc97224 */ /* 0x000fc400078e00ca */
[----:B------:R-:W-:Y:S02]  /*150a30*/  IMAD.MOV.U32 R196, RZ, RZ, R199 ;  /* 0x000000ffffc47224 */ /* 0x000fe400078e00c7 */
[----:B------:R-:W-:Y:S01]  /*150a40*/  IMAD.MOV.U32 R197, RZ, RZ, R198 ;  /* 0x000000ffffc57224 */ /* 0x000fe200078e00c6 */
[----:B------:R1:W-:Y:S01]  /*150a50*/  STL.64 [R1+0x65c8], R238 ;  /* 0x0065c8ee01007387 */ /* 0x0003e20000100a00 */
[----:B------:R-:W-:Y:S01]  /*150a60*/  IMAD.MOV.U32 R192, RZ, RZ, R194 ;  /* 0x000000ffffc07224 */ /* 0x000fe200078e00c2 */
[----:B------:R-:W-:Y:S02]  /*150a70*/  LOP3.LUT R67, R67, R66, RZ, 0x3c, !PT ;  /* 0x0000004243437212 */ /* 0x000fe400078e3cff */
[----:B------:R-:W-:Y:S01]  /*150a80*/  LOP3.LUT R5, R5, R4, RZ, 0x3c, !PT ;  /* 0x0000000405057212 */ /* 0x000fe200078e3cff */
[----:B------:R-:W-:Y:S01]  /*150a90*/  IMAD.MOV.U32 R190, RZ, RZ, R12 ;  /* 0x000000ffffbe7224 */ /* 0x000fe200078e000c */
[----:B------:R-:W-:Y:S01]  /*150aa0*/  LOP3.LUT R7, R7, R6, RZ, 0x3c, !PT ;  /* 0x0000000607077212 */ /* 0x000fe200078e3cff */
[----:B------:R-:W-:Y:S01]  /*150ab0*/  IMAD.MOV.U32 R191, RZ, RZ, R11 ;  /* 0x000000ffffbf7224 */ /* 0x000fe200078e000b */
[----:B------:R1:W-:Y:S04]  /*150ac0*/  STL.64 [R1+0x65d0], R236 ;  /* 0x0065d0ec01007387 */ /* 0x0003e80000100a00 */
        /* <DEDUP_REMOVED lines=9> */
[----:B------:R-:W-:Y:S01]  /*150b60*/  STL.64 [R1+0x6660], R200 ;  /* 0x006660c801007387 */ /* 0x000fe20000100a00 */
[----:B------:R-:W-:-:S03]  /*150b70*/  IMAD.MOV.U32 R186, RZ, RZ, R16 ;  /* 0x000000ffffba7224 */ /* 0x000fc600078e0010 */
[----:B------:R-:W-:Y:S01]  /*150b80*/  STL.64 [R1+0x6680], R196 ;  /* 0x006680c401007387 */ /* 0x000fe20000100a00 */
[----:B------:R-:W-:-:S03]  /*150b90*/  IMAD.MOV.U32 R187, RZ, RZ, R15 ;  /* 0x000000ffffbb7224 */ /* 0x000fc600078e000f */
[----:B------:R1:W-:Y:S01]  /*150ba0*/  STL.64 [R1+0x6698], R192 ;  /* 0x006698c001007387 */ /* 0x0003e20000100a00 */
[----:B------:R-:W-:Y:S02]  /*150bb0*/  IMAD.MOV.U32 R184, RZ, RZ, R18 ;  /* 0x000000ffffb87224 */ /* 0x000fe400078e0012 */
[----:B------:R-:W-:Y:S01]  /*150bc0*/  IMAD.MOV.U32 R185, RZ, RZ, R17 ;  /* 0x000000ffffb97224 */ /* 0x000fe200078e0011 */
[----:B------:R-:W-:Y:S01]  /*150bd0*/  STL.64 [R1+0x67d8], R66 ;  /* 0x0067d84201007387 */ /* 0x000fe20000100a00 */
        /* <DEDUP_REMOVED lines=8> */
[----:B------:R-:W-:Y:S01]  /*150c60*/  STL.64 [R1+0x6d60], R190 ;  /* 0x006d60be01007387 */ /* 0x000fe20000100a00 */
[----:B------:R-:W-:Y:S02]  /*150c70*/  IMAD.MOV.U32 R176, RZ, RZ, R26 ;  /* 0x000000ffffb07224 */ /* 0x000fe400078e001a */
[----:B------:R-:W-:Y:S01]  /*150c80*/  IMAD.MOV.U32 R177, RZ, RZ, R25 ;  /* 0x000000ffffb17224 */ /* 0x000fe200078e0019 */
[----:B------:R-:W-:Y:S01]  /*150c90*/  STL.64 [R1+0x6d58], R188 ;  /* 0x006d58bc01007387 */ /* 0x000fe20000100a00 */
[----:B------:R-:W-:Y:S02]  /*150ca0*/  IMAD.MOV.U32 R174, RZ, RZ, R28 ;  /* 0x000000ffffae7224 */ /* 0x000fe400078e001c */
[----:B------:R-:W-:Y:S01]  /*150cb0*/  IMAD.MOV.U32 R175, RZ, RZ, R27 ;  /* 0x000000ffffaf7224 */ /* 0x000fe200078e001b */
[----:B------:R-:W-:Y:S01]  /*150cc0*/  STL.64 [R1+0x6d50], R186 ;  /* 0x006d50ba01007387 */ /* 0x000fe20000100a00 */
        /* <DEDUP_REMOVED lines=54> */
[----:B------:R-:W-:Y:S04]  /*151030*/  STL.64 [R1+0x6cb0], R146 ;  /* 0x006cb09201007387 */ /* 0x000fe80000100a00 */
[----:B------:R-:W-:Y:S04]  /*151040*/  LDGSTS.E [R8+0x45a00], desc[UR30][R78.64], P0 ;  /* 0x45a000004e087fae */ /* 0x000fe800081a101e */
[----:B------:R-:W-:Y:S04]  /*151050*/  STL.64 [R1+0x6ca8], R144 ;  /* 0x006ca89001007387 */ /* 0x000fe80000100a00 */
[----:B------:R-:W-:Y:S04]  /*151060*/  LDGSTS.E [R8+0x46200], desc[UR30][R76.64], P0 ;  /* 0x462000004c087fae */ /* 0x000fe800081a101e */
[----:B-1----:R-:W4:Y:S04]  /*151070*/  LDL.LU.64 R84, [R1+0x8548] ;  /* 0x0085480001547983 */ /* 0x002f280000300a00 */
[----:B------:R-:W-:Y:S04]  /*151080*/  LDGSTS.E [R8+0x46a00], desc[UR30][R74.64], P0 ;  /* 0x46a000004a087fae */ /* 0x000fe800081a101e */
[----:B------:R-:W-:Y:S04]  /*151090*/  STL.64 [R1+0x6ca0], R142 ;  /* 0x006ca08e01007387 */ /* 0x000fe80000100a00 */
[----:B------:R-:W-:Y:S04]  /*1510a0*/  LDGSTS.E [R8+0x47200], desc[UR30][R72.64], P0 ;  /* 0x4720000048087fae */ /* 0x000fe800081a101e */
[----:B--2---:R-:W2:Y:S04]  /*1510b0*/  LDL.LU.64 R82, [R1+0x8540] ;  /* 0x0085400001527983 */ /* 0x004ea80000300a00 */
[----:B------:R-:W-:Y:S04]  /*1510c0*/  LDGSTS.E [R8+0x47a00], desc[UR30][R70.64], P0 ;  /* 0x47a0000046087fae */ /* 0x000fe800081a101e */
[----:B------:R-:W-:Y:S04]  /*1510d0*/  STL.64 [R1+0x6c98], R140 ;  /* 0x006c988c01007387 */ /* 0x000fe80000100a00 */
[----:B------:R-:W-:Y:S04]  /*1510e0*/  LDGSTS.E [R8+0x48200], desc[UR30][R68.64], P0 ;  /* 0x4820000044087fae */ /* 0x000fe800081a101e */
[----:B---3--:R-:W3:Y:S04]  /*1510f0*/  LDL.LU.64 R78, [R1+0x8538] ;  /* 0x00853800014e7983 */ /* 0x008ee80000300a00 */
[----:B------:R-:W-:Y:S04]  /*151100*/  LDGSTS.E [R8+0x48a00], desc[UR30][R248.64], P0 ;  /* 0x48a00000f8087fae */ /* 0x000fe800081a101e */
[----:B------:R1:W-:Y:S04]  /*151110*/  STL.64 [R1+0x6c90], R64 ;  /* 0x006c904001007387 */ /* 0x0003e80000100a00 */
[----:B------:R-:W-:Y:S04]  /*151120*/  LDGSTS.E [R8+0x49200], desc[UR30][R246.64], P0 ;  /* 0x49200000f6087fae */ /* 0x000fe800081a101e */
[----:B----4-:R-:W4:Y:S04]  /*151130*/  LDL.LU.64 R76, [R1+0x8530] ;  /* 0x00853000014c7983 */ /* 0x010f280000300a00 */
[----:B------:R-:W-:Y:S04]  /*151140*/  LDGSTS.E [R8+0x49a00], desc[UR30][R244.64], P0 ;  /* 0x49a00000f4087fae */ /* 0x000fe800081a101e */
[----:B------:R-:W2:Y:S04]  /*151150*/  LDL.LU.64 R74, [R1+0x8528] ;  /* 0x00852800014a7983 */ /* 0x000ea80000300a00 */
[----:B------:R-:W-:Y:S04]  /*151160*/  LDGSTS.E [R8+0x4a200], desc[UR30][R242.64], P0 ;  /* 0x4a200000f2087fae */ /* 0x000fe800081a101e */
[----:B------:R-:W2:Y:S04]  /*151170*/  LDL.LU.64 R72, [R1+0x8520] ;  /* 0x0085200001487983 */ /* 0x000ea80000300a00 */
[----:B------:R-:W-:Y:S04]  /*151180*/  LDGSTS.E [R8+0x4aa00], desc[UR30][R240.64], P0 ;  /* 0x4aa00000f0087fae */ /* 0x000fe800081a101e */
[----:B------:R-:W2:Y:S04]  /*151190*/  LDL.LU.64 R70, [R1+0x8518] ;  /* 0x0085180001467983 */ /* 0x000ea80000300a00 */
[----:B------:R-:W-:Y:S04]  /*1511a0*/  LDGSTS.E [R8+0x4b200], desc[UR30][R238.64], P0 ;  /* 0x4b200000ee087fae */ /* 0x000fe800081a101e */
[----:B------:R-:W2:Y:S04]  /*1511b0*/  LDL.LU.64 R68, [R1+0x8510] ;  /* 0x0085100001447983 */ /* 0x000ea80000300a00 */
[----:B------:R-:W-:Y:S04]  /*1511c0*/  LDGSTS.E [R8+0x4ba00], desc[UR30][R236.64], P0 ;  /* 0x4ba00000ec087fae */ /* 0x000fe800081a101e */
[----:B------:R-:W2:Y:S04]  /*1511d0*/  LDL R239, [R1+0x7ab4] ;  /* 0x007ab40001ef7983 */ /* 0x000ea80000100800 */
[----:B------:R-:W2:Y:S04]  /*1511e0*/  LDL R238, [R1+0x7ab8] ;  /* 0x007ab80001ee7983 */ /* 0x000ea80000100800 */
[----:B------:R-:W2:Y:S04]  /*1511f0*/  LDL R237, [R1+0x7a74] ;  /* 0x007a740001ed7983 */ /* 0x000ea80000100800 */
        /* <DEDUP_REMOVED lines=21> */
[----:B------:R1:W-:Y:S02]  /*151350*/  LDGSTS.E [R8+0x51a00], desc[UR30][R4.64], P0 ;  /* 0x51a0000004087fae */ /* 0x0003e400081a101e */
[----:B-1----:R-:W1:Y:S02]  /*151360*/  S2R R192, SR_TID.X ;  /* 0x0000000000c07919 */ /* 0x002e640000002100 */
[----:B------:R2:W-:Y:S04]  /*151370*/  LDGSTS.E [R8+0x52200], desc[UR30][R6.64], P0 ;  /* 0x5220000006087fae */ /* 0x0005e800081a101e */
[----:B------:R-:W-:Y:S04]  /*151380*/  LDGSTS.E [R8+0x52a00], desc[UR30][R190.64], P0 ;  /* 0x52a00000be087fae */ /* 0x000fe800081a101e */
[----:B------:R-:W-:Y:S04]  /*151390*/  LDGSTS.E [R8+0x53200], desc[UR30][R188.64], P0 ;  /* 0x53200000bc087fae */ /* 0x000fe800081a101e */
[----:B------:R-:W-:Y:S04]  /*1513a0*/  LDGSTS.E [R8+0x53a00], desc[UR30][R186.64], P0 ;  /* 0x53a00000ba087fae */ /* 0x000fe800081a101e */
[----:B------:R-:W-:Y:S04]  /*1513b0*/  LDGSTS.E [R8+0x54200], desc[UR30][R184.64], P0 ;  /* 0x54200000b8087fae */ /* 0x000fe800081a101e */
        /* <DEDUP_REMOVED lines=8> */
[----:B------:R-:W-:Y:S04]  /*151440*/  LDGSTS.E [R8+0x57a00], desc[UR30][R170.64], P0 ;  /* 0x57a00000aa087fae */ /* 0x000fe800081a101e */
[----:B------:R-:W-:Y:S04]  /*151450*/  LDGSTS.E [R8+0x58200], desc[UR30][R168.64], P0 ;  /* 0x58200000a8087fae */ /* 0x000fe800081a101e */
        /* <DEDUP_REMOVED lines=29> */
[----:B--2---:R-:W-:-:S02]  /*151630*/  IMAD.MOV.U32 R7, RZ, RZ, R237 ;  /* 0x000000ffff077224 */ /* 0x004fc400078e00ed */
[----:B---3--:R-:W-:-:S05]  /*151640*/  IMAD.MOV.U32 R6, RZ, RZ, R236 ;  /* 0x000000ffff067224 */ /* 0x008fca00078e00ec */
[----:B------:R1:W-:Y:S02]  /*151650*/  LDGSTS.E [R4+0x40300], desc[UR30][R6.64], P0 ;  /* 0x4030000006047fae */ /* 0x0003e400081a101e */
[----:B-1----:R-:W-:Y:S02]  /*151660*/  IMAD.MOV.U32 R6, RZ, RZ, R238 ;  /* 0x000000ffff067224 */ /* 0x002fe400078e00ee */
[----:B------:R-:W-:-:S05]  /*151670*/  IMAD.MOV.U32 R7, RZ, RZ, R239 ;  /* 0x000000ffff077224 */ /* 0x000fca00078e00ef */
[----:B------:R4:W-:Y:S02]  /*151680*/  LDGSTS.E [R4+0x40b00], desc[UR30][R6.64], P0 ;  /* 0x40b0000006047fae */ /* 0x0009e400081a101e */
[----:B----4-:R-:W-:Y:S02]  /*151690*/  IMAD.MOV.U32 R6, RZ, RZ, R240 ;  /* 0x000000ffff067224 */ /* 0x010fe400078e00f0 */
        /* <DEDUP_REMOVED lines=17> */
[----:B-1----:R-:W-:-:S05]  /*1517b0*/  IADD3 R6, P1, PT, R36, R81, RZ ;  /* 0x0000005124067210 */ /* 0x002fca0007f3e0ff */
[----:B------:R-:W-:Y:S02]  /*1517c0*/  IMAD.X R5, R37, 0x1, R3, P1 ;  /* 0x0000000125057824 */ /* 0x000fe400008e0603 */
        /* <DEDUP_REMOVED lines=39> */
[----:B------:R-:W-:Y:S01]  /*151a40*/  IADD3 R18, P1, PT, R20, R81, RZ ;  /* 0x0000005114127210 */ /* 0x000fe20007f3e0ff */
[----:B--2---:R-:W-:Y:S02]  /*151a50*/  IMAD.MOV.U32 R251, RZ, RZ, R239 ;  /* 0x000000fffffb7224 */ /* 0x004fe400078e00ef */
[----:B---3--:R-:W-:Y:S02]  /*151a60*/  IMAD.MOV.U32 R250, RZ, RZ, R238 ;  /* 0x000000fffffa7224 */ /* 0x008fe400078e00ee */
[----:B----4-:R-:W-:Y:S02]  /*151a70*/  IMAD.MOV.U32 R249, RZ, RZ, R241 ;  /* 0x000000fffff97224 */ /* 0x010fe400078e00f1 */
[----:B------:R-:W-:Y:S01]  /*151a80*/  IMAD.MOV.U32 R248, RZ, RZ, R240 ;  /* 0x000000fffff87224 */ /* 0x000fe200078e00f0 */
[----:B------:R-:W-:Y:S04]  /*151a90*/  STL.64 [R1+0x6410], R250 ;  /* 0x006410fa01007387 */ /* 0x000fe80000100a00 */
[----:B------:R-:W-:Y:S04]  /*151aa0*/  STL.64 [R1+0x6428], R248 ;  /* 0x006428f801007387 */ /* 0x000fe80000100a00 */
[----:B------:R-:W-:Y:S04]  /*151ab0*/  STL.64 [R1+0x6438], R246 ;  /* 0x006438f601007387 */ /* 0x000fe80000100a00 */
        /* <DEDUP_REMOVED lines=31> */
[----:B------:R-:W4:Y:S04]  /*151cb0*/  LDL.LU R192, [R1+0x3c] ;  /* 0x00003c0001c07983 */ /* 0x000f280000300800 */
[----:B------:R-:W4:Y:S04]  /*151cc0*/  LDL.LU R136, [R1+0x1c] ;  /* 0x00001c0001887983 */ /* 0x000f280000300800 */
[----:B------:R-:W4:Y:S04]  /*151cd0*/  LDL.LU R134, [R1+0x20] ;  /* 0x0000200001867983 */ /* 0x000f280000300800 */
[----:B------:R-:W4:Y:S04]  /*151ce0*/  LDL.LU R135, [R1] ;  /* 0x0000000001877983 */ /* 0x000f280000300800 */
[----:B------:R-:W4:Y:S01]  /*151cf0*/  LDL.LU R138, [R1+0x4] ;  /* 0x00000400018a7983 */ /* 0x000f220000300800 */
[----:B------:R-:W-:Y:S01]  /*151d00*/  IMAD.X R17, R21, 0x1, R3, P1 ;  /* 0x0000000115117824 */ /* 0x000fe200008e0603 */
[-C--:B------:R-:W-:Y:S01]  /*151d10*/  IADD3 R20, P1, PT, R22, R81.reuse, RZ ;  /* 0x0000005116147210 */ /* 0x080fe20007f3e0ff */
[----:B------:R-:W-:Y:S01]  /*151d20*/  IMAD.MOV.U32 R198, RZ, RZ, R235 ;  /* 0x000000ffffc67224 */ /* 0x000fe200078e00eb */
[----:B------:R-:W-:Y:S03]  /*151d30*/  LDGSTS.E [R4+0x44300], desc[UR30][R250.64], P0 ;  /* 0x44300000fa047fae */ /* 0x000fe600081a101e */
[--C-:B------:R-:W-:Y:S01]  /*151d40*/  IMAD.X R19, R23, 0x1, R3.reuse, P1 ;  /* 0x0000000117137824 */ /* 0x100fe200008e0603 */
[-C--:B------:R-:W-:Y:S01]  /*151d50*/  IADD3 R22, P1, PT, R24, R81.reuse, RZ ;  /* 0x0000005118167210 */ /* 0x080fe20007f3e0ff */
[----:B------:R-:W-:Y:S04]  /*151d60*/  STL.64 [R1+0x6448], R244 ;  /* 0x006448f401007387 */ /* 0x000fe80000100a00 */
[--C-:B------:R-:W-:Y:S01]  /*151d70*/  IMAD.X R21, R25, 0x1, R3.reuse, P1 ;  /* 0x0000000119157824 */ /* 0x100fe200008e0603 */
[-C--:B------:R-:W-:Y:S01]  /*151d80*/  IADD3 R24, P1, PT, R26, R81.reuse, RZ ;  /* 0x000000511a187210 */ /* 0x080fe20007f3e0ff */
[----:B------:R-:W-:Y:S01]  /*151d90*/  IMAD.MOV.U32 R199, RZ, RZ, R234 ;  /* 0x000000ffffc77224 */ /* 0x000fe200078e00ea */
[----:B------:R-:W-:Y:S03]  /*151da0*/  LDGSTS.E [R4+0x44b00], desc[UR30][R248.64], P0 ;  /* 0x44b00000f8047fae */ /* 0x000fe600081a101e */
[--C-:B------:R-:W-:Y:S01]  /*151db0*/  IMAD.X R23, R27, 0x1, R3.reuse, P1 ;  /* 0x000000011b177824 */ /* 0x100fe200008e0603 */
[-C--:B------:R-:W-:Y:S01]  /*151dc0*/  IADD3 R26, P1, PT, R28, R81.reuse, RZ ;  /* 0x000000511c1a7210 */ /* 0x080fe20007f3e0ff */
[----:B------:R-:W-:Y:S04]  /*151dd0*/  STL.64 [R1+0x6458], R242 ;  /* 0x006458f201007387 */ /* 0x000fe80000100a00 */
        /* <DEDUP_REMOVED lines=18> */
[----:B------:R-:W-:Y:S01]  /*151f00*/  IMAD.X R35, R39, 0x1, R3, P1 ;  /* 0x0000000127237824 */ /* 0x000fe200008e0603 */
[-C--:B------:R-:W-:Y:S01]  /*151f10*/  IADD3 R38, P1, PT, R40, R81.reuse, RZ ;  /* 0x0000005128267210 */ /* 0x080fe20007f3e0ff */
[----:B------:R-:W-:Y:S01]  /*151f20*/  IMAD.MOV.U32 R193, RZ, RZ, R5 ;  /* 0x000000ffffc17224 */ /* 0x000fe200078e0005 */
[----:B------:R-:W-:Y:S03]  /*151f30*/  LDGSTS.E [R4+0x46b00], desc[UR30][R240.64], P0 ;  /* 0x46b00000f0047fae */ /* 0x000fe600081a101e */
[--C-:B------:R-:W-:Y:S01]  /*151f40*/  IMAD.X R37, R41, 0x1, R3.reuse, P1 ;  /* 0x0000000129257824 */ /* 0x100fe200008e0603 */
[-C--:B------:R-:W-:Y:S01]  /*151f50*/  IADD3 R40, P1, PT, R42, R81.reuse, RZ ;  /* 0x000000512a287210 */ /* 0x080fe20007f3e0ff */
[----:B------:R-:W-:Y:S01]  /*151f60*/  IMAD.MOV.U32 R190, RZ, RZ, R8 ;  /* 0x000000ffffbe7224 */ /* 0x000fe200078e0008 */
[----:B------:R-:W-:Y:S03]  /*151f70*/  LDGSTS.E [R4+0x47300], desc[UR30][R238.64], P0 ;  /* 0x47300000ee047fae */ /* 0x000fe600081a101e */
        /* <DEDUP_REMOVED lines=18> */
[----:B------:R-:W-:-:S04]  /*1520a0*/  IMAD.MOV.U32 R189, RZ, RZ, R11 ;  /* 0x000000ffffbd7224 */ /* 0x000fc800078e000b */
[----:B------:R-:W-:Y:S01]  /*1520b0*/  IMAD.X R57, R61, 0x1, R3, P1 ;  /* 0x000000013d397824 */ /* 0x000fe200008e0603 */
[-C--:B------:R-:W-:Y:S01]  /*1520c0*/  IADD3 R60, P1, PT, R62, R81.reuse, RZ ;  /* 0x000000513e3c7210 */ /* 0x080fe20007f3e0ff */
[----:B------:R-:W-:Y:S02]  /*1520d0*/  IMAD.MOV.U32 R184, RZ, RZ, R16 ;  /* 0x000000ffffb87224 */ /* 0x000fe400078e0010 */
[----:B------:R-:W-:Y:S02]  /*1520e0*/  IMAD.MOV.U32 R185, RZ, RZ, R15 ;  /* 0x000000ffffb97224 */ /* 0x000fe400078e000f */
[----:B------:R-:W-:Y:S02]  /*1520f0*/  IMAD.MOV.U32 R180, RZ, RZ, R20 ;  /* 0x000000ffffb47224 */ /* 0x000fe400078e0014 */
        /* <DEDUP_REMOVED lines=12> */
[----:B------:R-:W-:Y:S01]  /*1521c0*/  IMAD.MOV.U32 R163, RZ, RZ, R39 ;  /* 0x000000ffffa37224 */ /* 0x000fe200078e0027 */
[----:B--2---:R-:W-:Y:S01]  /*1521d0*/  STL.64 [R1+0x6488], R236 ;  /* 0x006488ec01007387 */ /* 0x004fe20000100a00 */
[----:B---3--:R-:W-:-:S03]  /*1521e0*/  IMAD.MOV.U32 R233, RZ, RZ, R155 ;  /* 0x000000ffffe97224 */ /* 0x008fc600078e009b */
[----:B------:R-:W-:Y:S01]  /*1521f0*/  LDGSTS.E [R4+0x47b00], desc[UR30][R236.64], P0 ;  /* 0x47b00000ec047fae */ /* 0x000fe200081a101e */
[----:B----4-:R-:W-:Y:S02]  /*152200*/  IMAD.MOV.U32 R232, RZ, RZ, R154 ;  /* 0x000000ffffe87224 */ /* 0x010fe400078e009a */
        /* <DEDUP_REMOVED lines=83> */
[----:B------:R-:W-:Y:S01]  /*152740*/  IMAD.X R63, R67, 0x1, R3, P1 ;  /* 0x00000001433f7824 */ /* 0x000fe200008e0603 */
[----:B------:R-:W-:Y:S01]  /*152750*/  IADD3 R66, P1, PT, R140, R81, RZ ;  /* 0x000000518c427210 */ /* 0x000fe20007f3e0ff */
        /* <DEDUP_REMOVED lines=18> */
[----:B------:R-:W-:Y:S01]  /*152880*/  IMAD.X R65, R141, 0x1, R3, P1 ;  /* 0x000000018d417824 */ /* 0x000fe200008e0603 */
        /* <DEDUP_REMOVED lines=14> */
[----:B------:R-:W-:Y:S04]  /*152970*/  STL.64 [R1+0x6b68], R146 ;  /* 0x006b689201007387 */ /* 0x000fe80000100a00 */
[----:B------:R-:W-:Y:S04]  /*152980*/  STL.64 [R1+0x6b60], R144 ;  /* 0x006b609001007387 */ /* 0x000fe80000100a00 */
[----:B------:R-:W-:Y:S04]  /*152990*/  STL.64 [R1+0x6b58], R142 ;  /* 0x006b588e01007387 */ /* 0x000fe80000100a00 */
[----:B------:R-:W-:Y:S04]  /*1529a0*/  STL.64 [R1+0x6b50], R140 ;  /* 0x006b508c01007387 */ /* 0x000fe80000100a00 */
[----:B------:R-:W-:Y:S04]  /*1529b0*/  STL.64 [R1+0x6b48], R136 ;  /* 0x006b488801007387 */ /* 0x000fe80000100a00 */
[----:B------:R1:W-:Y:S04]  /*1529c0*/  STL.64 [R1+0x6b40], R66 ;  /* 0x006b404201007387 */ /* 0x0003e80000100a00 */
[----:B------:R-:W2:Y:S04]  /*1529d0*/  LDL.LU.64 R6, [R1+0x6c80] ;  /* 0x006c800001067983 */ /* 0x000ea80000300a00 */
[----:B------:R-:W3:Y:S04]  /*1529e0*/  LDL.LU.64 R32, [R1+0x6c58] ;  /* 0x006c580001207983 */ /* 0x000ee80000300a00 */
        /* <DEDUP_REMOVED lines=51> */
[----:B----4-:R-:W-:-:S03]  /*152d20*/  IMAD.MOV.U32 R4, RZ, RZ, R132 ;  /* 0x000000ffff047224 */ /* 0x010fc600078e0084 */
[----:B------:R-:W4:Y:S04]  /*152d30*/  LDL.LU.64 R16, [R1+0x6b18] ;  /* 0x006b180001107983 */ /* 0x000f280000300a00 */
[----:B------:R1:W-:Y:S04]  /*152d40*/  LDGSTS.E [R9+0x40400], desc[UR30][R4.64], P0 ;  /* 0x4040000004097fae */ /* 0x0003e800081a101e */
[----:B------:R-:W4:Y:S04]  /*152d50*/  LDL.LU.64 R18, [R1+0x6af8] ;  /* 0x006af80001127983 */ /* 0x000f280000300a00 */
[----:B------:R-:W4:Y:S01]  /*152d60*/  LDL.LU.64 R20, [R1+0x6ad8] ;  /* 0x006ad80001147983 */ /* 0x000f220000300a00 */
[----:B-1----:R-:W-:-:S03]  /*152d70*/  IMAD.MOV.U32 R4, RZ, RZ, R130 ;  /* 0x000000ffff047224 */ /* 0x002fc600078e0082 */
[----:B------:R-:W4:Y:S01]  /*152d80*/  LDL.LU.64 R22, [R1+0x6ab8] ;  /* 0x006ab80001167983 */ /* 0x000f220000300a00 */
[----:B------:R-:W-:-:S03]  /*152d90*/  IMAD.MOV.U32 R5, RZ, RZ, R131 ;  /* 0x000000ffff057224 */ /* 0x000fc600078e0083 */
[----:B------:R-:W4:Y:S04]  /*152da0*/  LDL.LU.64 R24, [R1+0x6a98] ;  /* 0x006a980001187983 */ /* 0x000f280000300a00 */
[----:B------:R1:W-:Y:S04]  /*152db0*/  LDGSTS.E [R9+0x40c00], desc[UR30][R4.64], P0 ;  /* 0x40c0000004097fae */ /* 0x0003e800081a101e */
[----:B------:R-:W4:Y:S04]  /*152dc0*/  LDL.LU.64 R26, [R1+0x6a78] ;  /* 0x006a7800011a7983 */ /* 0x000f280000300a00 */
[----:B------:R-:W4:Y:S01]  /*152dd0*/  LDL.LU.64 R28, [R1+0x6a70] ;  /* 0x006a7000011c7983 */ /* 0x000f220000300a00 */
[----:B-1----:R-:W-:-:S03]  /*152de0*/  IMAD.MOV.U32 R4, RZ, RZ, R128 ;  /* 0x000000ffff047224 */ /* 0x002fc600078e0080 */
[----:B------:R-:W4:Y:S01]  /*152df0*/  LDL.LU.64 R30, [R1+0x6a68] ;  /* 0x006a6800011e7983 */ /* 0x000f220000300a00 */
        /* <DEDUP_REMOVED lines=18> */
[----:B------:R-:W-:Y:S01]  /*152f20*/  IMAD.X R4, R7, 0x1, R3, P1 ;  /* 0x0000000107047824 */ /* 0x000fe200008e0603 */
[----:B---3--:R-:W-:-:S05]  /*152f30*/  IADD3 R7, P1, PT, R32, R81, RZ ;  /* 0x0000005120077210 */ /* 0x008fca0007f3e0ff */
[----:B------:R-:W-:Y:S02]  /*152f40*/  IMAD.X R6, R33, 0x1, R3, P1 ;  /* 0x0000000121067824 */ /* 0x000fe400008e0603 */
[----:B------:R-:W2:Y:S04]  /*152f50*/  LDL.LU.64 R32, [R1+0x6a60] ;  /* 0x006a600001207983 */ /* 0x000ea80000300a00 */
[----:B------:R-:W3:Y:S04]  /*152f60*/  LDL.LU.64 R34, [R1+0x6a58] ;  /* 0x006a580001227983 */ /* 0x000ee80000300a00 */
        /* <DEDUP_REMOVED lines=36> */
[----:B------:R-:W-:-:S05]  /*1531b0*/  IADD3 R11, P1, PT, R12, R81, RZ ;  /* 0x000000510c0b7210 */ /* 0x000fca0007f3e0ff */
[----:B------:R-:W-:Y:S01]  /*1531c0*/  IMAD.X R8, R13, 0x1, R3, P1 ;  /* 0x000000010d087824 */ /* 0x000fe200008e0603 */
[----:B------:R-:W-:-:S05]  /*1531d0*/  IADD3 R13, P1, PT, R14, R81, RZ ;  /* 0x000000510e0d7210 */ /* 0x000fca0007f3e0ff */
[----:B------:R-:W-:Y:S01]  /*1531e0*/  IMAD.X R12, R15, 0x1, R3, P1 ;  /* 0x000000010f0c7824 */ /* 0x000fe200008e0603 */
[----:B----4-:R-:W-:-:S05]  /*1531f0*/  IADD3 R15, P1, PT, R16, R81, RZ ;  /* 0x00000051100f7210 */ /* 0x010fca0007f3e0ff */
[----:B------:R-:W-:Y:S01]  /*153200*/  IMAD.X R14, R17, 0x1, R3, P1 ;  /* 0x00000001110e7824 */ /* 0x000fe200008e0603 */
[----:B------:R-:W-:Y:S01]  /*153210*/  IADD3 R17, P1, PT, R18, R81, RZ ;  /* 0x0000005112117210 */ /* 0x000fe20007f3e0ff */
[----:B--2---:R-:W-:Y:S02]  /*153220*/  IMAD.MOV.U32 R171, RZ, RZ, R128 ;  /* 0x000000ffffab7224 */ /* 0x004fe400078e0080 */
[----:B---3--:R-:W-:Y:S02]  /*153230*/  IMAD.MOV.U32 R170, RZ, RZ, R129 ;  /* 0x000000ffffaa7224 */ /* 0x008fe400078e0081 */
        /* <DEDUP_REMOVED lines=14> */
[----:B------:R-:W-:Y:S04]  /*153320*/  STL.64 [R1+0x6358], R162 ;  /* 0x006358a201007387 */ /* 0x000fe80000100a00 */
        /* <DEDUP_REMOVED lines=35> */
[----:B------:R-:W-:Y:S01]  /*153560*/  IMAD.MOV.U32 R157, RZ, RZ, R119 ;  /* 0x000000ffff9d7224 */ /* 0x000fe200078e0077 */
[----:B------:R-:W4:Y:S01]  /*153570*/  LDL.LU R121, [R1+0x80] ;  /* 0x0000800001797983 */ /* 0x000f220000300800 */
[----:B------:R-:W-:-:S03]  /*153580*/  IMAD.MOV.U32 R152, RZ, RZ, R138 ;  /* 0x000000ffff987224 */ /* 0x000fc600078e008a */
[----:B------:R-:W4:Y:S04]  /*153590*/  LDL.LU R118, [R1+0x84] ;  /* 0x0000840001767983 */ /* 0x000f280000300800 */
[----:B------:R-:W4:Y:S04]  /*1535a0*/  LDL.LU R119, [R1+0x5c] ;  /* 0x00005c0001777983 */ /* 0x000f280000300800 */
[----:B------:R-:W4:Y:S01]  /*1535b0*/  LDL.LU R138, [R1+0x60] ;  /* 0x00006000018a7983 */ /* 0x000f220000300800 */
[----:B------:R-:W-:Y:S01]  /*1535c0*/  IMAD.X R16, R19, 0x1, R3, P1 ;  /* 0x0000000113107824 */ /* 0x000fe200008e0603 */
[----:B------:R-:W-:-:S02]  /*1535d0*/  IADD3 R19, P1, PT, R20, R81, RZ ;  /* 0x0000005114137210 */ /* 0x000fc40007f3e0ff */
[----:B------:R-:W-:Y:S01]  /*1535e0*/  LOP3.LUT R5, R5, R4, RZ, 0x3c, !PT ;  /* 0x0000000405057212 */ /* 0x000fe200078e3cff */
[----:B------:R-:W-:Y:S02]  /*1535f0*/  LDGSTS.E [R9+0x44400], desc[UR30][R170.64], P0 ;  /* 0x44400000aa097fae */ /* 0x000fe400081a101e */
[--C-:B------:R-:W-:Y:S01]  /*153600*/  IMAD.X R18, R21, 0x1, R3.reuse, P1 ;  /* 0x0000000115127824 */ /* 0x100fe200008e0603 */
[-C--:B------:R-:W-:Y:S01]  /*153610*/  IADD3 R21, P1, PT, R22, R81.reuse, RZ ;  /* 0x0000005116157210 */ /* 0x080fe20007f3e0ff */
[----:B------:R-:W-:Y:S04]  /*153620*/  STL.64 [R1+0x6380], R158 ;  /* 0x0063809e01007387 */ /* 0x000fe80000100a00 */
[--C-:B------:R-:W-:Y:S01]  /*153630*/  IMAD.X R20, R23, 0x1, R3.reuse, P1 ;  /* 0x0000000117147824 */ /* 0x100fe200008e0603 */
[-C--:B------:R-:W-:Y:S01]  /*153640*/  IADD3 R23, P1, PT, R24, R81.reuse, RZ ;  /* 0x0000005118177210 */ /* 0x080fe20007f3e0ff */
[----:B------:R-:W-:Y:S04]  /*153650*/  LDGSTS.E [R9+0x44c00], desc[UR30][R168.64], P0 ;  /* 0x44c00000a8097fae */ /* 0x000fe800081a101e */
        /* <DEDUP_REMOVED lines=49> */
[--C-:B------:R-:W-:Y:S01]  /*153970*/  IMAD.X R60, R63, 0x1, R3.reuse, P1 ;  /* 0x000000013f3c7824 */ /* 0x100fe200008e0603 */
[-C--:B------:R-:W-:Y:S02]  /*153980*/  IADD3 R63, P1, PT, R64, R81.reuse, RZ ;  /* 0x00000051403f7210 */ /* 0x080fe40007f3e0ff */
[----:B------:R-:W-:Y:S02]  /*153990*/  LOP3.LUT R7, R7, R6, RZ, 0x3c, !PT ;  /* 0x0000000607077212 */ /* 0x000fe400078e3cff */
[----:B------:R-:W-:Y:S01]  /*1539a0*/  LOP3.LUT R13, R13, R12, RZ, 0x3c, !PT ;  /* 0x0000000c0d0d7212 */ /* 0x000fe200078e3cff */
[----:B------:R-:W-:Y:S01]  /*1539b0*/  IMAD.X R62, R65, 0x1, R3, P1 ;  /* 0x00000001413e7824 */ /* 0x000fe200008e0603 */
[----:B------:R-:W-:Y:S02]  /*1539c0*/  IADD3 R65, P1, PT, R66, R81, RZ ;  /* 0x0000005142417210 */ /* 0x000fe40007f3e0ff */
[----:B------:R-:W-:Y:S02]  /*1539d0*/  LOP3.LUT R4, R5, R4, RZ, 0x3c, !PT ;  /* 0x0000000405047212 */ /* 0x000fe400078e3cff */
[----:B------:R-:W-:-:S02]  /*1539e0*/  LOP3.LUT R15, R15, R14, RZ, 0x3c, !PT ;  /* 0x0000000e0f0f7212 */ /* 0x000fc400078e3cff */
[----:B------:R-:W-:Y:S02]  /*1539f0*/  LOP3.LUT R6, R7, R6, RZ, 0x3c, !PT ;  /* 0x0000000607067212 */ /* 0x000fe400078e3cff */
[----:B------:R-:W-:Y:S02]  /*153a00*/  LOP3.LUT R17, R17, R16, RZ, 0x3c, !PT ;  /* 0x0000001011117212 */ /* 0x000fe400078e3cff */
[----:B------:R-:W-:Y:S02]  /*153a10*/  LOP3.LUT R19, R19, R18, RZ, 0x3c, !PT ;  /* 0x0000001213137212 */ /* 0x000fe400078e3cff */
[----:B------:R-:W-:Y:S02]  /*153a20*/  LOP3.LUT R12, R13, R12, RZ, 0x3c, !PT ;  /* 0x0000000c0d0c7212 */ /* 0x000fe400078e3cff */
[----:B------:R-:W-:Y:S01]  /*153a30*/  LOP3.LUT R21, R21, R20, RZ, 0x3c, !PT ;  /* 0x0000001415157212 */ /* 0x000fe200078e3cff */
[----:B------:R-:W-:Y:S01]  /*153a40*/  IMAD.X R64, R67, 0x1, R3, P1 ;  /* 0x0000000143407824 */ /* 0x000fe200008e0603 */
[----:B------:R-:W-:-:S02]  /*153a50*/  LOP3.LUT R5, R5, R4, RZ, 0x3c, !PT ;  /* 0x0000000405057212 */ /* 0x000fc400078e3cff */
[----:B------:R-:W-:Y:S02]  /*153a60*/  LOP3.LUT R14, R15, R14, RZ, 0x3c, !PT ;  /* 0x0000000e0f0e7212 */ /* 0x000fe400078e3cff */
[----:B------:R-:W-:Y:S01]  /*153a70*/  LOP3.LUT R23, R23, R22, RZ, 0x3c, !PT ;  /* 0x0000001617177212 */ /* 0x000fe200078e3cff */
[----:B--2---:R-:W-:Y:S02]  /*153a80*/  IMAD.MOV.U32 R151, RZ, RZ, R237 ;  /* 0x000000ffff977224 */ /* 0x004fe400078e00ed */
[----:B---3--:R-:W-:Y:S02]  /*153a90*/  IMAD.MOV.U32 R150, RZ, RZ, R236 ;  /* 0x000000ffff967224 */ /* 0x008fe400078e00ec */
[----:B----4-:R-:W-:Y:S02]  /*153aa0*/  IMAD.MOV.U32 R149, RZ, RZ, R239 ;  /* 0x000000ffff957224 */ /* 0x010fe400078e00ef */
        /* <DEDUP_REMOVED lines=16> */
[----:B------:R-:W-:Y:S02]  /*153bb0*/  LOP3.LUT R135, R135, R134, RZ, 0x3c, !PT ;  /* 0x0000008687877212 */ /* 0x000fe400078e3cff */
[----:B------:R-:W-:Y:S02]  /*153bc0*/  LOP3.LUT R133, R133, R132, RZ, 0x3c, !PT ;  /* 0x0000008485857212 */ /* 0x000fe400078e3cff */
[----:B------:R-:W-:Y:S01]  /*153bd0*/  LOP3.LUT R131, R131, R130, RZ, 0x3c, !PT ;  /* 0x0000008283837212 */ /* 0x000fe200078e3cff */
[----:B------:R-:W-:Y:S01]  /*153be0*/  IMAD.MOV.U32 R66, RZ, RZ, R11 ;  /* 0x000000ffff427224 */ /* 0x000fe200078e000b */
[----:B------:R-:W-:Y:S02]  /*153bf0*/  LOP3.LUT R134, R135, R134, RZ, 0x3c, !PT ;  /* 0x0000008687867212 */ /* 0x000fe400078e3cff */
[----:B------:R-:W-:Y:S01]  /*153c00*/  LOP3.LUT R127, R127, R126, RZ, 0x3c, !PT ;  /* 0x0000007e7f7f7212 */ /* 0x000fe200078e3cff */
[----:B------:R-:W-:Y:S01]  /*153c10*/  IMAD.MOV.U32 R67, RZ, RZ, R8 ;  /* 0x000000ffff437224 */ /* 0x000fe200078e0008 */
[----:B------:R-:W-:Y:S01]  /*153c20*/  LOP3.LUT R132, R133, R132, RZ, 0x3c, !PT ;  /* 0x0000008485847212 */ /* 0x000fe200078e3cff */
[----:B------:R-:W-:Y:S01]  /*153c30*/  LDGSTS.E [R9+0x49400], desc[UR30][R150.64], P0 ;  /* 0x4940000096097fae */ /* 0x000fe200081a101e */
[----:B------:R-:W-:-:S02]  /*153c40*/  LOP3.LUT R130, R131, R130, RZ, 0x3c, !PT ;  /* 0x0000008283827212 */ /* 0x000fc400078e3cff */
[----:B------:R-:W-:Y:S01]  /*153c50*/  LOP3.LUT R135, R135, R134, RZ, 0x3c, !PT ;  /* 0x0000008687877212 */ /* 0x000fe200078e3cff */
[----:B------:R-:W-:Y:S01]  /*153c60*/  IMAD.MOV.U32 R128, RZ, RZ, R124 ;  /* 0x000000ffff807224 */ /* 0x000fe200078e007c */
[----:B------:R-:W-:Y:S01]  /*153c70*/  LOP3.LUT R126, R127, R126, RZ, 0x3c, !PT ;  /* 0x0000007e7f7e7212 */ /* 0x000fe200078e3cff */
[----:B------:R-:W-:Y:S01]  /*153c80*/  STL.64 [R1+0x6460], R136 ;  /* 0x0064608801007387 */ /* 0x000fe20000100a00 */
[----:B------:R-:W-:Y:S02]  /*153c90*/  LOP3.LUT R133, R133, R132, RZ, 0x3c, !PT ;  /* 0x0000008485857212 */ /* 0x000fe400078e3cff */
[----:B------:R-:W-:Y:S02]  /*153ca0*/  LOP3.LUT R131, R131, R130, RZ, 0x3c, !PT ;  /* 0x0000008283837212 */ /* 0x000fe400078e3cff */
[----:B------:R-:W-:Y:S01]  /*153cb0*/  LOP3.LUT R123, R123, R122, RZ, 0x3c, !PT ;  /* 0x0000007a7b7b7212 */ /* 0x000fe200078e3cff */
[----:B------:R-:W-:Y:S01]  /*153cc0*/  STL.64 [R1+0x6480], R134 ;  /* 0x0064808601007387 */ /* 0x000fe20000100a00 */
[----:B------:R-:W-:-:S02]  /*153cd0*/  LOP3.LUT R127, R127, R126, RZ, 0x3c, !PT ;  /* 0x0000007e7f7f7212 */ /* 0x000fc400078e3cff */
[C---:B------:R-:W-:Y:S01]  /*153ce0*/  LOP3.LUT R122, R123.reuse, R122, RZ, 0x3c, !PT ;  /* 0x0000007a7b7a7212 */ /* 0x040fe200078e3cff */
[----:B------:R-:W-:Y:S01]  /*153cf0*/  IMAD.MOV.U32 R124, RZ, RZ, R120 ;  /* 0x000000ffff7c7224 */ /* 0x000fe200078e0078 */
[----:B------:R-:W-:Y:S02]  /*153d00*/  STL.64 [R1+0x6498], R132 ;  /* 0x0064988401007387 */ /* 0x000fe40000100a00 */
[----:B------:R-:W-:Y:S01]  /*153d10*/  LOP3.LUT R123, R123, R122, RZ, 0x3c, !PT ;  /* 0x0000007a7b7b7212 */ /* 0x000fe200078e3cff */
[----:B------:R-:W-:Y:S01]  /*153d20*/  IMAD.MOV.U32 R120, RZ, RZ, R118 ;  /* 0x000000ffff787224 */ /* 0x000fe200078e0076 */
[----:B------:R-:W-:Y:S01]  /*153d30*/  STL.64 [R1+0x64b8], R130 ;  /* 0x0064b88201007387 */ /* 0x000fe20000100a00 */
[----:B------:R-:W-:-:S03]  /*153d40*/  LOP3.LUT R7, R7, R6, RZ, 0x3c, !PT ;  /* 0x0000000607077212 */ /* 0x000fc600078e3cff */
[----:B------:R-:W-:Y:S01]  /*153d50*/  STL.64 [R1+0x64d8], R128 ;  /* 0x0064d88001007387 */ /* 0x000fe20000100a00 */
[----:B------:R-:W-:Y:S01]  /*153d60*/  IMAD.MOV.U32 R118, RZ, RZ, R138 ;  /* 0x000000ffff767224 */ /* 0x000fe200078e008a */
[----:B------:R-:W-:Y:S02]  /*153d70*/  LOP3.LUT R16, R17, R16, RZ, 0x3c, !PT ;  /* 0x0000001011107212 */ /* 0x000fe400078e3cff */
[----:B------:R-:W-:Y:S01]  /*153d80*/  STL.64 [R1+0x64e8], R126 ;  /* 0x0064e87e01007387 */ /* 0x000fe20000100a00 */
[----:B------:R-:W-:Y:S02]  /*153d90*/  LOP3.LUT R25, R25, R24, RZ, 0x3c, !PT ;  /* 0x0000001819197212 */ /* 0x000fe400078e3cff */
[----:B------:R-:W-:Y:S01]  /*153da0*/  LOP3.LUT R18, R19, R18, RZ, 0x3c, !PT ;  /* 0x0000001213127212 */ /* 0x000fe200078e3cff */
[----:B------:R-:W-:Y:S01]  /*153db0*/  STL.64 [R1+0x64f8], R124 ;  /* 0x0064f87c01007387 */ /* 0x000fe20000100a00 */
[----:B------:R-:W-:Y:S02]  /*153dc0*/  LOP3.LUT R27, R27, R26, RZ, 0x3c, !PT ;  /* 0x0000001a1b1b7212 */ /* 0x000fe400078e3cff */
[----:B------:R-:W-:Y:S01]  /*153dd0*/  LOP3.LUT R13, R13, R12, RZ, 0x3c, !PT ;  /* 0x0000000c0d0d7212 */ /* 0x000fe200078e3cff */
[----:B------:R-:W-:Y:S01]  /*153de0*/  STL.64 [R1+0x6508], R122 ;  /* 0x0065087a01007387 */ /* 0x000fe20000100a00 */
[----:B------:R-:W-:-:S02]  /*153df0*/  LOP3.LUT R20, R21, R20, RZ, 0x3c, !PT ;  /* 0x0000001415147212 */ /* 0x000fc400078e3cff */
[----:B------:R-:W-:Y:S01]  /*153e00*/  LOP3.LUT R29, R29, R28, RZ, 0x3c, !PT ;  /* 0x0000001c1d1d7212 */ /* 0x000fe200078e3cff */
        /* <DEDUP_REMOVED lines=18> */
[----:B------:R-:W-:Y:S01]  /*153f30*/  LDGSTS.E [R9+0x49c00], desc[UR30][R148.64], P0 ;  /* 0x49c0000094097fae */ /* 0x000fe200081a101e */
[----:B------:R-:W-:Y:S02]  /*153f40*/  LOP3.LUT R23, R23, R22, RZ, 0x3c, !PT ;  /* 0x0000001617177212 */ /* 0x000fe400078e3cff */
[----:B------:R-:W-:Y:S01]  /*153f50*/  LOP3.LUT R30, R31, R30, RZ, 0x3c, !PT ;  /* 0x0000001e1f1e7212 */ /* 0x000fe200078e3cff */
[----:B------:R-:W-:Y:S01]  /*153f60*/  STL.64 [R1+0x6b18], R14 ;  /* 0x006b180e01007387 */ /* 0x000fe20000100a00 */
[----:B------:R-:W-:Y:S02]  /*153f70*/  LOP3.LUT R39, R39, R38, RZ, 0x3c, !PT ;  /* 0x0000002627277212 */ /* 0x000fe400078e3cff */
[----:B------:R-:W-:Y:S01]  /*153f80*/  LOP3.LUT R25, R25, R24, RZ, 0x3c, !PT ;  /* 0x0000001819197212 */ /* 0x000fe200078e3cff */
[----:B------:R-:W-:Y:S01]  /*153f90*/  LDGSTS.E [R9+0x4a400], desc[UR30][R146.64], P0 ;  /* 0x4a40000092097fae */ /* 0x000fe200081a101e */
[----:B------:R-:W-:-:S02]  /*153fa0*/  LOP3.LUT R32, R33, R32, RZ, 0x3c, !PT ;  /* 0x0000002021207212 */ /* 0x000fc400078e3cff */
[----:B------:R-:W-:Y:S01]  /*153fb0*/  LOP3.LUT R41, R41, R40, RZ, 0x3c, !PT ;  /* 0x0000002829297212 */ /* 0x000fe200078e3cff */
[----:B------:R-:W-:Y:S01]  /*153fc0*/  STL.64 [R1+0x6af8], R16 ;  /* 0x006af81001007387 */ /* 0x000fe20000100a00 */
[----:B------:R-:W-:Y:S02]  /*153fd0*/  LOP3.LUT R27, R27, R26, RZ, 0x3c, !PT ;  /* 0x0000001a1b1b7212 */ /* 0x000fe400078e3cff */
[----:B------:R-:W-:Y:S01]  /*153fe0*/  LOP3.LUT R34, R35, R34, RZ, 0x3c, !PT ;  /* 0x0000002223227212 */ /* 0x000fe200078e3cff */
[----:B------:R-:W-:Y:S01]  /*153ff0*/  LDGSTS.E [R9+0x4ac00], desc[UR30][R144.64], P0 ;  /* 0x4ac0000090097fae */ /* 0x000fe200081a101e */
        /* <DEDUP_REMOVED lines=27> */
[----:B------:R-:W-:-:S03]  /*1541b0*/  LOP3.LUT R55, R55, R54, RZ, 0x3c, !PT ;  /* 0x0000003637377212 */ /* 0x000fc600078e3cff */
[----:B------:R-:W-:Y:S01]  /*1541c0*/  LDGSTS.E [R9+0x4d400], desc[UR30][R132.64], P0 ;  /* 0x4d40000084097fae */ /* 0x000fe200081a101e */
[----:B------:R-:W-:Y:S02]  /*1541d0*/  LOP3.LUT R41, R41, R40, RZ, 0x3c, !PT ;  /* 0x0000002829297212 */ /* 0x000fe400078e3cff */
[----:B------:R-:W-:Y:S01]  /*1541e0*/  LOP3.LUT R48, R49, R48, RZ, 0x3c, !PT ;  /* 0x0000003031307212 */ /* 0x000fe200078e3cff */
[----:B------:R1:W-:Y:S01]  /*1541f0*/  STL.64 [R1+0x6a68], R28 ;  /* 0x006a681c01007387 */ /* 0x0003e20000100a00 */
[----:B------:R-:W-:-:S03]  /*154200*/  LOP3.LUT R57, R57, R56, RZ, 0x3c, !PT ;  /* 0x0000003839397212 */ /* 0x000fc600078e3cff */
        /* <DEDUP_REMOVED lines=26> */
[----:B------:R-:W-:-:S03]  /*1543b0*/  LOP3.LUT R60, R61, R60, RZ, 0x3c, !PT ;  /* 0x0000003c3d3c7212 */ /* 0x000fc600078e3cff */
[----:B------:R1:W-:Y:S01]  /*1543c0*/  STL.64 [R1+0x6a38], R40 ;  /* 0x006a382801007387 */ /* 0x0003e20000100a00 */
[----:B------:R-:W-:-:S03]  /*1543d0*/  LOP3.LUT R55, R55, R54, RZ, 0x3c, !PT ;  /* 0x0000003637377212 */ /* 0x000fc600078e3cff */
[----:B------:R-:W-:Y:S01]  /*1543e0*/  LDGSTS.E [R9+0x50c00], desc[UR30][R118.64], P0 ;  /* 0x50c0000076097fae */ /* 0x000fe200081a101e */
[----:B------:R-:W-:-:S03]  /*1543f0*/  LOP3.LUT R62, R63, R62, RZ, 0x3c, !PT ;  /* 0x0000003e3f3e7212 */ /* 0x000fc600078e3cff */
[----:B------:R1:W-:Y:S01]  /*154400*/  STL.64 [R1+0x6a30], R42 ;  /* 0x006a302a01007387 */ /* 0x0003e20000100a00 */
[----:B------:R-:W-:-:S03]  /*154410*/  LOP3.LUT R57, R57, R56, RZ, 0x3c, !PT ;  /* 0x0000003839397212 */ /* 0x000fc600078e3cff */
[----:B------:R1:W-:Y:S01]  /*154420*/  LDGSTS.E [R9+0x51400], desc[UR30][R4.64], P0 ;  /* 0x5140000004097fae */ /* 0x0003e200081a101e */
[----:B------:R-:W-:-:S03]  /*154430*/  LOP3.LUT R64, R65, R64, RZ, 0x3c, !PT ;  /* 0x0000004041407212 */ /* 0x000fc600078e3cff */
[----:B------:R1:W-:Y:S01]  /*154440*/  STL.64 [R1+0x6a28], R44 ;  /* 0x006a282c01007387 */ /* 0x0003e20000100a00 */
[----:B------:R-:W-:-:S03]  /*154450*/  LOP3.LUT R59, R59, R58, RZ, 0x3c, !PT ;  /* 0x0000003a3b3b7212 */ /* 0x000fc600078e3cff */
[----:B------:R1:W-:Y:S01]  /*154460*/  LDGSTS.E [R9+0x51c00], desc[UR30][R6.64], P0 ;  /* 0x51c0000006097fae */ /* 0x0003e200081a101e */
[----:B------:R-:W-:-:S03]  /*154470*/  LOP3.LUT R61, R61, R60, RZ, 0x3c, !PT ;  /* 0x0000003c3d3d7212 */ /* 0x000fc600078e3cff */
[----:B------:R1:W-:Y:S01]  /*154480*/  STL.64 [R1+0x6a20], R46 ;  /* 0x006a202e01007387 */ /* 0x0003e20000100a00 */
[----:B------:R-:W-:-:S03]  /*154490*/  LOP3.LUT R63, R63, R62, RZ, 0x3c, !PT ;  /* 0x0000003e3f3f7212 */ /* 0x000fc600078e3cff */
        /* <DEDUP_REMOVED lines=20> */
[----:B------:R-:W-:Y:S04]  /*1545e0*/  LDGSTS.E [R9+0x57400], desc[UR30][R30.64], P0 ;  /* 0x574000001e097fae */ /* 0x000fe800081a101e */
[----:B------:R-:W-:Y:S04]  /*1545f0*/  LDGSTS.E [R9+0x57c00], desc[UR30][R32.64], P0 ;  /* 0x57c0000020097fae */ /* 0x000fe800081a101e */
[----:B-1----:R-:W3:Y:S01]  /*154600*/  LDL.LU.64 R28, [R1+0x6c78] ;  /* 0x006c7800011c7983 */ /* 0x002ee20000300a00 */
[----:B------:R-:W-:-:S03]  /*154610*/  LOP3.LUT R139, R139, 0x3f, RZ, 0xc0, !PT ;  /* 0x0000003f8b8b7812 */ /* 0x000fc600078ec0ff */
[----:B------:R-:W-:Y:S04]  /*154620*/  LDGSTS.E [R9+0x58400], desc[UR30][R34.64], P0 ;  /* 0x5840000022097fae */ /* 0x000fe800081a101e */
[----:B--2---:R-:W2:Y:S01]  /*154630*/  LDL.LU.64 R32, [R1+0x6c50] ;  /* 0x006c500001207983 */ /* 0x004ea20000300a00 */
        /* <DEDUP_REMOVED lines=50> */
[----:B---3--:R-:W-:-:S05]  /*154960*/  IADD3 R6, P1, PT, R28, R81, RZ ;  /* 0x000000511c067210 */ /* 0x008fca0007f3e0ff */
[----:B------:R-:W-:Y:S02]  /*154970*/  IMAD.X R5, R29, 0x1, R3, P1 ;  /* 0x000000011d057824 */ /* 0x000fe400008e0603 */
[----:B------:R-:W3:Y:S01]  /*154980*/  LDL.LU.64 R28, [R1+0x69b8] ;  /* 0x0069b800011c7983 */ /* 0x000ee20000300a00 */
[----:B--2---:R-:W-:-:S03]  /*154990*/  IADD3 R8, P1, PT, R32, R81, RZ ;  /* 0x0000005120087210 */ /* 0x004fc60007f3e0ff */
[----:B------:R-:W2:Y:S02]  /*1549a0*/  LDL.LU.64 R30, [R1+0x69a0] ;  /* 0x0069a000011e7983 */ /* 0x000ea40000300a00 */
[----:B------:R-:W-:Y:S02]  /*1549b0*/  IMAD.X R7, R33, 0x1, R3, P1 ;  /* 0x0000000121077824 */ /* 0x000fe400008e0603 */
[----:B------:R-:W2:Y:S04]  /*1549c0*/  LDL.LU.64 R32, [R1+0x6988] ;  /* 0x0069880001207983 */ /* 0x000ea80000300a00 */
[----:B------:R-:W2:Y:S04]  /*1549d0*/  LDL.LU.64 R34, [R1+0x6970] ;  /* 0x0069700001227983 */ /* 0x000ea80000300a00 */
[----:B----4-:R-:W4:Y:S04]  /*1549e0*/  LDL.LU.64 R36, [R1+0x6958] ;  /* 0x0069580001247983 */ /* 0x010f280000300a00 */
        /* <DEDUP_REMOVED lines=62> */
[----:B------:R-:W3:Y:S01]  /*154dd0*/  LDL.LU R136, [R1+0x31c] ;  /* 0x00031c0001887983 */ /* 0x000ee20000300800 */
[----:B------:R-:W-:-:S02]  /*154de0*/  IMAD.MOV.U32 R143, RZ, RZ, R132 ;  /* 0x000000ffff8f7224 */ /* 0x000fc400078e0084 */
[----:B------:R-:W-:Y:S02]  /*154df0*/  IMAD.MOV.U32 R142, RZ, RZ, R133 ;  /* 0x000000ffff8e7224 */ /* 0x000fe400078e0085 */
[----:B------:R-:W-:Y:S02]  /*154e00*/  IMAD.MOV.U32 R141, RZ, RZ, R134 ;  /* 0x000000ffff8d7224 */ /* 0x000fe400078e0086 */
[----:B------:R-:W-:Y:S01]  /*154e10*/  IMAD.MOV.U32 R140, RZ, RZ, R135 ;  /* 0x000000ffff8c7224 */ /* 0x000fe200078e0087 */
        /* <DEDUP_REMOVED lines=31> */
[----:B------:R-:W4:Y:S01]  /*155010*/  LDL.LU R103, [R1+0x12c] ;  /* 0x00012c0001677983 */ /* 0x000f220000300800 */
[----:B------:R-:W-:-:S02]  /*155020*/  IADD3 R19, P1, PT, R20, R81, RZ ;  /* 0x0000005114137210 */ /* 0x000fc40007f3e0ff */
[----:B------:R-:W-:Y:S01]  /*155030*/  LOP3.LUT R139, R139, R138, RZ, 0x3c, !PT ;  /* 0x0000008a8b8b7212 */ /* 0x000fe200078e3cff */
[----:B------:R-:W-:Y:S02]  /*155040*/  LDGSTS.E [R4+0x44500], desc[UR30][R156.64], P0 ;  /* 0x445000009c047fae */ /* 0x000fe400081a101e */
        /* <DEDUP_REMOVED lines=18> */
[----:B------:R-:W-:Y:S01]  /*155170*/  IMAD.X R30, R33, 0x1, R3, P1 ;  /* 0x00000001211e7824 */ /* 0x000fe200008e0603 */
[----:B------:R-:W-:-:S02]  /*155180*/  IADD3 R33, P1, PT, R34, R81, RZ ;  /* 0x0000005122217210 */ /* 0x000fc40007f3e0ff */
[----:B------:R-:W-:Y:S01]  /*155190*/  LOP3.LUT R138, R139, R138, RZ, 0x3c, !PT ;  /* 0x0000008a8b8a7212 */ /* 0x000fe200078e3cff */
[----:B------:R-:W-:Y:S02]  /*1551a0*/  STL.64 [R1+0x62b0], R142 ;  /* 0x0062b08e01007387 */ /* 0x000fe40000100a00 */
        /* <DEDUP_REMOVED lines=44> */
[----:B------:R-:W-:Y:S01]  /*155470*/  LOP3.LUT R21, R21, R20, RZ, 0x3c, !PT ;  /* 0x0000001415157212 */ /* 0x000fe200078e3cff */
[----:B------:R-:W-:Y:S01]  /*155480*/  IMAD.X R64, R67, 0x1, R3, P1 ;  /* 0x0000000143407824 */ /* 0x000fe200008e0603 */
[----:B------:R-:W-:Y:S02]  /*155490*/  LOP3.LUT R14, R15, R14, RZ, 0x3c, !PT ;  /* 0x0000000e0f0e7212 */ /* 0x000fe400078e3cff */
[----:B------:R-:W-:Y:S01]  /*1554a0*/  LOP3.LUT R23, R23, R22, RZ, 0x3c, !PT ;  /* 0x0000001617177212 */ /* 0x000fe200078e3cff */
[----:B--2---:R-:W-:-:S05]  /*1554b0*/  IMAD.MOV.U32 R137, RZ, RZ, R131 ;  /* 0x000000ffff897224 */ /* 0x004fca00078e0083 */
[----:B---3--:R-:W-:Y:S04]  /*1554c0*/  STL.64 [R1+0x62e8], R136 ;  /* 0x0062e88801007387 */ /* 0x008fe80000100a00 */
[----:B------:R-:W-:Y:S01]  /*1554d0*/  LDGSTS.E [R4+0x49500], desc[UR30][R136.64], P0 ;  /* 0x4950000088047fae */ /* 0x000fe200081a101e */
[----:B----4-:R-:W-:-:S04]  /*1554e0*/  LOP3.LUT R135, R135, R134, RZ, 0x3c, !PT ;  /* 0x0000008687877212 */ /* 0x010fc800078e3cff */
[----:B------:R-:W-:Y:S02]  /*1554f0*/  LOP3.LUT R134, R135, R134, RZ, 0x3c, !PT ;  /* 0x0000008687867212 */ /* 0x000fe400078e3cff */
[----:B------:R-:W-:-:S04]  /*155500*/  LOP3.LUT R133, R133, R132, RZ, 0x3c, !PT ;  /* 0x0000008485857212 */ /* 0x000fc800078e3cff */
[----:B------:R-:W-:Y:S02]  /*155510*/  LOP3.LUT R132, R133, R132, RZ, 0x3c, !PT ;  /* 0x0000008485847212 */ /* 0x000fe400078e3cff */
[----:B------:R-:W-:Y:S01]  /*155520*/  LOP3.LUT R135, R135, R134, RZ, 0x3c, !PT ;  /* 0x0000008687877212 */ /* 0x000fe200078e3cff */
[----:B------:R-:W-:Y:S01]  /*155530*/  IMAD.MOV.U32 R131, RZ, RZ, R124 ;  /* 0x000000ffff837224 */ /* 0x000fe200078e007c */
[----:B------:R-:W-:Y:S01]  /*155540*/  LOP3.LUT R133, R133, R132, RZ, 0x3c, !PT ;  /* 0x0000008485857212 */ /* 0x000fe200078e3cff */
[----:B------:R-:W-:Y:S02]  /*155550*/  IMAD.MOV.U32 R130, RZ, RZ, R125 ;  /* 0x000000ffff827224 */ /* 0x000fe400078e007d */
[----:B------:R-:W-:Y:S01]  /*155560*/  IMAD.MOV.U32 R129, RZ, RZ, R126 ;  /* 0x000000ffff817224 */ /* 0x000fe200078e007e */
[----:B------:R-:W-:Y:S01]  /*155570*/  STL.64 [R1+0x62f8], R134 ;  /* 0x0062f88601007387 */ /* 0x000fe20000100a00 */
[----:B------:R-:W-:-:S03]  /*155580*/  IMAD.MOV.U32 R128, RZ, RZ, R127 ;  /* 0x000000ffff807224 */ /* 0x000fc600078e007f */
[----:B------:R-:W-:Y:S01]  /*155590*/  STL.64 [R1+0x6310], R132 ;  /* 0x0063108401007387 */ /* 0x000fe20000100a00 */
[----:B------:R-:W-:-:S03]  /*1555a0*/  IMAD.MOV.U32 R127, RZ, RZ, R120 ;  /* 0x000000ffff7f7224 */ /* 0x000fc600078e0078 */
[----:B------:R-:W-:Y:S01]  /*1555b0*/  LDGSTS.E [R4+0x49d00], desc[UR30][R134.64], P0 ;  /* 0x49d0000086047fae */ /* 0x000fe200081a101e */
        /* <DEDUP_REMOVED lines=34> */
[----:B------:R-:W-:Y:S02]  /*1557e0*/  IMAD.MOV.U32 R104, RZ, RZ, R6 ;  /* 0x000000ffff687224 */ /* 0x000fe400078e0006 */
[----:B------:R-:W-:Y:S01]  /*1557f0*/  IMAD.MOV.U32 R109, RZ, RZ, R106 ;  /* 0x000000ffff6d7224 */ /* 0x000fe200078e006a */
[----:B------:R-:W-:Y:S01]  /*155800*/  LDGSTS.E [R4+0x4e500], desc[UR30][R116.64], P0 ;  /* 0x4e50000074047fae */ /* 0x000fe200081a101e */
[----:B------:R-:W-:Y:S02]  /*155810*/  IMAD.MOV.U32 R105, RZ, RZ, R5 ;  /* 0x000000ffff697224 */ /* 0x000fe400078e0005 */
[----:B------:R-:W-:Y:S01]  /*155820*/  IMAD.MOV.U32 R108, RZ, RZ, R107 ;  /* 0x000000ffff6c7224 */ /* 0x000fe200078e006b */
[----:B------:R-:W-:Y:S01]  /*155830*/  STL.64 [R1+0x6450], R112 ;  /* 0x0064507001007387 */ /* 0x000fe20000100a00 */
[----:B------:R-:W-:Y:S01]  /*155840*/  LOP3.LUT R16, R17, R16, RZ, 0x3c, !PT ;  /* 0x0000001011107212 */ /* 0x000fe200078e3cff */
[----:B------:R-:W-:Y:S01]  /*155850*/  IMAD.MOV.U32 R107, RZ, RZ, R102 ;  /* 0x000000ffff6b7224 */ /* 0x000fe200078e0066 */
[----:B------:R-:W-:Y:S01]  /*155860*/  LOP3.LUT R25, R25, R24, RZ, 0x3c, !PT ;  /* 0x0000001819197212 */ /* 0x000fe200078e3cff */
[----:B------:R-:W-:Y:S01]  /*155870*/  IMAD.MOV.U32 R102, RZ, RZ, R8 ;  /* 0x000000ffff667224 */ /* 0x000fe200078e0008 */
[----:B------:R-:W-:Y:S01]  /*155880*/  LDGSTS.E [R4+0x4ed00], desc[UR30][R114.64], P0 ;  /* 0x4ed0000072047fae */ /* 0x000fe200081a101e */
[----:B------:R-:W-:Y:S01]  /*155890*/  IMAD.MOV.U32 R106, RZ, RZ, R103 ;  /* 0x000000ffff6a7224 */ /* 0x000fe200078e0067 */
[----:B------:R-:W-:Y:S01]  /*1558a0*/  LOP3.LUT R18, R19, R18, RZ, 0x3c, !PT ;  /* 0x0000001213127212 */ /* 0x000fe200078e3cff */
[----:B------:R-:W-:Y:S01]  /*1558b0*/  IMAD.MOV.U32 R103, RZ, RZ, R7 ;  /* 0x000000ffff677224 */ /* 0x000fe200078e0007 */
[----:B------:R-:W-:Y:S01]  /*1558c0*/  STL.64 [R1+0x6478], R110 ;  /* 0x0064786e01007387 */ /* 0x000fe20000100a00 */
[----:B------:R-:W-:Y:S01]  /*1558d0*/  IMAD.MOV.U32 R66, RZ, RZ, R11 ;  /* 0x000000ffff427224 */ /* 0x000fe200078e000b */
[----:B------:R-:W-:Y:S01]  /*1558e0*/  LOP3.LUT R27, R27, R26, RZ, 0x3c, !PT ;  /* 0x0000001a1b1b7212 */ /* 0x000fe200078e3cff */
[----:B------:R-:W-:Y:S01]  /*1558f0*/  IMAD.MOV.U32 R67, RZ, RZ, R9 ;  /* 0x000000ffff437224 */ /* 0x000fe200078e0009 */
        /* <DEDUP_REMOVED lines=130> */
[----:B------:R-:W-:-:S03]  /*156120*/  IMAD.MOV.U32 R5, RZ, RZ, R101 ;  /* 0x000000ffff057224 */ /* 0x000fc600078e0065 */
[----:B------:R1:W-:Y:S04]  /*156130*/  STL.64 [R1+0x68d8], R62 ;  /* 0x0068d83e01007387 */ /* 0x0003e80000100a00 */
[----:B------:R-:W-:Y:S04]  /*156140*/  LDGSTS.E [R4+0x5ed00], desc[UR30][R60.64], P0 ;  /* 0x5ed000003c047fae */ /* 0x000fe800081a101e */
[----:B------:R1:W-:Y:S04]  /*156150*/  STL.64 [R1+0x68d0], R64 ;  /* 0x0068d04001007387 */ /* 0x0003e80000100a00 */
[----:B------:R-:W-:Y:S04]  /*156160*/  LDGSTS.E [R4+0x5f500], desc[UR30][R62.64], P0 ;  /* 0x5f5000003e047fae */ /* 0x000fe800081a101e */
[----:B------:R-:W4:Y:S04]  /*156170*/  LDL.LU.64 R6, [R1+0x6c70] ;  /* 0x006c700001067983 */ /* 0x000f280000300a00 */
[----:B------:R2:W-:Y:S04]  /*156180*/  LDGSTS.E [R4+0x5fd00], desc[UR30][R64.64], P0 ;  /* 0x5fd0000040047fae */ /* 0x0005e800081a101e */
[----:B------:R-:W4:Y:S04]  /*156190*/  LDL.LU.64 R8, [R1+0x6c48] ;  /* 0x006c480001087983 */ /* 0x000f280000300a00 */
[----:B-1----:R-:W4:Y:S01]  /*1561a0*/  LDL.LU.64 R12, [R1+0x6c20] ;  /* 0x006c2000010c7983 */ /* 0x002f220000300a00 */
[----:B--2---:R-:W-:-:S03]  /*1561b0*/  IMAD.MOV.U32 R4, RZ, RZ, R100 ;  /* 0x000000ffff047224 */ /* 0x004fc600078e0064 */
[----:B------:R-:W2:Y:S04]  /*1561c0*/  LDL.LU.64 R14, [R1+0x6b28] ;  /* 0x006b2800010e7983 */ /* 0x000ea80000300a00 */
[----:B---3--:R-:W3:Y:S04]  /*1561d0*/  LDL.LU.64 R16, [R1+0x6b08] ;  /* 0x006b080001107983 */ /* 0x008ee80000300a00 */
[----:B----4-:R-:W4:Y:S04]  /*1561e0*/  LDL.LU.64 R18, [R1+0x6ae8] ;  /* 0x006ae80001127983 */ /* 0x010f280000300a00 */
[----:B------:R1:W-:Y:S04]  /*1561f0*/  LDGSTS.E [R10+0x40600], desc[UR30][R4.64], P0 ;  /* 0x40600000040a7fae */ /* 0x0003e800081a101e */
[----:B------:R-:W2:Y:S04]  /*156200*/  LDL.LU.64 R20, [R1+0x6ac8] ;  /* 0x006ac80001147983 */ /* 0x000ea80000300a00 */
[----:B------:R-:W2:Y:S01]  /*156210*/  LDL.LU.64 R22, [R1+0x6aa8] ;  /* 0x006aa80001167983 */ /* 0x000ea20000300a00 */
[----:B-1----:R-:W-:-:S03]  /*156220*/  IMAD.MOV.U32 R4, RZ, RZ, R98 ;  /* 0x000000ffff047224 */ /* 0x002fc600078e0062 */
[----:B------:R-:W2:Y:S01]  /*156230*/  LDL.LU.64 R24, [R1+0x6a88] ;  /* 0x006a880001187983 */ /* 0x000ea20000300a00 */
[----:B------:R-:W-:-:S03]  /*156240*/  IMAD.MOV.U32 R5, RZ, RZ, R99 ;  /* 0x000000ffff057224 */ /* 0x000fc600078e0063 */
[----:B------:R-:W2:Y:S04]  /*156250*/  LDL.LU.64 R26, [R1+0x69c8] ;  /* 0x0069c800011a7983 */ /* 0x000ea80000300a00 */
[----:B------:R-:W2:Y:S04]  /*156260*/  LDL.LU.64 R28, [R1+0x69b0] ;  /* 0x0069b000011c7983 */ /* 0x000ea80000300a00 */
[----:B------:R-:W2:Y:S04]  /*156270*/  LDL.LU.64 R30, [R1+0x6998] ;  /* 0x00699800011e7983 */ /* 0x000ea80000300a00 */
        /* <DEDUP_REMOVED lines=28> */
[----:B------:R-:W2:Y:S04]  /*156440*/  LDL.LU R96, [R1+0x1488] ;  /* 0x0014880001607983 */ /* 0x000ea80000300800 */
[----:B------:R-:W3:Y:S01]  /*156450*/  LDL.LU R97, [R1+0x1490] ;  /* 0x0014900001617983 */ /* 0x000ee20000300800 */
[----:B-1----:R-:W-:-:S03]  /*156460*/  IMAD.MOV.U32 R4, RZ, RZ, R90 ;  /* 0x000000ffff047224 */ /* 0x002fc600078e005a */
[----:B------:R-:W4:Y:S01]  /*156470*/  LDL.LU R98, [R1+0x1478] ;  /* 0x0014780001627983 */ /* 0x000f220000300800 */
[----:B------:R-:W-:-:S03]  /*156480*/  IMAD.MOV.U32 R5, RZ, RZ, R91 ;  /* 0x000000ffff057224 */ /* 0x000fc600078e005b */
[----:B------:R-:W4:Y:S04]  /*156490*/  LDL.LU R99, [R1+0x147c] ;  /* 0x00147c0001637983 */ /* 0x000f280000300800 */
[----:B------:R-:W4:Y:S04]  /*1564a0*/  LDL.LU R92, [R1+0x1468] ;  /* 0x00146800015c7983 */ /* 0x000f280000300800 */
[----:B------:R-:W4:Y:S04]  /*1564b0*/  LDL.LU R93, [R1+0x1470] ;  /* 0x00147000015d7983 */ /* 0x000f280000300800 */
        /* <DEDUP_REMOVED lines=20> */
[----:B------:R1:W-:Y:S01]  /*156600*/  LDGSTS.E [R10+0x43e00], desc[UR30][R4.64], P0 ;  /* 0x43e00000040a7fae */ /* 0x0003e200081a101e */
[----:B--2---:R-:W-:-:S02]  /*156610*/  IMAD.MOV.U32 R187, RZ, RZ, R96 ;  /* 0x000000ffffbb7224 */ /* 0x004fc400078e0060 */
[----:B---3--:R-:W-:Y:S02]  /*156620*/  IMAD.MOV.U32 R186, RZ, RZ, R97 ;  /* 0x000000ffffba7224 */ /* 0x008fe400078e0061 */
[----:B----4-:R-:W-:Y:S02]  /*156630*/  IMAD.MOV.U32 R185, RZ, RZ, R98 ;  /* 0x000000ffffb97224 */ /* 0x010fe400078e0062 */
        /* <DEDUP_REMOVED lines=51> */
[----:B------:R-:W-:-:S02]  /*156970*/  IMAD.MOV.U32 R171, RZ, RZ, R134 ;  /* 0x000000ffffab7224 */ /* 0x000fc400078e0086 */
[----:B------:R-:W-:Y:S01]  /*156980*/  IMAD.MOV.U32 R170, RZ, RZ, R135 ;  /* 0x000000ffffaa7224 */ /* 0x000fe200078e0087 */
[----:B------:R-:W4:Y:S04]  /*156990*/  LDL.LU R134, [R1+0x1e0] ;  /* 0x0001e00001867983 */ /* 0x000f280000300800 */
[----:B------:R-:W4:Y:S01]  /*1569a0*/  LDL.LU R135, [R1+0x1e4] ;  /* 0x0001e40001877983 */ /* 0x000f220000300800 */
[----:B-1----:R-:W-:-:S03]  /*1569b0*/  IADD3 R5, P1, PT, R6, R81, RZ ;  /* 0x0000005106057210 */ /* 0x002fc60007f3e0ff */
        /* <DEDUP_REMOVED lines=22> */
[----:B------:R-:W-:Y:S01]  /*156b20*/  IMAD.X R19, R23, 0x1, R3, P1 ;  /* 0x0000000117137824 */ /* 0x000fe200008e0603 */
[----:B------:R-:W-:-:S02]  /*156b30*/  IADD3 R22, P1, PT, R24, R81, RZ ;  /* 0x0000005118167210 */ /* 0x000fc40007f3e0ff */
[----:B------:R-:W-:Y:S02]  /*156b40*/  LOP3.LUT R5, R5, R4, RZ, 0x3c, !PT ;  /* 0x0000000405057212 */ /* 0x000fe400078e3cff */
[----:B------:R-:W-:Y:S01]  /*156b50*/  LOP3.LUT R7, R7, R6, RZ, 0x3c, !PT ;  /* 0x0000000607077212 */ /* 0x000fe200078e3cff */
[--C-:B------:R-:W-:Y:S01]  /*156b60*/  IMAD.X R21, R25, 0x1, R3.reuse, P1 ;  /* 0x0000000119157824 */ /* 0x100fe200008e0603 */
[-C--:B------:R-:W-:Y:S02]  /*156b70*/  IADD3 R24, P1, PT, R26, R81.reuse, RZ ;  /* 0x000000511a187210 */ /* 0x080fe40007f3e0ff */
[----:B------:R-:W-:Y:S01]  /*156b80*/  LOP3.LUT R9, R9, R8, RZ, 0x3c, !PT ;  /* 0x0000000809097212 */ /* 0x000fe200078e3cff */
[----:B------:R-:W-:Y:S01]  /*156b90*/  IMAD.MOV.U32 R130, RZ, RZ, R16 ;  /* 0x000000ffff827224 */ /* 0x000fe200078e0010 */
[----:B------:R-:W-:Y:S01]  /*156ba0*/  LDGSTS.E [R10+0x46600], desc[UR30][R178.64], P0 ;  /* 0x46600000b20a7fae */ /* 0x000fe200081a101e */
[----:B------:R-:W-:Y:S01]  /*156bb0*/  IMAD.X R23, R27, 0x1, R3, P1 ;  /* 0x000000011b177824 */ /* 0x000fe200008e0603 */
[----:B------:R-:W-:-:S02]  /*156bc0*/  IADD3 R26, P1, PT, R28, R81, RZ ;  /* 0x000000511c1a7210 */ /* 0x000fc40007f3e0ff */
[----:B------:R-:W-:Y:S02]  /*156bd0*/  LOP3.LUT R4, R5, R4, RZ, 0x3c, !PT ;  /* 0x0000000405047212 */ /* 0x000fe400078e3cff */
[----:B------:R-:W-:Y:S01]  /*156be0*/  LOP3.LUT R6, R7, R6, RZ, 0x3c, !PT ;  /* 0x0000000607067212 */ /* 0x000fe200078e3cff */
[----:B------:R-:W-:Y:S01]  /*156bf0*/  IMAD.X R25, R29, 0x1, R3, P1 ;  /* 0x000000011d197824 */ /* 0x000fe200008e0603 */
[-C--:B------:R-:W-:Y:S01]  /*156c00*/  IADD3 R28, P1, PT, R30, R81.reuse, RZ ;  /* 0x000000511e1c7210 */ /* 0x080fe20007f3e0ff */
[----:B------:R-:W-:Y:S01]  /*156c10*/  IMAD.MOV.U32 R131, RZ, RZ, R15 ;  /* 0x000000ffff837224 */ /* 0x000fe200078e000f */
        /* <DEDUP_REMOVED lines=85> */
[----:B------:R-:W-:Y:S01]  /*157170*/  LOP3.LUT R139, R139, R138, RZ, 0x3c, !PT ;  /* 0x0000008a8b8b7212 */ /* 0x000fe200078e3cff */
[----:B------:R-:W-:-:S03]  /*157180*/  IMAD.MOV.U32 R137, RZ, RZ, R134 ;  /* 0x000000ffff897224 */ /* 0x000fc600078e0086 */
[C---:B------:R-:W-:Y:S01]  /*157190*/  LOP3.LUT R138, R139.reuse, R138, RZ, 0x3c, !PT ;  /* 0x0000008a8b8a7212 */ /* 0x040fe200078e3cff */
[----:B------:R-:W-:Y:S01]  /*1571a0*/  STL.64 [R1+0x63b0], R142 ;  /* 0x0063b08e01007387 */ /* 0x000fe20000100a00 */
[----:B------:R-:W-:Y:S02]  /*1571b0*/  IMAD.MOV.U32 R136, RZ, RZ, R135 ;  /* 0x000000ffff887224 */ /* 0x000fe400078e0087 */
[----:B------:R-:W-:Y:S01]  /*1571c0*/  LOP3.LUT R139, R139, R138, RZ, 0x3c, !PT ;  /* 0x0000008a8b8b7212 */ /* 0x000fe200078e3cff */
[----:B------:R-:W-:Y:S01]  /*1571d0*/  STL.64 [R1+0x63d8], R140 ;  /* 0x0063d88c01007387 */ /* 0x000fe20000100a00 */
[----:B------:R-:W-:Y:S02]  /*1571e0*/  IMAD.MOV.U32 R134, RZ, RZ, R12 ;  /* 0x000000ffff867224 */ /* 0x000fe400078e000c */
[----:B------:R-:W-:Y:S01]  /*1571f0*/  IMAD.MOV.U32 R135, RZ, RZ, R11 ;  /* 0x000000ffff877224 */ /* 0x000fe200078e000b */
[----:B------:R-:W-:Y:S01]  /*157200*/  STL.64 [R1+0x63f8], R138 ;  /* 0x0063f88a01007387 */ /* 0x000fe20000100a00 */
[----:B------:R-:W-:-:S02]  /*157210*/  IMAD.MOV.U32 R132, RZ, RZ, R14 ;  /* 0x000000ffff847224 */ /* 0x000fc400078e000e */
[----:B------:R-:W-:Y:S01]  /*157220*/  IMAD.MOV.U32 R133, RZ, RZ, R13 ;  /* 0x000000ffff857224 */ /* 0x000fe200078e000d */
[----:B------:R-:W-:Y:S01]  /*157230*/  STL.64 [R1+0x6418], R136 ;  /* 0x0064188801007387 */ /* 0x000fe20000100a00 */
[----:B------:R-:W-:-:S03]  /*157240*/  IMAD.X R57, R61, 0x1, R3, P1 ;  /* 0x000000013d397824 */ /* 0x000fc600008e0603 */
[----:B------:R-:W-:Y:S01]  /*157250*/  STL.64 [R1+0x6c70], R4 ;  /* 0x006c700401007387 */ /* 0x000fe20000100a00 */
[----:B------:R-:W-:-:S03]  /*157260*/  IADD3 R60, P1, PT, R62, R81, RZ ;  /* 0x000000513e3c7210 */ /* 0x000fc60007f3e0ff */
[----:B------:R-:W-:Y:S01]  /*157270*/  STL.64 [R1+0x6c48], R6 ;  /* 0x006c480601007387 */ /* 0x000fe20000100a00 */
[----:B------:R-:W-:-:S03]  /*157280*/  IMAD.MOV.U32 R122, RZ, RZ, R24 ;  /* 0x000000ffff7a7224 */ /* 0x000fc600078e0018 */
[----:B------:R1:W-:Y:S01]  /*157290*/  STL.64 [R1+0x6c20], R8 ;  /* 0x006c200801007387 */ /* 0x0003e20000100a00 */
[----:B------:R-:W-:-:S03]  /*1572a0*/  IMAD.MOV.U32 R123, RZ, RZ, R23 ;  /* 0x000000ffff7b7224 */ /* 0x000fc600078e0017 */
[----:B------:R-:W-:Y:S01]  /*1572b0*/  STL.64 [R1+0x6b28], R134 ;  /* 0x006b288601007387 */ /* 0x000fe20000100a00 */
[----:B------:R-:W-:Y:S02]  /*1572c0*/  IMAD.MOV.U32 R120, RZ, RZ, R26 ;  /* 0x000000ffff787224 */ /* 0x000fe400078e001a */
        /* <DEDUP_REMOVED lines=25> */
[----:B------:R-:W-:Y:S01]  /*157460*/  LDGSTS.E [R10+0x49600], desc[UR30][R166.64], P0 ;  /* 0x49600000a60a7fae */ /* 0x000fe200081a101e */
[----:B------:R-:W-:Y:S02]  /*157470*/  IMAD.MOV.U32 R104, RZ, RZ, R42 ;  /* 0x000000ffff687224 */ /* 0x000fe400078e002a */
[----:B------:R-:W-:Y:S01]  /*157480*/  IMAD.MOV.U32 R105, RZ, RZ, R41 ;  /* 0x000000ffff697224 */ /* 0x000fe200078e0029 */
[----:B------:R-:W-:Y:S01]  /*157490*/  STL.64 [R1+0x6980], R116 ;  /* 0x0069807401007387 */ /* 0x000fe20000100a00 */
[----:B------:R-:W-:-:S03]  /*1574a0*/  IMAD.X R61, R65, 0x1, R3, P1 ;  /* 0x00000001413d7824 */ /* 0x000fc600008e0603 */
[----:B------:R-:W-:Y:S01]  /*1574b0*/  LDGSTS.E [R10+0x49e00], desc[UR30][R164.64], P0 ;  /* 0x49e00000a40a7fae */ /* 0x000fe200081a101e */
[----:B------:R-:W-:Y:S01]  /*1574c0*/  IMAD.MOV.U32 R102, RZ, RZ, R44 ;  /* 0x000000ffff667224 */ /* 0x000fe200078e002c */
[----:B------:R-:W-:Y:S01]  /*1574d0*/  IADD3 R64, P1, PT, R66, R81, RZ ;  /* 0x0000005142407210 */ /* 0x000fe20007f3e0ff */
[----:B------:R-:W-:Y:S01]  /*1574e0*/  IMAD.MOV.U32 R103, RZ, RZ, R43 ;  /* 0x000000ffff677224 */ /* 0x000fe200078e002b */
        /* <DEDUP_REMOVED lines=21> */
[----:B------:R-:W-:-:S03]  /*157640*/  IMAD.X R63, R67, 0x1, R3, P1 ;  /* 0x00000001433f7824 */ /* 0x000fc600008e0603 */
[----:B------:R-:W-:Y:S01]  /*157650*/  LDGSTS.E [R10+0x4ce00], desc[UR30][R152.64], P0 ;  /* 0x4ce00000980a7fae */ /* 0x000fe200081a101e */
[----:B------:R-:W-:Y:S02]  /*157660*/  IMAD.MOV.U32 R90, RZ, RZ, R56 ;  /* 0x000000ffff5a7224 */ /* 0x000fe400078e0038 */
        /* <DEDUP_REMOVED lines=15> */
[----:B------:R-:W-:Y:S04]  /*157760*/  LDGSTS.E [R10+0x4ee00], desc[UR30][R144.64], P0 ;  /* 0x4ee00000900a7fae */ /* 0x000fe800081a101e */
[----:B------:R-:W-:Y:S04]  /*157770*/  STL.64 [R1+0x6850], R94 ;  /* 0x0068505e01007387 */ /* 0x000fe80000100a00 */
[----:B------:R-:W-:Y:S04]  /*157780*/  LDGSTS.E [R10+0x4f600], desc[UR30][R142.64], P0 ;  /* 0x4f6000008e0a7fae */ /* 0x000fe800081a101e */
[----:B------:R-:W-:Y:S04]  /*157790*/  STL.64 [R1+0x6848], R92 ;  /* 0x0068485c01007387 */ /* 0x000fe80000100a00 */
[----:B------:R-:W-:Y:S04]  /*1577a0*/  LDGSTS.E [R10+0x4fe00], desc[UR30][R140.64], P0 ;  /* 0x4fe000008c0a7fae */ /* 0x000fe800081a101e */
[----:B------:R-:W-:Y:S04]  /*1577b0*/  STL.64 [R1+0x6840], R90 ;  /* 0x0068405a01007387 */ /* 0x000fe80000100a00 */
[----:B------:R2:W-:Y:S04]  /*1577c0*/  LDGSTS.E [R10+0x50600], desc[UR30][R138.64], P0 ;  /* 0x506000008a0a7fae */ /* 0x0005e800081a101e */
[----:B------:R-:W-:Y:S04]  /*1577d0*/  STL.64 [R1+0x6838], R88 ;  /* 0x0068385801007387 */ /* 0x000fe80000100a00 */
[----:B------:R-:W-:Y:S04]  /*1577e0*/  LDGSTS.E [R10+0x50e00], desc[UR30][R136.64], P0 ;  /* 0x50e00000880a7fae */ /* 0x000fe800081a101e */
[----:B------:R-:W-:Y:S04]  /*1577f0*/  STL.64 [R1+0x6830], R86 ;  /* 0x0068305601007387 */ /* 0x000fe80000100a00 */
[----:B------:R3:W-:Y:S04]  /*157800*/  LDGSTS.E [R10+0x51600], desc[UR30][R4.64], P0 ;  /* 0x51600000040a7fae */ /* 0x0007e800081a101e */
[----:B------:R-:W-:Y:S04]  /*157810*/  STL.64 [R1+0x6828], R66 ;  /* 0x0068284201007387 */ /* 0x000fe80000100a00 */
[----:B------:R4:W-:Y:S04]  /*157820*/  LDGSTS.E [R10+0x51e00], desc[UR30][R6.64], P0 ;  /* 0x51e00000060a7fae */ /* 0x0009e800081a101e */
[----:B------:R1:W-:Y:S04]  /*157830*/  STL.64 [R1+0x6820], R64 ;  /* 0x0068204001007387 */ /* 0x0003e80000100a00 */
[----:B------:R-:W-:Y:S04]  /*157840*/  LDGSTS.E [R10+0x52600], desc[UR30][R8.64], P0 ;  /* 0x52600000080a7fae */ /* 0x000fe800081a101e */
[----:B------:R-:W-:Y:S04]  /*157850*/  LDGSTS.E [R10+0x52e00], desc[UR30][R134.64], P0 ;  /* 0x52e00000860a7fae */ /* 0x000fe800081a101e */
[----:B------:R-:W-:Y:S04]  /*157860*/  LDGSTS.E [R10+0x53600], desc[UR30][R132.64], P0 ;  /* 0x53600000840a7fae */ /* 0x000fe800081a101e */
[----:B-1----:R-:W4:Y:S04]  /*157870*/  LDL.LU.64 R8, [R1+0x6c68] ;  /* 0x006c680001087983 */ /* 0x002f280000300a00 */
[----:B------:R-:W4:Y:S04]  /*157880*/  LDL.LU.64 R32, [R1+0x6c40] ;  /* 0x006c400001207983 */ /* 0x000f280000300a00 */
[----:B------:R-:W-:Y:S04]  /*157890*/  LDGSTS.E [R10+0x53e00], desc[UR30][R130.64], P0 ;  /* 0x53e00000820a7fae */ /* 0x000fe800081a101e */
[----:B------:R-:W-:Y:S04]  /*1578a0*/  LDGSTS.E [R10+0x54600], desc[UR30][R128.64], P0 ;  /* 0x54600000800a7fae */ /* 0x000fe800081a101e */
[----:B------:R-:W-:Y:S04]  /*1578b0*/  LDGSTS.E [R10+0x54e00], desc[UR30][R126.64], P0 ;  /* 0x54e000007e0a7fae */ /* 0x000fe800081a101e */
[----:B------:R-:W-:Y:S04]  /*1578c0*/  LDGSTS.E [R10+0x55600], desc[UR30][R124.64], P0 ;  /* 0x556000007c0a7fae */ /* 0x000fe800081a101e */
[----:B------:R-:W-:Y:S04]  /*1578d0*/  LDGSTS.E [R10+0x55e00], desc[UR30][R122.64], P0 ;  /* 0x55e000007a0a7fae */ /* 0x000fe800081a101e */
[----:B------:R-:W-:Y:S04]  /*1578e0*/  LDGSTS.E [R10+0x56600], desc[UR30][R120.64], P0 ;  /* 0x56600000780a7fae */ /* 0x000fe800081a101e */
[----:B------:R-:W-:Y:S01]  /*1578f0*/  LDGSTS.E [R10+0x56e00], desc[UR30][R118.64], P0 ;  /* 0x56e00000760a7fae */ /* 0x000fe200081a101e */
[----:B--2---:R-:W-:-:S03]  /*157900*/  IMAD.SHL.U32 R139, R85, 0x4, RZ ;  /* 0x00000004558b7824 */ /* 0x004fc600078e00ff */
[----:B------:R-:W-:Y:S04]  /*157910*/  LDGSTS.E [R10+0x57600], desc[UR30][R116.64], P0 ;  /* 0x57600000740a7fae */ /* 0x000fe800081a101e */
[----:B------:R-:W-:Y:S04]  /*157920*/  LDGSTS.E [R10+0x57e00], desc[UR30][R114.64], P0 ;  /* 0x57e00000720a7fae */ /* 0x000fe800081a101e */
[----:B------:R-:W-:Y:S04]  /*157930*/  LDGSTS.E [R10+0x58600], desc[UR30][R112.64], P0 ;  /* 0x58600000700a7fae */ /* 0x000fe800081a101e */
[----:B------:R-:W-:Y:S04]  /*157940*/  LDGSTS.E [R10+0x58e00], desc[UR30][R110.64], P0 ;  /* 0x58e000006e0a7fae */ /* 0x000fe800081a101e */
[----:B------:R-:W-:Y:S01]  /*157950*/  LDGSTS.E [R10+0x59600], desc[UR30][R108.64], P0 ;  /* 0x596000006c0a7fae */ /* 0x000fe200081a101e */
[----:B---3--:R-:W-:-:S03]  /*157960*/  LOP3.LUT R4, R139, 0x70, RZ, 0x3c, !PT ;  /* 0x000000708b047812 */ /* 0x008fc600078e3cff */
[----:B------:R-:W-:Y:S04]  /*157970*/  LDGSTS.E [R10+0x59e00], desc[UR30][R106.64], P0 ;  /* 0x59e000006a0a7fae */ /* 0x000fe800081a101e */
[----:B------:R-:W-:Y:S04]  /*157980*/  LDGSTS.E [R10+0x5a600], desc[UR30][R104.64], P0 ;  /* 0x5a600000680a7fae */ /* 0x000fe800081a101e */
[----:B------:R-:W-:Y:S04]  /*157990*/  LDGSTS.E [R10+0x5ae00], desc[UR30][R102.64], P0 ;  /* 0x5ae00000660a7fae */ /* 0x000fe800081a101e */
[----:B------:R-:W-:Y:S04]  /*1579a0*/  LDGSTS.E [R10+0x5b600], desc[UR30][R100.64], P0 ;  /* 0x5b600000640a7fae */ /* 0x000fe800081a101e */
[----:B------:R-:W-:Y:S01]  /*1579b0*/  LDGSTS.E [R10+0x5be00], desc[UR30][R98.64], P0 ;  /* 0x5be00000620a7fae */ /* 0x000fe200081a101e */
[----:B------:R-:W-:-:S03]  /*1579c0*/  VIADD R4, R4, UR8 ;  /* 0x0000000804047c36 */ /* 0x000fc60008000000 */
[----:B------:R-:W-:Y:S01]  /*1579d0*/  LDGSTS.E [R10+0x5c600], desc[UR30][R96.64], P0 ;  /* 0x5c600000600a7fae */ /* 0x000fe200081a101e */
[----:B----4-:R-:W-:-:S03]  /*1579e0*/  IMAD.MOV.U32 R6, RZ, RZ, R83 ;  /* 0x000000ffff067224 */ /* 0x010fc600078e0053 */
[----:B------:R-:W-:Y:S01]  /*1579f0*/  LDGSTS.E [R10+0x5ce00], desc[UR30][R94.64], P0 ;  /* 0x5ce000005e0a7fae */ /* 0x000fe200081a101e */
[----:B------:R-:W-:-:S03]  /*157a00*/  IMAD.MOV.U32 R7, RZ, RZ, R84 ;  /* 0x000000ffff077224 */ /* 0x000fc600078e0054 */
[----:B------:R-:W-:Y:S04]  /*157a10*/  LDGSTS.E [R10+0x5d600], desc[UR30][R92.64], P0 ;  /* 0x5d6000005c0a7fae */ /* 0x000fe800081a101e */
[----:B------:R-:W-:Y:S04]  /*157a20*/  LDGSTS.E [R10+0x5de00], desc[UR30][R90.64], P0 ;  /* 0x5de000005a0a7fae */ /* 0x000fe800081a101e */
[----:B------:R-:W2:Y:S04]  /*157a30*/  LDL.LU.64 R12, [R1+0x6c18] ;  /* 0x006c1800010c7983 */ /* 0x000ea80000300a00 */
        /* <DEDUP_REMOVED lines=8> */
[----:B------:R-:W2:Y:S01]  /*157ac0*/  LDL.LU.64 R18, [R1+0x6ae0] ;  /* 0x006ae00001127983 */ /* 0x000ea20000300a00 */
[----:B------:R-:W-:-:S03]  /*157ad0*/  IMAD.MOV.U32 R7, RZ, RZ, R82 ;  /* 0x000000ffff077224 */ /* 0x000fc600078e0052 */
        /* <DEDUP_REMOVED lines=8> */
[----:B------:R1:W-:Y:S04]  /*157b60*/  LDGSTS.E [R4+0x41700], desc[UR30][R6.64], P0 ;  /* 0x4170000006047fae */ /* 0x0003e800081a101e */
[----:B------:R-:W2:Y:S01]  /*157b70*/  LDL.LU.64 R30, [R1+0x6990] ;  /* 0x00699000011e7983 */ /* 0x000ea20000300a00 */
        /* <DEDUP_REMOVED lines=16> */
[----:B------:R-:W-:Y:S01]  /*157c80*/  IMAD.X R5, R9, 0x1, R3, P1 ;  /* 0x0000000109057824 */ /* 0x000fe200008e0603 */
[----:B------:R-:W-:-:S05]  /*157c90*/  IADD3 R8, P1, PT, R32, R81, RZ ;  /* 0x0000005120087210 */ /* 0x000fca0007f3e0ff */
[----:B------:R-:W-:Y:S02]  /*157ca0*/  IMAD.X R7, R33, 0x1, R3, P1 ;  /* 0x0000000121077824 */ /* 0x000fe400008e0603 */
        /* <DEDUP_REMOVED lines=38> */
[----:B--2---:R-:W-:-:S05]  /*157f10*/  IADD3 R10, P1, PT, R12, R81, RZ ;  /* 0x000000510c0a7210 */ /* 0x004fca0007f3e0ff */
[----:B------:R-:W-:Y:S01]  /*157f20*/  IMAD.X R9, R13, 0x1, R3, P1 ;  /* 0x000000010d097824 */ /* 0x000fe200008e0603 */
        /* <DEDUP_REMOVED lines=48> */
[----:B------:R-:W-:Y:S02]  /*158230*/  IMAD.X R55, R59, 0x1, R3, P1 ;  /* 0x000000013b377824 */ /* 0x000fe400008e0603 */
[----:B------:R-:W-:Y:S01]  /*158240*/  IMAD.MOV.U32 R172, RZ, RZ, R77 ;  /* 0x000000ffffac7224 */ /* 0x000fe200078e004d */
[----:B------:R-:W-:Y:S01]  /*158250*/  IADD3 R58, P1, PT, R60, R81, RZ ;  /* 0x000000513c3a7210 */ /* 0x000fe20007f3e0ff */
[----:B------:R-:W-:Y:S01]  /*158260*/  IMAD.MOV.U32 R171, RZ, RZ, R78 ;  /* 0x000000ffffab7224 */ /* 0x000fe200078e004e */
[----:B------:R-:W-:Y:S01]  /*158270*/  STL.64 [R1+0x6150], R174 ;  /* 0x006150ae01007387 */ /* 0x000fe20000100a00 */
        /* <DEDUP_REMOVED lines=12> */
[----:B------:R-:W-:-:S02]  /*158340*/  IADD3 R60, P1, PT, R62, R81, RZ ;  /* 0x000000513e3c7210 */ /* 0x000fc40007f3e0ff */
[----:B------:R-:W-:Y:S04]  /*158350*/  STL.64 [R1+0x6188], R164 ;  /* 0x006188a401007387 */ /* 0x000fe80000100a00 */
[----:B------:R-:W2:Y:S01]  /*158360*/  LDL.LU R94, [R1+0x146c] ;  /* 0x00146c00015e7983 */ /* 0x000ea20000300800 */
[----:B------:R-:W-:-:S03]  /*158370*/  IMAD.X R59, R63, 0x1, R3, P1 ;  /* 0x000000013f3b7824 */ /* 0x000fc600008e0603 */
[----:B------:R-:W3:Y:S01]  /*158380*/  LDL.LU R95, [R1+0x1474] ;  /* 0x00147400015f7983 */ /* 0x000ee20000300800 */
[----:B------:R-:W-:-:S03]  /*158390*/  IADD3 R62, P1, PT, R64, R81, RZ ;  /* 0x00000051403e7210 */ /* 0x000fc60007f3e0ff */
[----:B------:R-:W4:Y:S04]  /*1583a0*/  LDL.LU R88, [R1+0x43c] ;  /* 0x00043c0001587983 */ /* 0x000f280000300800 */
[----:B------:R-:W4:Y:S04]  /*1583b0*/  LDL.LU R89, [R1+0x1460] ;  /* 0x0014600001597983 */ /* 0x000f280000300800 */
[----:B------:R-:W4:Y:S04]  /*1583c0*/  LDL.LU R90, [R1+0x428] ;  /* 0x00042800015a7983 */ /* 0x000f280000300800 */
[----:B------:R-:W4:Y:S01]  /*1583d0*/  LDL.LU R91, [R1+0x42c] ;  /* 0x00042c00015b7983 */ /* 0x000f220000300800 */
[----:B------:R-:W-:-:S03]  /*1583e0*/  IMAD.X R61, R65, 0x1, R3, P1 ;  /* 0x00000001413d7824 */ /* 0x000fc600008e0603 */
[----:B------:R-:W4:Y:S01]  /*1583f0*/  LDL.LU R84, [R1+0x414] ;  /* 0x0004140001547983 */ /* 0x000f220000300800 */
[----:B------:R-:W-:-:S03]  /*158400*/  IADD3 R64, P1, PT, R66, R81, RZ ;  /* 0x0000005142407210 */ /* 0x000fc60007f3e0ff */
        /* <DEDUP_REMOVED lines=33> */
[----:B------:R-:W-:Y:S04]  /*158620*/  STL.64 [R1+0x6190], R162 ;  /* 0x006190a201007387 */ /* 0x000fe80000100a00 */
[----:B------:R-:W-:Y:S04]  /*158630*/  STL.64 [R1+0x6198], R160 ;  /* 0x006198a001007387 */ /* 0x000fe80000100a00 */
[----:B------:R-:W-:Y:S04]  /*158640*/  STL.64 [R1+0x61a0], R158 ;  /* 0x0061a09e01007387 */ /* 0x000fe80000100a00 */
[----:B------:R-:W-:Y:S01]  /*158650*/  STL.64 [R1+0x61b0], R156 ;  /* 0x0061b09c01007387 */ /* 0x000fe20000100a00 */
        /* <DEDUP_REMOVED lines=40> */
[----:B------:R-:W-:-:S02]  /*1588e0*/  IMAD.X R63, R67, 0x1, R3, P1 ;  /* 0x00000001433f7824 */ /* 0x000fc400008e0603 */
[----:B------:R-:W-:Y:S02]  /*1588f0*/  IMAD.MOV.U32 R66, RZ, RZ, R62 ;  /* 0x000000ffff427224 */ /* 0x000fe400078e003e */
[----:B------:R-:W-:Y:S02]  /*158900*/  IMAD.MOV.U32 R67, RZ, RZ, R61 ;  /* 0x000000ffff437224 */ /* 0x000fe400078e003d */
[----:B------:R-:W-:Y:S02]  /*158910*/  IMAD.MOV.U32 R65, RZ, RZ, R63 ;  /* 0x000000ffff417224 */ /* 0x000fe400078e003f */
[----:B--2---:R-:W-:Y:S02]  /*158920*/  IMAD.MOV.U32 R155, RZ, RZ, R94 ;  /* 0x000000ffff9b7224 */ /* 0x004fe400078e005e */
[----:B---3--:R-:W-:Y:S02]  /*158930*/  IMAD.MOV.U32 R154, RZ, RZ, R95 ;  /* 0x000000ffff9a7224 */ /* 0x008fe400078e005f */
[----:B----4-:R-:W-:-:S02]  /*158940*/  IMAD.MOV.U32 R153, RZ, RZ, R88 ;  /* 0x000000ffff997224 */ /* 0x010fc400078e0058 */
        /* <DEDUP_REMOVED lines=19> */
[----:B------:R-:W-:Y:S01]  /*158a80*/  LOP3.LUT R139, R139, R138, RZ, 0x3c, !PT ;  /* 0x0000008a8b8b7212 */ /* 0x000fe200078e3cff */
[----:B------:R-:W-:-:S03]  /*158a90*/  IMAD.MOV.U32 R137, RZ, RZ, R78 ;  /* 0x000000ffff897224 */ /* 0x000fc600078e004e */
[C---:B------:R-:W-:Y:S01]  /*158aa0*/  LOP3.LUT R138, R139.reuse, R138, RZ, 0x3c, !PT ;  /* 0x0000008a8b8a7212 */ /* 0x040fe200078e3cff */
[----:B------:R-:W-:Y:S01]  /*158ab0*/  STL.64 [R1+0x6240], R142 ;  /* 0x0062408e01007387 */ /* 0x000fe20000100a00 */
[----:B------:R-:W-:Y:S02]  /*158ac0*/  IMAD.MOV.U32 R136, RZ, RZ, R79 ;  /* 0x000000ffff887224 */ /* 0x000fe400078e004f */
[----:B------:R-:W-:Y:S02]  /*158ad0*/  LOP3.LUT R139, R139, R138, RZ, 0x3c, !PT ;  /* 0x0000008a8b8b7212 */ /* 0x000fe400078e3cff */
[----:B------:R-:W-:Y:S02]  /*158ae0*/  LOP3.LUT R135, R135, R134, RZ, 0x3c, !PT ;  /* 0x0000008687877212 */ /* 0x000fe400078e3cff */
[----:B------:R-:W-:Y:S01]  /*158af0*/  LOP3.LUT R133, R133, R132, RZ, 0x3c, !PT ;  /* 0x0000008485857212 */ /* 0x000fe200078e3cff */
[----:B------:R-:W-:Y:S01]  /*158b00*/  IMAD.MOV.U32 R131, RZ, RZ, R72 ;  /* 0x000000ffff837224 */ /* 0x000fe200078e0048 */
[----:B------:R-:W-:Y:S01]  /*158b10*/  LOP3.LUT R134, R135, R134, RZ, 0x3c, !PT ;  /* 0x0000008687867212 */ /* 0x000fe200078e3cff */
[----:B------:R-:W-:Y:S01]  /*158b20*/  IMAD.MOV.U32 R130, RZ, RZ, R73 ;  /* 0x000000ffff827224 */ /* 0x000fe200078e0049 */
[----:B------:R-:W-:Y:S01]  /*158b30*/  LOP3.LUT R132, R133, R132, RZ, 0x3c, !PT ;  /* 0x0000008485847212 */ /* 0x000fe200078e3cff */
[----:B------:R-:W-:Y:S01]  /*158b40*/  IMAD.MOV.U32 R129, RZ, RZ, R74 ;  /* 0x000000ffff817224 */ /* 0x000fe200078e004a */
[----:B------:R-:W-:Y:S01]  /*158b50*/  LOP3.LUT R135, R135, R134, RZ, 0x3c, !PT ;  /* 0x0000008687877212 */ /* 0x000fe200078e3cff */
[----:B------:R-:W-:Y:S01]  /*158b60*/  STL.64 [R1+0x6260], R140 ;  /* 0x0062608c01007387 */ /* 0x000fe20000100a00 */
[----:B------:R-:W-:Y:S01]  /*158b70*/  LOP3.LUT R133, R133, R132, RZ, 0x3c, !PT ;  /* 0x0000008485857212 */ /* 0x000fe200078e3cff */
[----:B------:R-:W-:-:S02]  /*158b80*/  IMAD.MOV.U32 R128, RZ, RZ, R75 ;  /* 0x000000ffff807224 */ /* 0x000fc400078e004b */
[----:B------:R1:W-:Y:S01]  /*158b90*/  STL.64 [R1+0x6280], R138 ;  /* 0x0062808a01007387 */ /* 0x0003e20000100a00 */
[----:B------:R-:W-:-:S03]  /*158ba0*/  IMAD.MOV.U32 R127, RZ, RZ, R68 ;  /* 0x000000ffff7f7224 */ /* 0x000fc600078e0044 */
[----:B------:R3:W-:Y:S01]  /*158bb0*/  STL.64 [R1+0x62a0], R136 ;  /* 0x0062a08801007387 */ /* 0x0007e20000100a00 */
[----:B------:R-:W-:-:S03]  /*158bc0*/  IMAD.MOV.U32 R126, RZ, RZ, R69 ;  /* 0x000000ffff7e7224 */ /* 0x000fc600078e0045 */
[----:B------:R3:W-:Y:S01]  /*158bd0*/  STL.64 [R1+0x62c0], R134 ;  /* 0x0062c08601007387 */ /* 0x0007e20000100a00 */
[----:B------:R-:W-:-:S03]  /*158be0*/  IMAD.MOV.U32 R125, RZ, RZ, R70 ;  /* 0x000000ffff7d7224 */ /* 0x000fc600078e0046 */
[----:B------:R3:W-:Y:S01]  /*158bf0*/  STL.64 [R1+0x62e0], R132 ;  /* 0x0062e08401007387 */ /* 0x0007e20000100a00 */
[----:B------:R-:W-:-:S03]  /*158c00*/  IMAD.MOV.U32 R124, RZ, RZ, R71 ;  /* 0x000000ffff7c7224 */ /* 0x000fc600078e0047 */
        /* <DEDUP_REMOVED lines=22> */
[----:B------:R-:W-:Y:S02]  /*158d70*/  IMAD.MOV.U32 R86, RZ, RZ, R42 ;  /* 0x000000ffff567224 */ /* 0x000fe400078e002a */
[----:B------:R-:W-:Y:S01]  /*158d80*/  IMAD.MOV.U32 R87, RZ, RZ, R41 ;  /* 0x000000ffff577224 */ /* 0x000fe200078e0029 */
[----:B------:R3:W-:Y:S01]  /*158d90*/  STL.64 [R1+0x6978], R98 ;  /* 0x0069786201007387 */ /* 0x0007e20000100a00 */
        /* <DEDUP_REMOVED lines=43> */
[----:B------:R2:W-:Y:S04]  /*159050*/  LDGSTS.E [R4+0x4d700], desc[UR30][R138.64], P0 ;  /* 0x4d7000008a047fae */ /* 0x0005e800081a101e */
[----:B------:R3:W-:Y:S04]  /*159060*/  LDGSTS.E [R4+0x4df00], desc[UR30][R136.64], P0 ;  /* 0x4df0000088047fae */ /* 0x0007e800081a101e */
[----:B------:R3:W-:Y:S04]  /*159070*/  LDGSTS.E [R4+0x4e700], desc[UR30][R134.64], P0 ;  /* 0x4e70000086047fae */ /* 0x0007e800081a101e */
[----:B-1----:R-:W4:Y:S01]  /*159080*/  LDL.LU R139, [R1+0x57ac] ;  /* 0x0057ac00018b7983 */ /* 0x002f220000300800 */
[----:B--2---:R-:W1:Y:S03]  /*159090*/  LDC R138, c[0x0][0x3a0] ;  /* 0x0000e800ff8a7b82 */ /* 0x004e660000000800 */
        /* <DEDUP_REMOVED lines=15> */
[----:B-1----:R-:W-:-:S03]  /*159190*/  VIADD R138, R138, 0x3f ;  /* 0x0000003f8a8a7836 */ /* 0x002fc60000000000 */
[----:B------:R3:W-:Y:S04]  /*1591a0*/  LDGSTS.E [R4+0x56700], desc[UR30][R102.64], P0 ;  /* 0x5670000066047fae */ /* 0x0007e800081a101e */
[----:B------:R3:W-:Y:S04]  /*1591b0*/  LDGSTS.E [R4+0x56f00], desc[UR30][R100.64], P0 ;  /* 0x56f0000064047fae */ /* 0x0007e800081a101e */
[----:B------:R3:W-:Y:S04]  /*1591c0*/  LDGSTS.E [R4+0x57700], desc[UR30][R98.64], P0 ;  /* 0x5770000062047fae */ /* 0x0007e800081a101e */
[----:B------:R3:W-:Y:S04]  /*1591d0*/  LDGSTS.E [R4+0x57f00], desc[UR30][R96.64], P0 ;  /* 0x57f0000060047fae */ /* 0x0007e800081a101e */
[----:B------:R3:W-:Y:S01]  /*1591e0*/  LDGSTS.E [R4+0x58700], desc[UR30][R94.64], P0 ;  /* 0x587000005e047fae */ /* 0x0007e200081a101e */
[----:B------:R-:W-:-:S03]  /*1591f0*/  SHF.R.S32.HI R5, RZ, 0x1f, R138 ;  /* 0x0000001fff057819 */ /* 0x000fc6000001148a */
[----:B------:R3:W-:Y:S04]  /*159200*/  LDGSTS.E [R4+0x58f00], desc[UR30][R92.64], P0 ;  /* 0x58f000005c047fae */ /* 0x0007e800081a101e */
[----:B------:R3:W-:Y:S04]  /*159210*/  LDGSTS.E [R4+0x59700], desc[UR30][R90.64], P0 ;  /* 0x597000005a047fae */ /* 0x0007e800081a101e */
[----:B------:R3:W-:Y:S04]  /*159220*/  LDGSTS.E [R4+0x59f00], desc[UR30][R88.64], P0 ;  /* 0x59f0000058047fae */ /* 0x0007e800081a101e */
[----:B------:R3:W-:Y:S01]  /*159230*/  LDGSTS.E [R4+0x5a700], desc[UR30][R86.64], P0 ;  /* 0x5a70000056047fae */ /* 0x0007e200081a101e */
[----:B------:R-:W-:-:S03]  /*159240*/  LEA.HI R5, R5, R138, RZ, 0x6 ;  /* 0x0000008a05057211 */ /* 0x000fc600078f30ff */
        /* <DEDUP_REMOVED lines=8> */
[----:B------:R3:W-:Y:S04]  /*1592d0*/  LDGSTS.E [R4+0x5e700], desc[UR30][R70.64], P0 ;  /* 0x5e70000046047fae */ /* 0x0007e800081a101e */
[----:B------:R3:W-:Y:S04]  /*1592e0*/  LDGSTS.E [R4+0x5ef00], desc[UR30][R68.64], P0 ;  /* 0x5ef0000044047fae */ /* 0x0007e800081a101e */
[----:B------:R3:W-:Y:S04]  /*1592f0*/  LDGSTS.E [R4+0x5f700], desc[UR30][R66.64], P0 ;  /* 0x5f70000042047fae */ /* 0x0007e800081a101e */
[----:B------:R3:W-:Y:S04]  /*159300*/  LDGSTS.E [R4+0x5ff00], desc[UR30][R64.64], P0 ;  /* 0x5ff0000040047fae */ /* 0x0007e800081a101e */
[----:B------:R-:W0:Y:S01]  /*159310*/  LDGDEPBAR ;  /* 0x00000000000079af */ /* 0x000e220000000000 */
[----:B----4-:R-:W-:-:S05]  /*159320*/  VIADD R139, R139, 0x1 ;  /* 0x000000018b8b7836 */ /* 0x010fca0000000000 */
[----:B------:R3:W-:Y:S01]  /*159330*/  STL [R1+0x57ac], R139 ;  /* 0x0057ac8b01007387 */ /* 0x0007e20000100800 */
[----:B------:R-:W-:-:S13]  /*159340*/  ISETP.NE.U32.AND P0, PT, R139, R5, PT ;  /* 0x000000058b00720c */ /* 0x000fda0003f05070 */
[----:B---3--:R-:W-:Y:S05]  /*159350*/  @P0 BRA `(.L_x_1) ;  /* 0xfffff19c00240947 */ /* 0x008fea000383ffff */
.L_x_0:
[----:B------:R-:W2:Y:S01]  /*159360*/  LDL R152, [R1+0x578c] ;  /* 0x00578c0001987983 */ /* 0x000ea20000100800 */
[----:B------:R-:W3:Y:S01]  /*159370*/  LDC R2, c[0x0][0x3b4] ;  /* 0x0000ed00ff027b82 */ /* 0x000ee20000000800 */
[----:B------:R-:W2:Y:S02]  /*159380*/  LDCU UR22, c[0x0][0x3b4] ;  /* 0x00007680ff1677ac */ /* 0x000ea40008000800 */
[----:B-1----:R-:W4:Y:S01]  /*159390*/  LDL R146, [R1+0x5780] ;  /* 0x0057800001927983 */ /* 0x002f220000100800 */
[----:B------:R-:W1:Y:S04]  /*1593a0*/  LDCU.64 UR20, c[0x0][0x390] ;  /* 0x00007200ff1477ac */ /* 0x000e680008000a00 */
[----:B------:R-:W1:Y:S01]  /*1593b0*/  LDC R4, c[0x0][0x3b4] ;  /* 0x0000ed00ff047b82 */ /* 0x000e620000000800 */
[----:B------:R-:W1:Y:S01]  /*1593c0*/  LDCU.64 UR10, c[0x0][0x390] ;  /* 0x00007200ff0a77ac */ /* 0x000e620008000a00 */
[----:B------:R-:W1:Y:S06]  /*1593d0*/  LDCU.64 UR46, c[0x0][0x390] ;  /* 0x00007200ff2e77ac */ /* 0x000e6c0008000a00 */
[----:B------:R-:W1:Y:S01]  /*1593e0*/  LDC R6, c[0x0][0x3b4] ;  /* 0x0000ed00ff067b82 */ /* 0x000e620000000800 */
[----:B------:R-:W1:Y:S01]  /*1593f0*/  LDCU.64 UR32, c[0x0][0x390] ;  /* 0x00007200ff2077ac */ /* 0x000e620008000a00 */
[----:B------:R-:W4:Y:S06]  /*159400*/  LDCU UR63, c[0x0][0x3b8] ;  /* 0x00007700ff3f77ac */ /* 0x000f2c0008000800 */
[----:B------:R-:W1:Y:S01]  /*159410*/  LDC R7, c[0x0][0x3b4] ;  /* 0x0000ed00ff077b82 */ /* 0x000e620000000800 */
[----:B------:R-:W1:Y:S01]  /*159420*/  LDCU UR64, c[0x0][0x3b8] ;  /* 0x00007700ff4077ac */ /* 0x000e620008000800 */
[----:B------:R-:W1:Y:S06]  /*159430*/  LDCU UR65, c[0x0][0x3b8] ;  /* 0x00007700ff4177ac */ /* 0x000e6c0008000800 */
[----:B------:R-:W1:Y:S01]  /*159440*/  LDC R8, c[0x0][0x3b4] ;  /* 0x0000ed00ff087b82 */ /* 0x000e620000000800 */
[----:B------:R-:W1:Y:S01]  /*159450*/  LDCU UR66, c[0x0][0x3b8] ;  /* 0x00007700ff4277ac */ /* 0x000e620008000800 */
[----:B------:R-:W1:Y:S06]  /*159460*/  LDCU UR60, c[0x0][0x3b8] ;  /* 0x00007700ff3c77ac */ /* 0x000e6c0008000800 */
[----:B------:R-:W1:Y:S01]  /*159470*/  LDC R9, c[0x0][0x3b4] ;  /* 0x0000ed00ff097b82 */ /* 0x000e620000000800 */
[----:B------:R-:W1:Y:S01]  /*159480*/  LDCU UR59, c[0x0][0x3b8] ;  /* 0x00007700ff3b77ac */ /* 0x000e620008000800 */
        /* <DEDUP_REMOVED lines=55> */
[----:B------:R-:W-:Y:S01]  /*159800*/  LOP3.LUT R100, R100, 0x7fffffff, RZ, 0xc0, !PT ;  /* 0x7fffffff64647812 */ /* 0x000fe200078ec0ff */
[----:B------:R-:W-:-:S04]  /*159810*/  DEPBAR.LE SB0, 0x0 ;  /* 0x000080000000791a */ /* 0x000fc80000000000 */
[----:B--2---:R-:W-:Y:S01]  /*159820*/  IMAD R5, R152, UR22, RZ ;  /* 0x0000001698057c24 */ /* 0x004fe2000f8e02ff */
[----:B------:R-:W2:Y:S03]  /*159830*/  LDCU.64 UR22, c[0x0][0x390] ;  /* 0x00007200ff1677ac */ /* 0x000ea60008000a00 */
[----:B---3--:R-:W-:Y:S01]  /*159840*/  IMAD R2, R2, 0x40, R5 ;  /* 0x0000004002027824 */ /* 0x008fe200078e0205 */
[C---:B-1----:R-:W-:Y:S01]  /*159850*/  LEA R56, P0, R5.reuse, UR20, 0x2 ;  /* 0x0000001405387c11 */ /* 0x042fe2000f8010ff */
[----:B----4-:R-:W-:Y:S01]  /*159860*/  IMAD R42, R146, UR63, RZ ;  /* 0x0000003f922a7c24 */ /* 0x010fe2000f8e02ff */
[----:B------:R-:W1:Y:S01]  /*159870*/  LDCU UR63, c[0x0][0x3b8] ;  /* 0x00007700ff3f77ac */ /* 0x000e620008000800 */
[----:B------:R-:W-:Y:S01]  /*159880*/  IMAD R4, R4, 0x40, R2 ;  /* 0x0000004004047824 */ /* 0x000fe200078e0202 */
[C---:B------:R-:W-:Y:S02]  /*159890*/  LEA R54, P1, R2.reuse, UR10, 0x2 ;  /* 0x0000000a02367c11 */ /* 0x040fe4000f8210ff */
[----:B------:R-:W-:Y:S01]  /*1598a0*/  LEA.HI.X.SX32 R57, R5, UR21, 0x2, P0 ;  /* 0x0000001505397c11 */ /* 0x000fe200080f16ff */
[----:B------:R-:W3:Y:S01]  /*1598b0*/  LDCU.64 UR20, c[0x0][0x390] ;  /* 0x00007200ff1477ac */ /* 0x000ee20008000a00 */
[----:B------:R-:W-:Y:S01]  /*1598c0*/  LEA.HI.X.SX32 R55, R2, UR11, 0x2, P1 ;  /* 0x0000000b02377c11 */ /* 0x000fe200088f16ff */
[----:B------:R-:W-:Y:S01]  /*1598d0*/  IMAD R2, R6, 0x40, R4 ;  /* 0x0000004006027824 */ /* 0x000fe200078e0204 */
[C---:B------:R-:W-:Y:S01]  /*1598e0*/  LEA R52, P0, R4.reuse, UR46, 0x2 ;  /* 0x0000002e04347c11 */ /* 0x040fe2000f8010ff */
[----:B------:R-:W-:Y:S01]  /*1598f0*/  STL [R1+0x59ec], R42 ;  /* 0x0059ec2a01007387 */ /* 0x000fe20000100800 */
[----:B------:R-:W4:Y:S01]  /*159900*/  LDCU UR46, c[0x0][0x3b8] ;  /* 0x00007700ff2e77ac */ /* 0x000f220008000800 */
[----:B------:R-:W1:Y:S01]  /*159910*/  LDC R5, c[0x0][0x3b4] ;  /* 0x0000ed00ff057b82 */ /* 0x000e620000000800 */
[----:B------:R-:W-:Y:S01]  /*159920*/  LEA.HI.X.SX32 R53, R4, UR47, 0x2, P0 ;  /* 0x0000002f04357c11 */ /* 0x000fe200080f16ff */
[----:B------:R-:W-:Y:S01]  /*159930*/  IMAD R4, R7, 0x40, R2 ;  /* 0x0000004007047824 */ /* 0x000fe200078e0202 */
[C---:B------:R-:W-:Y:S01]  /*159940*/  LEA R50, P0, R2.reuse, UR32, 0x2 ;  /* 0x0000002002327c11 */ /* 0x040fe2000f8010ff */
[----:B------:R-:W1:Y:S03]  /*159950*/  LDCU UR32, c[0x0][0x3b8] ;  /* 0x00007700ff2077ac */ /* 0x000e660008000800 */
[----:B------:R-:W-:Y:S01]  /*159960*/  LEA.HI.X.SX32 R51, R2, UR33, 0x2, P0 ;  /* 0x0000002102337c11 */ /* 0x000fe200080f16ff */
[----:B------:R-:W-:Y:S01]  /*159970*/  IMAD R2, R8, 0x40, R4 ;  /* 0x0000004008027824 */ /* 0x000fe200078e0204 */
[C---:B--2--5:R-:W-:Y:S01]  /*159980*/  LEA R48, P0, R4.reuse, UR22, 0x2 ;  /* 0x0000001604307c11 */ /* 0x064fe2000f8010ff */
[----:B------:R-:W2:Y:S03]  /*159990*/  LDCU UR33, c[0x0][0x3b8] ;  /* 0x00007700ff2177ac */ /* 0x000ea60008000800 */
[----:B------:R-:W-:Y:S01]  /*1599a0*/  LEA.HI.X.SX32 R49, R4, UR23, 0x2, P0 ;  /* 0x0000001704317c11 */ /* 0x000fe200080f16ff */
[----:B------:R-:W-:Y:S01]  /*1599b0*/  IMAD R4, R9, 0x40, R2 ;  /* 0x0000004009047824 */ /* 0x000fe200078e0202 */
[C---:B---3--:R-:W-:Y:S01]  /*1599c0*/  LEA R46, P0, R2.reuse, UR20, 0x2 ;  /* 0x00000014022e7c11 */ /* 0x048fe2000f8010ff */
[----:B------:R-:W3:Y:S03]  /*1599d0*/  LDCU UR20, c[0x0][0x3b8] ;  /* 0x00007700ff1477ac */ /* 0x000ee60008000800 */
[----:B------:R-:W-:Y:S01]  /*1599e0*/  LEA.HI.X.SX32 R47, R2, UR21, 0x2, P0 ;  /* 0x00000015022f7c11 */ /* 0x000fe200080f16ff */
[----:B------:R-:W-:Y:S01]  /*1599f0*/  VIADD R2, R42, UR64 ;  /* 0x000000402a027c36 */ /* 0x000fe20008000000 */
[----:B------:R-:W1:Y:S04]  /*159a00*/  LDCU UR64, c[0x0][0x3b8] ;  /* 0x00007700ff4077ac */ /* 0x000e680008000800 */
[----:B------:R2:W-:Y:S01]  /*159a10*/  STL [R1+0x59dc], R2 ;  /* 0x0059dc0201007387 */ /* 0x0005e20000100800 */
[----:B------:R-:W1:Y:S01]  /*159a20*/  LDCU UR21, c[0x0][0x3b8] ;  /* 0x00007700ff1577ac */ /* 0x000e620008000800 */
[----:B------:R-:W1:Y:S01]  /*159a30*/  LDCU UR22, c[0x0][0x3b8] ;  /* 0x00007700ff1677ac */ /* 0x000e620008000800 */
[----:B------:R-:W1:Y:S01]  /*159a40*/  LDCU UR23, c[0x0][0x3b8] ;  /* 0x00007700ff1777ac */ /* 0x000e620008000800 */
[----:B--2---:R-:W-:Y:S01]  /*159a50*/  VIADD R2, R2, UR65 ;  /* 0x0000004102027c36 */ /* 0x004fe20008000000 */
[----:B------:R-:W2:Y:S04]  /*159a60*/  LDCU UR65, c[0x0][0x3b8] ;  /* 0x00007700ff4177ac */ /* 0x000ea80008000800 */
[----:B------:R1:W-:Y:S01]  /*159a70*/  STL [R1+0x59c8], R2 ;  /* 0x0059c80201007387 */ /* 0x0003e20000100800 */
[----:B------:R-:W2:Y:S01]  /*159a80*/  LDCU UR47, c[0x0][0x3b8] ;  /* 0x00007700ff2f77ac */ /* 0x000ea20008000800 */
[----:B------:R-:W2:Y:S01]  /*159a90*/  LDCU.64 UR10, c[0x0][0x390] ;  /* 0x00007200ff0a77ac */ /* 0x000ea20008000a00 */
[----:B-1----:R-:W-:Y:S01]  /*159aa0*/  VIADD R2, R2, UR66 ;  /* 0x0000004202027c36 */ /* 0x002fe20008000000 */
[----:B------:R-:W1:Y:S04]  /*159ab0*/  LDCU UR66, c[0x0][0x3b8] ;  /* 0x00007700ff4277ac */ /* 0x000e680008000800 */
[----:B------:R3:W-:Y:S01]  /*159ac0*/  STL [R1+0x58d0], R2 ;  /* 0x0058d00201007387 */ /* 0x0007e20000100800 */
[----:B--2---:R-:W-:Y:S01]  /*159ad0*/  LEA R44, P0, R4, UR10, 0x2 ;  /* 0x0000000a042c7c11 */ /* 0x004fe2000f8010ff */
[----:B---3--:R-:W-:Y:S01]  /*159ae0*/  VIADD R2, R2, UR60 ;  /* 0x0000003c02027c36 */ /* 0x008fe20008000000 */
[----:B------:R-:W2:Y:S04]  /*159af0*/  LDCU UR60, c[0x0][0x3b8] ;  /* 0x00007700ff3c77ac */ /* 0x000ea80008000800 */
[----:B------:R3:W-:Y:S01]  /*159b00*/  STL [R1+0x557c], R2 ;  /* 0x00557c0201007387 */ /* 0x0007e20000100800 */
[----:B------:R-:W1:Y:S01]  /*159b10*/  LDCU UR10, c[0x0][0x3b8] ;  /* 0x00007700ff0a77ac */ /* 0x000e620008000800 */
[----:B---3--:R-:W-:Y:S01]  /*159b20*/  VIADD R2, R2, UR59 ;  /* 0x0000003b02027c36 */ /* 0x008fe20008000000 */
[----:B------:R-:W3:Y:S03]  /*159b30*/  LDCU UR59, c[0x0][0x3b8] ;  /* 0x00007700ff3b77ac */ /* 0x000ee60008000800 */
[----:B------:R-:W-:Y:S01]  /*159b40*/  VIADD R252, R2, UR58 ;  /* 0x0000003a02fc7c36 */ /* 0x000fe20008000000 */
[----:B------:R1:W-:Y:S01]  /*159b50*/  STL [R1+0x5298], R2 ;  /* 0x0052980201007387 */ /* 0x0003e20000100800 */
[----:B------:R-:W2:Y:S02]  /*159b60*/  LDCU UR58, c[0x0][0x3b8] ;  /* 0x00007700ff3a77ac */ /* 0x000ea40008000800 */
[----:B-1----:R-:W-:Y:S01]  /*159b70*/  VIADD R2, R252, UR57 ;  /* 0x00000039fc027c36 */ /* 0x002fe20008000000 */
[----:B------:R-:W1:Y:S04]  /*159b80*/  LDCU UR57, c[0x0][0x3b8] ;  /* 0x00007700ff3977ac */ /* 0x000e680008000800 */
[----:B------:R2:W-:Y:S02]  /*159b90*/  STL [R1+0x4e90], R2 ;  /* 0x004e900201007387 */ /* 0x0005e40000100800 */
[----:B--2---:R-:W-:Y:S01]  /*159ba0*/  VIADD R2, R2, UR72 ;  /* 0x0000004802027c36 */ /* 0x004fe20008000000 */
[----:B------:R-:W2:Y:S04]  /*159bb0*/  LDCU UR72, c[0x0][0x3b8] ;  /* 0x00007700ff4877ac */ /* 0x000ea80008000800 */
[----:B------:R1:W-:Y:S02]  /*159bc0*/  STL [R1+0x4e94], R2 ;  /* 0x004e940201007387 */ /* 0x0003e40000100800 */
        /* <DEDUP_REMOVED lines=195> */
[----:B---3--:R-:W-:Y:S01]  /*15a800*/  VIADD R2, R2, UR59 ;  /* 0x0000003b02027c36 */ /* 0x008fe20008000000 */
[----:B------:R-:W3:Y:S04]  /*15a810*/  LDCU UR59, c[0x0][0x3b8] ;  /* 0x00007700ff3b77ac */ /* 0x000ee80008000800 */
        /* <DEDUP_REMOVED lines=64> */
[----:B----4-:R-:W-:Y:S01]  /*15ac20*/  VIADD R2, R2, UR46 ;  /* 0x0000002e02027c36 */ /* 0x010fe20008000000 */
[----:B------:R-:W4:Y:S04]  /*15ac30*/  LDCU UR46, c[0x0][0x3b8] ;  /* 0x00007700ff2e77ac */ /* 0x000f280008000800 */
        /* <DEDUP_REMOVED lines=251> */
[----:B------:R-:W-:Y:S01]  /*15bbf0*/  LEA.HI.X.SX32 R45, R4, UR11, 0x2, P0 ;  /* 0x0000000b042d7c11 */ /* 0x000fe200080f16ff */
[----:B------:R-:W2:Y:S03]  /*15bc00*/  LDCU UR36, c[0x0][0x398] ;  /* 0x00007300ff2477ac */ /* 0x000ea60008000800 */
[----:B------:R1:W-:Y:S02]  /*15bc10*/  STL [R1+0x5498], R2 ;  /* 0x0054980201007387 */ /* 0x0003e40000100800 */
[----:B-1----:R-:W-:Y:S01]  /*15bc20*/  VIADD R2, R2, UR35 ;  /* 0x0000002302027c36 */ /* 0x002fe20008000000 */
[----:B------:R-:W-:Y:S01]  /*15bc30*/  LOP3.LUT R3, R3, 0xfffffffb, RZ, 0xc0, !PT ;  /* 0xfffffffb03037812 */ /* 0x000fe200078ec0ff */
[----:B------:R-:W-:Y:S01]  /*15bc40*/  IMAD R4, R5, 0x40, R4 ;  /* 0x0000004005047824 */ /* 0x000fe200078e0204 */
[----:B------:R-:W1:Y:S02]  /*15bc50*/  LDCU UR35, c[0x0][0x398] ;  /* 0x00007300ff2377ac */ /* 0x000e640008000800 */
        /* <DEDUP_REMOVED lines=113> */
[----:B------:R-:W-:Y:S01]  /*15c370*/  LOP3.LUT R99, R99, 0x7fffffff, RZ, 0xc0, !PT ;  /* 0x7fffffff63637812 */ /* 0x000fe200078ec0ff */
[----:B------:R-:W1:Y:S03]  /*15c380*/  LDCU UR76, c[0x0][0x398] ;  /* 0x00007300ff4c77ac */ /* 0x000e660008000800 */
        /* <DEDUP_REMOVED lines=96> */
[----:B------:R-:W2:Y:S04]  /*15c990*/  LDCU.64 UR10, c[0x0][0x390] ;  /* 0x00007200ff0a77ac */ /* 0x000ea80008000a00 */
[----:B------:R1:W-:Y:S04]  /*15c9a0*/  STL [R1+0x5570], R2 ;  /* 0x0055700201007387 */ /* 0x0003e80000100800 */
[----:B------:R-:W3:Y:S01]  /*15c9b0*/  LDL.LU R102, [R1+0x818c] ;  /* 0x00818c0001667983 */ /* 0x000ee20000300800 */
[----:B-1----:R-:W-:Y:S01]  /*15c9c0*/  VIADD R2, R2, UR49 ;  /* 0x0000003102027c36 */ /* 0x002fe20008000000 */
[----:B------:R-:W1:Y:S04]  /*15c9d0*/  LDCU UR49, c[0x0][0x398] ;  /* 0x00007300ff3177ac */ /* 0x000e680008000800 */
[----:B------:R2:W-:Y:S02]  /*15c9e0*/  STL [R1+0x5574], R2 ;  /* 0x0055740201007387 */ /* 0x0005e40000100800 */
[----:B--2---:R-:W-:Y:S01]  /*15c9f0*/  VIADD R2, R2, UR50 ;  /* 0x0000003202027c36 */ /* 0x004fe20008000000 */
[----:B------:R-:W-:Y:S01]  /*15ca00*/  LEA R42, P0, R4, UR10, 0x2 ;  /* 0x0000000a042a7c11 */ /* 0x000fe2000f8010ff */
[----:B------:R-:W2:Y:S03]  /*15ca10*/  LDCU UR50, c[0x0][0x398] ;  /* 0x00007300ff3277ac */ /* 0x000ea60008000800 */
[----:B------:R1:W-:Y:S04]  /*15ca20*/  STL [R1+0x5578], R2 ;  /* 0x0055780201007387 */ /* 0x0003e80000100800 */
[----:B------:R-:W2:Y:S04]  /*15ca30*/  LDL R148, [R1+0x579c] ;  /* 0x00579c0001947983 */ /* 0x000ea80000100800 */
[----:B------:R-:W2:Y:S01]  /*15ca40*/  LDL R151, [R1+0x57a0] ;  /* 0x0057a00001977983 */ /* 0x000ea20000100800 */
[----:B-1----:R-:W-:Y:S01]  /*15ca50*/  VIADD R2, R2, UR48 ;  /* 0x0000003002027c36 */ /* 0x002fe20008000000 */
[----:B------:R-:W-:-:S02]  /*15ca60*/  LEA.HI.X.SX32 R43, R4, UR11, 0x2, P0 ;  /* 0x0000000b042b7c11 */ /* 0x000fc400080f16ff */
[----:B------:R-:W2:Y:S01]  /*15ca70*/  LDL R150, [R1+0x57a4] ;  /* 0x0057a40001967983 */ /* 0x000ea20000100800 */
[----:B------:R-:W2:Y:S01]  /*15ca80*/  LDCU.64 UR10, c[0x0][0x398] ;  /* 0x00007300ff0a77ac */ /* 0x000ea20008000a00 */
[----:B------:R-:W-:Y:S02]  /*15ca90*/  VIADD R2, R2, UR47 ;  /* 0x0000002f02027c36 */ /* 0x000fe40008000000 */
[----:B------:R-:W2:Y:S01]  /*15caa0*/  LDL R149, [R1+0x57a8] ;  /* 0x0057a80001957983 */ /* 0x000ea20000100800 */
[----:B------:R-:W1:Y:S01]  /*15cab0*/  LDCU UR47, c[0x0][0x398] ;  /* 0x00007300ff2f77ac */ /* 0x000e620008000800 */
[----:B----4-:R-:W-:Y:S01]  /*15cac0*/  VIADD R2, R2, UR46 ;  /* 0x0000002e02027c36 */ /* 0x010fe20008000000 */
[----:B------:R-:W4:Y:S03]  /*15cad0*/  LDCU UR48, c[0x0][0x398] ;  /* 0x00007300ff3077ac */ /* 0x000f260008000800 */
[----:B------:R-:W-:Y:S01]  /*15cae0*/  VIADD R2, R2, UR45 ;  /* 0x0000002d02027c36 */ /* 0x000fe20008000000 */
[----:B------:R-:W-:Y:S01]  /*15caf0*/  LOP3.LUT R97, R97, 0x7fffffff, RZ, 0xc0, !PT ;  /* 0x7fffffff61617812 */ /* 0x000fe200078ec0ff */
[----:B------:R-:W1:Y:S02]  /*15cb00*/  LDCU UR46, c[0x0][0x398] ;  /* 0x00007300ff2e77ac */ /* 0x000e640008000800 */
[----:B------:R-:W-:Y:S01]  /*15cb10*/  VIADD R2, R2, UR44 ;  /* 0x0000002c02027c36 */ /* 0x000fe20008000000 */
[----:B------:R-:W3:Y:S03]  /*15cb20*/  LDCU.64 UR44, c[0x0][0x398] ;  /* 0x00007300ff2c77ac */ /* 0x000ee60008000a00 */
[----:B------:R-:W-:-:S04]  /*15cb30*/  VIADD R2, R2, UR43 ;  /* 0x0000002b02027c36 */ /* 0x000fc80008000000 */
[----:B------:R-:W-:Y:S01]  /*15cb40*/  VIADD R2, R2, UR42 ;  /* 0x0000002a02027c36 */ /* 0x000fe20008000000 */
[----:B------:R-:W1:Y:S03]  /*15cb50*/  LDCU.64 UR42, c[0x0][0x398] ;  /* 0x00007300ff2a77ac */ /* 0x000e660008000a00 */
[----:B------:R-:W-:Y:S01]  /*15cb60*/  VIADD R2, R2, UR41 ;  /* 0x0000002902027c36 */ /* 0x000fe20008000000 */
[----:B------:R-:W1:Y:S03]  /*15cb70*/  LDCU UR41, c[0x0][0x398] ;  /* 0x00007300ff2977ac */ /* 0x000e660008000800 */
[----:B------:R-:W-:Y:S01]  /*15cb80*/  VIADD R2, R2, UR40 ;  /* 0x0000002802027c36 */ /* 0x000fe20008000000 */
[----:B------:R-:W1:Y:S03]  /*15cb90*/  LDCU UR40, c[0x0][0x398] ;  /* 0x00007300ff2877ac */ /* 0x000e660008000800 */
[----:B------:R-:W-:Y:S01]  /*15cba0*/  VIADD R101, R2, UR39 ;  /* 0x0000002702657c36 */ /* 0x000fe20008000000 */
[----:B------:R-:W1:Y:S01]  /*15cbb0*/  LDCU UR39, c[0x0][0x398] ;  /* 0x00007300ff2777ac */ /* 0x000e620008000800 */
[----:B------:R-:W1:Y:S04]  /*15cbc0*/  LDL.LU R2, [R1+0x8190] ;  /* 0x0081900001027983 */ /* 0x000e680000300800 */
[----:B------:R-:W4:Y:S04]  /*15cbd0*/  LDL R154, [R1+0x5794] ;  /* 0x00579400019a7983 */ /* 0x000f280000100800 */
[----:B------:R-:W-:Y:S04]  /*15cbe0*/  STL [R1+0x5584], R101 ;  /* 0x0055846501007387 */ /* 0x000fe80000100800 */
[----:B------:R-:W4:Y:S04]  /*15cbf0*/  LDL R147, [R1+0x5798] ;  /* 0x0057980001937983 */ /* 0x000f280000100800 */
[----:B------:R-:W4:Y:S01]  /*15cc00*/  LDL R153, [R1+0x5790] ;  /* 0x0057900001997983 */ /* 0x000f220000100800 */
[----:B------:R-:W-:-:S02]  /*15cc10*/  LOP3.LUT R96, R96, 0x7fffffff, RZ, 0xc0, !PT ;  /* 0x7fffffff60607812 */ /* 0x000fc400078ec0ff */
[----:B------:R-:W-:Y:S02]  /*15cc20*/  LOP3.LUT R95, R95, 0x7fffffff, RZ, 0xc0, !PT ;  /* 0x7fffffff5f5f7812 */ /* 0x000fe400078ec0ff */
[----:B------:R-:W-:Y:S02]  /*15cc30*/  LOP3.LUT R94, R94, 0x7fffffff, RZ, 0xc0, !PT ;  /* 0x7fffffff5e5e7812 */ /* 0x000fe400078ec0ff */
[----:B------:R-:W-:Y:S02]  /*15cc40*/  LOP3.LUT R93, R93, 0x7fffffff, RZ, 0xc0, !PT ;  /* 0x7fffffff5d5d7812 */ /* 0x000fe400078ec0ff */
[----:B------:R-:W-:Y:S02]  /*15cc50*/  LOP3.LUT R92, R92, 0x7fffffff, RZ, 0xc0, !PT ;  /* 0x7fffffff5c5c7812 */ /* 0x000fe400078ec0ff */
[----:B---3--:R-:W-:Y:S01]  /*15cc60*/  ISETP.GE.AND P0, PT, R102, UR45, PT ;  /* 0x0000002d66007c0c */ /* 0x008fe2000bf06270 */
[----:B------:R-:W3:Y:S03]  /*15cc70*/  LDCU UR45, c[0x0][0x398] ;  /* 0x00007300ff2d77ac */ /* 0x000ee60008000800 */
[----:B--2---:R-:W-:-:S02]  /*15cc80*/  ISETP.LT.AND P2, PT, R148, UR10, !P0 ;  /* 0x0000000a94007c0c */ /* 0x004fc4000c741270 */
[----:B------:R-:W-:Y:S01]  /*15cc90*/  ISETP.LT.AND P1, PT, R151, UR17, !P0 ;  /* 0x0000001197007c0c */ /* 0x000fe2000c721270 */
[----:B------:R-:W2:Y:S10]  /*15cca0*/  LDCU UR17, c[0x0][0x398] ;  /* 0x00007300ff1177ac */ /* 0x000eb40008000800 */
[----:B------:R-:W-:-:S02]  /*15ccb0*/  @P2 LOP3.LUT R100, R100, 0x80000000, RZ, 0xfc, !PT ;  /* 0x8000000064642812 */ /* 0x000fc400078efcff */
[----:B------:R-:W-:Y:S01]  /*15ccc0*/  ISETP.LT.AND P2, PT, R150, UR16, !P0 ;  /* 0x0000001096007c0c */ /* 0x000fe2000c741270 */
[----:B------:R-:W1:Y:S01]  /*15ccd0*/  LDCU UR16, c[0x0][0x398] ;  /* 0x00007300ff1077ac */ /* 0x000e620008000800 */
[----:B------:R-:W-:Y:S02]  /*15cce0*/  @P1 LOP3.LUT R3, R3, 0x4, RZ, 0xfc, !PT ;  /* 0x0000000403031812 */ /* 0x000fe400078efcff */
[----:B------:R-:W-:Y:S01]  /*15ccf0*/  ISETP.LT.AND P1, PT, R149, UR5, !P0 ;  /* 0x0000000595007c0c */ /* 0x000fe2000c721270 */
[----:B------:R-:W1:Y:S01]  /*15cd00*/  LDCU UR5, c[0x0][0x398] ;  /* 0x00007300ff0577ac */ /* 0x000e620008000800 */
[----:B------:R-:W-:-:S07]  /*15cd10*/  LOP3.LUT R3, R3, 0xfffffffd, RZ, 0xc0, !PT ;  /* 0xfffffffd03037812 */ /* 0x000fce00078ec0ff */
[----:B------:R-:W-:-:S04]  /*15cd20*/  @P2 LOP3.LUT R3, R3, 0x2, RZ, 0xfc, !PT ;  /* 0x0000000203032812 */ /* 0x000fc800078efcff */
[----:B------:R-:W-:Y:S02]  /*15cd30*/  LOP3.LUT R3, R3, 0xfffffffe, RZ, 0xc0, !PT ;  /* 0xfffffffe03037812 */ /* 0x000fe400078ec0ff */
[----:B------:R-:W-:Y:S02]  /*15cd40*/  LOP3.LUT R100, R100, 0xbfffffff, RZ, 0xc0, !PT ;  /* 0xbfffffff64647812 */ /* 0x000fe400078ec0ff */
[----:B------:R-:W-:Y:S02]  /*15cd50*/  @P1 LOP3.LUT R3, R3, 0x1, RZ, 0xfc, !PT ;  /* 0x0000000103031812 */ /* 0x000fe400078efcff */
[----:B----4-:R-:W-:Y:S01]  /*15cd60*/  ISETP.LT.AND P1, PT, R154, UR15, !P0 ;  /* 0x0000000f9a007c0c */ /* 0x010fe2000c721270 */
[----:B------:R-:W4:Y:S01]  /*15cd70*/  LDCU UR15, c[0x0][0x398] ;  /* 0x00007300ff0f77ac */ /* 0x000f220008000800 */
[----:B------:R-:W-:Y:S01]  /*15cd80*/  ISETP.LT.AND P2, PT, R147, UR13, !P0 ;  /* 0x0000000d93007c0c */ /* 0x000fe2000c741270 */
[----:B------:R-:W1:-:S12]  /*15cd90*/  LDCU UR13, c[0x0][0x398] ;  /* 0x00007300ff0d77ac */ /* 0x000e580008000800 */
[----:B------:R-:W-:-:S04]  /*15cda0*/  @P2 LOP3.LUT R100, R100, 0x40000000, RZ, 0xfc, !PT ;  /* 0x4000000064642812 */ /* 0x000fc800078efcff */
[----:B------:R-:W-:-:S04]  /*15cdb0*/  LOP3.LUT R100, R100, 0xdfffffff, RZ, 0xc0, !PT ;  /* 0xdfffffff64647812 */ /* 0x000fc800078ec0ff */
[----:B------:R-:W-:Y:S02]  /*15cdc0*/  @P1 LOP3.LUT R100, R100, 0x20000000, RZ, 0xfc, !PT ;  /* 0x2000000064641812 */ /* 0x000fe400078efcff */
[----:B------:R-:W-:Y:S02]  /*15cdd0*/  ISETP.LT.AND P1, PT, R153, UR8, !P0 ;  /* 0x0000000899007c0c */ /* 0x000fe4000c721270 */
[----:B------:R-:W-:Y:S01]  /*15cde0*/  ISETP.LT.AND P0, PT, R152, UR9, !P0 ;  /* 0x0000000998007c0c */ /* 0x000fe2000c701270 */
[----:B------:R-:W1:Y:S01]  /*15cdf0*/  LDCU.64 UR8, c[0x0][0x398] ;  /* 0x00007300ff0877ac */ /* 0x000e620008000a00 */
[----:B------:R-:W-:-:S09]  /*15ce00*/  LOP3.LUT R100, R100, 0xefffffff, RZ, 0xc0, !PT ;  /* 0xefffffff64647812 */ /* 0x000fd200078ec0ff */
[----:B------:R-:W-:-:S04]  /*15ce10*/  @P1 LOP3.LUT R100, R100, 0x10000000, RZ, 0xfc, !PT ;  /* 0x1000000064641812 */ /* 0x000fc800078efcff */
[----:B------:R-:W-:-:S04]  /*15ce20*/  LOP3.LUT R100, R100, 0xf7ffffff, RZ, 0xc0, !PT ;  /* 0xf7ffffff64647812 */ /* 0x000fc800078ec0ff */
[----:B------:R-:W-:Y:S02]  /*15ce30*/  @P0 LOP3.LUT R100, R100, 0x8000000, RZ, 0xfc, !PT ;  /* 0x0800000064640812 */ /* 0x000fe400078efcff */
[----:B-1----:R-:W-:Y:S01]  /*15ce40*/  ISETP.GE.AND P0, PT, R2, UR43, PT ;  /* 0x0000002b02007c0c */ /* 0x002fe2000bf06270 */
[----:B------:R-:W1:Y:S01]  /*15ce50*/  LDCU UR43, c[0x0][0x398] ;  /* 0x00007300ff2b77ac */ /* 0x000e620008000800 */
[----:B------:R-:W2:Y:S02]  /*15ce60*/  LDL.LU R2, [R1+0x8194] ;  /* 0x0081940001027983 */ /* 0x000ea40000300800 */
[----:B------:R-:W-:Y:S02]  /*15ce70*/  ISETP.LT.AND P1, PT, R148, UR8, !P0 ;  /* 0x0000000894007c0c */ /* 0x000fe4000c721270 */
[----:B------:R-:W-:Y:S02]  /*15ce80*/  ISETP.LT.AND P3, PT, R151, UR6, !P0 ;  /* 0x0000000697007c0c */ /* 0x000fe4000c761270 */
[----:B------:R-:W-:-:S02]  /*15ce90*/  LOP3.LUT R100, R100, 0xff7fffff, RZ, 0xc0, !PT ;  /* 0xff7fffff64647812 */ /* 0x000fc400078ec0ff */
[----:B------:R-:W-:Y:S01]  /*15cea0*/  ISETP.LT.AND P2, PT, R150, UR7, !P0 ;  /* 0x0000000796007c0c */ /* 0x000fe2000c741270 */
[----:B------:R-:W1:Y:S06]  /*15ceb0*/  LDCU.64 UR6, c[0x0][0x398] ;  /* 0x00007300ff0677ac */ /* 0x000e6c0008000a00 */
[----:B------:R-:W-:-:S04]  /*15cec0*/  @P1 LOP3.LUT R100, R100, 0x800000, RZ, 0xfc, !PT ;  /* 0x0080000064641812 */ /* 0x000fc800078efcff */
[----:B------:R-:W-:-:S04]  /*15ced0*/  LOP3.LUT R100, R100, 0xfbffffff, RZ, 0xc0, !PT ;  /* 0xfbffffff64647812 */ /* 0x000fc800078ec0ff */
[----:B------:R-:W-:Y:S02]  /*15cee0*/  @P3 LOP3.LUT R100, R100, 0x4000000, RZ, 0xfc, !PT ;  /* 0x0400000064643812 */ /* 0x000fe400078efcff */
[----:B------:R-:W-:Y:S01]  /*15cef0*/  ISETP.LT.AND P1, PT, R149, UR34, !P0 ;  /* 0x0000002295007c0c */ /* 0x000fe2000c721270 */
[----:B------:R-:W1:Y:S01]  /*15cf00*/  LDCU UR34, c[0x0][0x398] ;  /* 0x00007300ff2277ac */ /* 0x000e620008000800 */
        /* <DEDUP_REMOVED lines=17> */
[----:B------:R-:W-:-:S04]  /*15d020*/  @P1 LOP3.LUT R100, R100, 0x100000, RZ, 0xfc, !PT ;  /* 0x0010000064641812 */ /* 0x000fc800078efcff */
[----:B------:R-:W-:-:S04]  /*15d030*/  LOP3.LUT R100, R100, 0xfff7ffff, RZ, 0xc0, !PT ;  /* 0xfff7ffff64647812 */ /* 0x000fc800078ec0ff */
[----:B------:R-:W-:Y:S02]  /*15d040*/  @P0 LOP3.LUT R100, R100, 0x80000, RZ, 0xfc, !PT ;  /* 0x0008000064640812 */ /* 0x000fe400078efcff */
[----:B------:R-:W-:Y:S02]  /*15d050*/  LOP3.LUT R91, R91, 0x7fffffff, RZ, 0xc0, !PT ;  /* 0x7fffffff5b5b7812 */ /* 0x000fe400078ec0ff */
[----:B------:R-:W-:Y:S02]  /*15d060*/  LOP3.LUT R90, R90, 0x7fffffff, RZ, 0xc0, !PT ;  /* 0x7fffffff5a5a7812 */ /* 0x000fe400078ec0ff */
[----:B------:R-:W-:Y:S02]  /*15d070*/  LOP3.LUT R89, R89, 0x7fffffff, RZ, 0xc0, !PT ;  /* 0x7fffffff59597812 */ /* 0x000fe400078ec0ff */
[----:B------:R-:W-:Y:S02]  /*15d080*/  LOP3.LUT R88, R88, 0x7fffffff, RZ, 0xc0, !PT ;  /* 0x7fffffff58587812 */ /* 0x000fe400078ec0ff */
[----:B------:R-:W-:-:S02]  /*15d090*/  LOP3.LUT R87, R87, 0x7fffffff, RZ, 0xc0, !PT ;  /* 0x7fffffff57577812 */ /* 0x000fc400078ec0ff */
[----:B------:R-:W-:Y:S02]  /*15d0a0*/  LOP3.LUT R86, R86, 0x7fffffff, RZ, 0xc0, !PT ;  /* 0x7fffffff56567812 */ /* 0x000fe400078ec0ff */
[----:B------:R-:W-:Y:S02]  /*15d0b0*/  LOP3.LUT R85, R85, 0xbfffffff, RZ, 0xc0, !PT ;  /* 0xbfffffff55557812 */ /* 0x000fe400078ec0ff */
[----:B------:R-:W-:Y:S02]  /*15d0c0*/  LOP3.LUT R84, R84, 0xbfffffff, RZ, 0xc0, !PT ;  /* 0xbfffffff54547812 */ /* 0x000fe400078ec0ff */
[----:B------:R-:W-:Y:S02]  /*15d0d0*/  LOP3.LUT R83, R83, 0xbfffffff, RZ, 0xc0, !PT ;  /* 0xbfffffff53537812 */ /* 0x000fe400078ec0ff */
[----:B------:R-:W-:Y:S02]  /*15d0e0*/  LOP3.LUT R82, R82, 0xbfffffff, RZ, 0xc0, !PT ;  /* 0xbfffffff52527812 */ /* 0x000fe400078ec0ff */
[----:B------:R-:W-:-:S02]  /*15d0f0*/  LOP3.LUT R81, R81, 0x7fffffff, RZ, 0xc0, !PT ;  /* 0x7fffffff51517812 */ /* 0x000fc400078ec0ff */
[----:B------:R-:W-:Y:S02]  /*15d100*/  LOP3.LUT R80, R80, 0x7fffffff, RZ, 0xc0, !PT ;  /* 0x7fffffff50507812 */ /* 0x000fe400078ec0ff */
[----:B------:R-:W-:Y:S02]  /*15d110*/  LOP3.LUT R79, R79, 0x7fffffff, RZ, 0xc0, !PT ;  /* 0x7fffffff4f4f7812 */ /* 0x000fe400078ec0ff */
[----:B------:R-:W-:Y:S01]  /*15d120*/  LOP3.LUT R78, R78, 0x7fffffff, RZ, 0xc0, !PT ;  /* 0x7fffffff4e4e7812 */ /* 0x000fe200078ec0ff */
[----:B------:R-:W-:Y:S01]  /*15d130*/  BAR.SYNC.DEFER_BLOCKING 0x0 ;  /* 0x0000000000007b1d */ /* 0x000fe20000010000 */
[----:B--2---:R-:W-:-:S05]  /*15d140*/  ISETP.GE.AND P0, PT, R2, UR11, PT ;  /* 0x0000000b02007c0c */ /* 0x004fca000bf06270 */
[----:B------:R-:W2:Y:S01]  /*15d150*/  LDCU.64 UR10, c[0x0][0x398] ;  /* 0x00007300ff0a77ac */ /* 0x000ea20008000a00 */
[----:B------:R-:W2:Y:S01]  /*15d160*/  LDL.LU R2, [R1+0x8198] ;  /* 0x0081980001027983 */ /* 0x000ea20000300800 */
[----:B-1----:R-:W-:Y:S02]  /*15d170*/  ISETP.LT.AND P1, PT, R148, UR6, !P0 ;  /* 0x0000000694007c0c */ /* 0x002fe4000c721270 */
[----:B------:R-:W-:Y:S01]  /*15d180*/  ISETP.LT.AND P3, PT, R151, UR12, !P0 ;  /* 0x0000000c97007c0c */ /* 0x000fe2000c761270 */
[----:B------:R-:W1:Y:S01]  /*15d190*/  LDCU UR12, c[0x0][0x398] ;  /* 0x00007300ff0c77ac */ /* 0x000e620008000800 */
[----:B------:R-:W-:Y:S02]  /*15d1a0*/  LOP3.LUT R100, R100, 0xffff7fff, RZ, 0xc0, !PT ;  /* 0xffff7fff64647812 */ /* 0x000fe400078ec0ff */
[----:B------:R-:W-:Y:S01]  /*15d1b0*/  ISETP.LT.AND P2, PT, R150, UR14, !P0 ;  /* 0x0000000e96007c0c */ /* 0x000fe2000c741270 */
[----:B------:R-:W1:Y:S06]  /*15d1c0*/  LDCU UR14, c[0x0][0x398] ;  /* 0x00007300ff0e77ac */ /* 0x000e6c0008000800 */
        /* <DEDUP_REMOVED lines=25> */
[----:B--2---:R-:W-:Y:S01]  /*15d360*/  ISETP.GE.AND P0, PT, R2, UR9, PT ;  /* 0x0000000902007c0c */ /* 0x004fe2000bf06270 */
[----:B------:R-:W2:Y:S01]  /*15d370*/  LDCU.64 UR8, c[0x0][0x398] ;  /* 0x00007300ff0877ac */ /* 0x000ea20008000a00 */
[----:B------:R-:W2:Y:S02]  /*15d380*/  LDL.LU R2, [R1+0x819c] ;  /* 0x00819c0001027983 */ /* 0x000ea40000300800 */
[----:B------:R-:W-:Y:S02]  /*15d390*/  ISETP.LT.AND P1, PT, R148, UR10, !P0 ;  /* 0x0000000a94007c0c */ /* 0x000fe4000c721270 */
[----:B------:R-:W-:Y:S01]  /*15d3a0*/  ISETP.LT.AND P3, PT, R151, UR41, !P0 ;  /* 0x0000002997007c0c */ /* 0x000fe2000c761270 */
[----:B------:R-:W1:Y:S01]  /*15d3b0*/  LDCU UR41, c[0x0][0x398] ;  /* 0x00007300ff2977ac */ /* 0x000e620008000800 */
[----:B------:R-:W-:-:S02]  /*15d3c0*/  LOP3.LUT R100, R100, 0xffffff7f, RZ, 0xc0, !PT ;  /* 0xffffff7f64647812 */ /* 0x000fc400078ec0ff */
        /* <DEDUP_REMOVED lines=30> */
[----:B------:R-:W-:Y:S01]  /*15d5b0*/  ISETP.LT.AND P3, PT, R151, UR35, !P0 ;  /* 0x0000002397007c0c */ /* 0x000fe2000c761270 */
[----:B------:R-:W1:Y:S01]  /*15d5c0*/  LDCU UR35, c[0x0][0x398] ;  /* 0x00007300ff2377ac */ /* 0x000e620008000800 */
[----:B------:R-:W-:Y:S02]  /*15d5d0*/  ISETP.LT.AND P1, PT, R148, UR8, !P0 ;  /* 0x0000000894007c0c */ /* 0x000fe4000c721270 */
[----:B------:R-:W-:Y:S01]  /*15d5e0*/  ISETP.LT.AND P2, PT, R150, UR34, !P0 ;  /* 0x0000002296007c0c */ /* 0x000fe2000c741270 */
[----:B------:R-:W1:Y:S01]  /*15d5f0*/  LDCU UR34, c[0x0][0x398] ;  /* 0x00007300ff2277ac */ /* 0x000e620008000800 */
[----:B------:R-:W-:Y:S01]  /*15d600*/  LOP3.LUT R100, R100, 0xfffffffb, RZ, 0xc0, !PT ;  /* 0xfffffffb64647812 */ /* 0x000fe200078ec0ff */
[----:B------:R-:W1:Y:S06]  /*15d610*/  LDCU UR8, c[0x0][0x398] ;  /* 0x00007300ff0877ac */ /* 0x000e6c0008000800 */
[----:B------:R-:W-:-:S02]  /*15d620*/  @P3 LOP3.LUT R100, R100, 0x4, RZ, 0xfc, !PT ;  /* 0x0000000464643812 */ /* 0x000fc400078efcff */
[----:B------:R-:W-:Y:S01]  /*15d630*/  ISETP.LT.AND P3, PT, R147, UR70, !P0 ;  /* 0x0000004693007c0c */ /* 0x000fe2000c761270 */
[----:B------:R-:W1:Y:S01]  /*15d640*/  LDCU UR70, c[0x0][0x398] ;  /* 0x00007300ff4677ac */ /* 0x000e620008000800 */
[----:B------:R-:W-:Y:S02]  /*15d650*/  @P1 LOP3.LUT R99, R99, 0x80000000, RZ, 0xfc, !PT ;  /* 0x8000000063631812 */ /* 0x000fe400078efcff */
[----:B------:R-:W-:Y:S01]  /*15d660*/  ISETP.LT.AND P1, PT, R149, UR75, !P0 ;  /* 0x0000004b95007c0c */ /* 0x000fe2000c721270 */
[----:B------:R-:W1:Y:S01]  /*15d670*/  LDCU UR75, c[0x0][0x398] ;  /* 0x00007300ff4b77ac */ /* 0x000e620008000800 */
[----:B------:R-:W-:Y:S02]  /*15d680*/  LOP3.LUT R100, R100, 0xfffffffd, RZ, 0xc0, !PT ;  /* 0xfffffffd64647812 */ /* 0x000fe400078ec0ff */
[----:B------:R-:W-:Y:S02]  /*15d690*/  LOP3.LUT R99, R99, 0xbfffffff, RZ, 0xc0, !PT ;  /* 0xbfffffff63637812 */ /* 0x000fe400078ec0ff */
[----:B------:R-:W-:-:S02]  /*15d6a0*/  @P2 LOP3.LUT R100, R100, 0x2, RZ, 0xfc, !PT ;  /* 0x0000000264642812 */ /* 0x000fc400078efcff */
[----:B------:R-:W-:Y:S01]  /*15d6b0*/  ISETP.LT.AND P2, PT, R154, UR19, !P0 ;  /* 0x000000139a007c0c */ /* 0x000fe2000c741270 */
[----:B------:R-:W1:Y:S01]  /*15d6c0*/  LDCU UR19, c[0x0][0x398] ;  /* 0x00007300ff1377ac */ /* 0x000e620008000800 */
[----:B------:R-:W-:Y:S02]  /*15d6d0*/  LOP3.LUT R100, R100, 0xfffffffe, RZ, 0xc0, !PT ;  /* 0xfffffffe64647812 */ /* 0x000fe400078ec0ff */
[----:B------:R-:W-:Y:S02]  /*15d6e0*/  @P3 LOP3.LUT R99, R99, 0x40000000, RZ, 0xfc, !PT ;  /* 0x4000000063633812 */ /* 0x000fe400078efcff */
        /* <DEDUP_REMOVED lines=15> */
[----:B------:R-:W2:Y:S01]  /*15d7e0*/  LDCU UR6, c[0x0][0x398] ;  /* 0x00007300ff0677ac */ /* 0x000ea20008000800 */
[----:B-1----:R-:W-:Y:S02]  /*15d7f0*/  ISETP.LT.AND P3, PT, R151, UR32, !P0 ;  /* 0x0000002097007c0c */ /* 0x002fe4000c761270 */
[----:B------:R-:W-:Y:S01]  /*15d800*/  LOP3.LUT R99, R99, 0xff7fffff, RZ, 0xc0, !PT ;  /* 0xff7fffff63637812 */ /* 0x000fe200078ec0ff */
[----:B------:R-:W1:Y:S01]  /*15d810*/  LDCU UR32, c[0x0][0x398] ;  /* 0x00007300ff2077ac */ /* 0x000e620008000800 */
        /* <DEDUP_REMOVED lines=27> */
[----:B--2---:R-:W-:Y:S02]  /*15d9d0*/  ISETP.GE.AND P0, PT, R2, UR9, PT ;  /* 0x0000000902007c0c */ /* 0x004fe4000bf06270 */
[----:B------:R-:W2:Y:S02]  /*15d9e0*/  LDL.LU R2, [R1+0x81a8] ;  /* 0x0081a80001027983 */ /* 0x000ea40000300800 */
[----:B------:R-:W-:Y:S02]  /*15d9f0*/  ISETP.LT.AND P1, PT, R148, UR10, !P0 ;  /* 0x0000000a94007c0c */ /* 0x000fe4000c721270 */
[----:B------:R-:W-:Y:S01]  /*15da00*/  ISETP.LT.AND P3, PT, R151, UR75, !P0 ;  /* 0x0000004b97007c0c */ /* 0x000fe2000c761270 */
[----:B------:R-:W1:Y:S01]  /*15da10*/  LDCU UR75, c[0x0][0x398] ;  /* 0x00007300ff4b77ac */ /* 0x000e620008000800 */
        /* <DEDUP_REMOVED lines=30> */
[----:B-1----:R-:W-:Y:S02]  /*15dc00*/  ISETP.LT.AND P1, PT, R148, UR8, !P0 ;  /* 0x0000000894007c0c */ /* 0x002fe4000c721270 */
[----:B------:R-:W-:Y:S01]  /*15dc10*/  ISETP.LT.AND P3, PT, R151, UR6, !P0 ;  /* 0x0000000697007c0c */ /* 0x000fe2000c761270 */
[----:B------:R-:W1:Y:S01]  /*15dc20*/  LDCU.64 UR6, c[0x0][0x398] ;  /* 0x00007300ff0677ac */ /* 0x000e620008000a00 */
        /* <DEDUP_REMOVED lines=34> */
[----:B------:R-:W-:Y:S01]  /*15de50*/  ISETP.LT.AND P2, PT, R150, UR74, !P0 ;  /* 0x0000004a96007c0c */ /* 0x000fe2000c741270 */
[----:B------:R-:W1:Y:S01]  /*15de60*/  LDCU UR74, c[0x0][0x398] ;  /* 0x00007300ff4a77ac */ /* 0x000e620008000800 */
[----:B------:R-:W-:-:S07]  /*15de70*/  LOP3.LUT R99, R99, 0xfffffffb, RZ, 0xc0, !PT ;  /* 0xfffffffb63637812 */ /* 0x000fce00078ec0ff */
[----:B------:R-:W-:Y:S02]  /*15de80*/  @P3 LOP3.LUT R99, R99, 0x4, RZ, 0xfc, !PT ;  /* 0x0000000463633812 */ /* 0x000fe400078efcff */
[----:B------:R-:W-:Y:S01]  /*15de90*/  ISETP.LT.AND P3, PT, R147, UR62, !P0 ;  /* 0x0000003e93007c0c */ /* 0x000fe2000c761270 */
[----:B------:R-:W1:Y:S01]  /*15dea0*/  LDCU UR62, c[0x0][0x398] ;  /* 0x00007300ff3e77ac */ /* 0x000e620008000800 */
[----:B------:R-:W-:Y:S02]  /*15deb0*/  @P1 LOP3.LUT R98, R98, 0x80000000, RZ, 0xfc, !PT ;  /* 0x8000000062621812 */ /* 0x000fe400078efcff */
[----:B------:R-:W-:Y:S01]  /*15dec0*/  ISETP.LT.AND P1, PT, R149, UR61, !P0 ;  /* 0x0000003d95007c0c */ /* 0x000fe2000c721270 */
[----:B------:R-:W1:Y:S01]  /*15ded0*/  LDCU UR61, c[0x0][0x398] ;  /* 0x00007300ff3d77ac */ /* 0x000e620008000800 */
[----:B------:R-:W-:Y:S02]  /*15dee0*/  LOP3.LUT R99, R99, 0xfffffffd, RZ, 0xc0, !PT ;  /* 0xfffffffd63637812 */ /* 0x000fe400078ec0ff */
[----:B------:R-:W-:-:S02]  /*15def0*/  LOP3.LUT R98, R98, 0xbfffffff, RZ, 0xc0, !PT ;  /* 0xbfffffff62627812 */ /* 0x000fc400078ec0ff */
[----:B------:R-:W-:Y:S02]  /*15df00*/  @P2 LOP3.LUT R99, R99, 0x2, RZ, 0xfc, !PT ;  /* 0x0000000263632812 */ /* 0x000fe400078efcff */
        /* <DEDUP_REMOVED lines=62> */
[----:B----4-:R-:W-:Y:S01]  /*15e2f0*/  ISETP.LT.AND P1, PT, R149, UR15, !P0 ;  /* 0x0000000f95007c0c */ /* 0x010fe2000c721270 */
[----:B------:R-:W4:Y:S01]  /*15e300*/  LDCU UR15, c[0x0][0x398] ;  /* 0x00007300ff0f77ac */ /* 0x000f220008000800 */
        /* <DEDUP_REMOVED lines=23> */
[----:B-1----:R-:W-:Y:S01]  /*15e480*/  ISETP.LT.AND P3, PT, R151, UR56, !P0 ;  /* 0x0000003897007c0c */ /* 0x002fe2000c761270 */
        /* <DEDUP_REMOVED lines=52> */
[----:B---3--:R-:W-:Y:S01]  /*15e7d0*/  ISETP.LT.AND P1, PT, R153, UR45, !P0 ;  /* 0x0000002d99007c0c */ /* 0x008fe2000c721270 */
[----:B------:R-:W3:Y:S01]  /*15e7e0*/  LDCU UR45, c[0x0][0x398] ;  /* 0x00007300ff2d77ac */ /* 0x000ee20008000800 */
        /* <DEDUP_REMOVED lines=114> */
[----:B---3--:R-:W-:Y:S01]  /*15ef10*/  ISETP.LT.AND P3, PT, R151, UR45, !P0 ;  /* 0x0000002d97007c0c */ /* 0x008fe2000c761270 */
[----:B------:R-:W3:Y:S01]  /*15ef20*/  LDCU UR45, c[0x0][0x398] ;  /* 0x00007300ff2d77ac */ /* 0x000ee20008000800 */
[----:B------:R-:W-:Y:S02]  /*15ef30*/  ISETP.LT.AND P1, PT, R148, UR8, !P0 ;  /* 0x0000000894007c0c */ /* 0x000fe4000c721270 */
[----:B-1----:R-:W-:Y:S01]  /*15ef40*/  ISETP.LT.AND P2, PT, R150, UR43, !P0 ;  /* 0x0000002b96007c0c */ /* 0x002fe2000c741270 */
        /* <DEDUP_REMOVED lines=43> */
[----:B------:R-:W1:Y:S01]  /*15f200*/  LDCU.64 UR10, c[0x0][0x398] ;  /* 0x00007300ff0a77ac */ /* 0x000e620008000a00 */
        /* <DEDUP_REMOVED lines=18> */
[----:B-1----:R-:W-:Y:S01]  /*15f330*/  ISETP.LT.AND P1, PT, R148, UR10, !P0 ;  /* 0x0000000a94007c0c */ /* 0x002fe2000c721270 */
[----:B------:R-:W1:Y:S01]  /*15f340*/  LDCU UR10, c[0x0][0x398] ;  /* 0x00007300ff0a77ac */ /* 0x000e620008000800 */
[----:B------:R-:W-:Y:S02]  /*15f350*/  ISETP.LT.AND P3, PT, R151, UR70, !P0 ;  /* 0x0000004697007c0c */ /* 0x000fe4000c761270 */
[----:B------:R-:W-:Y:S01]  /*15f360*/  LOP3.LUT R96, R96, 0xffff7fff, RZ, 0xc0, !PT ;  /* 0xffff7fff60607812 */ /* 0x000fe200078ec0ff */
[----:B------:R-:W1:Y:S01]  /*15f370*/  LDCU UR70, c[0x0][0x398] ;  /* 0x00007300ff4677ac */ /* 0x000e620008000800 */
        /* <DEDUP_REMOVED lines=30> */
[----:B-1----:R-:W-:Y:S01]  /*15f560*/  ISETP.LT.AND P1, PT, R148, UR8, !P0 ;  /* 0x0000000894007c0c */ /* 0x002fe2000c721270 */
        /* <DEDUP_REMOVED lines=33> */
[----:B------:R-:W-:Y:S01]  /*15f780*/  ISETP.LT.AND P3, PT, R151, UR10, !P0 ;  /* 0x0000000a97007c0c */ /* 0x000fe2000c761270 */
[----:B------:R-:W1:Y:S01]  /*15f790*/  LDCU.64 UR10, c[0x0][0x398] ;  /* 0x00007300ff0a77ac */ /* 0x000e620008000a00 */
        /* <DEDUP_REMOVED lines=14> */
[----:B----4-:R-:W-:Y:S01]  /*15f880*/  ISETP.LT.AND P2, PT, R154, UR15, !P0 ;  /* 0x0000000f9a007c0c */ /* 0x010fe2000c741270 */
[----:B------:R-:W4:Y:S01]  /*15f890*/  LDCU UR15, c[0x0][0x398] ;  /* 0x00007300ff0f77ac */ /* 0x000f220008000800 */
        /* <DEDUP_REMOVED lines=19> */
[----:B------:R-:W1:Y:S01]  /*15f9d0*/  LDCU.64 UR8, c[0x0][0x398] ;  /* 0x00007300ff0877ac */ /* 0x000e620008000a00 */
        /* <DEDUP_REMOVED lines=188> */
[----:B---3--:R-:W-:Y:S01]  /*1605a0*/  ISETP.LT.AND P0, PT, R152, UR45, !P0 ;  /* 0x0000002d98007c0c */ /* 0x008fe2000c701270 */
[----:B------:R-:W3:Y:S01]  /*1605b0*/  LDCU UR45, c[0x0][0x398] ;  /* 0x00007300ff2d77ac */ /* 0x000ee20008000800 */
        /* <DEDUP_REMOVED lines=142> */
[----:B-1----:R-:W-:Y:S02]  /*160ea0*/  ISETP.LT.AND P1, PT, R148, UR8, !P0 ;  /* 0x0000000894007c0c */ /* 0x002fe4000c721270 */
        /* <DEDUP_REMOVED lines=101> */
[----:B-1----:R-:W-:Y:S01]  /*161500*/  ISETP.LT.AND P3, PT, R151, UR67, !P0 ;  /* 0x0000004397007c0c */ /* 0x002fe2000c761270 */
        /* <DEDUP_REMOVED lines=185> */
[----:B------:R-:W-:Y:S02]  /*1620a0*/  ISETP.LT.AND P2, PT, R154, UR19, !P0 ;  /* 0x000000139a007c0c */ /* 0x000fe4000c741270 */
        /* <DEDUP_REMOVED lines=31> */
[----:B----4-:R-:W-:Y:S02]  /*1622a0*/  ISETP.LT.AND P2, PT, R154, UR15, !P0 ;  /* 0x0000000f9a007c0c */ /* 0x010fe4000c741270 */
[----:B------:R-:W-:Y:S02]  /*1622b0*/  LOP3.LUT R91, R91, 0xfffffffe, RZ, 0xc0, !PT ;  /* 0xfffffffe5b5b7812 */ /* 0x000fe400078ec0ff */
[----:B------:R-:W-:Y:S02]  /*1622c0*/  @P3 LOP3.LUT R90, R90, 0x40000000, RZ, 0xfc, !PT ;  /* 0x400000005a5a3812 */ /* 0x000fe400078efcff */
[----:B------:R-:W-:Y:S02]  /*1622d0*/  @P1 LOP3.LUT R91, R91, 0x1, RZ, 0xfc, !PT ;  /* 0x000000015b5b1812 */ /* 0x000fe400078efcff */
[----:B------:R-:W-:Y:S01]  /*1622e0*/  ISETP.LT.AND P1, PT, R153, UR16, !P0 ;  /* 0x0000001099007c0c */ /* 0x000fe2000c721270 */
[----:B------:R-:W4:Y:S01]  /*1622f0*/  LDCU UR16, c[0x0][0x398] ;  /* 0x00007300ff1077ac */ /* 0x000f220008000800 */
        /* <DEDUP_REMOVED lines=9> */
[----:B------:R-:W2:Y:S01]  /*162390*/  LDCU UR11, c[0x0][0x398] ;  /* 0x00007300ff0b77ac */ /* 0x000ea20008000800 */
        /* <DEDUP_REMOVED lines=36> */
[----:B------:R-:W-:Y:S02]  /*1625e0*/  ISETP.LT.AND P1, PT, R148, UR18, !P0 ;  /* 0x0000001294007c0c */ /* 0x000fe4000c721270 */
[----:B------:R-:W-:Y:S01]  /*1625f0*/  ISETP.LT.AND P3, PT, R151, UR77, !P0 ;  /* 0x0000004d97007c0c */ /* 0x000fe2000c761270 */
[----:B------:R-:W2:Y:S01]  /*162600*/  LDCU UR77, c[0x0][0x398] ;  /* 0x00007300ff4d77ac */ /* 0x000ea20008000800 */
[----:B------:R-:W-:-:S02]  /*162610*/  LOP3.LUT R90, R90, 0xffff7fff, RZ, 0xc0, !PT ;  /* 0xffff7fff5a5a7812 */ /* 0x000fc400078ec0ff */
[----:B-1----:R-:W-:Y:S01]  /*162620*/  ISETP.LT.AND P2, PT, R150, UR10, !P0 ;  /* 0x0000000a96007c0c */ /* 0x002fe2000c741270 */
        /* <DEDUP_REMOVED lines=231> */
[----:B------:R-:W2:Y:S01]  /*1634a0*/  LDCU UR14, c[0x0][0x398] ;  /* 0x00007300ff0e77ac */ /* 0x000ea20008000800 */
[----:B------:R-:W-:Y:S02]  /*1634b0*/  ISETP.LT.AND P3, PT, R151, UR6, !P0 ;  /* 0x0000000697007c0c */ /* 0x000fe4000c761270 */
[----:B------:R-:W-:Y:S01]  /*1634c0*/  LOP3.LUT R88, R88, 0xff7fffff, RZ, 0xc0, !PT ;  /* 0xff7fffff58587812 */ /* 0x000fe200078ec0ff */
[----:B------:R-:W2:Y:S01]  /*1634d0*/  LDCU.64 UR6, c[0x0][0x398] ;  /* 0x00007300ff0677ac */ /* 0x000ea20008000a00 */
        /* <DEDUP_REMOVED lines=88> */
[----:B------:R-:W-:Y:S02]  /*163a60*/  ISETP.LT.AND P0, PT, R152, UR39, !P0 ;  /* 0x0000002798007c0c */ /* 0x000fe4000c701270 */
        /* <DEDUP_REMOVED lines=115> */
[----:B------:R-:W2:Y:S06]  /*1641a0*/  LDCU UR51, c[0x0][0x398] ;  /* 0x00007300ff3377ac */ /* 0x000eac0008000800 */
[----:B------:R-:W-:-:S04]  /*1641b0*/  @P1 LOP3.LUT R87, R87, 0x80, RZ, 0xfc, !PT ;  /* 0x0000008057571812 */ /* 0x000fc800078efcff */
[----:B------:R-:W-:-:S04]  /*1641c0*/  LOP3.LUT R87, R87, 0xfffffbff, RZ, 0xc0, !PT ;  /* 0xfffffbff57577812 */ /* 0x000fc800078ec0ff */
[----:B------:R-:W-:Y:S02]  /*1641d0*/  @P3 LOP3.LUT R87, R87, 0x400, RZ, 0xfc, !PT ;  /* 0x0000040057573812 */ /* 0x000fe400078efcff */
[----:B-1----:R-:W-:Y:S01]  /*1641e0*/  ISETP.LT.AND P1, PT, R149, UR58, !P0 ;  /* 0x0000003a95007c0c */ /* 0x002fe2000c721270 */
        /* <DEDUP_REMOVED lines=55> */
[----:B------:R-:W2:Y:S04]  /*164560*/  LDL.LU R2, [R1+0x8274] ;  /* 0x0082740001027983 */ /* 0x000ea80000300800 */
[----:B------:R-:W3:Y:S01]  /*164570*/  LDL.LU R102, [R1+0x8278] ;  /* 0x0082780001667983 */ /* 0x000ee20000300800 */
        /* <DEDUP_REMOVED lines=30> */
[----:B------:R-:W-:-:S04]  /*164760*/  @P0 LOP3.LUT R86, R86, 0x80000, RZ, 0xfc, !PT ;  /* 0x0008000056560812 */ /* 0x000fc800078efcff */
[----:B------:R-:W-:Y:S02]  /*164770*/  LOP3.LUT R86, R86, 0xffff7fff, RZ, 0xc0, !PT ;  /* 0xffff7fff56567812 */ /* 0x000fe400078ec0ff */
[----:B--2---:R-:W-:Y:S01]  /*164780*/  ISETP.GE.AND P0, PT, R2, UR41, PT ;  /* 0x0000002902007c0c */ /* 0x004fe2000bf06270 */
[----:B------:R-:W2:Y:S01]  /*164790*/  LDCU.64 UR40, c[0x0][0x398] ;  /* 0x00007300ff2877ac */ /* 0x000ea20008000a00 */
[----:B------:R-:W4:Y:S02]  /*1647a0*/  LDL.LU R2, [R1+0x827c] ;  /* 0x00827c0001027983 */ /* 0x000f240000300800 */
[----:B-1----:R-:W-:Y:S01]  /*1647b0*/  ISETP.LT.AND P1, PT, R148, UR46, !P0 ;  /* 0x0000002e94007c0c */ /* 0x002fe2000c721270 */
[----:B------:R-:W1:Y:S01]  /*1647c0*/  LDCU UR46, c[0x0][0x398] ;  /* 0x00007300ff2e77ac */ /* 0x000e620008000800 */
[----:B------:R-:W-:Y:S02]  /*1647d0*/  ISETP.LT.AND P3, PT, R151, UR76, !P0 ;  /* 0x0000004c97007c0c */ /* 0x000fe4000c761270 */
[----:B------:R-:W-:Y:S01]  /*1647e0*/  ISETP.LT.AND P2, PT, R150, UR77, !P0 ;  /* 0x0000004d96007c0c */ /* 0x000fe2000c741270 */
[----:B------:R-:W1:Y:S01]  /*1647f0*/  LDCU UR76, c[0x0][0x398] ;  /* 0x00007300ff4c77ac */ /* 0x000e620008000800 */
[----:B------:R-:W1:Y:S07]  /*164800*/  LDCU UR77, c[0x0][0x398] ;  /* 0x00007300ff4d77ac */ /* 0x000e6e0008000800 */
        /* <DEDUP_REMOVED lines=25> */
[----:B---3--:R-:W-:Y:S01]  /*1649a0*/  ISETP.GE.AND P0, PT, R102, UR39, PT ;  /* 0x0000002766007c0c */ /* 0x008fe2000bf06270 */
[----:B------:R-:W3:Y:S01]  /*1649b0*/  LDCU.64 UR38, c[0x0][0x398] ;  /* 0x00007300ff2677ac */ /* 0x000ee20008000a00 */
[----:B------:R-:W3:Y:S02]  /*1649c0*/  LDL.LU R102, [R1+0x8280] ;  /* 0x0082800001667983 */ /* 0x000ee40000300800 */
[----:B--2---:R-:W-:Y:S01]  /*1649d0*/  ISETP.LT.AND P1, PT, R148, UR40, !P0 ;  /* 0x0000002894007c0c */ /* 0x004fe2000c721270 */
        /* <DEDUP_REMOVED lines=31> */
[----:B----4-:R-:W-:Y:S02]  /*164bd0*/  ISETP.GE.AND P0, PT, R2, UR47, PT ;  /* 0x0000002f02007c0c */ /* 0x010fe4000bf06270 */
[----:B------:R-:W4:Y:S02]  /*164be0*/  LDL.LU R2, [R1+0x8288] ;  /* 0x0082880001027983 */ /* 0x000f240000300800 */
[----:B-1----:R-:W-:Y:S01]  /*164bf0*/  ISETP.LT.AND P3, PT, R151, UR76, !P0 ;  /* 0x0000004c97007c0c */ /* 0x002fe2000c761270 */
[----:B------:R-:W1:Y:S01]  /*164c00*/  LDCU UR76, c[0x0][0x398] ;  /* 0x00007300ff4c77ac */ /* 0x000e620008000800 */
[----:B---3--:R-:W-:Y:S02]  /*164c10*/  ISETP.LT.AND P1, PT, R147, UR38, !P0 ;  /* 0x0000002693007c0c */ /* 0x008fe4000c721270 */
[----:B------:R-:W-:Y:S01]  /*164c20*/  ISETP.LT.AND P2, PT, R150, UR77, !P0 ;  /* 0x0000004d96007c0c */ /* 0x000fe2000c741270 */
[----:B------:R-:W3:Y:S01]  /*164c30*/  LDCU UR77, c[0x0][0x398] ;  /* 0x00007300ff4d77ac */ /* 0x000ee20008000800 */
[----:B------:R-:W-:Y:S01]  /*164c40*/  LOP3.LUT R86, R86, 0xfffffffb, RZ, 0xc0, !PT ;  /* 0xfffffffb56567812 */ /* 0x000fe200078ec0ff */
[----:B------:R-:W1:Y:S06]  /*164c50*/  LDCU UR38, c[0x0][0x398] ;  /* 0x00007300ff2677ac */ /* 0x000e6c0008000800 */
[----:B------:R-:W-:-:S02]  /*164c60*/  @P3 LOP3.LUT R86, R86, 0x4, RZ, 0xfc, !PT ;  /* 0x0000000456563812 */ /* 0x000fc400078efcff */
[----:B------:R-:W-:Y:S02]  /*164c70*/  ISETP.LT.AND P3, PT, R148, UR33, !P0 ;  /* 0x0000002194007c0c */ /* 0x000fe4000c761270 */
[----:B------:R-:W-:Y:S02]  /*164c80*/  @P1 LOP3.LUT R85, R85, 0x40000000, RZ, 0xfc, !PT ;  /* 0x4000000055551812 */ /* 0x000fe400078efcff */
[----:B------:R-:W-:Y:S01]  /*164c90*/  ISETP.LT.AND P1, PT, R149, UR32, !P0 ;  /* 0x0000002095007c0c */ /* 0x000fe2000c721270 */
[----:B------:R-:W1:Y:S01]  /*164ca0*/  LDCU.64 UR32, c[0x0][0x398] ;  /* 0x00007300ff2077ac */ /* 0x000e620008000a00 */
[----:B------:R-:W-:Y:S02]  /*164cb0*/  LOP3.LUT R86, R86, 0xfffffffd, RZ, 0xc0, !PT ;  /* 0xfffffffd56567812 */ /* 0x000fe400078ec0ff */
[----:B------:R-:W-:Y:S02]  /*164cc0*/  LOP3.LUT R85, R85, 0x7fffffff, RZ, 0xc0, !PT ;  /* 0x7fffffff55557812 */ /* 0x000fe400078ec0ff */
[----:B------:R-:W-:-:S02]  /*164cd0*/  @P2 LOP3.LUT R86, R86, 0x2, RZ, 0xfc, !PT ;  /* 0x0000000256562812 */ /* 0x000fc400078efcff */
[----:B------:R-:W-:Y:S02]  /*164ce0*/  ISETP.LT.AND P2, PT, R154, UR34, !P0 ;  /* 0x000000229a007c0c */ /* 0x000fe4000c741270 */
[----:B------:R-:W-:Y:S02]  /*164cf0*/  LOP3.LUT R86, R86, 0xfffffffe, RZ, 0xc0, !PT ;  /* 0xfffffffe56567812 */ /* 0x000fe400078ec0ff */
[----:B------:R-:W-:Y:S02]  /*164d00*/  @P3 LOP3.LUT R85, R85, 0x80000000, RZ, 0xfc, !PT ;  /* 0x8000000055553812 */ /* 0x000fe400078efcff */
        /* <DEDUP_REMOVED lines=11> */
[----:B------:R-:W-:-:S04]  /*164dc0*/  ISETP.GE.AND P0, PT, R102, UR41, PT ;  /* 0x0000002966007c0c */ /* 0x000fc8000bf06270 */
[----:B-1----:R-:W-:Y:S01]  /*164dd0*/  ISETP.LT.AND P1, PT, R147, UR32, !P0 ;  /* 0x0000002093007c0c */ /* 0x002fe2000c721270 */
[----:B------:R-:W1:Y:S01]  /*164de0*/  LDCU UR32, c[0x0][0x398] ;  /* 0x00007300ff2077ac */ /* 0x000e620008000800 */
[----:B------:R-:W-:Y:S02]  /*164df0*/  ISETP.LT.AND P3, PT, R151, UR76, !P0 ;  /* 0x0000004c97007c0c */ /* 0x000fe4000c761270 */
[----:B------:R-:W-:Y:S01]  /*164e00*/  LOP3.LUT R85, R85, 0xffbfffff, RZ, 0xc0, !PT ;  /* 0xffbfffff55557812 */ /* 0x000fe200078ec0ff */
[----:B------:R-:W1:Y:S01]  /*164e10*/  LDCU UR76, c[0x0][0x398] ;  /* 0x00007300ff4c77ac */ /* 0x000e620008000800 */
[----:B---3--:R-:W-:Y:S01]  /*164e20*/  ISETP.LT.AND P2, PT, R150, UR77, !P0 ;  /* 0x0000004d96007c0c */ /* 0x008fe2000c741270 */
[----:B------:R-:W3:Y:S06]  /*164e30*/  LDCU UR77, c[0x0][0x398] ;  /* 0x00007300ff4d77ac */ /* 0x000eec0008000800 */
[----:B------:R-:W-:-:S04]  /*164e40*/  @P1 LOP3.LUT R85, R85, 0x400000, RZ, 0xfc, !PT ;  /* 0x0040000055551812 */ /* 0x000fc800078efcff */
[----:B------:R-:W-:-:S04]  /*164e50*/  LOP3.LUT R85, R85, 0xfbffffff, RZ, 0xc0, !PT ;  /* 0xfbffffff55557812 */ /* 0x000fc800078ec0ff */
[----:B------:R-:W-:Y:S02]  /*164e60*/  @P3 LOP3.LUT R85, R85, 0x4000000, RZ, 0xfc, !PT ;  /* 0x0400000055553812 */ /* 0x000fe400078efcff */
[----:B------:R-:W-:Y:S02]  /*164e70*/  ISETP.LT.AND P1, PT, R149, UR13, !P0 ;  /* 0x0000000d95007c0c */ /* 0x000fe4000c721270 */
        /* <DEDUP_REMOVED lines=19> */
[----:B----4-:R-:W-:Y:S01]  /*164fb0*/  ISETP.GE.AND P0, PT, R2, UR39, PT ;  /* 0x0000002702007c0c */ /* 0x010fe2000bf06270 */
[----:B------:R-:W4:Y:S01]  /*164fc0*/  LDCU UR39, c[0x0][0x398] ;  /* 0x00007300ff2777ac */ /* 0x000f220008000800 */
[----:B------:R-:W2:Y:S02]  /*164fd0*/  LDL.LU R2, [R1+0x828c] ;  /* 0x00828c0001027983 */ /* 0x000ea40000300800 */
[----:B-1----:R-:W-:Y:S01]  /*164fe0*/  ISETP.LT.AND P1, PT, R147, UR14, !P0 ;  /* 0x0000000e93007c0c */ /* 0x002fe2000c721270 */
[----:B------:R-:W1:Y:S01]  /*164ff0*/  LDCU UR14, c[0x0][0x398] ;  /* 0x00007300ff0e77ac */ /* 0x000e620008000800 */
[----:B------:R-:W-:Y:S02]  /*165000*/  ISETP.LT.AND P3, PT, R151, UR5, !P0 ;  /* 0x0000000597007c0c */ /* 0x000fe4000c761270 */
[----:B------:R-:W-:Y:S01]  /*165010*/  LOP3.LUT R85, R85, 0xffffbfff, RZ, 0xc0, !PT ;  /* 0xffffbfff55557812 */ /* 0x000fe200078ec0ff */
[----:B------:R-:W1:Y:S01]  /*165020*/  LDCU UR5, c[0x0][0x398] ;  /* 0x00007300ff0577ac */ /* 0x000e620008000800 */
[----:B------:R-:W-:-:S07]  /*165030*/  ISETP.LT.AND P2, PT, R150, UR6, !P0 ;  /* 0x0000000696007c0c */ /* 0x000fce000c741270 */
[----:B------:R-:W-:-:S04]  /*165040*/  @P1 LOP3.LUT R85, R85, 0x4000, RZ, 0xfc, !PT ;  /* 0x0000400055551812 */ /* 0x000fc800078efcff */
        /* <DEDUP_REMOVED lines=228> */
[----:B------:R-:W-:-:S04]  /*165e90*/  @P0 LOP3.LUT R83, R83, 0x8000000, RZ, 0xfc, !PT ;  /* 0x0800000053530812 */ /* 0x000fc800078efcff */
[----:B------:R-:W-:Y:S02]  /*165ea0*/  LOP3.LUT R83, R83, 0xffbfffff, RZ, 0xc0, !PT ;  /* 0xffbfffff53537812 */ /* 0x000fe400078ec0ff */
[----:B--2---:R-:W-:Y:S01]  /*165eb0*/  ISETP.GE.AND P0, PT, R2, UR35, PT ;  /* 0x0000002302007c0c */ /* 0x004fe2000bf06270 */
[----:B------:R-:W2:Y:S01]  /*165ec0*/  LDCU UR35, c[0x0][0x398] ;  /* 0x00007300ff2377ac */ /* 0x000ea20008000800 */
[----:B------:R-:W2:Y:S02]  /*165ed0*/  LDL.LU R2, [R1+0x82a8] ;  /* 0x0082a80001027983 */ /* 0x000ea40000300800 */
[----:B-1----:R-:W-:Y:S02]  /*165ee0*/  ISETP.LT.AND P3, PT, R147, UR46, !P0 ;  /* 0x0000002e93007c0c */ /* 0x002fe4000c761270 */
[----:B------:R-:W-:Y:S01]  /*165ef0*/  ISETP.LT.AND P2, PT, R151, UR48, !P0 ;  /* 0x0000003097007c0c */ /* 0x000fe2000c741270 */
[----:B------:R-:W1:Y:S01]  /*165f00*/  LDCU UR48, c[0x0][0x398] ;  /* 0x00007300ff3077ac */ /* 0x000e620008000800 */
[----:B------:R-:W-:Y:S01]  /*165f10*/  ISETP.LT.AND P1, PT, R150, UR71, !P0 ;  /* 0x0000004796007c0c */ /* 0x000fe2000c721270 */
[----:B------:R-:W1:Y:S08]  /*165f20*/  LDCU UR71, c[0x0][0x398] ;  /* 0x00007300ff4777ac */ /* 0x000e700008000800 */
[----:B------:R-:W-:-:S04]  /*165f30*/  @P3 LOP3.LUT R83, R83, 0x400000, RZ, 0xfc, !PT ;  /* 0x0040000053533812 */ /* 0x000fc800078efcff */
[----:B------:R-:W-:-:S04]  /*165f40*/  LOP3.LUT R83, R83, 0xfbffffff, RZ, 0xc0, !PT ;  /* 0xfbffffff53537812 */ /* 0x000fc800078ec0ff */
[----:B------:R-:W-:-:S04]  /*165f50*/  @P2 LOP3.LUT R83, R83, 0x4000000, RZ, 0xfc, !PT ;  /* 0x0400000053532812 */ /* 0x000fc800078efcff */
[----:B------:R-:W-:-:S04]  /*165f60*/  LOP3.LUT R83, R83, 0xfdffffff, RZ, 0xc0, !PT ;  /* 0xfdffffff53537812 */ /* 0x000fc800078ec0ff */
[----:B------:R-:W-:Y:S02]  /*165f70*/  @P1 LOP3.LUT R83, R83, 0x2000000, RZ, 0xfc, !PT ;  /* 0x0200000053531812 */ /* 0x000fe400078efcff */
[----:B------:R-:W-:Y:S01]  /*165f80*/  ISETP.LT.AND P1, PT, R149, UR59, !P0 ;  /* 0x0000003b95007c0c */ /* 0x000fe2000c721270 */
[----:B------:R-:W2:Y:S01]  /*165f90*/  LDCU UR59, c[0x0][0x398] ;  /* 0x00007300ff3b77ac */ /* 0x000ea20008000800 */
[----:B------:R-:W-:Y:S02]  /*165fa0*/  ISETP.LT.AND P3, PT, R148, UR49, !P0 ;  /* 0x0000003194007c0c */ /* 0x000fe4000c761270 */
[----:B------:R-:W-:Y:S02]  /*165fb0*/  LOP3.LUT R83, R83, 0xfeffffff, RZ, 0xc0, !PT ;  /* 0xfeffffff53537812 */ /* 0x000fe400078ec0ff */
[----:B-1----:R-:W-:Y:S01]  /*165fc0*/  ISETP.LT.AND P2, PT, R154, UR48, !P0 ;  /* 0x000000309a007c0c */ /* 0x002fe2000c741270 */
        /* <DEDUP_REMOVED lines=27> */
[----:B------:R-:W3:Y:S01]  /*166180*/  LDCU UR71, c[0x0][0x398] ;  /* 0x00007300ff4777ac */ /* 0x000ee20008000800 */
[----:B------:R-:W-:-:S04]  /*166190*/  LOP3.LUT R83, R83, 0xfffdffff, RZ, 0xc0, !PT ;  /* 0xfffdffff53537812 */ /* 0x000fc800078ec0ff */
[----:B------:R-:W-:Y:S02]  /*1661a0*/  @P2 LOP3.LUT R83, R83, 0x20000, RZ, 0xfc, !PT ;  /* 0x0002000053532812 */ /* 0x000fe400078efcff */
[----:B------:R-:W-:Y:S01]  /*1661b0*/  ISETP.LT.AND P3, PT, R148, UR66, !P0 ;  /* 0x0000004294007c0c */ /* 0x000fe2000c761270 */
[----:B------:R-:W2:Y:S01]  /*1661c0*/  LDCU UR66, c[0x0][0x398] ;  /* 0x00007300ff4277ac */ /* 0x000ea20008000800 */
        /* <DEDUP_REMOVED lines=57> */
[----:B---3--:R-:W-:Y:S01]  /*166560*/  ISETP.LT.AND P2, PT, R150, UR71, !P0 ;  /* 0x0000004796007c0c */ /* 0x008fe2000c741270 */
[----:B------:R-:W3:Y:S01]  /*166570*/  LDCU UR71, c[0x0][0x398] ;  /* 0x00007300ff4777ac */ /* 0x000ee20008000800 */
        /* <DEDUP_REMOVED lines=16> */
[----:B------:R-:W-:Y:S02]  /*166680*/  ISETP.LT.AND P1, PT, R153, UR8, !P0 ;  /* 0x0000000899007c0c */ /* 0x000fe4000c721270 */
        /* <DEDUP_REMOVED lines=16> */
[----:B---3--:R-:W-:Y:S01]  /*166790*/  ISETP.LT.AND P2, PT, R150, UR71, !P0 ;  /* 0x0000004796007c0c */ /* 0x008fe2000c741270 */
[----:B------:R-:W3:Y:S06]  /*1667a0*/  LDCU UR71, c[0x0][0x398] ;  /* 0x00007300ff4777ac */ /* 0x000eec0008000800 */
[----:B------:R-:W-:-:S04]  /*1667b0*/  @P1 LOP3.LUT R82, R82, 0x400000, RZ, 0xfc, !PT ;  /* 0x0040000052521812 */ /* 0x000fc800078efcff */
        /* <DEDUP_REMOVED lines=27> */
[----:B------:R-:W3:Y:S01]  /*166970*/  LDL.LU R102, [R1+0x82c0] ;  /* 0x0082c00001667983 */ /* 0x000ee20000300800 */
        /* <DEDUP_REMOVED lines=33> */
[----:B------:R-:W-:Y:S02]  /*166b90*/  ISETP.LT.AND P1, PT, R147, UR10, !P0 ;  /* 0x0000000a93007c0c */ /* 0x000fe4000c721270 */
[----:B------:R-:W-:Y:S01]  /*166ba0*/  ISETP.LT.AND P3, PT, R151, UR41, !P0 ;  /* 0x0000002997007c0c */ /* 0x000fe2000c761270 */
[----:B------:R-:W2:Y:S01]  /*166bb0*/  LDCU UR41, c[0x0][0x398] ;  /* 0x00007300ff2977ac */ /* 0x000ea20008000800 */
[----:B-1----:R-:W-:Y:S01]  /*166bc0*/  ISETP.LT.AND P2, PT, R150, UR77, !P0 ;  /* 0x0000004d96007c0c */ /* 0x002fe2000c741270 */
[----:B------:R-:W1:Y:S08]  /*166bd0*/  LDCU UR77, c[0x0][0x398] ;  /* 0x00007300ff4d77ac */ /* 0x000e700008000800 */
        /* <DEDUP_REMOVED lines=24> */
[----:B---3--:R-:W-:Y:S01]  /*166d60*/  ISETP.GE.AND P0, PT, R102, UR9, PT ;  /* 0x0000000966007c0c */ /* 0x008fe2000bf06270 */
[----:B------:R-:W3:Y:S03]  /*166d70*/  LDCU.64 UR8, c[0x0][0x398] ;  /* 0x00007300ff0877ac */ /* 0x000ee60008000a00 */
        /* <DEDUP_REMOVED lines=8> */
[----:B------:R-:W-:Y:S02]  /*166e00*/  @P2 LOP3.LUT R81, R81, 0x80000000, RZ, 0xfc, !PT ;  /* 0x8000000051512812 */ /* 0x000fe400078efcff */
[----:B------:R-:W-:Y:S02]  /*166e10*/  ISETP.LT.AND P2, PT, R149, UR36, !P0 ;  /* 0x0000002495007c0c */ /* 0x000fe4000c741270 */
[----:B------:R-:W-:Y:S02]  /*166e20*/  ISETP.LT.AND P1, PT, R147, UR29, !P0 ;  /* 0x0000001d93007c0c */ /* 0x000fe4000c721270 */
[----:B------:R-:W-:-:S04]  /*166e30*/  LOP3.LUT R82, R82, 0xfffffffd, RZ, 0xc0, !PT ;  /* 0xfffffffd52527812 */ /* 0x000fc800078ec0ff */
[----:B------:R-:W-:Y:S02]  /*166e40*/  @P3 LOP3.LUT R82, R82, 0x2, RZ, 0xfc, !PT ;  /* 0x0000000252523812 */ /* 0x000fe400078efcff */
[----:B------:R-:W-:Y:S02]  /*166e50*/  LOP3.LUT R81, R81, 0xbfffffff, RZ, 0xc0, !PT ;  /* 0xbfffffff51517812 */ /* 0x000fe400078ec0ff */
[----:B------:R-:W-:Y:S02]  /*166e60*/  LOP3.LUT R82, R82, 0xfffffffe, RZ, 0xc0, !PT ;  /* 0xfffffffe52527812 */ /* 0x000fe400078ec0ff */
[----:B------:R-:W-:Y:S01]  /*166e70*/  ISETP.LT.AND P3, PT, R154, UR28, !P0 ;  /* 0x0000001c9a007c0c */ /* 0x000fe2000c761270 */
[----:B------:R-:W1:Y:S01]  /*166e80*/  LDCU.64 UR28, c[0x0][0x398] ;  /* 0x00007300ff1c77ac */ /* 0x000e620008000a00 */
[----:B------:R-:W-:Y:S02]  /*166e90*/  @P2 LOP3.LUT R82, R82, 0x1, RZ, 0xfc, !PT ;  /* 0x0000000152522812 */ /* 0x000fe400078efcff */
[----:B------:R-:W-:-:S02]  /*166ea0*/  @P1 LOP3.LUT R81, R81, 0x40000000, RZ, 0xfc, !PT ;  /* 0x4000000051511812 */ /* 0x000fc400078efcff */
[----:B------:R-:W-:Y:S01]  /*166eb0*/  ISETP.LT.AND P2, PT, R153, UR26, !P0 ;  /* 0x0000001a99007c0c */ /* 0x000fe2000c741270 */
[----:B------:R-:W1:Y:S01]  /*166ec0*/  LDCU UR26, c[0x0][0x398] ;  /* 0x00007300ff1a77ac */ /* 0x000e620008000800 */
[----:B------:R-:W-:Y:S02]  /*166ed0*/  ISETP.LT.AND P1, PT, R152, UR13, !P0 ;  /* 0x0000000d98007c0c */ /* 0x000fe4000c721270 */
[----:B------:R-:W-:Y:S01]  /*166ee0*/  LOP3.LUT R81, R81, 0xdfffffff, RZ, 0xc0, !PT ;  /* 0xdfffffff51517812 */ /* 0x000fe200078ec0ff */
[----:B------:R-:W1:Y:S01]  /*166ef0*/  LDCU UR13, c[0x0][0x398] ;  /* 0x00007300ff0d77ac */ /* 0x000e620008000800 */
[----:B--2---:R-:W-:Y:S01]  /*166f00*/  ISETP.GE.AND P0, PT, R2, UR11, PT ;  /* 0x0000000b02007c0c */ /* 0x004fe2000bf06270 */
[----:B------:R-:W2:Y:S01]  /*166f10*/  LDCU.64 UR10, c[0x0][0x398] ;  /* 0x00007300ff0a77ac */ /* 0x000ea20008000a00 */
[----:B------:R-:W2:Y:S01]  /*166f20*/  LDL.LU R2, [R1+0x82c8] ;  /* 0x0082c80001027983 */ /* 0x000ea20000300800 */
[----:B------:R-:W-:-:S04]  /*166f30*/  @P3 LOP3.LUT R81, R81, 0x20000000, RZ, 0xfc, !PT ;  /* 0x2000000051513812 */ /* 0x000fc800078efcff */
[----:B------:R-:W-:-:S04]  /*166f40*/  LOP3.LUT R81, R81, 0xefffffff, RZ, 0xc0, !PT ;  /* 0xefffffff51517812 */ /* 0x000fc800078ec0ff */
[----:B------:R-:W-:-:S04]  /*166f50*/  @P2 LOP3.LUT R81, R81, 0x10000000, RZ, 0xfc, !PT ;  /* 0x1000000051512812 */ /* 0x000fc800078efcff */
[----:B------:R-:W-:-:S04]  /*166f60*/  LOP3.LUT R81, R81, 0xf7ffffff, RZ, 0xc0, !PT ;  /* 0xf7ffffff51517812 */ /* 0x000fc800078ec0ff */
[----:B------:R-:W-:Y:S02]  /*166f70*/  @P1 LOP3.LUT R81, R81, 0x8000000, RZ, 0xfc, !PT ;  /* 0x0800000051511812 */ /* 0x000fe400078efcff */
[----:B---3--:R-:W-:Y:S01]  /*166f80*/  ISETP.LT.AND P1, PT, R148, UR8, !P0 ;  /* 0x0000000894007c0c */ /* 0x008fe2000c721270 */
[----:B------:R-:W3:Y:S01]  /*166f90*/  LDCU UR8, c[0x0][0x398] ;  /* 0x00007300ff0877ac */ /* 0x000ee20008000800 */
        /* <DEDUP_REMOVED lines=35> */
[----:B----4-:R-:W-:Y:S02]  /*1671d0*/  ISETP.LT.AND P3, PT, R151, UR39, !P0 ;  /* 0x0000002797007c0c */ /* 0x010fe4000c761270 */
[----:B------:R-:W-:Y:S01]  /*1671e0*/  LOP3.LUT R81, R81, 0xffff7fff, RZ, 0xc0, !PT ;  /* 0xffff7fff51517812 */ /* 0x000fe200078ec0ff */
[----:B------:R-:W4:Y:S01]  /*1671f0*/  LDCU UR39, c[0x0][0x398] ;  /* 0x00007300ff2777ac */ /* 0x000f220008000800 */
        /* <DEDUP_REMOVED lines=100> */
[----:B-1----:R-:W-:Y:S01]  /*167840*/  ISETP.LT.AND P3, PT, R151, UR47, !P0 ;  /* 0x0000002f97007c0c */ /* 0x002fe2000c761270 */
[----:B------:R-:W1:Y:S01]  /*167850*/  LDCU UR47, c[0x0][0x398] ;  /* 0x00007300ff2f77ac */ /* 0x000e620008000800 */
[----:B------:R-:W-:-:S02]  /*167860*/  LOP3.LUT R80, R80, 0xffbfffff, RZ, 0xc0, !PT ;  /* 0xffbfffff50507812 */ /* 0x000fc400078ec0ff */
        /* <DEDUP_REMOVED lines=97> */
[----:B------:R-:W-:Y:S01]  /*167e80*/  VIADD R2, R101, UR40 ;  /* 0x0000002865027c36 */ /* 0x000fe20008000000 */
[----:B------:R-:W2:Y:S04]  /*167e90*/  LDCU UR40, c[0x0][0x3b8] ;  /* 0x00007700ff2877ac */ /* 0x000ea80008000800 */
[----:B------:R1:W-:Y:S01]  /*167ea0*/  STL [R1+0x5588], R2 ;  /* 0x0055880201007387 */ /* 0x0003e20000100800 */
[----:B------:R-:W2:Y:S01]  /*167eb0*/  LDCU UR41, c[0x0][0x3b8] ;  /* 0x00007700ff2977ac */ /* 0x000ea20008000800 */
[----:B-1----:R-:W-:Y:S01]  /*167ec0*/  VIADD R2, R2, UR50 ;  /* 0x0000003202027c36 */ /* 0x002fe20008000000 */
[----:B------:R-:W-:Y:S01]  /*167ed0*/  ISETP.LT.AND P3, PT, R151, UR57, !P0 ;  /* 0x0000003997007c0c */ /* 0x000fe2000c761270 */
[----:B------:R-:W1:Y:S03]  /*167ee0*/  LDCU UR50, c[0x0][0x3b8] ;  /* 0x00007700ff3277ac */ /* 0x000e660008000800 */
[----:B------:R2:W-:Y:S01]  /*167ef0*/  STL [R1+0x558c], R2 ;  /* 0x00558c0201007387 */ /* 0x0005e20000100800 */
[----:B------:R-:W-:Y:S01]  /*167f00*/  ISETP.LT.AND P1, PT, R148, UR36, !P0 ;  /* 0x0000002494007c0c */ /* 0x000fe2000c721270 */
[----:B------:R-:W1:Y:S01]  /*167f10*/  LDCU UR36, c[0x0][0x3b8] ;  /* 0x00007700ff2477ac */ /* 0x000e620008000800 */
[----:B------:R-:W-:Y:S01]  /*167f20*/  ISETP.LT.AND P2, PT, R150, UR56, !P0 ;  /* 0x0000003896007c0c */ /* 0x000fe2000c741270 */
[----:B------:R-:W1:Y:S01]  /*167f30*/  LDCU UR57, c[0x0][0x398] ;  /* 0x00007300ff3977ac */ /* 0x000e620008000800 */
[----:B--2---:R-:W-:-:S04]  /*167f40*/  VIADD R2, R2, UR54 ;  /* 0x0000003602027c36 */ /* 0x004fc80008000000 */
[----:B------:R-:W-:Y:S01]  /*167f50*/  @P3 LOP3.LUT R80, R80, 0x4, RZ, 0xfc, !PT ;  /* 0x0000000450503812 */ /* 0x000fe200078efcff */
[----:B------:R-:W2:Y:S01]  /*167f60*/  LDCU UR56, c[0x0][0x398] ;  /* 0x00007300ff3877ac */ /* 0x000ea20008000800 */
[----:B------:R1:W-:Y:S03]  /*167f70*/  STL [R1+0x5590], R2 ;  /* 0x0055900201007387 */ /* 0x0003e60000100800 */
[----:B------:R-:W-:Y:S01]  /*167f80*/  @P1 LOP3.LUT R79, R79, 0x80000000, RZ, 0xfc, !PT ;  /* 0x800000004f4f1812 */ /* 0x000fe200078efcff */
[----:B------:R-:W2:Y:S01]  /*167f90*/  LDCU UR54, c[0x0][0x398] ;  /* 0x00007300ff3677ac */ /* 0x000ea20008000800 */
[----:B-1----:R-:W-:Y:S01]  /*167fa0*/  VIADD R2, R2, UR53 ;  /* 0x0000003502027c36 */ /* 0x002fe20008000000 */
[----:B------:R-:W-:Y:S01]  /*167fb0*/  ISETP.LT.AND P3, PT, R147, UR5, !P0 ;  /* 0x0000000593007c0c */ /* 0x000fe2000c761270 */
[----:B------:R-:W1:Y:S03]  /*167fc0*/  LDCU UR5, c[0x0][0x3b8] ;  /* 0x00007700ff0577ac */ /* 0x000e660008000800 */
[----:B------:R2:W-:Y:S01]  /*167fd0*/  STL [R1+0x5594], R2 ;  /* 0x0055940201007387 */ /* 0x0005e20000100800 */
[----:B------:R-:W-:Y:S01]  /*167fe0*/  LOP3.LUT R80, R80, 0xfffffffd, RZ, 0xc0, !PT ;  /* 0xfffffffd50507812 */ /* 0x000fe200078ec0ff */
[----:B------:R-:W1:Y:S01]  /*167ff0*/  LDCU UR53, c[0x0][0x398] ;  /* 0x00007300ff3577ac */ /* 0x000e620008000800 */
[----:B--2---:R-:W-:Y:S01]  /*168000*/  VIADD R2, R2, UR51 ;  /* 0x0000003302027c36 */ /* 0x004fe20008000000 */
[----:B------:R-:W-:Y:S01]  /*168010*/  ISETP.LT.AND P1, PT, R149, UR14, !P0 ;  /* 0x0000000e95007c0c */ /* 0x000fe2000c721270 */
[----:B------:R-:W2:Y:S03]  /*168020*/  LDCU UR14, c[0x0][0x3b8] ;  /* 0x00007700ff0e77ac */ /* 0x000ea60008000800 */
[----:B------:R1:W-:Y:S01]  /*168030*/  STL [R1+0x5598], R2 ;  /* 0x0055980201007387 */ /* 0x0003e20000100800 */
        /* <DEDUP_REMOVED lines=8> */
[----:B--2---:R-:W-:-:S05]  /*1680c0*/  VIADD R2, R2, UR52 ;  /* 0x0000003402027c36 */ /* 0x004fca0008000000 */
[----:B------:R2:W-:Y:S02]  /*1680d0*/  STL [R1+0x55a0], R2 ;  /* 0x0055a00201007387 */ /* 0x0005e40000100800 */
[----:B--2---:R-:W-:Y:S01]  /*1680e0*/  VIADD R2, R2, UR46 ;  /* 0x0000002e02027c36 */ /* 0x004fe20008000000 */
[----:B------:R-:W-:Y:S01]  /*1680f0*/  @P1 LOP3.LUT R80, R80, 0x1, RZ, 0xfc, !PT ;  /* 0x0000000150501812 */ /* 0x000fe200078efcff */
[----:B------:R-:W2:Y:S03]  /*168100*/  LDCU UR46, c[0x0][0x3b8] ;  /* 0x00007700ff2e77ac */ /* 0x000ea60008000800 */
[----:B------:R1:W-:Y:S01]  /*168110*/  STL [R1+0x55a4], R2 ;  /* 0x0055a40201007387 */ /* 0x0003e20000100800 */
[----:B------:R-:W-:Y:S01]  /*168120*/  ISETP.LT.AND P1, PT, R153, UR15, !P0 ;  /* 0x0000000f99007c0c */ /* 0x000fe2000c721270 */
[----:B------:R-:W2:Y:S01]  /*168130*/  LDCU UR15, c[0x0][0x3b8] ;  /* 0x00007700ff0f77ac */ /* 0x000ea20008000800 */
[----:B-1----:R-:W-:-:S05]  /*168140*/  VIADD R2, R2, UR55 ;  /* 0x0000003702027c36 */ /* 0x002fca0008000000 */
[----:B------:R1:W-:Y:S01]  /*168150*/  STL [R1+0x55a8], R2 ;  /* 0x0055a80201007387 */ /* 0x0003e20000100800 */
[----:B------:R-:W-:Y:S01]  /*168160*/  ISETP.LT.AND P0, PT, R152, UR16, !P0 ;  /* 0x0000001098007c0c */ /* 0x000fe2000c701270 */
[----:B------:R-:W2:Y:S01]  /*168170*/  LDCU UR16, c[0x0][0x3b8] ;  /* 0x00007700ff1077ac */ /* 0x000ea20008000800 */
        /* <DEDUP_REMOVED lines=646> */
[----:B------:R-:W-:Y:S01]  /*16a9e0*/  LOP3.LUT R79, R79, 0xbfffffff, RZ, 0xc0, !PT ;  /* 0xbfffffff4f4f7812 */ /* 0x000fe200078ec0ff */
[----:B------:R-:W2:Y:S03]  /*16a9f0*/  LDCU UR36, c[0x0][0x3b8] ;  /* 0x00007700ff2477ac */ /* 0x000ea60008000800 */
[----:B------:R1:W-:Y:S02]  /*16aa00*/  STL [R1+0x5990], R2 ;  /* 0x0059900201007387 */ /* 0x0003e40000100800 */
[----:B-1----:R-:W-:Y:S01]  /*16aa10*/  VIADD R2, R2, UR40 ;  /* 0x0000002802027c36 */ /* 0x002fe20008000000 */
[----:B------:R-:W1:Y:S04]  /*16aa20*/  LDCU UR40, c[0x0][0x3b8] ;  /* 0x00007700ff2877ac */ /* 0x000e680008000800 */
[----:B------:R2:W-:Y:S02]  /*16aa30*/  STL [R1+0x5994], R2 ;  /* 0x0059940201007387 */ /* 0x0005e40000100800 */
[----:B--2---:R-:W-:Y:S01]  /*16aa40*/  VIADD R2, R2, UR41 ;  /* 0x0000002902027c36 */ /* 0x004fe20008000000 */
[----:B------:R-:W2:Y:S04]  /*16aa50*/  LDCU UR41, c[0x0][0x3b8] ;  /* 0x00007700ff2977ac */ /* 0x000ea80008000800 */
[----:B------:R1:W-:Y:S04]  /*16aa60*/  STL [R1+0x59ac], R2 ;  /* 0x0059ac0201007387 */ /* 0x0003e80000100800 */
[----:B------:R-:W3:Y:S01]  /*16aa70*/  LDL.LU R101, [R1+0x82e4] ;  /* 0x0082e40001657983 */ /* 0x000ee20000300800 */
[----:B-1----:R-:W-:Y:S01]  /*16aa80*/  VIADD R2, R2, UR46 ;  /* 0x0000002e02027c36 */ /* 0x002fe20008000000 */
[----:B------:R-:W1:Y:S04]  /*16aa90*/  LDCU UR46, c[0x0][0x3b8] ;  /* 0x00007700ff2e77ac */ /* 0x000e680008000800 */
[----:B------:R2:W-:Y:S02]  /*16aaa0*/  STL [R1+0x59b0], R2 ;  /* 0x0059b00201007387 */ /* 0x0005e40000100800 */
[----:B--2---:R-:W-:Y:S01]  /*16aab0*/  VIADD R2, R2, UR48 ;  /* 0x0000003002027c36 */ /* 0x004fe20008000000 */
[----:B------:R-:W-:Y:S01]  /*16aac0*/  @P3 LOP3.LUT R79, R79, 0x40000000, RZ, 0xfc, !PT ;  /* 0x400000004f4f3812 */ /* 0x000fe200078efcff */
[----:B------:R-:W2:Y:S03]  /*16aad0*/  LDCU UR48, c[0x0][0x3b8] ;  /* 0x00007700ff3077ac */ /* 0x000ea60008000800 */
[----:B------:R1:W-:Y:S02]  /*16aae0*/  STL [R1+0x59a8], R2 ;  /* 0x0059a80201007387 */ /* 0x0003e40000100800 */
[----:B-1----:R-:W-:Y:S01]  /*16aaf0*/  VIADD R2, R2, UR5 ;  /* 0x0000000502027c36 */ /* 0x002fe20008000000 */
[----:B------:R-:W-:Y:S01]  /*16ab00*/  LOP3.LUT R79, R79, 0xdfffffff, RZ, 0xc0, !PT ;  /* 0xdfffffff4f4f7812 */ /* 0x000fe200078ec0ff */
[----:B------:R-:W1:Y:S03]  /*16ab10*/  LDCU UR5, c[0x0][0x3b8] ;  /* 0x00007700ff0577ac */ /* 0x000e660008000800 */
[----:B------:R2:W-:Y:S02]  /*16ab20*/  STL [R1+0x59a4], R2 ;  /* 0x0059a40201007387 */ /* 0x0005e40000100800 */
[----:B--2---:R-:W-:Y:S01]  /*16ab30*/  VIADD R2, R2, UR12 ;  /* 0x0000000c02027c36 */ /* 0x004fe20008000000 */
[----:B------:R-:W-:Y:S01]  /*16ab40*/  @P2 LOP3.LUT R79, R79, 0x20000000, RZ, 0xfc, !PT ;  /* 0x200000004f4f2812 */ /* 0x000fe200078efcff */
[----:B------:R-:W2:Y:S03]  /*16ab50*/  LDCU UR12, c[0x0][0x3b8] ;  /* 0x00007700ff0c77ac */ /* 0x000ea60008000800 */
[----:B------:R1:W-:Y:S02]  /*16ab60*/  STL [R1+0x59a0], R2 ;  /* 0x0059a00201007387 */ /* 0x0003e40000100800 */
[----:B-1----:R-:W-:-:S05]  /*16ab70*/  VIADD R2, R2, UR14 ;  /* 0x0000000e02027c36 */ /* 0x002fca0008000000 */
[----:B------:R1:W-:Y:S02]  /*16ab80*/  STL [R1+0x599c], R2 ;  /* 0x00599c0201007387 */ /* 0x0003e40000100800 */
[----:B-1----:R-:W-:Y:S01]  /*16ab90*/  VIADD R2, R2, UR15 ;  /* 0x0000000f02027c36 */ /* 0x002fe20008000000 */
[----:B------:R-:W-:Y:S01]  /*16aba0*/  LOP3.LUT R79, R79, 0xefffffff, RZ, 0xc0, !PT ;  /* 0xefffffff4f4f7812 */ /* 0x000fe200078ec0ff */
[----:B------:R-:W1:Y:S03]  /*16abb0*/  LDCU.64 UR14, c[0x0][0x398] ;  /* 0x00007300ff0e77ac */ /* 0x000e660008000a00 */
[----:B------:R2:W-:Y:S02]  /*16abc0*/  STL [R1+0x59b4], R2 ;  /* 0x0059b40201007387 */ /* 0x0005e40000100800 */
[----:B--2---:R-:W-:Y:S01]  /*16abd0*/  VIADD R2, R2, UR16 ;  /* 0x0000001002027c36 */ /* 0x004fe20008000000 */
[----:B------:R-:W-:Y:S01]  /*16abe0*/  @P1 LOP3.LUT R79, R79, 0x10000000, RZ, 0xfc, !PT ;  /* 0x100000004f4f1812 */ /* 0x000fe200078efcff */
[----:B------:R-:W2:Y:S03]  /*16abf0*/  LDCU UR16, c[0x0][0x3b8] ;  /* 0x00007700ff1077ac */ /* 0x000ea60008000800 */
[----:B------:R1:W-:Y:S02]  /*16ac00*/  STL [R1+0x5998], R2 ;  /* 0x0059980201007387 */ /* 0x0003e40000100800 */
[----:B-1----:R-:W-:-:S05]  /*16ac10*/  VIADD R2, R2, UR50 ;  /* 0x0000003202027c36 */ /* 0x002fca0008000000 */
[----:B------:R1:W-:Y:S02]  /*16ac20*/  STL [R1+0x598c], R2 ;  /* 0x00598c0201007387 */ /* 0x0003e40000100800 */
[----:B-1----:R-:W-:-:S05]  /*16ac30*/  VIADD R2, R2, UR40 ;  /* 0x0000002802027c36 */ /* 0x002fca0008000000 */
[----:B------:R1:W-:Y:S02]  /*16ac40*/  STL [R1+0x5988], R2 ;  /* 0x0059880201007387 */ /* 0x0003e40000100800 */
[----:B-1----:R-:W-:Y:S01]  /*16ac50*/  VIADD R2, R2, UR41 ;  /* 0x0000002902027c36 */ /* 0x002fe20008000000 */
[----:B------:R-:W-:Y:S01]  /*16ac60*/  LOP3.LUT R79, R79, 0xf7ffffff, RZ, 0xc0, !PT ;  /* 0xf7ffffff4f4f7812 */ /* 0x000fe200078ec0ff */
[----:B------:R-:W1:Y:S03]  /*16ac70*/  LDCU.64 UR40, c[0x0][0x398] ;  /* 0x00007300ff2877ac */ /* 0x000e660008000a00 */
[----:B------:R2:W-:Y:S02]  /*16ac80*/  STL [R1+0x5984], R2 ;  /* 0x0059840201007387 */ /* 0x0005e40000100800 */
[----:B--2---:R-:W-:-:S05]  /*16ac90*/  VIADD R2, R2, UR46 ;  /* 0x0000002e02027c36 */ /* 0x004fca0008000000 */
[----:B------:R2:W-:Y:S01]  /*16aca0*/  STL [R1+0x5980], R2 ;  /* 0x0059800201007387 */ /* 0x0005e20000100800 */
[----:B------:R-:W-:Y:S01]  /*16acb0*/  @P0 LOP3.LUT R79, R79, 0x8000000, RZ, 0xfc, !PT ;  /* 0x080000004f4f0812 */ /* 0x000fe200078efcff */
[----:B--2---:R-:W-:Y:S01]  /*16acc0*/  VIADD R2, R2, UR51 ;  /* 0x0000003302027c36 */ /* 0x004fe20008000000 */
[----:B---3--:R-:W-:-:S04]  /*16acd0*/  ISETP.GE.AND P0, PT, R101, UR47, PT ;  /* 0x0000002f65007c0c */ /* 0x008fc8000bf06270 */
[----:B------:R2:W-:Y:S01]  /*16ace0*/  STL [R1+0x5978], R2 ;  /* 0x0059780201007387 */ /* 0x0005e20000100800 */
[----:B------:R-:W-:Y:S01]  /*16acf0*/  LOP3.LUT R79, R79, 0xff7fffff, RZ, 0xc0, !PT ;  /* 0xff7fffff4f4f7812 */ /* 0x000fe200078ec0ff */
[----:B------:R-:W3:Y:S02]  /*16ad00*/  LDCU.64 UR46, c[0x0][0x398] ;  /* 0x00007300ff2e77ac */ /* 0x000ee40008000a00 */
[----:B------:R-:W3:Y:S01]  /*16ad10*/  LDL.LU R101, [R1+0x82e8] ;  /* 0x0082e80001657983 */ /* 0x000ee20000300800 */
[----:B------:R-:W-:Y:S01]  /*16ad20*/  ISETP.LT.AND P3, PT, R148, UR14, !P0 ;  /* 0x0000000e94007c0c */ /* 0x000fe2000c761270 */
[----:B------:R-:W1:Y:S01]  /*16ad30*/  LDCU UR14, c[0x0][0x398] ;  /* 0x00007300ff0e77ac */ /* 0x000e620008000800 */
[----:B------:R-:W-:Y:S02]  /*16ad40*/  ISETP.LT.AND P2, PT, R151, UR57, !P0 ;  /* 0x0000003997007c0c */ /* 0x000fe4000c741270 */
[----:B------:R-:W-:Y:S01]  /*16ad50*/  ISETP.LT.AND P1, PT, R150, UR56, !P0 ;  /* 0x0000003896007c0c */ /* 0x000fe2000c721270 */
[----:B------:R-:W1:Y:S01]  /*16ad60*/  LDCU UR57, c[0x0][0x398] ;  /* 0x00007300ff3977ac */ /* 0x000e620008000800 */
[----:B------:R-:W1:Y:S07]  /*16ad70*/  LDCU UR56, c[0x0][0x398] ;  /* 0x00007300ff3877ac */ /* 0x000e6e0008000800 */
[----:B------:R-:W-:Y:S01]  /*16ad80*/  @P3 LOP3.LUT R79, R79, 0x800000, RZ, 0xfc, !PT ;  /* 0x008000004f4f3812 */ /* 0x000fe200078efcff */
[----:B------:R-:W1:Y:S03]  /*16ad90*/  LDCU.64 UR50, c[0x0][0x398] ;  /* 0x00007300ff3277ac */ /* 0x000e660008000a00 */
[----:B------:R-:W-:-:S04]  /*16ada0*/  LOP3.LUT R79, R79, 0xfbffffff, RZ, 0xc0, !PT ;  /* 0xfbffffff4f4f7812 */ /* 0x000fc800078ec0ff */
[----:B------:R-:W-:-:S04]  /*16adb0*/  @P2 LOP3.LUT R79, R79, 0x4000000, RZ, 0xfc, !PT ;  /* 0x040000004f4f2812 */ /* 0x000fc800078efcff */
[----:B------:R-:W-:-:S04]  /*16adc0*/  LOP3.LUT R79, R79, 0xfdffffff, RZ, 0xc0, !PT ;  /* 0xfdffffff4f4f7812 */ /* 0x000fc800078ec0ff */
[----:B------:R-:W-:Y:S02]  /*16add0*/  @P1 LOP3.LUT R79, R79, 0x2000000, RZ, 0xfc, !PT ;  /* 0x020000004f4f1812 */ /* 0x000fe400078efcff */
[----:B------:R-:W-:Y:S01]  /*16ade0*/  ISETP.LT.AND P1, PT, R149, UR53, !P0 ;  /* 0x0000003595007c0c */ /* 0x000fe2000c721270 */
[----:B--2---:R-:W-:Y:S01]  /*16adf0*/  VIADD R2, R2, UR48 ;  /* 0x0000003002027c36 */ /* 0x004fe20008000000 */
[----:B------:R-:W-:Y:S01]  /*16ae00*/  ISETP.LT.AND P3, PT, R147, UR54, !P0 ;  /* 0x0000003693007c0c */ /* 0x000fe2000c761270 */
[----:B------:R-:W2:Y:S01]  /*16ae10*/  LDCU.64 UR54, c[0x0][0x398] ;  /* 0x00007300ff3677ac */ /* 0x000ea20008000a00 */
[----:B------:R-:W-:Y:S02]  /*16ae20*/  LOP3.LUT R79, R79, 0xfeffffff, RZ, 0xc0, !PT ;  /* 0xfeffffff4f4f7812 */ /* 0x000fe400078ec0ff */
[----:B-1----:R-:W-:Y:S01]  /*16ae30*/  ISETP.LT.AND P2, PT, R154, UR57, !P0 ;  /* 0x000000399a007c0c */ /* 0x002fe2000c741270 */
[----:B------:R1:W-:Y:S01]  /*16ae40*/  STL [R1+0x5974], R2 ;  /* 0x0059740201007387 */ /* 0x0003e20000100800 */
[----:B------:R-:W1:Y:S01]  /*16ae50*/  LDCU UR57, c[0x0][0x398] ;  /* 0x00007300ff3977ac */ /* 0x000e620008000800 */
[----:B------:R-:W1:Y:S04]  /*16ae60*/  LDCU.64 UR52, c[0x0][0x398] ;  /* 0x00007300ff3477ac */ /* 0x000e680008000a00 */
[----:B------:R-:W-:-:S04]  /*16ae70*/  @P1 LOP3.LUT R79, R79, 0x1000000, RZ, 0xfc, !PT ;  /* 0x010000004f4f1812 */ /* 0x000fc800078efcff */
[----:B------:R-:W-:-:S04]  /*16ae80*/  LOP3.LUT R79, R79, 0xffbfffff, RZ, 0xc0, !PT ;  /* 0xffbfffff4f4f7812 */ /* 0x000fc800078ec0ff */
[----:B------:R-:W-:Y:S02]  /*16ae90*/  @P3 LOP3.LUT R79, R79, 0x400000, RZ, 0xfc, !PT ;  /* 0x004000004f4f3812 */ /* 0x000fe400078efcff */
[----:B------:R-:W-:Y:S01]  /*16aea0*/  ISETP.LT.AND P1, PT, R153, UR56, !P0 ;  /* 0x0000003899007c0c */ /* 0x000fe2000c721270 */
[----:B------:R-:W2:Y:S01]  /*16aeb0*/  LDCU UR56, c[0x0][0x398] ;  /* 0x00007300ff3877ac */ /* 0x000ea20008000800 */
[----:B------:R-:W-:-:S04]  /*16aec0*/  LOP3.LUT R79, R79, 0xffdfffff, RZ, 0xc0, !PT ;  /* 0xffdfffff4f4f7812 */ /* 0x000fc800078ec0ff */
[----:B------:R-:W-:Y:S02]  /*16aed0*/  @P2 LOP3.LUT R79, R79, 0x200000, RZ, 0xfc, !PT ;  /* 0x002000004f4f2812 */ /* 0x000fe400078efcff */
[----:B------:R-:W-:Y:S01]  /*16aee0*/  ISETP.LT.AND P0, PT, R152, UR49, !P0 ;  /* 0x0000003198007c0c */ /* 0x000fe2000c701270 */
[----:B-1----:R-:W-:Y:S01]  /*16aef0*/  VIADD R2, R2, UR36 ;  /* 0x0000002402027c36 */ /* 0x002fe20008000000 */
[----:B------:R-:W-:Y:S01]  /*16af00*/  LOP3.LUT R79, R79, 0xffefffff, RZ, 0xc0, !PT ;  /* 0xffefffff4f4f7812 */ /* 0x000fe200078ec0ff */
[----:B------:R-:W1:Y:S03]  /*16af10*/  LDCU.64 UR48, c[0x0][0x398] ;  /* 0x00007300ff3077ac */ /* 0x000e660008000a00 */
[----:B------:R-:W-:-:S04]  /*16af20*/  @P1 LOP3.LUT R79, R79, 0x100000, RZ, 0xfc, !PT ;  /* 0x001000004f4f1812 */ /* 0x000fc800078efcff */
[----:B------:R-:W-:-:S04]  /*16af30*/  LOP3.LUT R79, R79, 0xfff7ffff, RZ, 0xc0, !PT ;  /* 0xfff7ffff4f4f7812 */ /* 0x000fc800078ec0ff */
[----:B------:R-:W-:Y:S02]  /*16af40*/  @P0 LOP3.LUT R79, R79, 0x80000, RZ, 0xfc, !PT ;  /* 0x000800004f4f0812 */ /* 0x000fe400078efcff */
[----:B---3--:R-:W-:Y:S01]  /*16af50*/  ISETP.GE.AND P0, PT, R101, UR37, PT ;  /* 0x0000002565007c0c */ /* 0x008fe2000bf06270 */
[----:B------:R-:W3:Y:S01]  /*16af60*/  LDCU UR37, c[0x0][0x398] ;  /* 0x00007300ff2577ac */ /* 0x000ee20008000800 */
[----:B------:R-:W4:Y:S02]  /*16af70*/  LDL.LU R101, [R1+0x82ec] ;  /* 0x0082ec0001657983 */ /* 0x000f240000300800 */
[----:B------:R-:W-:Y:S01]  /*16af80*/  ISETP.LT.AND P1, PT, R148, UR40, !P0 ;  /* 0x0000002894007c0c */ /* 0x000fe2000c721270 */
[----:B------:R-:W1:Y:S01]  /*16af90*/  LDCU UR40, c[0x0][0x398] ;  /* 0x00007300ff2877ac */ /* 0x000e620008000800 */
[----:B------:R-:W-:Y:S02]  /*16afa0*/  ISETP.LT.AND P3, PT, R151, UR14, !P0 ;  /* 0x0000000e97007c0c */ /* 0x000fe4000c761270 */
[----:B------:R-:W-:-:S02]  /*16afb0*/  LOP3.LUT R79, R79, 0xffff7fff, RZ, 0xc0, !PT ;  /* 0xffff7fff4f4f7812 */ /* 0x000fc400078ec0ff */
[----:B------:R-:W-:Y:S01]  /*16afc0*/  ISETP.LT.AND P2, PT, R150, UR57, !P0 ;  /* 0x0000003996007c0c */ /* 0x000fe2000c741270 */
[----:B------:R1:W-:Y:S01]  /*16afd0*/  STL [R1+0x5970], R2 ;  /* 0x0059700201007387 */ /* 0x0003e20000100800 */
[----:B------:R-:W1:Y:S03]  /*16afe0*/  LDCU UR14, c[0x0][0x398] ;  /* 0x00007300ff0e77ac */ /* 0x000e660008000800 */
[----:B------:R-:W4:Y:S01]  /*16aff0*/  LDL.LU R102, [R1+0x82f0] ;  /* 0x0082f00001667983 */ /* 0x000f220000300800 */
[----:B------:R-:W1:Y:S01]  /*16b000*/  LDCU UR57, c[0x0][0x398] ;  /* 0x00007300ff3977ac */ /* 0x000e620008000800 */
[----:B------:R-:W-:-:S04]  /*16b010*/  @P1 LOP3.LUT R79, R79, 0x8000, RZ, 0xfc, !PT ;  /* 0x000080004f4f1812 */ /* 0x000fc800078efcff */
[----:B------:R-:W-:-:S04]  /*16b020*/  LOP3.LUT R79, R79, 0xfffbffff, RZ, 0xc0, !PT ;  /* 0xfffbffff4f4f7812 */ /* 0x000fc800078ec0ff */
[----:B------:R-:W-:Y:S02]  /*16b030*/  @P3 LOP3.LUT R79, R79, 0x40000, RZ, 0xfc, !PT ;  /* 0x000400004f4f3812 */ /* 0x000fe400078efcff */
[----:B--2---:R-:W-:Y:S01]  /*16b040*/  ISETP.LT.AND P1, PT, R149, UR56, !P0 ;  /* 0x0000003895007c0c */ /* 0x004fe2000c721270 */
[----:B------:R-:W2:Y:S01]  /*16b050*/  LDCU UR56, c[0x0][0x398] ;  /* 0x00007300ff3877ac */ /* 0x000ea20008000800 */
[----:B------:R-:W-:-:S04]  /*16b060*/  LOP3.LUT R79, R79, 0xfffdffff, RZ, 0xc0, !PT ;  /* 0xfffdffff4f4f7812 */ /* 0x000fc800078ec0ff */
[----:B------:R-:W-:Y:S02]  /*16b070*/  @P2 LOP3.LUT R79, R79, 0x20000, RZ, 0xfc, !PT ;  /* 0x000200004f4f2812 */ /* 0x000fe400078efcff */
[----:B---3--:R-:W-:Y:S01]  /*16b080*/  ISETP.LT.AND P3, PT, R147, UR37, !P0 ;  /* 0x0000002593007c0c */ /* 0x008fe2000c761270 */
[----:B-1----:R-:W-:Y:S01]  /*16b090*/  VIADD R2, R2, UR76 ;  /* 0x0000004c02027c36 */ /* 0x002fe20008000000 */
[----:B------:R-:W-:Y:S01]  /*16b0a0*/  LOP3.LUT R79, R79, 0xfffeffff, RZ, 0xc0, !PT ;  /* 0xfffeffff4f4f7812 */ /* 0x000fe200078ec0ff */
[----:B------:R-:W1:Y:S03]  /*16b0b0*/  LDCU.64 UR36, c[0x0][0x398] ;  /* 0x00007300ff2477ac */ /* 0x000e660008000a00 */
[----:B------:R-:W-:Y:S02]  /*16b0c0*/  @P1 LOP3.LUT R79, R79, 0x10000, RZ, 0xfc, !PT ;  /* 0x000100004f4f1812 */ /* 0x000fe400078efcff */
[----:B------:R-:W-:Y:S01]  /*16b0d0*/  ISETP.LT.AND P2, PT, R154, UR14, !P0 ;  /* 0x0000000e9a007c0c */ /* 0x000fe2000c741270 */
[----:B------:R3:W-:Y:S01]  /*16b0e0*/  STL [R1+0x596c], R2 ;  /* 0x00596c0201007387 */ /* 0x0007e20000100800 */
[----:B------:R-:W-:Y:S01]  /*16b0f0*/  LOP3.LUT R79, R79, 0xffffbfff, RZ, 0xc0, !PT ;  /* 0xffffbfff4f4f7812 */ /* 0x000fe200078ec0ff */
[----:B------:R-:W1:Y:S03]  /*16b100*/  LDCU UR14, c[0x0][0x398] ;  /* 0x00007300ff0e77ac */ /* 0x000e660008000800 */
[----:B------:R-:W-:-:S02]  /*16b110*/  @P3 LOP3.LUT R79, R79, 0x4000, RZ, 0xfc, !PT ;  /* 0x000040004f4f3812 */ /* 0x000fc400078efcff */
[----:B------:R-:W-:Y:S02]  /*16b120*/  ISETP.LT.AND P1, PT, R153, UR57, !P0 ;  /* 0x0000003999007c0c */ /* 0x000fe4000c721270 */
[----:B------:R-:W-:-:S04]  /*16b130*/  LOP3.LUT R79, R79, 0xffffdfff, RZ, 0xc0, !PT ;  /* 0xffffdfff4f4f7812 */ /* 0x000fc800078ec0ff */
[----:B------:R-:W-:Y:S02]  /*16b140*/  @P2 LOP3.LUT R79, R79, 0x2000, RZ, 0xfc, !PT ;  /* 0x000020004f4f2812 */ /* 0x000fe400078efcff */
[----:B--2---:R-:W-:Y:S01]  /*16b150*/  ISETP.LT.AND P0, PT, R152, UR56, !P0 ;  /* 0x0000003898007c0c */ /* 0x004fe2000c701270 */
[----:B---3--:R-:W-:Y:S01]  /*16b160*/  VIADD R2, R2, UR5 ;  /* 0x0000000502027c36 */ /* 0x008fe20008000000 */
[----:B------:R-:W-:Y:S01]  /*16b170*/  LOP3.LUT R79, R79, 0xffffefff, RZ, 0xc0, !PT ;  /* 0xffffefff4f4f7812 */ /* 0x000fe200078ec0ff */
[----:B------:R-:W2:Y:S03]  /*16b180*/  LDCU.64 UR56, c[0x0][0x398] ;  /* 0x00007300ff3877ac */ /* 0x000ea60008000a00 */
[----:B------:R-:W-:-:S04]  /*16b190*/  @P1 LOP3.LUT R79, R79, 0x1000, RZ, 0xfc, !PT ;  /* 0x000010004f4f1812 */ /* 0x000fc800078efcff */
[----:B------:R-:W-:-:S04]  /*16b1a0*/  LOP3.LUT R79, R79, 0xfffff7ff, RZ, 0xc0, !PT ;  /* 0xfffff7ff4f4f7812 */ /* 0x000fc800078ec0ff */
[----:B------:R-:W-:-:S04]  /*16b1b0*/  @P0 LOP3.LUT R79, R79, 0x800, RZ, 0xfc, !PT ;  /* 0x000008004f4f0812 */ /* 0x000fc800078efcff */
[----:B------:R-:W-:Y:S02]  /*16b1c0*/  LOP3.LUT R79, R79, 0xffffff7f, RZ, 0xc0, !PT ;  /* 0xffffff7f4f4f7812 */ /* 0x000fe400078ec0ff */
[----:B----4-:R-:W-:Y:S02]  /*16b1d0*/  ISETP.GE.AND P0, PT, R101, UR15, PT ;  /* 0x0000000f65007c0c */ /* 0x010fe4000bf06270 */
[----:B------:R-:W3:Y:S02]  /*16b1e0*/  LDL.LU R101, [R1+0x82f4] ;  /* 0x0082f40001657983 */ /* 0x000ee40000300800 */
[----:B------:R-:W-:Y:S02]  /*16b1f0*/  ISETP.LT.AND P2, PT, R148, UR46, !P0 ;  /* 0x0000002e94007c0c */ /* 0x000fe4000c741270 */
[----:B------:R-:W-:Y:S02]  /*16b200*/  ISETP.LT.AND P1, PT, R151, UR40, !P0 ;  /* 0x0000002897007c0c */ /* 0x000fe4000c721270 */
[----:B-1----:R-:W-:Y:S01]  /*16b210*/  ISETP.LT.AND P3, PT, R150, UR14, !P0 ;  /* 0x0000000e96007c0c */ /* 0x002fe2000c761270 */
[----:B------:R1:W-:Y:S01]  /*16b220*/  STL [R1+0x5968], R2 ;  /* 0x0059680201007387 */ /* 0x0003e20000100800 */
[----:B------:R-:W-:Y:S01]  /*16b230*/  LOP3.LUT R0, R0, 0x7fffffff, RZ, 0xc0, !PT ;  /* 0x7fffffff00007812 */ /* 0x000fe200078ec0ff */
[----:B------:R-:W4:Y:S06]  /*16b240*/  LDCU UR14, c[0x0][0x39c] ;  /* 0x00007380ff0e77ac */ /* 0x000f2c0008000800 */
        /* <DEDUP_REMOVED lines=13> */
[----:B------:R-:W-:Y:S02]  /*16b320*/  ISETP.LT.AND P1, PT, R152, UR13, !P0 ;  /* 0x0000000d98007c0c */ /* 0x000fe4000c721270 */
[----:B------:R-:W-:Y:S02]  /*16b330*/  LOP3.LUT R79, R79, 0xffffffdf, RZ, 0xc0, !PT ;  /* 0xffffffdf4f4f7812 */ /* 0x000fe400078ec0ff */
[----:B------:R-:W-:Y:S02]  /*16b340*/  ISETP.GE.AND P0, PT, R102, UR41, PT ;  /* 0x0000002966007c0c */ /* 0x000fe4000bf06270 */
[----:B------:R-:W2:Y:S01]  /*16b350*/  LDL.LU R102, [R1+0x82f8] ;  /* 0x0082f80001667983 */ /* 0x000ea20000300800 */
[----:B------:R-:W-:-:S04]  /*16b360*/  @P3 LOP3.LUT R79, R79, 0x20, RZ, 0xfc, !PT ;  /* 0x000000204f4f3812 */ /* 0x000fc800078efcff */
[----:B------:R-:W-:-:S04]  /*16b370*/  LOP3.LUT R79, R79, 0xffffffef, RZ, 0xc0, !PT ;  /* 0xffffffef4f4f7812 */ /* 0x000fc800078ec0ff */
[----:B------:R-:W-:-:S04]  /*16b380*/  @P2 LOP3.LUT R79, R79, 0x10, RZ, 0xfc, !PT ;  /* 0x000000104f4f2812 */ /* 0x000fc800078efcff */
[----:B------:R-:W-:-:S04]  /*16b390*/  LOP3.LUT R79, R79, 0xfffffff7, RZ, 0xc0, !PT ;  /* 0xfffffff74f4f7812 */ /* 0x000fc800078ec0ff */
[----:B------:R-:W-:Y:S02]  /*16b3a0*/  @P1 LOP3.LUT R79, R79, 0x8, RZ, 0xfc, !PT ;  /* 0x000000084f4f1812 */ /* 0x000fe400078efcff */
[----:B------:R-:W-:Y:S02]  /*16b3b0*/  ISETP.LT.AND P1, PT, R151, UR8, !P0 ;  /* 0x0000000897007c0c */ /* 0x000fe4000c721270 */
[----:B------:R-:W-:Y:S02]  /*16b3c0*/  ISETP.LT.AND P2, PT, R148, UR54, !P0 ;  /* 0x0000003694007c0c */ /* 0x000fe4000c741270 */
[----:B------:R-:W-:Y:S02]  /*16b3d0*/  ISETP.LT.AND P3, PT, R150, UR6, !P0 ;  /* 0x0000000696007c0c */ /* 0x000fe4000c761270 */
[----:B------:R-:W-:-:S07]  /*16b3e0*/  LOP3.LUT R79, R79, 0xfffffffb, RZ, 0xc0, !PT ;  /* 0xfffffffb4f4f7812 */ /* 0x000fce00078ec0ff */
[----:B------:R-:W-:Y:S02]  /*16b3f0*/  @P1 LOP3.LUT R79, R79, 0x4, RZ, 0xfc, !PT ;  /* 0x000000044f4f1812 */ /* 0x000fe400078efcff */
[----:B------:R-:W-:Y:S02]  /*16b400*/  @P2 LOP3.LUT R78, R78, 0x80000000, RZ, 0xfc, !PT ;  /* 0x800000004e4e2812 */ /* 0x000fe400078efcff */
[----:B------:R-:W-:Y:S02]  /*16b410*/  ISETP.LT.AND P2, PT, R149, UR26, !P0 ;  /* 0x0000001a95007c0c */ /* 0x000fe4000c741270 */
[----:B------:R-:W-:Y:S02]  /*16b420*/  ISETP.LT.AND P1, PT, R147, UR25, !P0 ;  /* 0x0000001993007c0c */ /* 0x000fe4000c721270 */
[----:B------:R-:W-:-:S04]  /*16b430*/  LOP3.LUT R79, R79, 0xfffffffd, RZ, 0xc0, !PT ;  /* 0xfffffffd4f4f7812 */ /* 0x000fc800078ec0ff */
[----:B------:R-:W-:Y:S01]  /*16b440*/  @P3 LOP3.LUT R79, R79, 0x2, RZ, 0xfc, !PT ;  /* 0x000000024f4f3812 */ /* 0x000fe200078efcff */
[----:B-1----:R-:W-:Y:S01]  /*16b450*/  VIADD R2, R2, UR12 ;  /* 0x0000000c02027c36 */ /* 0x002fe20008000000 */
[----:B------:R-:W-:Y:S02]  /*16b460*/  LOP3.LUT R78, R78, 0xbfffffff, RZ, 0xc0, !PT ;  /* 0xbfffffff4e4e7812 */ /* 0x000fe400078ec0ff */
[----:B------:R-:W-:Y:S02]  /*16b470*/  LOP3.LUT R79, R79, 0xfffffffe, RZ, 0xc0, !PT ;  /* 0xfffffffe4f4f7812 */ /* 0x000fe400078ec0ff */
[----:B------:R-:W-:Y:S02]  /*16b480*/  ISETP.LT.AND P3, PT, R154, UR24, !P0 ;  /* 0x000000189a007c0c */ /* 0x000fe4000c761270 */
[----:B------:R-:W-:Y:S02]  /*16b490*/  @P2 LOP3.LUT R79, R79, 0x1, RZ, 0xfc, !PT ;  /* 0x000000014f4f2812 */ /* 0x000fe400078efcff */
[----:B------:R-:W-:Y:S01]  /*16b4a0*/  @P1 LOP3.LUT R78, R78, 0x40000000, RZ, 0xfc, !PT ;  /* 0x400000004e4e1812 */ /* 0x000fe200078efcff */
[----:B------:R1:W-:Y:S01]  /*16b4b0*/  STL [R1+0x5964], R2 ;  /* 0x0059640201007387 */ /* 0x0003e20000100800 */
[----:B------:R-:W-:-:S02]  /*16b4c0*/  ISETP.LT.AND P2, PT, R153, UR23, !P0 ;  /* 0x0000001799007c0c */ /* 0x000fc4000c741270 */
[----:B------:R-:W-:Y:S02]  /*16b4d0*/  ISETP.LT.AND P1, PT, R152, UR22, !P0 ;  /* 0x0000001698007c0c */ /* 0x000fe4000c721270 */
[----:B------:R-:W-:-:S04]  /*16b4e0*/  LOP3.LUT R78, R78, 0xdfffffff, RZ, 0xc0, !PT ;  /* 0xdfffffff4e4e7812 */ /* 0x000fc800078ec0ff */
[----:B------:R-:W-:Y:S02]  /*16b4f0*/  @P3 LOP3.LUT R78, R78, 0x20000000, RZ, 0xfc, !PT ;  /* 0x200000004e4e3812 */ /* 0x000fe400078efcff */
[----:B---3--:R-:W-:Y:S02]  /*16b500*/  ISETP.GE.AND P0, PT, R101, UR47, PT ;  /* 0x0000002f65007c0c */ /* 0x008fe4000bf06270 */
[----:B------:R-:W3:Y:S01]  /*16b510*/  LDL.LU R101, [R1+0x82fc] ;  /* 0x0082fc0001657983 */ /* 0x000ee20000300800 */
        /* <DEDUP_REMOVED lines=18> */
[----:B------:R-:W-:Y:S01]  /*16b640*/  LOP3.LUT R78, R78, 0xffbfffff, RZ, 0xc0, !PT ;  /* 0xffbfffff4e4e7812 */ /* 0x000fe200078ec0ff */
[----:B-1----:R-:W-:-:S03]  /*16b650*/  VIADD R2, R2, UR16 ;  /* 0x0000001002027c36 */ /* 0x002fc60008000000 */
[----:B------:R-:W-:Y:S02]  /*16b660*/  @P1 LOP3.LUT R78, R78, 0x400000, RZ, 0xfc, !PT ;  /* 0x004000004e4e1812 */ /* 0x000fe400078efcff */
[----:B------:R-:W-:Y:S02]  /*16b670*/  ISETP.LT.AND P2, PT, R153, UR32, !P0 ;  /* 0x0000002099007c0c */ /* 0x000fe4000c741270 */
[----:B------:R-:W-:Y:S01]  /*16b680*/  LOP3.LUT R78, R78, 0xffdfffff, RZ, 0xc0, !PT ;  /* 0xffdfffff4e4e7812 */ /* 0x000fe200078ec0ff */
[----:B------:R1:W-:Y:S03]  /*16b690*/  STL [R1+0x595c], R2 ;  /* 0x00595c0201007387 */ /* 0x0003e60000100800 */
[----:B------:R-:W-:Y:S01]  /*16b6a0*/  @P3 LOP3.LUT R78, R78, 0x200000, RZ, 0xfc, !PT ;  /* 0x002000004e4e3812 */ /* 0x000fe200078efcff */
[----:B------:R-:W4:Y:S01]  /*16b6b0*/  LDL.LU R103, [R1+0x8300] ;  /* 0x0083000001677983 */ /* 0x000f220000300800 */
[----:B------:R-:W-:-:S02]  /*16b6c0*/  ISETP.LT.AND P1, PT, R152, UR27, !P0 ;  /* 0x0000001b98007c0c */ /* 0x000fc4000c721270 */
[----:B------:R-:W-:Y:S02]  /*16b6d0*/  LOP3.LUT R78, R78, 0xffefffff, RZ, 0xc0, !PT ;  /* 0xffefffff4e4e7812 */ /* 0x000fe400078ec0ff */
[----:B--2---:R-:W-:Y:S02]  /*16b6e0*/  ISETP.GE.AND P0, PT, R102, UR55, PT ;  /* 0x0000003766007c0c */ /* 0x004fe4000bf06270 */
        /* <DEDUP_REMOVED lines=15> */
[----:B------:R-:W-:Y:S01]  /*16b7e0*/  @P2 LOP3.LUT R78, R78, 0x10000, RZ, 0xfc, !PT ;  /* 0x000100004e4e2812 */ /* 0x000fe200078efcff */
[----:B-1----:R-:W-:-:S03]  /*16b7f0*/  VIADD R2, R2, UR69 ;  /* 0x0000004502027c36 */ /* 0x002fc60008000000 */
[----:B------:R-:W-:Y:S02]  /*16b800*/  LOP3.LUT R78, R78, 0xffff7fff, RZ, 0xc0, !PT ;  /* 0xffff7fff4e4e7812 */ /* 0x000fe400078ec0ff */
[----:B------:R-:W-:Y:S02]  /*16b810*/  ISETP.LT.AND P3, PT, R154, UR43, !P0 ;  /* 0x0000002b9a007c0c */ /* 0x000fe4000c761270 */
[----:B------:R-:W-:Y:S01]  /*16b820*/  @P1 LOP3.LUT R78, R78, 0x8000, RZ, 0xfc, !PT ;  /* 0x000080004e4e1812 */ /* 0x000fe200078efcff */
[----:B------:R1:W-:Y:S01]  /*16b830*/  STL [R1+0x5958], R2 ;  /* 0x0059580201007387 */ /* 0x0003e20000100800 */
[----:B------:R-:W-:Y:S02]  /*16b840*/  ISETP.LT.AND P2, PT, R153, UR39, !P0 ;  /* 0x0000002799007c0c */ /* 0x000fe4000c741270 */
[----:B------:R-:W-:Y:S01]  /*16b850*/  ISETP.LT.AND P1, PT, R152, UR38, !P0 ;  /* 0x0000002698007c0c */ /* 0x000fe2000c721270 */
[----:B------:R-:W-:Y:S01]  /*16b860*/  VIADD R102, R2, UR70 ;  /* 0x0000004602667c36 */ /* 0x000fe20008000000 */
[----:B------:R-:W-:-:S05]  /*16b870*/  LOP3.LUT R78, R78, 0xffffdfff, RZ, 0xc0, !PT ;  /* 0xffffdfff4e4e7812 */ /* 0x000fca00078ec0ff */
[----:B------:R-:W-:Y:S02]  /*16b880*/  @P3 LOP3.LUT R78, R78, 0x2000, RZ, 0xfc, !PT ;  /* 0x000020004e4e3812 */ /* 0x000fe400078efcff */
[----:B---3--:R-:W-:Y:S02]  /*16b890*/  ISETP.GE.AND P0, PT, R101, UR53, PT ;  /* 0x0000003565007c0c */ /* 0x008fe4000bf06270 */
[----:B------:R-:W2:Y:S04]  /*16b8a0*/  LDL.LU R101, [R1+0x8284] ;  /* 0x0082840001657983 */ /* 0x000ea80000300800 */
[----:B-1----:R-:W3:Y:S01]  /*16b8b0*/  LDL.LU R2, [R1+0x8304] ;  /* 0x0083040001027983 */ /* 0x002ee20000300800 */
        /* <DEDUP_REMOVED lines=24> */
[----:B------:R-:W-:Y:S02]  /*16ba40*/  LOP3.LUT R78, R78, 0xffffffef, RZ, 0xc0, !PT ;  /* 0xffffffef4e4e7812 */ /* 0x000fe400078ec0ff */
[----:B----4-:R-:W-:Y:S02]  /*16ba50*/  ISETP.GE.AND P0, PT, R103, UR51, PT ;  /* 0x0000003367007c0c */ /* 0x010fe4000bf06270 */
[----:B------:R-:W-:Y:S02]  /*16ba60*/  @P2 LOP3.LUT R78, R78, 0x10, RZ, 0xfc, !PT ;  /* 0x000000104e4e2812 */ /* 0x000fe400078efcff */
[----:B------:R-:W-:-:S02]  /*16ba70*/  ISETP.LT.AND P2, PT, R150, UR21, !P0 ;  /* 0x0000001596007c0c */ /* 0x000fc4000c741270 */
[----:B------:R-:W-:Y:S02]  /*16ba80*/  ISETP.LT.AND P3, PT, R151, UR59, !P0 ;  /* 0x0000003b97007c0c */ /* 0x000fe4000c761270 */
[----:B------:R-:W-:-:S04]  /*16ba90*/  LOP3.LUT R78, R78, 0xfffffff7, RZ, 0xc0, !PT ;  /* 0xfffffff74e4e7812 */ /* 0x000fc800078ec0ff */
[----:B------:R-:W-:Y:S02]  /*16baa0*/  @P1 LOP3.LUT R78, R78, 0x8, RZ, 0xfc, !PT ;  /* 0x000000084e4e1812 */ /* 0x000fe400078efcff */
[----:B------:R-:W-:Y:S02]  /*16bab0*/  ISETP.LT.AND P1, PT, R149, UR68, !P0 ;  /* 0x0000004495007c0c */ /* 0x000fe4000c721270 */
[----:B------:R-:W-:Y:S02]  /*16bac0*/  LOP3.LUT R78, R78, 0xfffffffb, RZ, 0xc0, !PT ;  /* 0xfffffffb4e4e7812 */ /* 0x000fe400078ec0ff */
[----:B------:R-:W-:Y:S02]  /*16bad0*/  @P2 LOP3.LUT R0, R0, 0x80000000, RZ, 0xfc, !PT ;  /* 0x8000000000002812 */ /* 0x000fe400078efcff */
[----:B------:R-:W-:Y:S02]  /*16bae0*/  @P3 LOP3.LUT R78, R78, 0x4, RZ, 0xfc, !PT ;  /* 0x000000044e4e3812 */ /* 0x000fe400078efcff */
[----:B------:R-:W-:-:S02]  /*16baf0*/  ISETP.LT.AND P3, PT, R148, UR56, !P0 ;  /* 0x0000003894007c0c */ /* 0x000fc4000c761270 */
        /* <DEDUP_REMOVED lines=13> */
[----:B------:R-:W-:-:S04]  /*16bbd0*/  @P2 LOP3.LUT R0, R0, 0x4000000, RZ, 0xfc, !PT ;  /* 0x0400000000002812 */ /* 0x000fc800078efcff */
[----:B------:R-:W-:-:S04]  /*16bbe0*/  LOP3.LUT R0, R0, 0xfdffffff, RZ, 0xc0, !PT ;  /* 0xfdffffff00007812 */ /* 0x000fc800078ec0ff */
[----:B------:R-:W-:Y:S01]  /*16bbf0*/  @P1 LOP3.LUT R0, R0, 0x2000000, RZ, 0xfc, !PT ;  /* 0x0200000000001812 */ /* 0x000fe200078efcff */
[----:B------:R1:W-:Y:S01]  /*16bc00*/  STL [R1+0x5954], R102 ;  /* 0x0059546601007387 */ /* 0x0003e20000100800 */
[----:B------:R-:W-:Y:S02]  /*16bc10*/  LOP3.LUT R78, R78, 0xfffffffd, RZ, 0xc0, !PT ;  /* 0xfffffffd4e4e7812 */ /* 0x000fe400078ec0ff */
[----:B------:R-:W-:Y:S01]  /*16bc20*/  LOP3.LUT R0, R0, 0xfeffffff, RZ, 0xc0, !PT ;  /* 0xfeffffff00007812 */ /* 0x000fe200078ec0ff */
[----:B-1----:R-:W-:-:S05]  /*16bc30*/  VIADD R102, R102, UR71 ;  /* 0x0000004766667c36 */ /* 0x002fca0008000000 */
[----:B------:R1:W-:Y:S01]  /*16bc40*/  STL [R1+0x59c0], R102 ;  /* 0x0059c06601007387 */ /* 0x0003e20000100800 */
[----:B------:R-:W-:Y:S02]  /*16bc50*/  ISETP.GE.AND P6, PT, R152, UR44, PT ;  /* 0x0000002c98007c0c */ /* 0x000fe4000bfc6270 */
[----:B--2---:R-:W-:-:S04]  /*16bc60*/  ISETP.GE.AND P0, PT, R101, UR14, PT ;  /* 0x0000000e65007c0c */ /* 0x004fc8000bf06270 */
[----:B------:R-:W-:Y:S02]  /*16bc70*/  ISETP.LT.AND P3, PT, R153, UR42, !P0 ;  /* 0x0000002a99007c0c */ /* 0x000fe4000c761270 */
[----:B---3--:R-:W-:Y:S02]  /*16bc80*/  ISETP.GE.AND P1, PT, R2, UR49, PT ;  /* 0x0000003102007c0c */ /* 0x008fe4000bf26270 */
[----:B------:R-:W-:Y:S02]  /*16bc90*/  ISETP.LT.AND P2, PT, R152, UR72, !P0 ;  /* 0x0000004898007c0c */ /* 0x000fe4000c741270 */
[----:B------:R-:W-:-:S07]  /*16bca0*/  ISETP.LT.AND P4, PT, R151, UR73, !P1 ;  /* 0x0000004997007c0c */ /* 0x000fce000cf81270 */
[----:B------:R-:W-:Y:S02]  /*16bcb0*/  @P3 LOP3.LUT R78, R78, 0x2, RZ, 0xfc, !PT ;  /* 0x000000024e4e3812 */ /* 0x000fe400078efcff */
[----:B------:R-:W-:Y:S02]  /*16bcc0*/  ISETP.LT.AND P3, PT, R150, UR74, !P1 ;  /* 0x0000004a96007c0c */ /* 0x000fe4000cf61270 */
[----:B------:R-:W-:Y:S02]  /*16bcd0*/  LOP3.LUT R78, R78, 0xfffffffe, RZ, 0xc0, !PT ;  /* 0xfffffffe4e4e7812 */ /* 0x000fe400078ec0ff */
[----:B------:R-:W-:Y:S02]  /*16bce0*/  @P4 LOP3.LUT R0, R0, 0x1000000, RZ, 0xfc, !PT ;  /* 0x0100000000004812 */ /* 0x000fe400078efcff */
[----:B------:R-:W-:Y:S02]  /*16bcf0*/  @P2 LOP3.LUT R78, R78, 0x1, RZ, 0xfc, !PT ;  /* 0x000000014e4e2812 */ /* 0x000fe400078efcff */
[----:B------:R-:W-:-:S02]  /*16bd00*/  ISETP.LT.AND P2, PT, R149, UR75, !P1 ;  /* 0x0000004b95007c0c */ /* 0x000fc4000cf41270 */
[----:B------:R-:W-:-:S04]  /*16bd10*/  LOP3.LUT R0, R0, 0xffbfffff, RZ, 0xc0, !PT ;  /* 0xffbfffff00007812 */ /* 0x000fc800078ec0ff */
[----:B------:R-:W-:-:S04]  /*16bd20*/  LOP3.LUT R0, R0, 0xff7fffff, RZ, 0xc0, !PT ;  /* 0xff7fffff00007812 */ /* 0x000fc800078ec0ff */
[----:B------:R-:W-:-:S04]  /*16bd30*/  @P3 LOP3.LUT R0, R0, 0x800000, RZ, 0xfc, !PT ;  /* 0x0080000000003812 */ /* 0x000fc800078efcff */
[----:B------:R-:W-:Y:S01]  /*16bd40*/  @P2 LOP3.LUT R0, R0, 0x400000, RZ, 0xfc, !PT ;  /* 0x0040000000002812 */ /* 0x000fe200078efcff */
[----:B------:R-:W2:Y:S01]  /*16bd50*/  LDL.LU R2, [R1+0x8308] ;  /* 0x0083080001027983 */ /* 0x000ea20000300800 */
[----:B------:R-:W3:Y:S01]  /*16bd60*/  LDCU UR65, c[0x0][0x398] ;  /* 0x00007300ff4177ac */ /* 0x000ee20008000800 */
[----:B------:R-:W-:Y:S02]  /*16bd70*/  ISETP.LT.AND P2, PT, R148, UR36, !P1 ;  /* 0x0000002494007c0c */ /* 0x000fe4000cf41270 */
[----:B------:R-:W-:Y:S01]  /*16bd80*/  LOP3.LUT R0, R0, 0xffdfffff, RZ, 0xc0, !PT ;  /* 0xffdfffff00007812 */ /* 0x000fe200078ec0ff */
[----:B------:R-:W4:Y:S01]  /*16bd90*/  LDCU UR34, c[0x0][0x398] ;  /* 0x00007300ff2277ac */ /* 0x000f220008000800 */
[----:B------:R-:W1:Y:S01]  /*16bda0*/  LDCU UR9, c[0x0][0x398] ;  /* 0x00007300ff0977ac */ /* 0x000e620008000800 */
[----:B------:R-:W1:Y:S08]  /*16bdb0*/  LDCU UR8, c[0x0][0x398] ;  /* 0x00007300ff0877ac */ /* 0x000e700008000800 */
[----:B------:R-:W-:Y:S01]  /*16bdc0*/  @P2 LOP3.LUT R0, R0, 0x200000, RZ, 0xfc, !PT ;  /* 0x0020000000002812 */ /* 0x000fe200078efcff */
[----:B------:R-:W2:Y:S01]  /*16bdd0*/  LDCU UR10, c[0x0][0x398] ;  /* 0x00007300ff0a77ac */ /* 0x000ea20008000800 */
[----:B---3--:R-:W-:-:S02]  /*16bde0*/  ISETP.LT.AND P4, PT, R147, UR65, !P1 ;  /* 0x0000004193007c0c */ /* 0x008fc4000cf81270 */
[----:B------:R-:W-:Y:S01]  /*16bdf0*/  LOP3.LUT R0, R0, 0xffefffff, RZ, 0xc0, !PT ;  /* 0xffefffff00007812 */ /* 0x000fe200078ec0ff */
[----:B------:R-:W3:Y:S01]  /*16be00*/  LDCU UR11, c[0x0][0x398] ;  /* 0x00007300ff0b77ac */ /* 0x000ee20008000800 */
[----:B----4-:R-:W-:Y:S01]  /*16be10*/  ISETP.LT.AND P3, PT, R154, UR34, !P1 ;  /* 0x000000229a007c0c */ /* 0x010fe2000cf61270 */
[----:B------:R-:W4:Y:S01]  /*16be20*/  LDCU UR12, c[0x0][0x398] ;  /* 0x00007300ff0c77ac */ /* 0x000f220008000800 */
[----:B-1----:R-:W-:Y:S01]  /*16be30*/  ISETP.LT.AND P2, PT, R153, UR9, !P1 ;  /* 0x0000000999007c0c */ /* 0x002fe2000cf41270 */
[----:B------:R-:W1:Y:S01]  /*16be40*/  LDCU UR13, c[0x0][0x398] ;  /* 0x00007300ff0d77ac */ /* 0x000e620008000800 */
[----:B------:R-:W-:-:S05]  /*16be50*/  ISETP.LT.AND P1, PT, R152, UR8, !P1 ;  /* 0x0000000898007c0c */ /* 0x000fca000cf21270 */
[----:B------:R-:W-:Y:S01]  /*16be60*/  @P4 LOP3.LUT R0, R0, 0x100000, RZ, 0xfc, !PT ;  /* 0x0010000000004812 */ /* 0x000fe200078efcff */
[----:B------:R-:W1:Y:S03]  /*16be70*/  LDCU.64 UR8, c[0x0][0x398] ;  /* 0x00007300ff0877ac */ /* 0x000e660008000a00 */
[----:B------:R-:W-:Y:S01]  /*16be80*/  LOP3.LUT R0, R0, 0xfff7ffff, RZ, 0xc0, !PT ;  /* 0xfff7ffff00007812 */ /* 0x000fe200078ec0ff */
[----:B------:R-:W1:Y:S03]  /*16be90*/  LDCU UR24, c[0x0][0x398] ;  /* 0x00007300ff1877ac */ /* 0x000e660008000800 */
[----:B------:R-:W-:Y:S01]  /*16bea0*/  @P3 LOP3.LUT R0, R0, 0x80000, RZ, 0xfc, !PT ;  /* 0x0008000000003812 */ /* 0x000fe200078efcff */
[----:B------:R-:W1:Y:S03]  /*16beb0*/  LDCU UR26, c[0x0][0x398] ;  /* 0x00007300ff1a77ac */ /* 0x000e660008000800 */
[----:B------:R-:W-:Y:S01]  /*16bec0*/  LOP3.LUT R0, R0, 0xfffbffff, RZ, 0xc0, !PT ;  /* 0xfffbffff00007812 */ /* 0x000fe200078ec0ff */
[----:B------:R-:W1:Y:S03]  /*16bed0*/  LDCU UR28, c[0x0][0x398] ;  /* 0x00007300ff1c77ac */ /* 0x000e660008000800 */
[----:B------:R-:W-:Y:S01]  /*16bee0*/  @P2 LOP3.LUT R0, R0, 0x40000, RZ, 0xfc, !PT ;  /* 0x0004000000002812 */ /* 0x000fe200078efcff */
[----:B------:R-:W1:Y:S03]  /*16bef0*/  LDCU UR6, c[0x0][0x398] ;  /* 0x00007300ff0677ac */ /* 0x000e660008000800 */
[----:B------:R-:W-:Y:S01]  /*16bf00*/  LOP3.LUT R0, R0, 0xfffdffff, RZ, 0xc0, !PT ;  /* 0xfffdffff00007812 */ /* 0x000fe200078ec0ff */
[----:B------:R-:W1:Y:S03]  /*16bf10*/  LDCU UR7, c[0x0][0x398] ;  /* 0x00007300ff0777ac */ /* 0x000e660008000800 */
[----:B------:R-:W-:Y:S01]  /*16bf20*/  @P1 LOP3.LUT R0, R0, 0x20000, RZ, 0xfc, !PT ;  /* 0x0002000000001812 */ /* 0x000fe200078efcff */
        /* <DEDUP_REMOVED lines=59> */
[----:B------:R-:W-:-:S02]  /*16c2e0*/  LOP3.LUT R75, R75, 0xdfffffff, RZ, 0xc0, !PT ;  /* 0xdfffffff4b4b7812 */ /* 0x000fc400078ec0ff */
[----:B------:R-:W-:Y:S01]  /*16c2f0*/  LOP3.LUT R74, R74, 0xefffffff, RZ, 0xc0, !PT ;  /* 0xefffffff4a4a7812 */ /* 0x000fe200078ec0ff */
[----:B------:R-:W1:Y:S01]  /*16c300*/  LDCU UR36, c[0x0][0x398] ;  /* 0x00007300ff2477ac */ /* 0x000e620008000800 */
[----:B--2---:R-:W-:Y:S01]  /*16c310*/  ISETP.GE.AND P1, PT, R2, UR57, PT ;  /* 0x0000003902007c0c */ /* 0x004fe2000bf26270 */
[----:B------:R-:W2:Y:S01]  /*16c320*/  LDCU UR57, c[0x0][0x398] ;  /* 0x00007300ff3977ac */ /* 0x000ea20008000800 */
[----:B------:R-:W2:Y:S01]  /*16c330*/  LDL.LU R2, [R1+0x830c] ;  /* 0x00830c0001027983 */ /* 0x000ea20000300800 */
[----:B------:R-:W-:Y:S02]  /*16c340*/  LOP3.LUT R0, R0, 0xffffdfff, RZ, 0xc0, !PT ;  /* 0xffffdfff00007812 */ /* 0x000fe400078ec0ff */
[----:B-1----:R-:W-:Y:S02]  /*16c350*/  ISETP.LT.AND P2, PT, R148, UR8, !P1 ;  /* 0x0000000894007c0c */ /* 0x002fe4000cf41270 */
[----:B------:R-:W-:Y:S02]  /*16c360*/  ISETP.LT.AND P4, PT, R151, UR10, !P1 ;  /* 0x0000000a97007c0c */ /* 0x000fe4000cf81270 */
[----:B---3--:R-:W-:Y:S01]  /*16c370*/  ISETP.LT.AND P3, PT, R150, UR11, !P1 ;  /* 0x0000000b96007c0c */ /* 0x008fe2000cf61270 */
[----:B------:R-:W1:Y:S08]  /*16c380*/  LDCU.64 UR10, c[0x0][0x398] ;  /* 0x00007300ff0a77ac */ /* 0x000e700008000a00 */
[----:B------:R-:W-:-:S02]  /*16c390*/  @P2 LOP3.LUT R0, R0, 0x2000, RZ, 0xfc, !PT ;  /* 0x0000200000002812 */ /* 0x000fc400078efcff */
[----:B----4-:R-:W-:Y:S01]  /*16c3a0*/  ISETP.LT.AND P2, PT, R149, UR12, !P1 ;  /* 0x0000000c95007c0c */ /* 0x010fe2000cf41270 */
[----:B------:R-:W3:Y:S01]  /*16c3b0*/  LDCU UR12, c[0x0][0x398] ;  /* 0x00007300ff0c77ac */ /* 0x000ee20008000800 */
[----:B------:R-:W-:-:S04]  /*16c3c0*/  LOP3.LUT R0, R0, 0xfffeffff, RZ, 0xc0, !PT ;  /* 0xfffeffff00007812 */ /* 0x000fc800078ec0ff */
        /* <DEDUP_REMOVED lines=11> */
[----:B------:R-:W-:Y:S02]  /*16c480*/  LOP3.LUT R0, R0, 0xffffefff, RZ, 0xc0, !PT ;  /* 0xffffefff00007812 */ /* 0x000fe400078ec0ff */
[----:B------:R-:W-:Y:S01]  /*16c490*/  ISETP.LT.AND P1, PT, R152, UR28, !P1 ;  /* 0x0000001c98007c0c */ /* 0x000fe2000cf21270 */
[----:B------:R-:W1:Y:S01]  /*16c4a0*/  LDCU UR28, c[0x0][0x398] ;  /* 0x00007300ff1c77ac */ /* 0x000e620008000800 */
[----:B------:R-:W-:-:S04]  /*16c4b0*/  @P4 LOP3.LUT R0, R0, 0x1000, RZ, 0xfc, !PT ;  /* 0x0000100000004812 */ /* 0x000fc800078efcff */
[----:B------:R-:W-:-:S04]  /*16c4c0*/  LOP3.LUT R0, R0, 0xfffff7ff, RZ, 0xc0, !PT ;  /* 0xfffff7ff00007812 */ /* 0x000fc800078ec0ff */
[----:B------:R-:W-:-:S04]  /*16c4d0*/  @P3 LOP3.LUT R0, R0, 0x800, RZ, 0xfc, !PT ;  /* 0x0000080000003812 */ /* 0x000fc800078efcff */
[----:B------:R-:W-:-:S04]  /*16c4e0*/  LOP3.LUT R0, R0, 0xfffffbff, RZ, 0xc0, !PT ;  /* 0xfffffbff00007812 */ /* 0x000fc800078ec0ff */
[----:B------:R-:W-:-:S04]  /*16c4f0*/  @P2 LOP3.LUT R0, R0, 0x400, RZ, 0xfc, !PT ;  /* 0x0000040000002812 */ /* 0x000fc800078efcff */
[----:B------:R-:W-:-:S04]  /*16c500*/  LOP3.LUT R0, R0, 0xfffffdff, RZ, 0xc0, !PT ;  /* 0xfffffdff00007812 */ /* 0x000fc800078ec0ff */
[----:B------:R-:W-:Y:S02]  /*16c510*/  @P1 LOP3.LUT R0, R0, 0x200, RZ, 0xfc, !PT ;  /* 0x0000020000001812 */ /* 0x000fe400078efcff */
[----:B--2---:R-:W-:Y:S01]  /*16c520*/  ISETP.GE.AND P1, PT, R2, UR37, PT ;  /* 0x0000002502007c0c */ /* 0x004fe2000bf26270 */
[----:B------:R-:W2:Y:S01]  /*16c530*/  LDCU UR37, c[0x0][0x398] ;  /* 0x00007300ff2577ac */ /* 0x000ea20008000800 */
[----:B------:R-:W2:Y:S01]  /*16c540*/  LDL.LU R2, [R1+0x8310] ;  /* 0x0083100001027983 */ /* 0x000ea20000300800 */
[----:B------:R-:W-:Y:S02]  /*16c550*/  LOP3.LUT R0, R0, 0xffffffdf, RZ, 0xc0, !PT ;  /* 0xffffffdf00007812 */ /* 0x000fe400078ec0ff */
[----:B-1----:R-:W-:Y:S02]  /*16c560*/  ISETP.LT.AND P2, PT, R148, UR10, !P1 ;  /* 0x0000000a94007c0c */ /* 0x002fe4000cf41270 */
[----:B------:R-:W-:Y:S02]  /*16c570*/  ISETP.LT.AND P4, PT, R151, UR6, !P1 ;  /* 0x0000000697007c0c */ /* 0x000fe4000cf81270 */
[----:B------:R-:W-:Y:S01]  /*16c580*/  ISETP.LT.AND P3, PT, R150, UR7, !P1 ;  /* 0x0000000796007c0c */ /* 0x000fe2000cf61270 */
[----:B------:R-:W1:Y:S08]  /*16c590*/  LDCU.64 UR6, c[0x0][0x398] ;  /* 0x00007300ff0677ac */ /* 0x000e700008000a00 */
[----:B------:R-:W-:-:S02]  /*16c5a0*/  @P2 LOP3.LUT R0, R0, 0x20, RZ, 0xfc, !PT ;  /* 0x0000002000002812 */ /* 0x000fc400078efcff */
        /* <DEDUP_REMOVED lines=25> */
[----:B------:R-:W2:Y:S01]  /*16c740*/  LDCU.64 UR8, c[0x0][0x398] ;  /* 0x00007300ff0877ac */ /* 0x000ea20008000a00 */
[----:B------:R-:W2:Y:S01]  /*16c750*/  LDL.LU R2, [R1+0x8314] ;  /* 0x0083140001027983 */ /* 0x000ea20000300800 */
[----:B------:R-:W-:Y:S02]  /*16c760*/  LOP3.LUT R0, R0, 0xfffffffe, RZ, 0xc0, !PT ;  /* 0xfffffffe00007812 */ /* 0x000fe400078ec0ff */
[----:B-1----:R-:W-:Y:S02]  /*16c770*/  ISETP.LT.AND P2, PT, R148, UR6, !P1 ;  /* 0x0000000694007c0c */ /* 0x002fe4000cf41270 */
[----:B------:R-:W-:Y:S01]  /*16c780*/  ISETP.LT.AND P3, PT, R150, UR40, !P1 ;  /* 0x0000002896007c0c */ /* 0x000fe2000cf61270 */
[----:B------:R-:W1:Y:S01]  /*16c790*/  LDCU UR40, c[0x0][0x398] ;  /* 0x00007300ff2877ac */ /* 0x000e620008000800 */
[----:B------:R-:W-:Y:S01]  /*16c7a0*/  ISETP.LT.AND P4, PT, R151, UR39, !P1 ;  /* 0x0000002797007c0c */ /* 0x000fe2000cf81270 */
[----:B------:R-:W1:Y:S08]  /*16c7b0*/  LDCU UR39, c[0x0][0x398] ;  /* 0x00007300ff2777ac */ /* 0x000e700008000800 */
        /* <DEDUP_REMOVED lines=8> */
[----:B------:R-:W-:-:S02]  /*16c840*/  LOP3.LUT R77, R77, 0xbfffffff, RZ, 0xc0, !PT ;  /* 0xbfffffff4d4d7812 */ /* 0x000fc400078ec0ff */
[----:B------:R-:W-:Y:S01]  /*16c850*/  ISETP.LT.AND P3, PT, R154, UR76, !P1 ;  /* 0x0000004c9a007c0c */ /* 0x000fe2000cf61270 */
[----:B------:R-:W1:Y:S01]  /*16c860*/  LDCU UR76, c[0x0][0x398] ;  /* 0x00007300ff4c77ac */ /* 0x000e620008000800 */
        /* <DEDUP_REMOVED lines=17> */
[----:B------:R-:W-:Y:S02]  /*16c980*/  ISETP.LT.AND P2, PT, R148, UR8, !P1 ;  /* 0x0000000894007c0c */ /* 0x000fe4000cf41270 */
[----:B------:R-:W-:Y:S01]  /*16c990*/  ISETP.LT.AND P4, PT, R151, UR22, !P1 ;  /* 0x0000001697007c0c */ /* 0x000fe2000cf81270 */
[----:B------:R-:W1:Y:S01]  /*16c9a0*/  LDCU UR22, c[0x0][0x398] ;  /* 0x00007300ff1677ac */ /* 0x000e620008000800 */
[----:B------:R-:W-:Y:S01]  /*16c9b0*/  ISETP.LT.AND P3, PT, R150, UR23, !P1 ;  /* 0x0000001796007c0c */ /* 0x000fe2000cf61270 */
[----:B------:R-:W1:Y:S08]  /*16c9c0*/  LDCU UR23, c[0x0][0x398] ;  /* 0x00007300ff1777ac */ /* 0x000e700008000800 */
        /* <DEDUP_REMOVED lines=130> */
[----:B------:R-:W-:Y:S01]  /*16d1f0*/  ISETP.LT.AND P2, PT, R148, UR10, !P1 ;  /* 0x0000000a94007c0c */ /* 0x000fe2000cf41270 */
[----:B------:R-:W1:Y:S01]  /*16d200*/  LDCU UR10, c[0x0][0x398] ;  /* 0x00007300ff0a77ac */ /* 0x000e620008000800 */
[----:B------:R-:W-:Y:S02]  /*16d210*/  ISETP.LT.AND P4, PT, R151, UR17, !P1 ;  /* 0x0000001197007c0c */ /* 0x000fe4000cf81270 */
[----:B------:R-:W-:Y:S01]  /*16d220*/  ISETP.LT.AND P3, PT, R150, UR18, !P1 ;  /* 0x0000001296007c0c */ /* 0x000fe2000cf61270 */
[----:B------:R-:W1:Y:S01]  /*16d230*/  LDCU UR18, c[0x0][0x398] ;  /* 0x00007300ff1277ac */ /* 0x000e620008000800 */
[----:B------:R-:W1:Y:S07]  /*16d240*/  LDCU UR17, c[0x0][0x398] ;  /* 0x00007300ff1177ac */ /* 0x000e6e0008000800 */
        /* <DEDUP_REMOVED lines=61> */
[----:B--2---:R-:W-:Y:S02]  /*16d620*/  ISETP.GE.AND P1, PT, R2, UR11, PT ;  /* 0x0000000b02007c0c */ /* 0x004fe4000bf26270 */
[----:B------:R-:W2:Y:S01]  /*16d630*/  LDL.LU R2, [R1+0x8330] ;  /* 0x0083300001027983 */ /* 0x000ea20000300800 */
[----:B------:R-:W-:Y:S02]  /*16d640*/  LOP3.LUT R76, R76, 0xffffffdf, RZ, 0xc0, !PT ;  /* 0xffffffdf4c4c7812 */ /* 0x000fe400078ec0ff */
[----:B------:R-:W-:Y:S02]  /*16d650*/  ISETP.LT.AND P2, PT, R148, UR8, !P1 ;  /* 0x0000000894007c0c */ /* 0x000fe4000cf41270 */
[----:B-1----:R-:W-:Y:S01]  /*16d660*/  ISETP.LT.AND P4, PT, R151, UR10, !P1 ;  /* 0x0000000a97007c0c */ /* 0x002fe2000cf81270 */
[----:B------:R-:W1:Y:S01]  /*16d670*/  LDCU.64 UR10, c[0x0][0x398] ;  /* 0x00007300ff0a77ac */ /* 0x000e620008000a00 */
        /* <DEDUP_REMOVED lines=30> */
[----:B-1----:R-:W-:Y:S01]  /*16d860*/  ISETP.LT.AND P3, PT, R148, UR10, !P1 ;  /* 0x0000000a94007c0c */ /* 0x002fe2000cf61270 */
[----:B------:R-:W3:Y:S01]  /*16d870*/  LDL.LU R101, [R1+0x8338] ;  /* 0x0083380001657983 */ /* 0x000ee20000300800 */
[----:B------:R-:W-:Y:S01]  /*16d880*/  ISETP.LT.AND P2, PT, R151, UR75, !P1 ;  /* 0x0000004b97007c0c */ /* 0x000fe2000cf41270 */
[----:B------:R-:W1:Y:S01]  /*16d890*/  LDCU UR75, c[0x0][0x398] ;  /* 0x00007300ff4b77ac */ /* 0x000e620008000800 */
[----:B------:R-:W-:Y:S01]  /*16d8a0*/  ISETP.LT.AND P4, PT, R147, UR67, !P1 ;  /* 0x0000004393007c0c */ /* 0x000fe2000cf81270 */
[----:B------:R-:W1:Y:S08]  /*16d8b0*/  LDCU UR67, c[0x0][0x398] ;  /* 0x00007300ff4377ac */ /* 0x000e700008000800 */
[----:B------:R-:W-:-:S02]  /*16d8c0*/  @P3 LOP3.LUT R75, R75, 0x20000000, RZ, 0xfc, !PT ;  /* 0x200000004b4b3812 */ /* 0x000fc400078efcff */
[----:B------:R-:W-:Y:S01]  /*16d8d0*/  ISETP.LT.AND P3, PT, R150, UR6, !P1 ;  /* 0x0000000696007c0c */ /* 0x000fe2000cf61270 */
[----:B------:R-:W2:Y:S01]  /*16d8e0*/  LDCU.64 UR6, c[0x0][0x398] ;  /* 0x00007300ff0677ac */ /* 0x000ea20008000a00 */
[----:B------:R-:W-:Y:S02]  /*16d8f0*/  @P2 LOP3.LUT R76, R76, 0x1, RZ, 0xfc, !PT ;  /* 0x000000014c4c2812 */ /* 0x000fe400078efcff */
[----:B------:R-:W-:Y:S01]  /*16d900*/  ISETP.LT.AND P2, PT, R149, UR66, !P1 ;  /* 0x0000004295007c0c */ /* 0x000fe2000cf41270 */
[----:B------:R-:W2:Y:S01]  /*16d910*/  LDCU UR66, c[0x0][0x398] ;  /* 0x00007300ff4277ac */ /* 0x000ea20008000800 */
[----:B------:R-:W-:-:S07]  /*16d920*/  LOP3.LUT R75, R75, 0x7fffffff, RZ, 0xc0, !PT ;  /* 0x7fffffff4b4b7812 */ /* 0x000fce00078ec0ff */
[----:B------:R-:W-:Y:S02]  /*16d930*/  @P3 LOP3.LUT R75, R75, 0x80000000, RZ, 0xfc, !PT ;  /* 0x800000004b4b3812 */ /* 0x000fe400078efcff */
[----:B-1----:R-:W-:Y:S01]  /*16d940*/  ISETP.LT.AND P3, PT, R154, UR75, !P1 ;  /* 0x0000004b9a007c0c */ /* 0x002fe2000cf61270 */
        /* <DEDUP_REMOVED lines=14> */
[----:B------:R-:W-:-:S04]  /*16da30*/  @P1 LOP3.LUT R75, R75, 0x2000000, RZ, 0xfc, !PT ;  /* 0x020000004b4b1812 */ /* 0x000fc800078efcff */
[----:B------:R-:W-:Y:S02]  /*16da40*/  LOP3.LUT R75, R75, 0xffdfffff, RZ, 0xc0, !PT ;  /* 0xffdfffff4b4b7812 */ /* 0x000fe400078ec0ff */
[----:B--2---:R-:W-:Y:S01]  /*16da50*/  ISETP.GE.AND P1, PT, R2, UR9, PT ;  /* 0x0000000902007c0c */ /* 0x004fe2000bf26270 */
[----:B------:R-:W2:Y:S01]  /*16da60*/  LDCU.64 UR8, c[0x0][0x398] ;  /* 0x00007300ff0877ac */ /* 0x000ea20008000a00 */
        /* <DEDUP_REMOVED lines=9> */
[----:B---3--:R-:W-:Y:S01]  /*16db00*/  ISETP.LT.AND P2, PT, R149, UR12, !P1 ;  /* 0x0000000c95007c0c */ /* 0x008fe2000cf41270 */
[----:B------:R-:W3:Y:S01]  /*16db10*/  LDCU UR12, c[0x0][0x398] ;  /* 0x00007300ff0c77ac */ /* 0x000ee20008000800 */
        /* <DEDUP_REMOVED lines=20> */
[----:B------:R-:W-:Y:S01]  /*16dc60*/  ISETP.GE.AND P1, PT, R101, UR11, PT ;  /* 0x0000000b65007c0c */ /* 0x000fe2000bf26270 */
[----:B------:R-:W2:Y:S03]  /*16dc70*/  LDCU.64 UR10, c[0x0][0x398] ;  /* 0x00007300ff0a77ac */ /* 0x000ea60008000a00 */
[----:B--2---:R-:W-:Y:S02]  /*16dc80*/  ISETP.LT.AND P2, PT, R148, UR8, !P1 ;  /* 0x0000000894007c0c */ /* 0x004fe4000cf41270 */
        /* <DEDUP_REMOVED lines=31> */
[----:B------:R-:W1:Y:S01]  /*16de80*/  LDCU.64 UR6, c[0x0][0x398] ;  /* 0x00007300ff0677ac */ /* 0x000e620008000a00 */
        /* <DEDUP_REMOVED lines=38> */
[----:B------:R-:W-:-:S02]  /*16e0f0*/  ISETP.LT.AND P4, PT, R151, UR74, !P1 ;  /* 0x0000004a97007c0c */ /* 0x000fc4000cf81270 */
[----:B------:R-:W-:Y:S01]  /*16e100*/  LOP3.LUT R75, R75, 0xfffffffe, RZ, 0xc0, !PT ;  /* 0xfffffffe4b4b7812 */ /* 0x000fe200078ec0ff */
[----:B------:R-:W1:Y:S06]  /*16e110*/  LDCU UR74, c[0x0][0x398] ;  /* 0x00007300ff4a77ac */ /* 0x000e6c0008000800 */
[----:B------:R-:W-:Y:S02]  /*16e120*/  @P2 LOP3.LUT R74, R74, 0x10000000, RZ, 0xfc, !PT ;  /* 0x100000004a4a2812 */ /* 0x000fe400078efcff */
[----:B------:R-:W-:Y:S01]  /*16e130*/  ISETP.LT.AND P2, PT, R149, UR22, !P1 ;  /* 0x0000001695007c0c */ /* 0x000fe2000cf41270 */
[----:B------:R-:W1:Y:S01]  /*16e140*/  LDCU UR22, c[0x0][0x398] ;  /* 0x00007300ff1677ac */ /* 0x000e620008000800 */
[----:B------:R-:W-:-:S02]  /*16e150*/  LOP3.LUT R74, R74, 0x7fffffff, RZ, 0xc0, !PT ;  /* 0x7fffffff4a4a7812 */ /* 0x000fc400078ec0ff */
        /* <DEDUP_REMOVED lines=160> */
[----:B------:R-:W3:Y:S01]  /*16eb60*/  LDL.LU R101, [R1+0x835c] ;  /* 0x00835c0001657983 */ /* 0x000ee20000300800 */
[----:B------:R-:W-:Y:S01]  /*16eb70*/  LOP3.LUT R73, R73, 0xffdfffff, RZ, 0xc0, !PT ;  /* 0xffdfffff49497812 */ /* 0x000fe200078ec0ff */
[----:B------:R-:W1:Y:S01]  /*16eb80*/  LDCU UR5, c[0x0][0x398] ;  /* 0x00007300ff0577ac */ /* 0x000e620008000800 */
[----:B------:R-:W-:-:S02]  /*16eb90*/  ISETP.LT.AND P3, PT, R150, UR14, !P1 ;  /* 0x0000000e96007c0c */ /* 0x000fc4000cf61270 */
[----:B------:R-:W-:Y:S01]  /*16eba0*/  LOP3.LUT R72, R72, 0xdfffffff, RZ, 0xc0, !PT ;  /* 0xdfffffff48487812 */ /* 0x000fe200078ec0ff */
[----:B------:R-:W1:Y:S04]  /*16ebb0*/  LDCU UR14, c[0x0][0x398] ;  /* 0x00007300ff0e77ac */ /* 0x000e680008000800 */
        /* <DEDUP_REMOVED lines=29> */
[----:B------:R-:W-:Y:S02]  /*16ed90*/  ISETP.LT.AND P3, PT, R148, UR6, !P1 ;  /* 0x0000000694007c0c */ /* 0x000fe4000cf61270 */
[----:B------:R-:W-:Y:S01]  /*16eda0*/  ISETP.LT.AND P2, PT, R151, UR77, !P1 ;  /* 0x0000004d97007c0c */ /* 0x000fe2000cf41270 */
[----:B------:R-:W2:Y:S10]  /*16edb0*/  LDCU UR77, c[0x0][0x398] ;  /* 0x00007300ff4d77ac */ /* 0x000eb40008000800 */
[----:B------:R-:W-:-:S02]  /*16edc0*/  @P3 LOP3.LUT R73, R73, 0x2000, RZ, 0xfc, !PT ;  /* 0x0000200049493812 */ /* 0x000fc400078efcff */
        /* <DEDUP_REMOVED lines=12> */
[----:B--2---:R-:W-:Y:S01]  /*16ee90*/  ISETP.LT.AND P3, PT, R154, UR77, !P1 ;  /* 0x0000004d9a007c0c */ /* 0x004fe2000cf61270 */
[----:B------:R-:W2:Y:S01]  /*16eea0*/  LDCU UR77, c[0x0][0x398] ;  /* 0x00007300ff4d77ac */ /* 0x000ea20008000800 */
        /* <DEDUP_REMOVED lines=13> */
[----:B------:R-:W3:Y:S03]  /*16ef80*/  LDCU.64 UR10, c[0x0][0x398] ;  /* 0x00007300ff0a77ac */ /* 0x000ee60008000a00 */
[----:B------:R-:W-:Y:S02]  /*16ef90*/  ISETP.LT.AND P3, PT, R148, UR8, !P1 ;  /* 0x0000000894007c0c */ /* 0x000fe4000cf61270 */
[----:B--2---:R-:W-:Y:S01]  /*16efa0*/  ISETP.LT.AND P2, PT, R151, UR77, !P1 ;  /* 0x0000004d97007c0c */ /* 0x004fe2000cf41270 */
        /* <DEDUP_REMOVED lines=15> */
[----:B------:R-:W-:Y:S02]  /*16f0a0*/  LOP3.LUT R73, R73, 0xffffffef, RZ, 0xc0, !PT ;  /* 0xffffffef49497812 */ /* 0x000fe400078ec0ff */
[----:B--2---:R-:W-:Y:S01]  /*16f0b0*/  ISETP.LT.AND P4, PT, R154, UR77, !P1 ;  /* 0x0000004d9a007c0c */ /* 0x004fe2000cf81270 */
[----:B------:R-:W2:Y:S01]  /*16f0c0*/  LDCU UR77, c[0x0][0x398] ;  /* 0x00007300ff4d77ac */ /* 0x000ea20008000800 */
[----:B------:R-:W-:Y:S02]  /*16f0d0*/  @P2 LOP3.LUT R73, R73, 0x10, RZ, 0xfc, !PT ;  /* 0x0000001049492812 */ /* 0x000fe400078efcff */
[----:B------:R-:W-:Y:S01]  /*16f0e0*/  ISETP.LT.AND P3, PT, R153, UR66, !P1 ;  /* 0x0000004299007c0c */ /* 0x000fe2000cf61270 */
[----:B------:R-:W1:Y:S01]  /*16f0f0*/  LDCU UR66, c[0x0][0x398] ;  /* 0x00007300ff4277ac */ /* 0x000e620008000800 */
[----:B------:R-:W-:Y:S02]  /*16f100*/  ISETP.LT.AND P2, PT, R152, UR67, !P1 ;  /* 0x0000004398007c0c */ /* 0x000fe4000cf41270 */
[----:B------:R-:W-:Y:S01]  /*16f110*/  LOP3.LUT R73, R73, 0xfffffff7, RZ, 0xc0, !PT ;  /* 0xfffffff749497812 */ /* 0x000fe200078ec0ff */
[----:B------:R-:W1:Y:S01]  /*16f120*/  LDCU UR67, c[0x0][0x398] ;  /* 0x00007300ff4377ac */ /* 0x000e620008000800 */
[----:B----4-:R-:W-:Y:S01]  /*16f130*/  ISETP.GE.AND P1, PT, R2, UR7, PT ;  /* 0x0000000702007c0c */ /* 0x010fe2000bf26270 */
[----:B------:R-:W4:Y:S01]  /*16f140*/  LDCU.64 UR6, c[0x0][0x398] ;  /* 0x00007300ff0677ac */ /* 0x000f220008000a00 */
[----:B------:R-:W2:Y:S01]  /*16f150*/  LDL.LU R2, [R1+0x8364] ;  /* 0x0083640001027983 */ /* 0x000ea20000300800 */
[----:B------:R-:W-:-:S04]  /*16f160*/  @P4 LOP3.LUT R73, R73, 0x8, RZ, 0xfc, !PT ;  /* 0x0000000849494812 */ /* 0x000fc800078efcff */
[----:B------:R-:W-:-:S04]  /*16f170*/  LOP3.LUT R73, R73, 0xfffffffb, RZ, 0xc0, !PT ;  /* 0xfffffffb49497812 */ /* 0x000fc800078ec0ff */
[----:B------:R-:W-:-:S04]  /*16f180*/  @P3 LOP3.LUT R73, R73, 0x4, RZ, 0xfc, !PT ;  /* 0x0000000449493812 */ /* 0x000fc800078efcff */
[----:B------:R-:W-:-:S04]  /*16f190*/  LOP3.LUT R73, R73, 0xfffffffd, RZ, 0xc0, !PT ;  /* 0xfffffffd49497812 */ /* 0x000fc800078ec0ff */
[----:B------:R-:W-:Y:S02]  /*16f1a0*/  @P2 LOP3.LUT R73, R73, 0x2, RZ, 0xfc, !PT ;  /* 0x0000000249492812 */ /* 0x000fe400078efcff */
[----:B---3--:R-:W-:Y:S02]  /*16f1b0*/  ISETP.LT.AND P2, PT, R148, UR10, !P1 ;  /* 0x0000000a94007c0c */ /* 0x008fe4000cf41270 */
[----:B------:R-:W-:Y:S01]  /*16f1c0*/  ISETP.LT.AND P3, PT, R150, UR13, !P1 ;  /* 0x0000000d96007c0c */ /* 0x000fe2000cf61270 */
[----:B------:R-:W3:Y:S01]  /*16f1d0*/  LDCU UR13, c[0x0][0x398] ;  /* 0x00007300ff0d77ac */ /* 0x000ee20008000800 */
[----:B------:R-:W-:Y:S02]  /*16f1e0*/  ISETP.LT.AND P4, PT, R151, UR12, !P1 ;  /* 0x0000000c97007c0c */ /* 0x000fe4000cf81270 */
[----:B------:R-:W-:Y:S01]  /*16f1f0*/  LOP3.LUT R73, R73, 0xfffffffe, RZ, 0xc0, !PT ;  /* 0xfffffffe49497812 */ /* 0x000fe200078ec0ff */
[----:B------:R-:W1:Y:S06]  /*16f200*/  LDCU UR12, c[0x0][0x398] ;  /* 0x00007300ff0c77ac */ /* 0x000e6c0008000800 */
        /* <DEDUP_REMOVED lines=27> */
[----:B----4-:R-:W-:Y:S02]  /*16f3c0*/  ISETP.LT.AND P2, PT, R147, UR6, !P1 ;  /* 0x0000000693007c0c */ /* 0x010fe4000cf41270 */
[----:B-1----:R-:W-:Y:S01]  /*16f3d0*/  ISETP.LT.AND P4, PT, R151, UR69, !P1 ;  /* 0x0000004597007c0c */ /* 0x002fe2000cf81270 */
[----:B------:R-:W1:Y:S01]  /*16f3e0*/  LDCU UR69, c[0x0][0x398] ;  /* 0x00007300ff4577ac */ /* 0x000e620008000800 */
[----:B------:R-:W-:-:S02]  /*16f3f0*/  LOP3.LUT R72, R72, 0xffefffff, RZ, 0xc0, !PT ;  /* 0xffefffff48487812 */ /* 0x000fc400078ec0ff */
[----:B------:R-:W-:Y:S01]  /*16f400*/  ISETP.LT.AND P3, PT, R150, UR70, !P1 ;  /* 0x0000004696007c0c */ /* 0x000fe2000cf61270 */
[----:B------:R-:W4:Y:S06]  /*16f410*/  LDCU UR70, c[0x0][0x398] ;  /* 0x00007300ff4677ac */ /* 0x000f2c0008000800 */
        /* <DEDUP_REMOVED lines=102> */
[----:B------:R-:W-:Y:S02]  /*16fa80*/  @P2 LOP3.LUT R71, R71, 0x20000000, RZ, 0xfc, !PT ;  /* 0x2000000047472812 */ /* 0x000fe400078efcff */
[----:B------:R-:W-:Y:S01]  /*16fa90*/  ISETP.LT.AND P2, PT, R149, UR72, !P1 ;  /* 0x0000004895007c0c */ /* 0x000fe2000cf41270 */
[----:B------:R-:W1:Y:S01]  /*16faa0*/  LDCU UR72, c[0x0][0x398] ;  /* 0x00007300ff4877ac */ /* 0x000e620008000800 */
[----:B------:R-:W-:-:S02]  /*16fab0*/  LOP3.LUT R71, R71, 0x7fffffff, RZ, 0xc0, !PT ;  /* 0x7fffffff47477812 */ /* 0x000fc400078ec0ff */
        /* <DEDUP_REMOVED lines=130> */
[----:B------:R-:W-:Y:S01]  /*1702e0*/  ISETP.LT.AND P3, PT, R150, UR14, !P1 ;  /* 0x0000000e96007c0c */ /* 0x000fe2000cf61270 */
[----:B------:R-:W3:Y:S01]  /*1702f0*/  LDL.LU R101, [R1+0x8388] ;  /* 0x0083880001657983 */ /* 0x000ee20000300800 */
[----:B------:R-:W-:Y:S01]  /*170300*/  ISETP.LT.AND P4, PT, R151, UR5, !P1 ;  /* 0x0000000597007c0c */ /* 0x000fe2000cf81270 */
[----:B------:R-:W1:Y:S01]  /*170310*/  LDCU UR5, c[0x0][0x398] ;  /* 0x00007300ff0577ac */ /* 0x000e620008000800 */
[----:B------:R-:W-:-:S02]  /*170320*/  LOP3.LUT R71, R71, 0xfffffffe, RZ, 0xc0, !PT ;  /* 0xfffffffe47477812 */ /* 0x000fc400078ec0ff */
[----:B------:R-:W-:Y:S01]  /*170330*/  LOP3.LUT R69, R69, 0xdfffffff, RZ, 0xc0, !PT ;  /* 0xdfffffff45457812 */ /* 0x000fe200078ec0ff */
[----:B------:R-:W1:Y:S04]  /*170340*/  LDCU UR14, c[0x0][0x398] ;  /* 0x00007300ff0e77ac */ /* 0x000e680008000800 */
[----:B------:R-:W-:Y:S02]  /*170350*/  @P2 LOP3.LUT R70, R70, 0x20000000, RZ, 0xfc, !PT ;  /* 0x2000000046462812 */ /* 0x000fe400078efcff */
[----:B------:R-:W-:Y:S01]  /*170360*/  ISETP.LT.AND P2, PT, R149, UR15, !P1 ;  /* 0x0000000f95007c0c */ /* 0x000fe2000cf41270 */
[----:B------:R-:W1:Y:S01]  /*170370*/  LDCU UR15, c[0x0][0x398] ;  /* 0x00007300ff0f77ac */ /* 0x000e620008000800 */
[----:B------:R-:W-:Y:S02]  /*170380*/  LOP3.LUT R70, R70, 0x7fffffff, RZ, 0xc0, !PT ;  /* 0x7fffffff46467812 */ /* 0x000fe400078ec0ff */
[----:B------:R-:W-:-:S02]  /*170390*/  @P4 LOP3.LUT R71, R71, 0x1, RZ, 0xfc, !PT ;  /* 0x0000000147474812 */ /* 0x000fc400078efcff */
        /* <DEDUP_REMOVED lines=20> */
[----:B--2---:R-:W-:Y:S02]  /*1704e0*/  ISETP.GE.AND P1, PT, R2, UR7, PT ;  /* 0x0000000702007c0c */ /* 0x004fe4000bf26270 */
[----:B------:R-:W2:Y:S02]  /*1704f0*/  LDL.LU R2, [R1+0x838c] ;  /* 0x00838c0001027983 */ /* 0x000ea40000300800 */
[----:B------:R-:W-:Y:S01]  /*170500*/  ISETP.LT.AND P2, PT, R148, UR10, !P1 ;  /* 0x0000000a94007c0c */ /* 0x000fe2000cf41270 */
[----:B------:R-:W3:Y:S01]  /*170510*/  LDCU UR10, c[0x0][0x398] ;  /* 0x00007300ff0a77ac */ /* 0x000ee20008000800 */
[----:B-1----:R-:W-:Y:S02]  /*170520*/  ISETP.LT.AND P4, PT, R151, UR6, !P1 ;  /* 0x0000000697007c0c */ /* 0x002fe4000cf81270 */
[----:B------:R-:W-:Y:S01]  /*170530*/  ISETP.LT.AND P3, PT, R150, UR73, !P1 ;  /* 0x0000004996007c0c */ /* 0x000fe2000cf61270 */
[----:B------:R-:W1:Y:S01]  /*170540*/  LDCU UR6, c[0x0][0x398] ;  /* 0x00007300ff0677ac */ /* 0x000e620008000800 */
[----:B------:R-:W1:Y:S07]  /*170550*/  LDCU UR73, c[0x0][0x398] ;  /* 0x00007300ff4977ac */ /* 0x000e6e0008000800 */
        /* <DEDUP_REMOVED lines=8> */
[----:B------:R-:W3:Y:S01]  /*1705e0*/  LDCU UR8, c[0x0][0x398] ;  /* 0x00007300ff0877ac */ /* 0x000ee20008000800 */
[----:B------:R-:W-:-:S04]  /*1705f0*/  LOP3.LUT R70, R70, 0xffbfffff, RZ, 0xc0, !PT ;  /* 0xffbfffff46467812 */ /* 0x000fc800078ec0ff */
[----:B------:R-:W-:Y:S02]  /*170600*/  @P2 LOP3.LUT R70, R70, 0x400000, RZ, 0xfc, !PT ;  /* 0x0040000046462812 */ /* 0x000fe400078efcff */
[----:B-1----:R-:W-:Y:S01]  /*170610*/  ISETP.LT.AND P3, PT, R154, UR6, !P1 ;  /* 0x000000069a007c0c */ /* 0x002fe2000cf61270 */
[----:B------:R-:W1:Y:S01]  /*170620*/  LDCU.64 UR6, c[0x0][0x398] ;  /* 0x00007300ff0677ac */ /* 0x000e620008000a00 */
        /* <DEDUP_REMOVED lines=12> */
[----:B------:R-:W-:-:S04]  /*1706f0*/  ISETP.GE.AND P1, PT, R101, UR9, PT ;  /* 0x0000000965007c0c */ /* 0x000fc8000bf26270 */
[----:B-1----:R-:W-:Y:S02]  /*170700*/  ISETP.LT.AND P3, PT, R147, UR6, !P1 ;  /* 0x0000000693007c0c */ /* 0x002fe4000cf61270 */
[----:B---3--:R-:W-:Y:S01]  /*170710*/  ISETP.LT.AND P2, PT, R151, UR74, !P1 ;  /* 0x0000004a97007c0c */ /* 0x008fe2000cf41270 */
[----:B------:R-:W1:Y:S01]  /*170720*/  LDCU UR74, c[0x0][0x398] ;  /* 0x00007300ff4a77ac */ /* 0x000e620008000800 */
[----:B------:R-:W-:Y:S02]  /*170730*/  LOP3.LUT R70, R70, 0xffffefff, RZ, 0xc0, !PT ;  /* 0xffffefff46467812 */ /* 0x000fe400078ec0ff */
[----:B------:R-:W-:-:S07]  /*170740*/  ISETP.LT.AND P4, PT, R150, UR10, !P1 ;  /* 0x0000000a96007c0c */ /* 0x000fce000cf81270 */
[----:B------:R-:W-:-:S04]  /*170750*/  @P3 LOP3.LUT R70, R70, 0x1000, RZ, 0xfc, !PT ;  /* 0x0000100046463812 */ /* 0x000fc800078efcff */
[----:B------:R-:W-:-:S04]  /*170760*/  LOP3.LUT R70, R70, 0xfffeffff, RZ, 0xc0, !PT ;  /* 0xfffeffff46467812 */ /* 0x000fc800078ec0ff */
[----:B------:R-:W-:Y:S02]  /*170770*/  @P2 LOP3.LUT R70, R70, 0x10000, RZ, 0xfc, !PT ;  /* 0x0001000046462812 */ /* 0x000fe400078efcff */
[----:B------:R-:W-:Y:S01]  /*170780*/  ISETP.LT.AND P3, PT, R149, UR8, !P1 ;  /* 0x0000000895007c0c */ /* 0x000fe2000cf61270 */
[----:B------:R-:W3:Y:S01]  /*170790*/  LDCU.64 UR8, c[0x0][0x398] ;  /* 0x00007300ff0877ac */ /* 0x000ee20008000a00 */
[----:B------:R-:W-:-:S04]  /*1707a0*/  LOP3.LUT R70, R70, 0xffff7fff, RZ, 0xc0, !PT ;  /* 0xffff7fff46467812 */ /* 0x000fc800078ec0ff */
[----:B------:R-:W-:Y:S02]  /*1707b0*/  @P4 LOP3.LUT R70, R70, 0x8000, RZ, 0xfc, !PT ;  /* 0x0000800046464812 */ /* 0x000fe400078efcff */
[----:B------:R-:W-:Y:S01]  /*1707c0*/  ISETP.LT.AND P2, PT, R148, UR73, !P1 ;  /* 0x0000004994007c0c */ /* 0x000fe2000cf41270 */
[----:B------:R-:W2:Y:S01]  /*1707d0*/  LDCU UR73, c[0x0][0x398] ;  /* 0x00007300ff4977ac */ /* 0x000ea20008000800 */
[----:B------:R-:W-:-:S04]  /*1707e0*/  LOP3.LUT R70, R70, 0xffffbfff, RZ, 0xc0, !PT ;  /* 0xffffbfff46467812 */ /* 0x000fc800078ec0ff */
[----:B------:R-:W-:-:S04]  /*1707f0*/  @P3 LOP3.LUT R70, R70, 0x4000, RZ, 0xfc, !PT ;  /* 0x0000400046463812 */ /* 0x000fc800078efcff */
[----:B------:R-:W-:Y:S02]  /*170800*/  LOP3.LUT R70, R70, 0xffffdfff, RZ, 0xc0, !PT ;  /* 0xffffdfff46467812 */ /* 0x000fe400078ec0ff */
[----:B-1----:R-:W-:Y:S01]  /*170810*/  ISETP.LT.AND P4, PT, R154, UR74, !P1 ;  /* 0x0000004a9a007c0c */ /* 0x002fe2000cf81270 */
[----:B------:R-:W1:Y:S01]  /*170820*/  LDCU UR74, c[0x0][0x398] ;  /* 0x00007300ff4a77ac */ /* 0x000e620008000800 */
[----:B------:R-:W-:Y:S02]  /*170830*/  @P2 LOP3.LUT R70, R70, 0x2000, RZ, 0xfc, !PT ;  /* 0x0000200046462812 */ /* 0x000fe400078efcff */
        /* <DEDUP_REMOVED lines=329> */
[----:B------:R-:W-:-:S02]  /*171cd0*/  @P2 LOP3.LUT R67, R67, 0x10000000, RZ, 0xfc, !PT ;  /* 0x1000000043432812 */ /* 0x000fc400078efcff */
[----:B------:R-:W-:Y:S01]  /*171ce0*/  ISETP.LT.AND P2, PT, R149, UR10, !P1 ;  /* 0x0000000a95007c0c */ /* 0x000fe2000cf41270 */
[----:B------:R-:W3:Y:S01]  /*171cf0*/  LDCU UR10, c[0x0][0x398] ;  /* 0x00007300ff0a77ac */ /* 0x000ee20008000800 */
[----:B------:R-:W-:Y:S02]  /*171d00*/  LOP3.LUT R67, R67, 0x7fffffff, RZ, 0xc0, !PT ;  /* 0x7fffffff43437812 */ /* 0x000fe400078ec0ff */
[----:B------:R-:W-:Y:S02]  /*171d10*/  @P4 LOP3.LUT R68, R68, 0x1, RZ, 0xfc, !PT ;  /* 0x0000000144444812 */ /* 0x000fe400078efcff */
        /* <DEDUP_REMOVED lines=12> */
[----:B---3--:R-:W-:Y:S01]  /*171de0*/  ISETP.LT.AND P1, PT, R152, UR10, !P1 ;  /* 0x0000000a98007c0c */ /* 0x008fe2000cf21270 */
[----:B------:R-:W3:Y:S01]  /*171df0*/  LDCU.64 UR10, c[0x0][0x398] ;  /* 0x00007300ff0a77ac */ /* 0x000ee20008000a00 */
[----:B------:R-:W-:-:S04]  /*171e00*/  @P3 LOP3.LUT R67, R67, 0x8000000, RZ, 0xfc, !PT ;  /* 0x0800000043433812 */ /* 0x000fc800078efcff */
[----:B------:R-:W-:-:S04]  /*171e10*/  LOP3.LUT R67, R67, 0xfbffffff, RZ, 0xc0, !PT ;  /* 0xfbffffff43437812 */ /* 0x000fc800078ec0ff */
[----:B------:R-:W-:-:S04]  /*171e20*/  @P2 LOP3.LUT R67, R67, 0x4000000, RZ, 0xfc, !PT ;  /* 0x0400000043432812 */ /* 0x000fc800078efcff */
[----:B------:R-:W-:-:S04]  /*171e30*/  LOP3.LUT R67, R67, 0xfdffffff, RZ, 0xc0, !PT ;  /* 0xfdffffff43437812 */ /* 0x000fc800078ec0ff */
[----:B------:R-:W-:Y:S02]  /*171e40*/  @P1 LOP3.LUT R67, R67, 0x2000000, RZ, 0xfc, !PT ;  /* 0x0200000043431812 */ /* 0x000fe400078efcff */
[----:B------:R-:W-:Y:S01]  /*171e50*/  ISETP.GE.AND P1, PT, R101, UR7, PT ;  /* 0x0000000765007c0c */ /* 0x000fe2000bf26270 */
[----:B------:R-:W4:Y:S03]  /*171e60*/  LDCU UR7, c[0x0][0x398] ;  /* 0x00007300ff0777ac */ /* 0x000f260008000800 */
[----:B---3--:R-:W-:Y:S01]  /*171e70*/  ISETP.LT.AND P3, PT, R148, UR10, !P1 ;  /* 0x0000000a94007c0c */ /* 0x008fe2000cf61270 */
[----:B------:R-:W3:Y:S01]  /*171e80*/  LDCU UR10, c[0x0][0x398] ;  /* 0x00007300ff0a77ac */ /* 0x000ee20008000800 */
[----:B-1----:R-:W-:Y:S02]  /*171e90*/  ISETP.LT.AND P2, PT, R151, UR6, !P1 ;  /* 0x0000000697007c0c */ /* 0x002fe4000cf41270 */
[----:B------:R-:W-:Y:S01]  /*171ea0*/  LOP3.LUT R67, R67, 0xffdfffff, RZ, 0xc0, !PT ;  /* 0xffdfffff43437812 */ /* 0x000fe200078ec0ff */
[----:B------:R-:W1:Y:S08]  /*171eb0*/  LDCU UR6, c[0x0][0x398] ;  /* 0x00007300ff0677ac */ /* 0x000e700008000800 */
[----:B------:R-:W-:-:S04]  /*171ec0*/  @P3 LOP3.LUT R67, R67, 0x200000, RZ, 0xfc, !PT ;  /* 0x0020000043433812 */ /* 0x000fc800078efcff */
[----:B------:R-:W-:Y:S02]  /*171ed0*/  LOP3.LUT R67, R67, 0xfeffffff, RZ, 0xc0, !PT ;  /* 0xfeffffff43437812 */ /* 0x000fe400078ec0ff */
[----:B---3--:R-:W-:Y:S02]  /*171ee0*/  ISETP.LT.AND P4, PT, R150, UR10, !P1 ;  /* 0x0000000a96007c0c */ /* 0x008fe4000cf81270 */
[----:B------:R-:W-:Y:S02]  /*171ef0*/  @P2 LOP3.LUT R67, R67, 0x1000000, RZ, 0xfc, !PT ;  /* 0x0100000043432812 */ /* 0x000fe400078efcff */
[----:B----4-:R-:W-:Y:S02]  /*171f00*/  ISETP.LT.AND P3, PT, R149, UR7, !P1 ;  /* 0x0000000795007c0c */ /* 0x010fe4000cf61270 */
[----:B------:R-:W-:Y:S02]  /*171f10*/  LOP3.LUT R67, R67, 0xff7fffff, RZ, 0xc0, !PT ;  /* 0xff7fffff43437812 */ /* 0x000fe400078ec0ff */
[----:B------:R-:W-:-:S05]  /*171f20*/  ISETP.LT.AND P2, PT, R147, UR8, !P1 ;  /* 0x0000000893007c0c */ /* 0x000fca000cf41270 */
[----:B------:R-:W-:-:S04]  /*171f30*/  @P4 LOP3.LUT R67, R67, 0x800000, RZ, 0xfc, !PT ;  /* 0x0080000043434812 */ /* 0x000fc800078efcff */
[----:B------:R-:W-:-:S04]  /*171f40*/  LOP3.LUT R67, R67, 0xffbfffff, RZ, 0xc0, !PT ;  /* 0xffbfffff43437812 */ /* 0x000fc800078ec0ff */
[----:B------:R-:W-:-:S04]  /*171f50*/  @P3 LOP3.LUT R67, R67, 0x400000, RZ, 0xfc, !PT ;  /* 0x0040000043433812 */ /* 0x000fc800078efcff */
[----:B------:R-:W-:Y:S02]  /*171f60*/  LOP3.LUT R67, R67, 0xffefffff, RZ, 0xc0, !PT ;  /* 0xffefffff43437812 */ /* 0x000fe400078ec0ff */
[----:B-1----:R-:W-:Y:S01]  /*171f70*/  ISETP.LT.AND P4, PT, R154, UR6, !P1 ;  /* 0x000000069a007c0c */ /* 0x002fe2000cf81270 */
[----:B------:R-:W1:Y:S01]  /*171f80*/  LDCU.64 UR6, c[0x0][0x398] ;  /* 0x00007300ff0677ac */ /* 0x000e620008000a00 */
[----:B------:R-:W-:Y:S02]  /*171f90*/  @P2 LOP3.LUT R67, R67, 0x100000, RZ, 0xfc, !PT ;  /* 0x0010000043432812 */ /* 0x000fe400078efcff */
[----:B------:R-:W-:Y:S01]  /*171fa0*/  ISETP.LT.AND P3, PT, R153, UR66, !P1 ;  /* 0x0000004299007c0c */ /* 0x000fe2000cf61270 */
[----:B------:R-:W3:Y:S01]  /*171fb0*/  LDCU UR66, c[0x0][0x398] ;  /* 0x00007300ff4277ac */ /* 0x000ee20008000800 */
[----:B------:R-:W-:Y:S02]  /*171fc0*/  ISETP.LT.AND P2, PT, R152, UR67, !P1 ;  /* 0x0000004398007c0c */ /* 0x000fe4000cf41270 */
[----:B------:R-:W-:Y:S01]  /*171fd0*/  LOP3.LUT R67, R67, 0xfff7ffff, RZ, 0xc0, !PT ;  /* 0xfff7ffff43437812 */ /* 0x000fe200078ec0ff */
[----:B------:R-:W4:Y:S01]  /*171fe0*/  LDCU UR67, c[0x0][0x398] ;  /* 0x00007300ff4377ac */ /* 0x000f220008000800 */
        /* <DEDUP_REMOVED lines=356> */
[----:B------:R-:W-:-:S02]  /*173630*/  @P3 LOP3.LUT R64, R64, 0x20000000, RZ, 0xfc, !PT ;  /* 0x2000000040403812 */ /* 0x000fc400078efcff */
[----:B---3--:R-:W-:Y:S02]  /*173640*/  ISETP.LT.AND P4, PT, R150, UR8, !P1 ;  /* 0x0000000896007c0c */ /* 0x008fe4000cf81270 */
[----:B----4-:R-:W-:Y:S02]  /*173650*/  ISETP.LT.AND P3, PT, R149, UR11, !P1 ;  /* 0x0000000b95007c0c */ /* 0x010fe4000cf61270 */
[----:B------:R-:W-:Y:S02]  /*173660*/  LOP3.LUT R64, R64, 0x7fffffff, RZ, 0xc0, !PT ;  /* 0x7fffffff40407812 */ /* 0x000fe400078ec0ff */
[----:B------:R-:W-:Y:S02]  /*173670*/  @P2 LOP3.LUT R65, R65, 0x1, RZ, 0xfc, !PT ;  /* 0x0000000141412812 */ /* 0x000fe400078efcff */
        /* <DEDUP_REMOVED lines=295> */
[----:B------:R-:W3:Y:S01]  /*1748f0*/  LDL.LU R101, [R1+0x840c] ;  /* 0x00840c0001657983 */ /* 0x000ee20000300800 */
[----:B------:R-:W-:Y:S02]  /*174900*/  ISETP.LT.AND P4, PT, R151, UR5, !P1 ;  /* 0x0000000597007c0c */ /* 0x000fe4000cf81270 */
[----:B------:R-:W-:Y:S01]  /*174910*/  LOP3.LUT R62, R62, 0xffdfffff, RZ, 0xc0, !PT ;  /* 0xffdfffff3e3e7812 */ /* 0x000fe200078ec0ff */
[----:B------:R-:W1:Y:S01]  /*174920*/  LDCU UR5, c[0x0][0x398] ;  /* 0x00007300ff0577ac */ /* 0x000e620008000800 */
[----:B------:R-:W-:-:S02]  /*174930*/  ISETP.LT.AND P3, PT, R150, UR14, !P1 ;  /* 0x0000000e96007c0c */ /* 0x000fc4000cf61270 */
[----:B------:R-:W-:Y:S01]  /*174940*/  LOP3.LUT R61, R61, 0xdfffffff, RZ, 0xc0, !PT ;  /* 0xdfffffff3d3d7812 */ /* 0x000fe200078ec0ff */
[----:B------:R-:W1:Y:S03]  /*174950*/  LDCU UR14, c[0x0][0x398] ;  /* 0x00007300ff0e77ac */ /* 0x000e660008000800 */
        /* <DEDUP_REMOVED lines=31> */
[----:B------:R-:W-:Y:S01]  /*174b50*/  LOP3.LUT R60, R60, 0xdfffffff, RZ, 0xc0, !PT ;  /* 0xdfffffff3c3c7812 */ /* 0x000fe200078ec0ff */
[----:B------:R-:W1:Y:S01]  /*174b60*/  LDCU UR26, c[0x0][0x398] ;  /* 0x00007300ff1a77ac */ /* 0x000e620008000800 */
[----:B------:R-:W-:-:S02]  /*174b70*/  ISETP.LT.AND P3, PT, R150, UR8, !P1 ;  /* 0x0000000896007c0c */ /* 0x000fc4000cf61270 */
[----:B------:R-:W-:Y:S01]  /*174b80*/  LOP3.LUT R59, R59, 0xdfffffff, RZ, 0xc0, !PT ;  /* 0xdfffffff3b3b7812 */ /* 0x000fe200078ec0ff */
[----:B------:R-:W1:Y:S01]  /*174b90*/  LDCU UR8, c[0x0][0x398] ;  /* 0x00007300ff0877ac */ /* 0x000e620008000800 */
        /* <DEDUP_REMOVED lines=35> */
[----:B------:R-:W-:Y:S01]  /*174dd0*/  LOP3.LUT R7, R7, 0xefffffff, RZ, 0xc0, !PT ;  /* 0xefffffff07077812 */ /* 0x000fe200078ec0ff */
[----:B------:R-:W-:Y:S01]  /*174de0*/  VIADD R102, R146, 0x81 ;  /* 0x0000008192667836 */ /* 0x000fe20000000000 */
[----:B------:R-:W-:Y:S01]  /*174df0*/  @P2 LOP3.LUT R62, R62, 0x2000, RZ, 0xfc, !PT ;  /* 0x000020003e3e2812 */ /* 0x000fe200078efcff */
[----:B------:R-:W-:Y:S01]  /*174e00*/  VIADD R103, R146, 0x80 ;  /* 0x0000008092677836 */ /* 0x000fe20000000000 */
[----:B------:R-:W-:Y:S01]  /*174e10*/  LOP3.LUT R6, R6, 0xdfffffff, RZ, 0xc0, !PT ;  /* 0xdfffffff06067812 */ /* 0x000fe200078ec0ff */
[----:B------:R-:W-:Y:S01]  /*174e20*/  VIADD R104, R146, 0x7f ;  /* 0x0000007f92687836 */ /* 0x000fe20000000000 */
[----:B------:R-:W-:Y:S01]  /*174e30*/  LOP3.LUT R62, R62, 0xfffeffff, RZ, 0xc0, !PT ;  /* 0xfffeffff3e3e7812 */ /* 0x000fe200078ec0ff */
[C---:B------:R-:W-:Y:S01]  /*174e40*/  VIADD R105, R146.reuse, 0x7e ;  /* 0x0000007e92697836 */ /* 0x040fe20000000000 */
[----:B------:R-:W-:Y:S01]  /*174e50*/  LOP3.LUT R5, R5, 0xefffffff, RZ, 0xc0, !PT ;  /* 0xefffffff05057812 */ /* 0x000fe200078ec0ff */
[----:B------:R-:W-:Y:S01]  /*174e60*/  VIADD R106, R146, 0x7d ;  /* 0x0000007d926a7836 */ /* 0x000fe20000000000 */
[----:B------:R-:W-:Y:S01]  /*174e70*/  @P4 LOP3.LUT R62, R62, 0x10000, RZ, 0xfc, !PT ;  /* 0x000100003e3e4812 */ /* 0x000fe200078efcff */
[----:B------:R-:W2:Y:S01]  /*174e80*/  LDL.LU R136, [R1+0xca0] ;  /* 0x000ca00001887983 */ /* 0x000ea20000300800 */
[----:B------:R-:W-:Y:S01]  /*174e90*/  ISETP.LT.AND P2, PT, R149, UR6, !P1 ;  /* 0x0000000695007c0c */ /* 0x000fe2000cf41270 */
[----:B------:R-:W3:Y:S01]  /*174ea0*/  LDCU UR6, c[0x0][0x398] ;  /* 0x00007300ff0677ac */ /* 0x000ee20008000800 */
[----:B------:R-:W-:Y:S01]  /*174eb0*/  LOP3.LUT R62, R62, 0xffff7fff, RZ, 0xc0, !PT ;  /* 0xffff7fff3e3e7812 */ /* 0x000fe200078ec0ff */
[----:B------:R-:W2:Y:S03]  /*174ec0*/  LDL.LU R137, [R1+0xca8] ;  /* 0x000ca80001897983 */ /* 0x000ea60000300800 */
[----:B------:R-:W-:-:S02]  /*174ed0*/  @P3 LOP3.LUT R62, R62, 0x8000, RZ, 0xfc, !PT ;  /* 0x000080003e3e3812 */ /* 0x000fc400078efcff */
        /* <DEDUP_REMOVED lines=34> */
[----:B------:R-:W-:Y:S02]  /*175100*/  @P3 LOP3.LUT R62, R62, 0x40, RZ, 0xfc, !PT ;  /* 0x000000403e3e3812 */ /* 0x000fe400078efcff */
[----:B-1----:R-:W-:Y:S01]  /*175110*/  ISETP.LT.AND P4, PT, R154, UR8, !P1 ;  /* 0x000000089a007c0c */ /* 0x002fe2000cf81270 */
[----:B------:R-:W1:Y:S01]  /*175120*/  LDCU.64 UR8, c[0x0][0x398] ;  /* 0x00007300ff0877ac */ /* 0x000e620008000a00 */
[----:B------:R-:W-:-:S04]  /*175130*/  LOP3.LUT R62, R62, 0xffffffef, RZ, 0xc0, !PT ;  /* 0xffffffef3e3e7812 */ /* 0x000fc800078ec0ff */
[----:B------:R-:W-:Y:S02]  /*175140*/  @P2 LOP3.LUT R62, R62, 0x10, RZ, 0xfc, !PT ;  /* 0x000000103e3e2812 */ /* 0x000fe400078efcff */
[----:B------:R-:W-:Y:S01]  /*175150*/  ISETP.LT.AND P3, PT, R153, UR66, !P1 ;  /* 0x0000004299007c0c */ /* 0x000fe2000cf61270 */
[----:B------:R-:W3:Y:S01]  /*175160*/  LDCU UR66, c[0x0][0x398] ;  /* 0x00007300ff4277ac */ /* 0x000ee20008000800 */
[----:B------:R-:W-:-:S04]  /*175170*/  LOP3.LUT R62, R62, 0xfffffff7, RZ, 0xc0, !PT ;  /* 0xfffffff73e3e7812 */ /* 0x000fc800078ec0ff */
[----:B------:R-:W-:Y:S02]  /*175180*/  @P4 LOP3.LUT R62, R62, 0x8, RZ, 0xfc, !PT ;  /* 0x000000083e3e4812 */ /* 0x000fe400078efcff */
[----:B------:R-:W-:Y:S01]  /*175190*/  ISETP.LT.AND P2, PT, R152, UR67, !P1 ;  /* 0x0000004398007c0c */ /* 0x000fe2000cf41270 */
[----:B------:R-:W4:Y:S01]  /*1751a0*/  LDCU UR67, c[0x0][0x398] ;  /* 0x00007300ff4377ac */ /* 0x000f220008000800 */
[----:B------:R-:W-:-:S04]  /*1751b0*/  LOP3.LUT R62, R62, 0xfffffffb, RZ, 0xc0, !PT ;  /* 0xfffffffb3e3e7812 */ /* 0x000fc800078ec0ff */
[----:B------:R-:W-:-:S04]  /*1751c0*/  @P3 LOP3.LUT R62, R62, 0x4, RZ, 0xfc, !PT ;  /* 0x000000043e3e3812 */ /* 0x000fc800078efcff */
[----:B------:R-:W-:-:S04]  /*1751d0*/  LOP3.LUT R62, R62, 0xfffffffd, RZ, 0xc0, !PT ;  /* 0xfffffffd3e3e7812 */ /* 0x000fc800078ec0ff */
[----:B------:R-:W-:-:S04]  /*1751e0*/  @P2 LOP3.LUT R62, R62, 0x2, RZ, 0xfc, !PT ;  /* 0x000000023e3e2812 */ /* 0x000fc800078efcff */
[----:B------:R-:W-:Y:S02]  /*1751f0*/  LOP3.LUT R62, R62, 0xfffffffe, RZ, 0xc0, !PT ;  /* 0xfffffffe3e3e7812 */ /* 0x000fe400078ec0ff */
[----:B--2---:R-:W-:Y:S01]  /*175200*/  ISETP.GE.AND P1, PT, R2, UR11, PT ;  /* 0x0000000b02007c0c */ /* 0x004fe2000bf26270 */
[----:B------:R-:W2:Y:S03]  /*175210*/  LDCU.64 UR10, c[0x0][0x398] ;  /* 0x00007300ff0a77ac */ /* 0x000ea60008000a00 */
[----:B-1----:R-:W-:Y:S02]  /*175220*/  ISETP.LT.AND P2, PT, R148, UR8, !P1 ;  /* 0x0000000894007c0c */ /* 0x002fe4000cf41270 */
[----:B------:R-:W-:Y:S01]  /*175230*/  ISETP.LT.AND P3, PT, R150, UR13, !P1 ;  /* 0x0000000d96007c0c */ /* 0x000fe2000cf61270 */
[----:B------:R-:W-:Y:S01]  /*175240*/  VIADD R2, R146, 0x11f ;  /* 0x0000011f92027836 */ /* 0x000fe20000000000 */
[----:B------:R-:W-:Y:S01]  /*175250*/  ISETP.LT.AND P4, PT, R151, UR12, !P1 ;  /* 0x0000000c97007c0c */ /* 0x000fe2000cf81270 */
[----:B------:R-:W1:Y:S01]  /*175260*/  LDCU UR12, c[0x0][0x398] ;  /* 0x00007300ff0c77ac */ /* 0x000e620008000800 */
[----:B------:R-:W1:Y:S07]  /*175270*/  LDCU UR13, c[0x0][0x398] ;  /* 0x00007300ff0d77ac */ /* 0x000e6e0008000800 */
        /* <DEDUP_REMOVED lines=25> */
[----:B------:R-:W1:Y:S03]  /*175410*/  LDCU.64 UR6, c[0x0][0x398] ;  /* 0x00007300ff0677ac */ /* 0x000e660008000a00 */
[----:B--2---:R-:W-:Y:S02]  /*175420*/  ISETP.LT.AND P2, PT, R148, UR10, !P1 ;  /* 0x0000000a94007c0c */ /* 0x004fe4000cf41270 */
[----:B------:R-:W-:Y:S02]  /*175430*/  ISETP.LT.AND P4, PT, R151, UR77, !P1 ;  /* 0x0000004d97007c0c */ /* 0x000fe4000cf81270 */
[----:B------:R-:W-:Y:S01]  /*175440*/  LOP3.LUT R61, R61, 0xffdfffff, RZ, 0xc0, !PT ;  /* 0xffdfffff3d3d7812 */ /* 0x000fe200078ec0ff */
[----:B------:R-:W-:Y:S01]  /*175450*/  VIADD R2, R146, 0x11e ;  /* 0x0000011e92027836 */ /* 0x000fe20000000000 */
[----:B------:R-:W-:Y:S01]  /*175460*/  ISETP.LT.AND P3, PT, R150, UR76, !P1 ;  /* 0x0000004c96007c0c */ /* 0x000fe2000cf61270 */
[----:B------:R-:W2:Y:S01]  /*175470*/  LDCU UR76, c[0x0][0x398] ;  /* 0x00007300ff4c77ac */ /* 0x000ea20008000800 */
[----:B------:R-:W1:Y:S05]  /*175480*/  LDCU UR77, c[0x0][0x398] ;  /* 0x00007300ff4d77ac */ /* 0x000e6a0008000800 */
        /* <DEDUP_REMOVED lines=27> */
[----:B-1----:R-:W-:Y:S02]  /*175640*/  ISETP.LT.AND P2, PT, R148, UR6, !P1 ;  /* 0x0000000694007c0c */ /* 0x002fe4000cf41270 */
[----:B------:R-:W-:Y:S02]  /*175650*/  ISETP.LT.AND P4, PT, R151, UR39, !P1 ;  /* 0x0000002797007c0c */ /* 0x000fe4000cf81270 */
[----:B------:R-:W-:Y:S01]  /*175660*/  LOP3.LUT R61, R61, 0xffffdfff, RZ, 0xc0, !PT ;  /* 0xffffdfff3d3d7812 */ /* 0x000fe200078ec0ff */
[----:B------:R-:W-:Y:S01]  /*175670*/  VIADD R2, R146, 0x11d ;  /* 0x0000011d92027836 */ /* 0x000fe20000000000 */
[----:B------:R-:W-:Y:S01]  /*175680*/  ISETP.LT.AND P3, PT, R150, UR40, !P1 ;  /* 0x0000002896007c0c */ /* 0x000fe2000cf61270 */
[----:B------:R-:W1:Y:S01]  /*175690*/  LDCU UR39, c[0x0][0x398] ;  /* 0x00007300ff2777ac */ /* 0x000e620008000800 */
        /* <DEDUP_REMOVED lines=164> */
[----:B------:R-:W-:Y:S01]  /*1760e0*/  LOP3.LUT R60, R60, 0xffffffdf, RZ, 0xc0, !PT ;  /* 0xffffffdf3c3c7812 */ /* 0x000fe200078ec0ff */
[----:B------:R-:W-:Y:S01]  /*1760f0*/  VIADD R2, R146, 0x118 ;  /* 0x0000011892027836 */ /* 0x000fe20000000000 */
[----:B------:R-:W-:Y:S01]  /*176100*/  ISETP.LT.AND P4, PT, R151, UR17, !P1 ;  /* 0x0000001197007c0c */ /* 0x000fe2000cf81270 */
[----:B------:R-:W2:Y:S01]  /*176110*/  LDCU UR10, c[0x0][0x398] ;  /* 0x00007300ff0a77ac */ /* 0x000ea20008000800 */
[----:B------:R-:W-:Y:S01]  /*176120*/  ISETP.LT.AND P3, PT, R150, UR18, !P1 ;  /* 0x0000001296007c0c */ /* 0x000fe2000cf61270 */
[----:B------:R-:W1:Y:S06]  /*176130*/  LDCU UR17, c[0x0][0x398] ;  /* 0x00007300ff1177ac */ /* 0x000e6c0008000800 */
[----:B------:R-:W-:Y:S01]  /*176140*/  @P2 LOP3.LUT R60, R60, 0x20, RZ, 0xfc, !PT ;  /* 0x000000203c3c2812 */ /* 0x000fe200078efcff */
[----:B------:R-:W1:Y:S03]  /*176150*/  LDCU UR18, c[0x0][0x398] ;  /* 0x00007300ff1277ac */ /* 0x000e660008000800 */
        /* <DEDUP_REMOVED lines=27> */
[----:B------:R-:W-:Y:S01]  /*176310*/  LOP3.LUT R60, R60, 0xfffffffe, RZ, 0xc0, !PT ;  /* 0xfffffffe3c3c7812 */ /* 0x000fe200078ec0ff */
[----:B------:R-:W-:Y:S01]  /*176320*/  VIADD R2, R146, 0x117 ;  /* 0x0000011792027836 */ /* 0x000fe20000000000 */
[----:B------:R-:W-:Y:S01]  /*176330*/  ISETP.LT.AND P3, PT, R150, UR14, !P1 ;  /* 0x0000000e96007c0c */ /* 0x000fe2000cf61270 */
[----:B------:R-:W1:Y:S01]  /*176340*/  LDCU UR6, c[0x0][0x398] ;  /* 0x00007300ff0677ac */ /* 0x000e620008000800 */
[----:B------:R-:W-:Y:S01]  /*176350*/  ISETP.LT.AND P4, PT, R151, UR5, !P1 ;  /* 0x0000000597007c0c */ /* 0x000fe2000cf81270 */
[----:B------:R-:W1:Y:S06]  /*176360*/  LDCU UR5, c[0x0][0x398] ;  /* 0x00007300ff0577ac */ /* 0x000e6c0008000800 */
[----:B------:R-:W-:Y:S01]  /*176370*/  @P2 LOP3.LUT R59, R59, 0x20000000, RZ, 0xfc, !PT ;  /* 0x200000003b3b2812 */ /* 0x000fe200078efcff */
[----:B------:R-:W1:Y:S01]  /*176380*/  LDCU UR14, c[0x0][0x398] ;  /* 0x00007300ff0e77ac */ /* 0x000e620008000800 */
[----:B------:R-:W-:-:S02]  /*176390*/  ISETP.LT.AND P2, PT, R149, UR15, !P1 ;  /* 0x0000000f95007c0c */ /* 0x000fc4000cf41270 */
[----:B------:R-:W-:Y:S01]  /*1763a0*/  LOP3.LUT R59, R59, 0x7fffffff, RZ, 0xc0, !PT ;  /* 0x7fffffff3b3b7812 */ /* 0x000fe200078ec0ff */
[----:B------:R-:W1:Y:S01]  /*1763b0*/  LDCU UR15, c[0x0][0x398] ;  /* 0x00007300ff0f77ac */ /* 0x000e620008000800 */
        /* <DEDUP_REMOVED lines=21> */
[----:B--2---:R-:W-:Y:S02]  /*176510*/  ISETP.LT.AND P2, PT, R148, UR8, !P1 ;  /* 0x0000000894007c0c */ /* 0x004fe4000cf41270 */
[----:B------:R-:W-:Y:S01]  /*176520*/  LOP3.LUT R59, R59, 0xffdfffff, RZ, 0xc0, !PT ;  /* 0xffdfffff3b3b7812 */ /* 0x000fe200078ec0ff */
[----:B------:R-:W-:Y:S01]  /*176530*/  VIADD R2, R146, 0x116 ;  /* 0x0000011692027836 */ /* 0x000fe20000000000 */
[----:B-1----:R-:W-:Y:S01]  /*176540*/  ISETP.LT.AND P4, PT, R151, UR26, !P1 ;  /* 0x0000001a97007c0c */ /* 0x002fe2000cf81270 */
[----:B------:R-:W1:Y:S01]  /*176550*/  LDCU UR26, c[0x0][0x398] ;  /* 0x00007300ff1a77ac */ /* 0x000e620008000800 */
[----:B------:R-:W-:Y:S01]  /*176560*/  ISETP.LT.AND P3, PT, R150, UR6, !P1 ;  /* 0x0000000696007c0c */ /* 0x000fe2000cf61270 */
[----:B------:R-:W2:Y:S06]  /*176570*/  LDCU UR6, c[0x0][0x398] ;  /* 0x00007300ff0677ac */ /* 0x000eac0008000800 */
[----:B------:R-:W-:Y:S01]  /*176580*/  @P2 LOP3.LUT R59, R59, 0x200000, RZ, 0xfc, !PT ;  /* 0x002000003b3b2812 */ /* 0x000fe200078efcff */
[----:B------:R-:W1:Y:S03]  /*176590*/  LDCU UR8, c[0x0][0x398] ;  /* 0x00007300ff0877ac */ /* 0x000e660008000800 */
[----:B------:R-:W-:-:S04]  /*1765a0*/  LOP3.LUT R59, R59, 0xfeffffff, RZ, 0xc0, !PT ;  /* 0xfeffffff3b3b7812 */ /* 0x000fc800078ec0ff */
[----:B------:R-:W-:Y:S02]  /*1765b0*/  @P4 LOP3.LUT R59, R59, 0x1000000, RZ, 0xfc, !PT ;  /* 0x010000003b3b4812 */ /* 0x000fe400078efcff */
[----:B------:R-:W-:Y:S01]  /*1765c0*/  ISETP.LT.AND P2, PT, R149, UR10, !P1 ;  /* 0x0000000a95007c0c */ /* 0x000fe2000cf41270 */
[----:B------:R-:W2:Y:S01]  /*1765d0*/  LDCU UR10, c[0x0][0x398] ;  /* 0x00007300ff0a77ac */ /* 0x000ea20008000800 */
[----:B------:R-:W-:-:S04]  /*1765e0*/  LOP3.LUT R59, R59, 0xff7fffff, RZ, 0xc0, !PT ;  /* 0xff7fffff3b3b7812 */ /* 0x000fc800078ec0ff */
[----:B------:R-:W-:Y:S02]  /*1765f0*/  @P3 LOP3.LUT R59, R59, 0x800000, RZ, 0xfc, !PT ;  /* 0x008000003b3b3812 */ /* 0x000fe400078efcff */
[----:B------:R-:W-:Y:S01]  /*176600*/  ISETP.LT.AND P4, PT, R147, UR28, !P1 ;  /* 0x0000001c93007c0c */ /* 0x000fe2000cf81270 */
[----:B------:R-:W3:Y:S01]  /*176610*/  LDCU UR28, c[0x0][0x398] ;  /* 0x00007300ff1c77ac */ /* 0x000ee20008000800 */
[----:B------:R-:W-:-:S04]  /*176620*/  LOP3.LUT R59, R59, 0xffbfffff, RZ, 0xc0, !PT ;  /* 0xffbfffff3b3b7812 */ /* 0x000fc800078ec0ff */
[----:B------:R-:W-:Y:S02]  /*176630*/  @P2 LOP3.LUT R59, R59, 0x400000, RZ, 0xfc, !PT ;  /* 0x004000003b3b2812 */ /* 0x000fe400078efcff */
[----:B-1----:R-:W-:Y:S01]  /*176640*/  ISETP.LT.AND P3, PT, R154, UR26, !P1 ;  /* 0x0000001a9a007c0c */ /* 0x002fe2000cf61270 */
[----:B------:R-:W1:Y:S01]  /*176650*/  LDCU UR26, c[0x0][0x398] ;  /* 0x00007300ff1a77ac */ /* 0x000e620008000800 */
[----:B------:R-:W-:-:S04]  /*176660*/  LOP3.LUT R59, R59, 0xffefffff, RZ, 0xc0, !PT ;  /* 0xffefffff3b3b7812 */ /* 0x000fc800078ec0ff */
[----:B------:R-:W-:Y:S02]  /*176670*/  @P4 LOP3.LUT R59, R59, 0x100000, RZ, 0xfc, !PT ;  /* 0x001000003b3b4812 */ /* 0x000fe400078efcff */
[----:B--2---:R-:W-:Y:S01]  /*176680*/  ISETP.LT.AND P2, PT, R153, UR6, !P1 ;  /* 0x0000000699007c0c */ /* 0x004fe2000cf41270 */
[----:B------:R-:W2:Y:S01]  /*176690*/  LDCU UR6, c[0x0][0x398] ;  /* 0x00007300ff0677ac */ /* 0x000ea20008000800 */
[----:B------:R-:W-:Y:S02]  /*1766a0*/  LOP3.LUT R59, R59, 0xfff7ffff, RZ, 0xc0, !PT ;  /* 0xfff7ffff3b3b7812 */ /* 0x000fe400078ec0ff */
[----:B------:R-:W-:Y:S01]  /*1766b0*/  ISETP.LT.AND P1, PT, R152, UR10, !P1 ;  /* 0x0000000a98007c0c */ /* 0x000fe2000cf21270 */
[----:B------:R-:W1:Y:S01]  /*1766c0*/  LDCU.64 UR10, c[0x0][0x398] ;  /* 0x00007300ff0a77ac */ /* 0x000e620008000a00 */
[----:B------:R-:W-:-:S04]  /*1766d0*/  @P3 LOP3.LUT R59, R59, 0x80000, RZ, 0xfc, !PT ;  /* 0x000800003b3b3812 */ /* 0x000fc800078efcff */
[----:B------:R-:W-:-:S04]  /*1766e0*/  LOP3.LUT R59, R59, 0xfffbffff, RZ, 0xc0, !PT ;  /* 0xfffbffff3b3b7812 */ /* 0x000fc800078ec0ff */
[----:B------:R-:W-:-:S04]  /*1766f0*/  @P2 LOP3.LUT R59, R59, 0x40000, RZ, 0xfc, !PT ;  /* 0x000400003b3b2812 */ /* 0x000fc800078efcff */
[----:B------:R-:W-:-:S04]  /*176700*/  LOP3.LUT R59, R59, 0xfffdffff, RZ, 0xc0, !PT ;  /* 0xfffdffff3b3b7812 */ /* 0x000fc800078ec0ff */
[----:B------:R-:W-:Y:S02]  /*176710*/  @P1 LOP3.LUT R59, R59, 0x20000, RZ, 0xfc, !PT ;  /* 0x000200003b3b1812 */ /* 0x000fe400078efcff */
[----:B------:R-:W-:Y:S01]  /*176720*/  ISETP.GE.AND P1, PT, R2, UR7, PT ;  /* 0x0000000702007c0c */ /* 0x000fe2000bf26270 */
[----:B------:R-:W3:Y:S03]  /*176730*/  LDCU UR7, c[0x0][0x398] ;  /* 0x00007300ff0777ac */ /* 0x000ee60008000800 */
[----:B-1----:R-:W-:Y:S01]  /*176740*/  ISETP.LT.AND P3, PT, R148, UR10, !P1 ;  /* 0x0000000a94007c0c */ /* 0x002fe2000cf61270 */
[----:B------:R-:W1:Y:S01]  /*176750*/  LDCU UR10, c[0x0][0x398] ;  /* 0x00007300ff0a77ac */ /* 0x000e620008000800 */
[----:B--2---:R-:W-:Y:S02]  /*176760*/  ISETP.LT.AND P2, PT, R151, UR6, !P1 ;  /* 0x0000000697007c0c */ /* 0x004fe4000cf41270 */
[----:B------:R-:W-:Y:S01]  /*176770*/  LOP3.LUT R59, R59, 0xffffdfff, RZ, 0xc0, !PT ;  /* 0xffffdfff3b3b7812 */ /* 0x000fe200078ec0ff */
[----:B------:R-:W2:Y:S08]  /*176780*/  LDCU UR6, c[0x0][0x398] ;  /* 0x00007300ff0677ac */ /* 0x000eb00008000800 */
[----:B------:R-:W-:-:S04]  /*176790*/  @P3 LOP3.LUT R59, R59, 0x2000, RZ, 0xfc, !PT ;  /* 0x000020003b3b3812 */ /* 0x000fc800078efcff */
[----:B------:R-:W-:Y:S02]  /*1767a0*/  LOP3.LUT R59, R59, 0xfffeffff, RZ, 0xc0, !PT ;  /* 0xfffeffff3b3b7812 */ /* 0x000fe400078ec0ff */
[----:B-1----:R-:W-:Y:S02]  /*1767b0*/  ISETP.LT.AND P3, PT, R150, UR10, !P1 ;  /* 0x0000000a96007c0c */ /* 0x002fe4000cf61270 */
[----:B------:R-:W-:Y:S02]  /*1767c0*/  @P2 LOP3.LUT R59, R59, 0x10000, RZ, 0xfc, !PT ;  /* 0x000100003b3b2812 */ /* 0x000fe400078efcff */
[----:B---3--:R-:W-:Y:S02]  /*1767d0*/  ISETP.LT.AND P2, PT, R149, UR7, !P1 ;  /* 0x0000000795007c0c */ /* 0x008fe4000cf41270 */
[----:B------:R-:W-:Y:S02]  /*1767e0*/  LOP3.LUT R59, R59, 0xffff7fff, RZ, 0xc0, !PT ;  /* 0xffff7fff3b3b7812 */ /* 0x000fe400078ec0ff */
[----:B------:R-:W-:-:S05]  /*1767f0*/  ISETP.LT.AND P4, PT, R147, UR8, !P1 ;  /* 0x0000000893007c0c */ /* 0x000fca000cf81270 */
[----:B------:R-:W-:-:S04]  /*176800*/  @P3 LOP3.LUT R59, R59, 0x8000, RZ, 0xfc, !PT ;  /* 0x000080003b3b3812 */ /* 0x000fc800078efcff */
[----:B------:R-:W-:-:S04]  /*176810*/  LOP3.LUT R59, R59, 0xffffbfff, RZ, 0xc0, !PT ;  /* 0xffffbfff3b3b7812 */ /* 0x000fc800078ec0ff */
[----:B------:R-:W-:Y:S02]  /*176820*/  @P2 LOP3.LUT R59, R59, 0x4000, RZ, 0xfc, !PT ;  /* 0x000040003b3b2812 */ /* 0x000fe400078efcff */
[----:B--2---:R-:W-:Y:S01]  /*176830*/  ISETP.LT.AND P3, PT, R154, UR6, !P1 ;  /* 0x000000069a007c0c */ /* 0x004fe2000cf61270 */
[----:B------:R-:W1:Y:S01]  /*176840*/  LDCU.64 UR6, c[0x0][0x398] ;  /* 0x00007300ff0677ac */ /* 0x000e620008000a00 */
[----:B------:R-:W-:-:S04]  /*176850*/  LOP3.LUT R59, R59, 0xffffefff, RZ, 0xc0, !PT ;  /* 0xffffefff3b3b7812 */ /* 0x000fc800078ec0ff */
[----:B------:R-:W-:Y:S02]  /*176860*/  @P4 LOP3.LUT R59, R59, 0x1000, RZ, 0xfc, !PT ;  /* 0x000010003b3b4812 */ /* 0x000fe400078efcff */
[----:B------:R-:W-:Y:S01]  /*176870*/  ISETP.LT.AND P2, PT, R153, UR66, !P1 ;  /* 0x0000004299007c0c */ /* 0x000fe2000cf41270 */
[----:B------:R-:W-:Y:S01]  /*176880*/  VIADD R2, R146, 0x115 ;  /* 0x0000011592027836 */ /* 0x000fe20000000000 */
[----:B------:R-:W-:Y:S01]  /*176890*/  LOP3.LUT R59, R59, 0xfffff7ff, RZ, 0xc0, !PT ;  /* 0xfffff7ff3b3b7812 */ /* 0x000fe200078ec0ff */
[----:B------:R-:W2:Y:S03]  /*1768a0*/  LDCU UR66, c[0x0][0x398] ;  /* 0x00007300ff4277ac */ /* 0x000ea60008000800 */
[----:B------:R-:W-:Y:S02]  /*1768b0*/  @P3 LOP3.LUT R59, R59, 0x800, RZ, 0xfc, !PT ;  /* 0x000008003b3b3812 */ /* 0x000fe400078efcff */
[----:B----4-:R-:W-:Y:S01]  /*1768c0*/  ISETP.LT.AND P1, PT, R152, UR67, !P1 ;  /* 0x0000004398007c0c */ /* 0x010fe2000cf21270 */
[----:B------:R-:W3:Y:S01]  /*1768d0*/  LDCU UR67, c[0x0][0x398] ;  /* 0x00007300ff4377ac */ /* 0x000ee20008000800 */
[----:B------:R-:W-:-:S04]  /*1768e0*/  LOP3.LUT R59, R59, 0xfffffbff, RZ, 0xc0, !PT ;  /* 0xfffffbff3b3b7812 */ /* 0x000fc800078ec0ff */
[----:B------:R-:W-:-:S04]  /*1768f0*/  @P2 LOP3.LUT R59, R59, 0x400, RZ, 0xfc, !PT ;  /* 0x000004003b3b2812 */ /* 0x000fc800078efcff */
[----:B------:R-:W-:-:S04]  /*176900*/  LOP3.LUT R59, R59, 0xfffffdff, RZ, 0xc0, !PT ;  /* 0xfffffdff3b3b7812 */ /* 0x000fc800078ec0ff */
[----:B------:R-:W-:Y:S02]  /*176910*/  @P1 LOP3.LUT R59, R59, 0x200, RZ, 0xfc, !PT ;  /* 0x000002003b3b1812 */ /* 0x000fe400078efcff */
[----:B------:R-:W-:Y:S01]  /*176920*/  ISETP.GE.AND P1, PT, R2, UR9, PT ;  /* 0x0000000902007c0c */ /* 0x000fe2000bf26270 */
[----:B------:R-:W4:Y:S03]  /*176930*/  LDCU.64 UR8, c[0x0][0x398] ;  /* 0x00007300ff0877ac */ /* 0x000f260008000a00 */
        /* <DEDUP_REMOVED lines=34> */
[----:B----4-:R-:W-:Y:S02]  /*176b60*/  ISETP.LT.AND P2, PT, R148, UR8, !P1 ;  /* 0x0000000894007c0c */ /* 0x010fe4000cf41270 */
[----:B------:R-:W-:Y:S02]  /*176b70*/  ISETP.LT.AND P3, PT, R150, UR76, !P1 ;  /* 0x0000004c96007c0c */ /* 0x000fe4000cf61270 */
[----:B------:R-:W-:Y:S01]  /*176b80*/  LOP3.LUT R59, R59, 0xfffffffe, RZ, 0xc0, !PT ;  /* 0xfffffffe3b3b7812 */ /* 0x000fe200078ec0ff */
[----:B------:R-:W-:Y:S01]  /*176b90*/  VIADD R2, R146, 0x113 ;  /* 0x0000011392027836 */ /* 0x000fe20000000000 */
[----:B------:R-:W-:Y:S01]  /*176ba0*/  ISETP.LT.AND P4, PT, R151, UR77, !P1 ;  /* 0x0000004d97007c0c */ /* 0x000fe2000cf81270 */
[----:B------:R-:W4:Y:S01]  /*176bb0*/  LDCU UR77, c[0x0][0x398] ;  /* 0x00007300ff4d77ac */ /* 0x000f220008000800 */
        /* <DEDUP_REMOVED lines=231> */
[----:B-1----:R-:W-:Y:S01]  /*177a30*/  ISETP.LT.AND P2, PT, R148, UR10, !P1 ;  /* 0x0000000a94007c0c */ /* 0x002fe2000cf41270 */
[----:B------:R-:W1:Y:S01]  /*177a40*/  LDCU UR10, c[0x0][0x398] ;  /* 0x00007300ff0a77ac */ /* 0x000e620008000800 */
        /* <DEDUP_REMOVED lines=47> */
[----:B------:R-:W3:Y:S01]  /*177d40*/  LDCU UR28, c[0x0][0x398] ;  /* 0x00007300ff1c77ac */ /* 0x000ee20008000800 */
[----:B------:R-:W-:-:S04]  /*177d50*/  LOP3.LUT R40, R40, 0xbfffffff, RZ, 0xc0, !PT ;  /* 0xbfffffff28287812 */ /* 0x000fc800078ec0ff */
[----:B------:R-:W-:Y:S02]  /*177d60*/  @P2 LOP3.LUT R40, R40, 0x40000000, RZ, 0xfc, !PT ;  /* 0x4000000028282812 */ /* 0x000fe400078efcff */
[----:B--2---:R-:W-:Y:S01]  /*177d70*/  ISETP.LT.AND P3, PT, R154, UR26, !P1 ;  /* 0x0000001a9a007c0c */ /* 0x004fe2000cf61270 */
[----:B------:R-:W2:Y:S01]  /*177d80*/  LDCU UR26, c[0x0][0x398] ;  /* 0x00007300ff1a77ac */ /* 0x000ea20008000800 */
[----:B------:R-:W-:-:S04]  /*177d90*/  LOP3.LUT R40, R40, 0xefffffff, RZ, 0xc0, !PT ;  /* 0xefffffff28287812 */ /* 0x000fc800078ec0ff */
[----:B------:R-:W-:Y:S02]  /*177da0*/  @P4 LOP3.LUT R40, R40, 0x10000000, RZ, 0xfc, !PT ;  /* 0x1000000028284812 */ /* 0x000fe400078efcff */
[----:B-1----:R-:W-:Y:S01]  /*177db0*/  ISETP.LT.AND P2, PT, R153, UR10, !P1 ;  /* 0x0000000a99007c0c */ /* 0x002fe2000cf41270 */
[----:B------:R-:W1:Y:S01]  /*177dc0*/  LDCU UR10, c[0x0][0x398] ;  /* 0x00007300ff0a77ac */ /* 0x000e620008000800 */
        /* <DEDUP_REMOVED lines=9> */
[----:B------:R-:W2:Y:S03]  /*177e60*/  LDCU UR11, c[0x0][0x398] ;  /* 0x00007300ff0b77ac */ /* 0x000ea60008000800 */
[----:B-1----:R-:W-:Y:S01]  /*177e70*/  ISETP.LT.AND P3, PT, R148, UR8, !P1 ;  /* 0x0000000894007c0c */ /* 0x002fe2000cf61270 */
[----:B------:R-:W1:Y:S01]  /*177e80*/  LDCU UR8, c[0x0][0x398] ;  /* 0x00007300ff0877ac */ /* 0x000e620008000800 */
[----:B------:R-:W-:Y:S02]  /*177e90*/  ISETP.LT.AND P2, PT, R151, UR10, !P1 ;  /* 0x0000000a97007c0c */ /* 0x000fe4000cf41270 */
[----:B------:R-:W-:Y:S01]  /*177ea0*/  LOP3.LUT R40, R40, 0xffdfffff, RZ, 0xc0, !PT ;  /* 0xffdfffff28287812 */ /* 0x000fe200078ec0ff */
[----:B------:R-:W2:Y:S08]  /*177eb0*/  LDCU UR10, c[0x0][0x398] ;  /* 0x00007300ff0a77ac */ /* 0x000eb00008000800 */
[----:B------:R-:W-:-:S04]  /*177ec0*/  @P3 LOP3.LUT R40, R40, 0x200000, RZ, 0xfc, !PT ;  /* 0x0020000028283812 */ /* 0x000fc800078efcff */
[----:B------:R-:W-:Y:S02]  /*177ed0*/  LOP3.LUT R40, R40, 0xfeffffff, RZ, 0xc0, !PT ;  /* 0xfeffffff28287812 */ /* 0x000fe400078ec0ff */
[----:B-1----:R-:W-:Y:S02]  /*177ee0*/  ISETP.LT.AND P3, PT, R150, UR8, !P1 ;  /* 0x0000000896007c0c */ /* 0x002fe4000cf61270 */
[----:B------:R-:W-:Y:S02]  /*177ef0*/  @P2 LOP3.LUT R40, R40, 0x1000000, RZ, 0xfc, !PT ;  /* 0x0100000028282812 */ /* 0x000fe400078efcff */
[----:B--2---:R-:W-:Y:S02]  /*177f00*/  ISETP.LT.AND P2, PT, R149, UR11, !P1 ;  /* 0x0000000b95007c0c */ /* 0x004fe4000cf41270 */
[----:B------:R-:W-:Y:S02]  /*177f10*/  LOP3.LUT R40, R40, 0xff7fffff, RZ, 0xc0, !PT ;  /* 0xff7fffff28287812 */ /* 0x000fe400078ec0ff */
[----:B------:R-:W-:-:S05]  /*177f20*/  ISETP.LT.AND P4, PT, R147, UR6, !P1 ;  /* 0x0000000693007c0c */ /* 0x000fca000cf81270 */
        /* <DEDUP_REMOVED lines=12> */
[----:B---3--:R-:W-:Y:S01]  /*177ff0*/  ISETP.LT.AND P1, PT, R152, UR67, !P1 ;  /* 0x0000004398007c0c */ /* 0x008fe2000cf21270 */
[----:B------:R-:W3:Y:S01]  /*178000*/  LDCU UR67, c[0x0][0x398] ;  /* 0x00007300ff4377ac */ /* 0x000ee20008000800 */
        /* <DEDUP_REMOVED lines=41> */
[----:B----4-:R-:W-:Y:S02]  /*1782a0*/  ISETP.LT.AND P4, PT, R151, UR77, !P1 ;  /* 0x0000004d97007c0c */ /* 0x010fe4000cf81270 */
[----:B------:R-:W-:Y:S01]  /*1782b0*/  LOP3.LUT R40, R40, 0xffffffdf, RZ, 0xc0, !PT ;  /* 0xffffffdf28287812 */ /* 0x000fe200078ec0ff */
[----:B------:R-:W-:Y:S01]  /*1782c0*/  VIADD R2, R146, 0x108 ;  /* 0x0000010892027836 */ /* 0x000fe20000000000 */
[----:B------:R-:W-:Y:S01]  /*1782d0*/  ISETP.LT.AND P3, PT, R150, UR76, !P1 ;  /* 0x0000004c96007c0c */ /* 0x000fe2000cf61270 */
[----:B------:R-:W2:Y:S01]  /*1782e0*/  LDCU UR77, c[0x0][0x398] ;  /* 0x00007300ff4d77ac */ /* 0x000ea20008000800 */
[----:B------:R-:W4:Y:S05]  /*1782f0*/  LDCU UR76, c[0x0][0x398] ;  /* 0x00007300ff4c77ac */ /* 0x000f2a0008000800 */
        /* <DEDUP_REMOVED lines=304> */
[----:B------:R-:W-:-:S02]  /*179600*/  @P3 LOP3.LUT R37, R37, 0x20000000, RZ, 0xfc, !PT ;  /* 0x2000000025253812 */ /* 0x000fc400078efcff */
        /* <DEDUP_REMOVED lines=17> */
[----:B------:R-:W-:Y:S01]  /*179720*/  ISETP.LT.AND P1, PT, R152, UR67, !P1 ;  /* 0x0000004398007c0c */ /* 0x000fe2000cf21270 */
        /* <DEDUP_REMOVED lines=45> */
[----:B----4-:R-:W-:Y:S01]  /*179a00*/  ISETP.LT.AND P3, PT, R150, UR76, !P1 ;  /* 0x0000004c96007c0c */ /* 0x010fe2000cf61270 */
        /* <DEDUP_REMOVED lines=1012> */
[----:B------:R-:W-:Y:S01]  /*17d950*/  ISETP.LT.AND P3, PT, R150, UR29, !P1 ;  /* 0x0000001d96007c0c */ /* 0x000fe2000cf61270 */
[----:B------:R-:W2:Y:S01]  /*17d960*/  LDCU UR29, c[0x0][0x398] ;  /* 0x00007300ff1d77ac */ /* 0x000ea20008000800 */
[----:B-1----:R-:W-:Y:S01]  /*17d970*/  ISETP.LT.AND P4, PT, R151, UR8, !P1 ;  /* 0x0000000897007c0c */ /* 0x002fe2000cf81270 */
[----:B------:R-:W1:Y:S06]  /*17d980*/  LDCU UR8, c[0x0][0x398] ;  /* 0x00007300ff0877ac */ /* 0x000e6c0008000800 */
[----:B------:R-:W-:Y:S01]  /*17d990*/  @P2 LOP3.LUT R29, R29, 0x20000000, RZ, 0xfc, !PT ;  /* 0x200000001d1d2812 */ /* 0x000fe200078efcff */
[----:B------:R-:W2:Y:S01]  /*17d9a0*/  LDCU UR10, c[0x0][0x398] ;  /* 0x00007300ff0a77ac */ /* 0x000ea20008000800 */
[----:B------:R-:W-:-:S02]  /*17d9b0*/  ISETP.LT.AND P2, PT, R149, UR6, !P1 ;  /* 0x0000000695007c0c */ /* 0x000fc4000cf41270 */
[----:B------:R-:W-:Y:S01]  /*17d9c0*/  LOP3.LUT R29, R29, 0x7fffffff, RZ, 0xc0, !PT ;  /* 0x7fffffff1d1d7812 */ /* 0x000fe200078ec0ff */
[----:B------:R-:W2:Y:S01]  /*17d9d0*/  LDCU UR6, c[0x0][0x398] ;  /* 0x00007300ff0677ac */ /* 0x000ea20008000800 */
[----:B------:R-:W-:Y:S02]  /*17d9e0*/  @P4 LOP3.LUT R30, R30, 0x1, RZ, 0xfc, !PT ;  /* 0x000000011e1e4812 */ /* 0x000fe400078efcff */
        /* <DEDUP_REMOVED lines=382> */
[----:B------:R-:W2:Y:S01]  /*17f1d0*/  LDCU.64 UR10, c[0x0][0x398] ;  /* 0x00007300ff0a77ac */ /* 0x000ea20008000a00 */
        /* <DEDUP_REMOVED lines=9> */
[----:B------:R-:W3:Y:S03]  /*17f270*/  LDCU UR7, c[0x0][0x398] ;  /* 0x00007300ff0777ac */ /* 0x000ee60008000800 */
[----:B--2---:R-:W-:Y:S01]  /*17f280*/  ISETP.LT.AND P3, PT, R148, UR10, !P1 ;  /* 0x0000000a94007c0c */ /* 0x004fe2000cf61270 */
[----:B------:R-:W2:Y:S01]  /*17f290*/  LDCU UR10, c[0x0][0x398] ;  /* 0x00007300ff0a77ac */ /* 0x000ea20008000800 */
[----:B-1----:R-:W-:Y:S02]  /*17f2a0*/  ISETP.LT.AND P2, PT, R151, UR6, !P1 ;  /* 0x0000000697007c0c */ /* 0x002fe4000cf41270 */
[----:B------:R-:W-:Y:S01]  /*17f2b0*/  LOP3.LUT R27, R27, 0xfffffffe, RZ, 0xc0, !PT ;  /* 0xfffffffe1b1b7812 */ /* 0x000fe200078ec0ff */
[----:B------:R-:W1:Y:S08]  /*17f2c0*/  LDCU UR6, c[0x0][0x398] ;  /* 0x00007300ff0677ac */ /* 0x000e700008000800 */
[----:B------:R-:W-:-:S02]  /*17f2d0*/  @P3 LOP3.LUT R26, R26, 0x20000000, RZ, 0xfc, !PT ;  /* 0x200000001a1a3812 */ /* 0x000fc400078efcff */
[----:B--2---:R-:W-:Y:S02]  /*17f2e0*/  ISETP.LT.AND P3, PT, R150, UR10, !P1 ;  /* 0x0000000a96007c0c */ /* 0x004fe4000cf61270 */
[----:B------:R-:W-:Y:S02]  /*17f2f0*/  @P2 LOP3.LUT R27, R27, 0x1, RZ, 0xfc, !PT ;  /* 0x000000011b1b2812 */ /* 0x000fe400078efcff */
[----:B---3--:R-:W-:Y:S02]  /*17f300*/  ISETP.LT.AND P2, PT, R149, UR7, !P1 ;  /* 0x0000000795007c0c */ /* 0x008fe4000cf41270 */
        /* <DEDUP_REMOVED lines=343> */
[----:B------:R-:W3:Y:S01]  /*180880*/  LDCU.64 UR8, c[0x0][0x398] ;  /* 0x00007300ff0877ac */ /* 0x000ee20008000a00 */
        /* <DEDUP_REMOVED lines=17> */
[----:B---3--:R-:W-:Y:S02]  /*1809a0*/  ISETP.LT.AND P3, PT, R148, UR8, !P1 ;  /* 0x0000000894007c0c */ /* 0x008fe4000cf61270 */
[----:B------:R-:W-:Y:S01]  /*1809b0*/  LOP3.LUT R24, R24, 0xffffffdf, RZ, 0xc0, !PT ;  /* 0xffffffdf18187812 */ /* 0x000fe200078ec0ff */
[----:B------:R-:W-:Y:S01]  /*1809c0*/  VIADD R2, R146, 0xc8 ;  /* 0x000000c892027836 */ /* 0x000fe20000000000 */
[----:B-1----:R-:W-:Y:S01]  /*1809d0*/  ISETP.LT.AND P2, PT, R151, UR69, !P1 ;  /* 0x0000004597007c0c */ /* 0x002fe2000cf41270 */
[----:B------:R-:W1:Y:S01]  /*1809e0*/  LDCU UR69, c[0x0][0x398] ;  /* 0x00007300ff4577ac */ /* 0x000e620008000800 */
[----:B------:R-:W-:Y:S01]  /*1809f0*/  ISETP.LT.AND P4, PT, R147, UR68, !P1 ;  /* 0x0000004493007c0c */ /* 0x000fe2000cf81270 */
[----:B------:R-:W3:Y:S06]  /*180a00*/  LDCU UR8, c[0x0][0x398] ;  /* 0x00007300ff0877ac */ /* 0x000eec0008000800 */
[----:B------:R-:W-:Y:S01]  /*180a10*/  @P3 LOP3.LUT R24, R24, 0x20, RZ, 0xfc, !PT ;  /* 0x0000002018183812 */ /* 0x000fe200078efcff */
[----:B------:R-:W1:Y:S01]  /*180a20*/  LDCU UR68, c[0x0][0x398] ;  /* 0x00007300ff4477ac */ /* 0x000e620008000800 */
[----:B------:R-:W-:-:S02]  /*180a30*/  ISETP.LT.AND P3, PT, R150, UR6, !P1 ;  /* 0x0000000696007c0c */ /* 0x000fc4000cf61270 */
[----:B------:R-:W-:-:S04]  /*180a40*/  LOP3.LUT R24, R24, 0xfffffeff, RZ, 0xc0, !PT ;  /* 0xfffffeff18187812 */ /* 0x000fc800078ec0ff */
[----:B------:R-:W-:Y:S02]  /*180a50*/  @P2 LOP3.LUT R24, R24, 0x100, RZ, 0xfc, !PT ;  /* 0x0000010018182812 */ /* 0x000fe400078efcff */
[----:B------:R-:W-:Y:S01]  /*180a60*/  ISETP.LT.AND P2, PT, R149, UR10, !P1 ;  /* 0x0000000a95007c0c */ /* 0x000fe2000cf41270 */
[----:B------:R-:W2:Y:S01]  /*180a70*/  LDCU.64 UR10, c[0x0][0x398] ;  /* 0x00007300ff0a77ac */ /* 0x000ea20008000a00 */
[----:B------:R-:W-:-:S04]  /*180a80*/  LOP3.LUT R24, R24, 0xffffff7f, RZ, 0xc0, !PT ;  /* 0xffffff7f18187812 */ /* 0x000fc800078ec0ff */
        /* <DEDUP_REMOVED lines=51> */
[----:B-1----:R-:W-:Y:S02]  /*180dc0*/  ISETP.LT.AND P2, PT, R148, UR6, !P1 ;  /* 0x0000000694007c0c */ /* 0x002fe4000cf41270 */
[----:B------:R-:W-:Y:S02]  /*180dd0*/  ISETP.LT.AND P4, PT, R151, UR65, !P1 ;  /* 0x0000004197007c0c */ /* 0x000fe4000cf81270 */
[----:B------:R-:W-:Y:S01]  /*180de0*/  LOP3.LUT R23, R23, 0xffdfffff, RZ, 0xc0, !PT ;  /* 0xffdfffff17177812 */ /* 0x000fe200078ec0ff */
[----:B------:R-:W-:Y:S01]  /*180df0*/  VIADD R2, R146, 0xc6 ;  /* 0x000000c692027836 */ /* 0x000fe20000000000 */
[----:B---3--:R-:W-:Y:S01]  /*180e00*/  ISETP.LT.AND P3, PT, R150, UR8, !P1 ;  /* 0x0000000896007c0c */ /* 0x008fe2000cf61270 */
[----:B------:R-:W1:Y:S01]  /*180e10*/  LDCU.64 UR8, c[0x0][0x398] ;  /* 0x00007300ff0877ac */ /* 0x000e620008000a00 */
[----:B------:R-:W3:Y:S05]  /*180e20*/  LDCU UR65, c[0x0][0x398] ;  /* 0x00007300ff4177ac */ /* 0x000eea0008000800 */
[----:B------:R-:W-:-:S04]  /*180e30*/  @P2 LOP3.LUT R23, R23, 0x200000, RZ, 0xfc, !PT ;  /* 0x0020000017172812 */ /* 0x000fc800078efcff */
[----:B------:R-:W-:-:S04]  /*180e40*/  LOP3.LUT R23, R23, 0xfeffffff, RZ, 0xc0, !PT ;  /* 0xfeffffff17177812 */ /* 0x000fc800078ec0ff */
[----:B------:R-:W-:Y:S02]  /*180e50*/  @P4 LOP3.LUT R23, R23, 0x1000000, RZ, 0xfc, !PT ;  /* 0x0100000017174812 */ /* 0x000fe400078efcff */
[----:B------:R-:W-:Y:S01]  /*180e60*/  ISETP.LT.AND P2, PT, R149, UR77, !P1 ;  /* 0x0000004d95007c0c */ /* 0x000fe2000cf41270 */
[----:B------:R-:W1:Y:S01]  /*180e70*/  LDCU UR77, c[0x0][0x398] ;  /* 0x00007300ff4d77ac */ /* 0x000e620008000800 */
        /* <DEDUP_REMOVED lines=260> */
[----:B------:R-:W-:Y:S01]  /*181ec0*/  ISETP.LT.AND P4, PT, R151, UR73, !P1 ;  /* 0x0000004997007c0c */ /* 0x000fe2000cf81270 */
[----:B------:R-:W2:Y:S01]  /*181ed0*/  LDCU UR73, c[0x0][0x398] ;  /* 0x00007300ff4977ac */ /* 0x000ea20008000800 */
        /* <DEDUP_REMOVED lines=15> */
[----:B------:R-:W-:Y:S01]  /*181fd0*/  VIADD R2, R146, 0xbe ;  /* 0x000000be92027836 */ /* 0x000fe20000000000 */
[----:B------:R-:W-:Y:S01]  /*181fe0*/  LOP3.LUT R21, R21, 0xffefffff, RZ, 0xc0, !PT ;  /* 0xffefffff15157812 */ /* 0x000fe200078ec0ff */
[----:B------:R-:W2:Y:S03]  /*181ff0*/  LDCU UR73, c[0x0][0x398] ;  /* 0x00007300ff4977ac */ /* 0x000ea60008000800 */
        /* <DEDUP_REMOVED lines=13> */
[----:B-1----:R-:W-:Y:S01]  /*1820d0*/  ISETP.LT.AND P2, PT, R151, UR75, !P1 ;  /* 0x0000004b97007c0c */ /* 0x002fe2000cf41270 */
[----:B------:R-:W1:Y:S01]  /*1820e0*/  LDCU UR75, c[0x0][0x398] ;  /* 0x00007300ff4b77ac */ /* 0x000e620008000800 */
[----:B------:R-:W-:-:S09]  /*1820f0*/  LOP3.LUT R21, R21, 0xffffdfff, RZ, 0xc0, !PT ;  /* 0xffffdfff15157812 */ /* 0x000fd200078ec0ff */
        /* <DEDUP_REMOVED lines=30> */
[----:B---3--:R-:W-:Y:S02]  /*1822e0*/  ISETP.LT.AND P2, PT, R148, UR8, !P1 ;  /* 0x0000000894007c0c */ /* 0x008fe4000cf41270 */
[----:B------:R-:W-:Y:S02]  /*1822f0*/  ISETP.LT.AND P4, PT, R151, UR12, !P1 ;  /* 0x0000000c97007c0c */ /* 0x000fe4000cf81270 */
[----:B------:R-:W-:Y:S01]  /*182300*/  LOP3.LUT R21, R21, 0xffffffdf, RZ, 0xc0, !PT ;  /* 0xffffffdf15157812 */ /* 0x000fe200078ec0ff */
[----:B------:R-:W-:Y:S01]  /*182310*/  VIADD R2, R146, 0xbc ;  /* 0x000000bc92027836 */ /* 0x000fe20000000000 */
[----:B------:R-:W-:Y:S01]  /*182320*/  ISETP.LT.AND P3, PT, R150, UR13, !P1 ;  /* 0x0000000d96007c0c */ /* 0x000fe2000cf61270 */
[----:B------:R-:W3:Y:S01]  /*182330*/  LDCU UR12, c[0x0][0x398] ;  /* 0x00007300ff0c77ac */ /* 0x000ee20008000800 */
        /* <DEDUP_REMOVED lines=27> */
[----:B------:R-:W3:Y:S03]  /*1824f0*/  LDCU.64 UR6, c[0x0][0x398] ;  /* 0x00007300ff0677ac */ /* 0x000ee60008000a00 */
[----:B-1----:R-:W-:Y:S02]  /*182500*/  ISETP.LT.AND P2, PT, R148, UR10, !P1 ;  /* 0x0000000a94007c0c */ /* 0x002fe4000cf41270 */
[----:B--2---:R-:W-:Y:S02]  /*182510*/  ISETP.LT.AND P3, PT, R150, UR74, !P1 ;  /* 0x0000004a96007c0c */ /* 0x004fe4000cf61270 */
[----:B------:R-:W-:Y:S01]  /*182520*/  LOP3.LUT R21, R21, 0xfffffffe, RZ, 0xc0, !PT ;  /* 0xfffffffe15157812 */ /* 0x000fe200078ec0ff */
[----:B------:R-:W-:Y:S01]  /*182530*/  VIADD R2, R146, 0xbb ;  /* 0x000000bb92027836 */ /* 0x000fe20000000000 */
[----:B------:R-:W-:Y:S01]  /*182540*/  ISETP.LT.AND P4, PT, R151, UR73, !P1 ;  /* 0x0000004997007c0c */ /* 0x000fe2000cf81270 */
[----:B------:R-:W1:Y:S01]  /*182550*/  LDCU UR74, c[0x0][0x398] ;  /* 0x00007300ff4a77ac */ /* 0x000e620008000800 */
[----:B------:R-:W2:Y:S05]  /*182560*/  LDCU UR73, c[0x0][0x398] ;  /* 0x00007300ff4977ac */ /* 0x000eaa0008000800 */
        /* <DEDUP_REMOVED lines=287> */
[----:B------:R-:W1:Y:S01]  /*183760*/  LDCU.64 UR10, c[0x0][0x398] ;  /* 0x00007300ff0a77ac */ /* 0x000e620008000a00 */
[----:B------:R-:W-:-:S04]  /*183770*/  LOP3.LUT R18, R18, 0xf7ffffff, RZ, 0xc0, !PT ;  /* 0xf7ffffff12127812 */ /* 0x000fc800078ec0ff */
[----:B------:R-:W-:Y:S02]  /*183780*/  @P3 LOP3.LUT R18, R18, 0x8000000, RZ, 0xfc, !PT ;  /* 0x0800000012123812 */ /* 0x000fe400078efcff */
[----:B--2---:R-:W-:Y:S01]  /*183790*/  ISETP.LT.AND P1, PT, R152, UR72, !P1 ;  /* 0x0000004898007c0c */ /* 0x004fe2000cf21270 */
[----:B------:R-:W2:Y:S01]  /*1837a0*/  LDCU UR72, c[0x0][0x398] ;  /* 0x00007300ff4877ac */ /* 0x000ea20008000800 */
[----:B------:R-:W-:-:S04]  /*1837b0*/  LOP3.LUT R18, R18, 0xfbffffff, RZ, 0xc0, !PT ;  /* 0xfbffffff12127812 */ /* 0x000fc800078ec0ff */
[----:B------:R-:W-:-:S04]  /*1837c0*/  @P2 LOP3.LUT R18, R18, 0x4000000, RZ, 0xfc, !PT ;  /* 0x0400000012122812 */ /* 0x000fc800078efcff */
[----:B------:R-:W-:-:S04]  /*1837d0*/  LOP3.LUT R18, R18, 0xfdffffff, RZ, 0xc0, !PT ;  /* 0xfdffffff12127812 */ /* 0x000fc800078ec0ff */
[----:B------:R-:W-:Y:S02]  /*1837e0*/  @P1 LOP3.LUT R18, R18, 0x2000000, RZ, 0xfc, !PT ;  /* 0x0200000012121812 */ /* 0x000fe400078efcff */
[----:B------:R-:W-:-:S04]  /*1837f0*/  ISETP.GE.AND P1, PT, R2, UR7, PT ;  /* 0x0000000702007c0c */ /* 0x000fc8000bf26270 */
[----:B-1----:R-:W-:Y:S02]  /*183800*/  ISETP.LT.AND P3, PT, R148, UR10, !P1 ;  /* 0x0000000a94007c0c */ /* 0x002fe4000cf61270 */
[----:B--2---:R-:W-:Y:S01]  /*183810*/  ISETP.LT.AND P2, PT, R151, UR72, !P1 ;  /* 0x0000004897007c0c */ /* 0x004fe2000cf41270 */
[----:B------:R-:W1:Y:S01]  /*183820*/  LDCU UR72, c[0x0][0x398] ;  /* 0x00007300ff4877ac */ /* 0x000e620008000800 */
[----:B------:R-:W-:-:S09]  /*183830*/  LOP3.LUT R18, R18, 0xffdfffff, RZ, 0xc0, !PT ;  /* 0xffdfffff12127812 */ /* 0x000fd200078ec0ff */
[----:B------:R-:W-:Y:S02]  /*183840*/  @P3 LOP3.LUT R18, R18, 0x200000, RZ, 0xfc, !PT ;  /* 0x0020000012123812 */ /* 0x000fe400078efcff */
[----:B------:R-:W-:Y:S01]  /*183850*/  ISETP.LT.AND P3, PT, R150, UR70, !P1 ;  /* 0x0000004696007c0c */ /* 0x000fe2000cf61270 */
        /* <DEDUP_REMOVED lines=8> */
[----:B------:R-:W-:Y:S01]  /*1838e0*/  ISETP.LT.AND P4, PT, R147, UR6, !P1 ;  /* 0x0000000693007c0c */ /* 0x000fe2000cf81270 */
[----:B------:R-:W2:Y:S01]  /*1838f0*/  LDCU.64 UR6, c[0x0][0x398] ;  /* 0x00007300ff0677ac */ /* 0x000ea20008000a00 */
        /* <DEDUP_REMOVED lines=16> */
[----:B------:R-:W-:Y:S02]  /*183a00*/  ISETP.GE.AND P1, PT, R2, UR9, PT ;  /* 0x0000000902007c0c */ /* 0x000fe4000bf26270 */
[----:B------:R-:W-:Y:S01]  /*183a10*/  LOP3.LUT R18, R18, 0xffffdfff, RZ, 0xc0, !PT ;  /* 0xffffdfff12127812 */ /* 0x000fe200078ec0ff */
[----:B------:R-:W-:Y:S01]  /*183a20*/  VIADD R2, R146, 0xb1 ;  /* 0x000000b192027836 */ /* 0x000fe20000000000 */
[----:B--2---:R-:W-:Y:S01]  /*183a30*/  ISETP.LT.AND P2, PT, R148, UR6, !P1 ;  /* 0x0000000694007c0c */ /* 0x004fe2000cf41270 */
[----:B------:R-:W2:Y:S01]  /*183a40*/  LDCU UR9, c[0x0][0x398] ;  /* 0x00007300ff0977ac */ /* 0x000ea20008000800 */
[----:B------:R-:W-:Y:S02]  /*183a50*/  ISETP.LT.AND P4, PT, R151, UR12, !P1 ;  /* 0x0000000c97007c0c */ /* 0x000fe4000cf81270 */
[----:B------:R-:W-:Y:S01]  /*183a60*/  ISETP.LT.AND P3, PT, R150, UR13, !P1 ;  /* 0x0000000d96007c0c */ /* 0x000fe2000cf61270 */
[----:B------:R-:W1:Y:S01]  /*183a70*/  LDCU.64 UR12, c[0x0][0x398] ;  /* 0x00007300ff0c77ac */ /* 0x000e620008000a00 */
        /* <DEDUP_REMOVED lines=66> */
[----:B----4-:R-:W-:Y:S02]  /*183ea0*/  ISETP.LT.AND P3, PT, R150, UR76, !P1 ;  /* 0x0000004c96007c0c */ /* 0x010fe4000cf61270 */
[----:B------:R-:W-:Y:S01]  /*183eb0*/  ISETP.LT.AND P4, PT, R151, UR77, !P1 ;  /* 0x0000004d97007c0c */ /* 0x000fe2000cf81270 */
[----:B------:R-:W4:Y:S01]  /*183ec0*/  LDCU UR10, c[0x0][0x398] ;  /* 0x00007300ff0a77ac */ /* 0x000f220008000800 */
[----:B------:R-:W1:Y:S07]  /*183ed0*/  LDCU UR77, c[0x0][0x398] ;  /* 0x00007300ff4d77ac */ /* 0x000e6e0008000800 */
        /* <DEDUP_REMOVED lines=24> */
[----:B------:R-:W-:Y:S02]  /*184060*/  ISETP.GE.AND P1, PT, R2, UR13, PT ;  /* 0x0000000d02007c0c */ /* 0x000fe4000bf26270 */
[----:B------:R-:W-:Y:S01]  /*184070*/  LOP3.LUT R17, R17, 0xffdfffff, RZ, 0xc0, !PT ;  /* 0xffdfffff11117812 */ /* 0x000fe200078ec0ff */
[----:B------:R-:W-:Y:S01]  /*184080*/  VIADD R2, R146, 0xae ;  /* 0x000000ae92027836 */ /* 0x000fe20000000000 */
        /* <DEDUP_REMOVED lines=139> */
[----:B------:R-:W1:Y:S08]  /*184940*/  LDCU.64 UR16, c[0x0][0x398] ;  /* 0x00007300ff1077ac */ /* 0x000e700008000a00 */
        /* <DEDUP_REMOVED lines=93> */
[----:B------:R-:W-:Y:S01]  /*184f20*/  ISETP.GE.AND P1, PT, R2, UR17, PT ;  /* 0x0000001102007c0c */ /* 0x000fe2000bf26270 */
[----:B------:R-:W3:Y:S03]  /*184f30*/  LDCU.64 UR16, c[0x0][0x398] ;  /* 0x00007300ff1077ac */ /* 0x000ee60008000a00 */
[----:B------:R-:W-:Y:S02]  /*184f40*/  ISETP.LT.AND P3, PT, R148, UR20, !P1 ;  /* 0x0000001494007c0c */ /* 0x000fe4000cf61270 */
[----:B------:R-:W-:Y:S01]  /*184f50*/  LOP3.LUT R16, R16, 0xfffffffe, RZ, 0xc0, !PT ;  /* 0xfffffffe10107812 */ /* 0x000fe200078ec0ff */
[----:B------:R-:W-:Y:S01]  /*184f60*/  VIADD R2, R146, 0xa7 ;  /* 0x000000a792027836 */ /* 0x000fe20000000000 */
[----:B--2---:R-:W-:Y:S01]  /*184f70*/  ISETP.LT.AND P2, PT, R151, UR46, !P1 ;  /* 0x0000002e97007c0c */ /* 0x004fe2000cf41270 */
[----:B------:R-:W2:Y:S01]  /*184f80*/  LDCU UR46, c[0x0][0x398] ;  /* 0x00007300ff2e77ac */ /* 0x000ea20008000800 */
[----:B-1----:R-:W-:Y:S01]  /*184f90*/  ISETP.LT.AND P4, PT, R147, UR51, !P1 ;  /* 0x0000003393007c0c */ /* 0x002fe2000cf81270 */
[----:B------:R-:W1:Y:S06]  /*184fa0*/  LDCU UR51, c[0x0][0x398] ;  /* 0x00007300ff3377ac */ /* 0x000e6c0008000800 */
[----:B------:R-:W-:Y:S01]  /*184fb0*/  @P3 LOP3.LUT R15, R15, 0x20000000, RZ, 0xfc, !PT ;  /* 0x200000000f0f3812 */ /* 0x000fe200078efcff */
[----:B------:R-:W1:Y:S01]  /*184fc0*/  LDCU UR20, c[0x0][0x398] ;  /* 0x00007300ff1477ac */ /* 0x000e620008000800 */
[----:B------:R-:W-:-:S02]  /*184fd0*/  ISETP.LT.AND P3, PT, R150, UR53, !P1 ;  /* 0x0000003596007c0c */ /* 0x000fc4000cf61270 */
[----:B------:R-:W-:Y:S01]  /*184fe0*/  @P2 LOP3.LUT R16, R16, 0x1, RZ, 0xfc, !PT ;  /* 0x0000000110102812 */ /* 0x000fe200078efcff */
[----:B------:R-:W1:Y:S01]  /*184ff0*/  LDCU UR53, c[0x0][0x398] ;  /* 0x00007300ff3577ac */ /* 0x000e620008000800 */
[----:B------:R-:W-:Y:S02]  /*185000*/  ISETP.LT.AND P2, PT, R149, UR52, !P1 ;  /* 0x0000003495007c0c */ /* 0x000fe4000cf41270 */
[----:B------:R-:W-:Y:S01]  /*185010*/  LOP3.LUT R15, R15, 0x7fffffff, RZ, 0xc0, !PT ;  /* 0x7fffffff0f0f7812 */ /* 0x000fe200078ec0ff */
[----:B------:R-:W1:Y:S06]  /*185020*/  LDCU UR52, c[0x0][0x398] ;  /* 0x00007300ff3477ac */ /* 0x000e6c0008000800 */
[----:B------:R-:W-:-:S04]  /*185030*/  @P3 LOP3.LUT R15, R15, 0x80000000, RZ, 0xfc, !PT ;  /* 0x800000000f0f3812 */ /* 0x000fc800078efcff */
        /* <DEDUP_REMOVED lines=19> */
[----:B---3--:R-:W-:Y:S01]  /*185170*/  ISETP.LT.AND P2, PT, R148, UR16, !P1 ;  /* 0x0000001094007c0c */ /* 0x008fe2000cf41270 */
[----:B------:R-:W3:Y:S01]  /*185180*/  LDCU UR35, c[0x0][0x398] ;  /* 0x00007300ff2377ac */ /* 0x000ee20008000800 */
        /* <DEDUP_REMOVED lines=68> */
[----:B------:R-:W-:Y:S01]  /*1855d0*/  ISETP.LT.AND P2, PT, R151, UR51, !P1 ;  /* 0x0000003397007c0c */ /* 0x000fe2000cf41270 */
[----:B------:R-:W1:Y:S10]  /*1855e0*/  LDCU UR51, c[0x0][0x398] ;  /* 0x00007300ff3377ac */ /* 0x000e740008000800 */
[----:B------:R-:W-:-:S02]  /*1855f0*/  @P3 LOP3.LUT R15, R15, 0x20, RZ, 0xfc, !PT ;  /* 0x000000200f0f3812 */ /* 0x000fc400078efcff */
[----:B------:R-:W-:Y:S01]  /*185600*/  ISETP.LT.AND P3, PT, R150, UR42, !P1 ;  /* 0x0000002a96007c0c */ /* 0x000fe2000cf61270 */
[----:B------:R-:W1:Y:S01]  /*185610*/  LDCU UR42, c[0x0][0x398] ;  /* 0x00007300ff2a77ac */ /* 0x000e620008000800 */
        /* <DEDUP_REMOVED lines=28> */
[----:B--2---:R-:W-:Y:S01]  /*1857e0*/  ISETP.LT.AND P2, PT, R151, UR41, !P1 ;  /* 0x0000002997007c0c */ /* 0x004fe2000cf41270 */
[----:B------:R-:W2:Y:S10]  /*1857f0*/  LDCU UR41, c[0x0][0x398] ;  /* 0x00007300ff2977ac */ /* 0x000eb40008000800 */
[----:B------:R-:W-:-:S02]  /*185800*/  @P3 LOP3.LUT R14, R14, 0x10000000, RZ, 0xfc, !PT ;  /* 0x100000000e0e3812 */ /* 0x000fc400078efcff */
[----:B---3--:R-:W-:Y:S01]  /*185810*/  ISETP.LT.AND P3, PT, R150, UR35, !P1 ;  /* 0x0000002396007c0c */ /* 0x008fe2000cf61270 */
[----:B------:R-:W3:Y:S01]  /*185820*/  LDCU UR35, c[0x0][0x398] ;  /* 0x00007300ff2377ac */ /* 0x000ee20008000800 */
[----:B------:R-:W-:Y:S02]  /*185830*/  @P2 LOP3.LUT R15, R15, 0x1, RZ, 0xfc, !PT ;  /* 0x000000010f0f2812 */ /* 0x000fe400078efcff */
[----:B------:R-:W-:Y:S01]  /*185840*/  ISETP.LT.AND P2, PT, R149, UR34, !P1 ;  /* 0x0000002295007c0c */ /* 0x000fe2000cf41270 */
[----:B------:R-:W1:Y:S01]  /*185850*/  LDCU UR34, c[0x0][0x398] ;  /* 0x00007300ff2277ac */ /* 0x000e620008000800 */
[----:B------:R-:W-:Y:S02]  /*185860*/  LOP3.LUT R14, R14, 0x7fffffff, RZ, 0xc0, !PT ;  /* 0x7fffffff0e0e7812 */ /* 0x000fe400078ec0ff */
[----:B------:R-:W-:Y:S01]  /*185870*/  ISETP.LT.AND P4, PT, R148, UR42, !P1 ;  /* 0x0000002a94007c0c */ /* 0x000fe2000cf81270 */
[----:B------:R-:W1:Y:S04]  /*185880*/  LDCU UR42, c[0x0][0x398] ;  /* 0x00007300ff2a77ac */ /* 0x000e680008000800 */
[----:B------:R-:W-:-:S04]  /*185890*/  @P3 LOP3.LUT R14, R14, 0x80000000, RZ, 0xfc, !PT ;  /* 0x800000000e0e3812 */ /* 0x000fc800078efcff */
[----:B------:R-:W-:-:S04]  /*1858a0*/  LOP3.LUT R14, R14, 0xbfffffff, RZ, 0xc0, !PT ;  /* 0xbfffffff0e0e7812 */ /* 0x000fc800078ec0ff */
[----:B------:R-:W-:Y:S02]  /*1858b0*/  @P2 LOP3.LUT R14, R14, 0x40000000, RZ, 0xfc, !PT ;  /* 0x400000000e0e2812 */ /* 0x000fe400078efcff */
[----:B--2---:R-:W-:Y:S01]  /*1858c0*/  ISETP.LT.AND P3, PT, R154, UR41, !P1 ;  /* 0x000000299a007c0c */ /* 0x004fe2000cf61270 */
[----:B------:R-:W2:Y:S01]  /*1858d0*/  LDCU UR41, c[0x0][0x398] ;  /* 0x00007300ff2977ac */ /* 0x000ea20008000800 */
[----:B------:R-:W-:-:S04]  /*1858e0*/  LOP3.LUT R14, R14, 0xdfffffff, RZ, 0xc0, !PT ;  /* 0xdfffffff0e0e7812 */ /* 0x000fc800078ec0ff */
[----:B------:R-:W-:Y:S02]  /*1858f0*/  @P4 LOP3.LUT R14, R14, 0x20000000, RZ, 0xfc, !PT ;  /* 0x200000000e0e4812 */ /* 0x000fe400078efcff */
[----:B----4-:R-:W-:Y:S02]  /*185900*/  ISETP.LT.AND P2, PT, R153, UR10, !P1 ;  /* 0x0000000a99007c0c */ /* 0x010fe4000cf41270 */
[----:B------:R-:W-:Y:S02]  /*185910*/  LOP3.LUT R14, R14, 0xf7ffffff, RZ, 0xc0, !PT ;  /* 0xf7ffffff0e0e7812 */ /* 0x000fe400078ec0ff */
[----:B------:R-:W-:Y:S01]  /*185920*/  ISETP.LT.AND P1, PT, R152, UR11, !P1 ;  /* 0x0000000b98007c0c */ /* 0x000fe2000cf21270 */
[----:B------:R-:W4:Y:S01]  /*185930*/  LDCU.64 UR10, c[0x0][0x398] ;  /* 0x00007300ff0a77ac */ /* 0x000f220008000a00 */
[----:B------:R-:W-:-:S04]  /*185940*/  @P3 LOP3.LUT R14, R14, 0x8000000, RZ, 0xfc, !PT ;  /* 0x080000000e0e3812 */ /* 0x000fc800078efcff */
[----:B------:R-:W-:-:S04]  /*185950*/  LOP3.LUT R14, R14, 0xfbffffff, RZ, 0xc0, !PT ;  /* 0xfbffffff0e0e7812 */ /* 0x000fc800078ec0ff */
[----:B------:R-:W-:-:S04]  /*185960*/  @P2 LOP3.LUT R14, R14, 0x4000000, RZ, 0xfc, !PT ;  /* 0x040000000e0e2812 */ /* 0x000fc800078efcff */
[----:B------:R-:W-:-:S04]  /*185970*/  LOP3.LUT R14, R14, 0xfdffffff, RZ, 0xc0, !PT ;  /* 0xfdffffff0e0e7812 */ /* 0x000fc800078ec0ff */
[----:B------:R-:W-:Y:S02]  /*185980*/  @P1 LOP3.LUT R14, R14, 0x2000000, RZ, 0xfc, !PT ;  /* 0x020000000e0e1812 */ /* 0x000fe400078efcff */
[----:B------:R-:W-:Y:S01]  /*185990*/  ISETP.GE.AND P1, PT, R2, UR7, PT ;  /* 0x0000000702007c0c */ /* 0x000fe2000bf26270 */
[----:B------:R-:W1:Y:S03]  /*1859a0*/  LDCU.64 UR6, c[0x0][0x398] ;  /* 0x00007300ff0677ac */ /* 0x000e660008000a00 */
[----:B----4-:R-:W-:Y:S02]  /*1859b0*/  ISETP.LT.AND P2, PT, R147, UR10, !P1 ;  /* 0x0000000a93007c0c */ /* 0x010fe4000cf41270 */
[----:B------:R-:W-:Y:S01]  /*1859c0*/  LOP3.LUT R14, R14, 0xffefffff, RZ, 0xc0, !PT ;  /* 0xffefffff0e0e7812 */ /* 0x000fe200078ec0ff */
[----:B------:R-:W-:Y:S01]  /*1859d0*/  VIADD R2, R146, 0xa2 ;  /* 0x000000a292027836 */ /* 0x000fe20000000000 */
[----:B------:R-:W-:Y:S01]  /*1859e0*/  ISETP.LT.AND P4, PT, R151, UR24, !P1 ;  /* 0x0000001897007c0c */ /* 0x000fe2000cf81270 */
[----:B------:R-:W4:Y:S01]  /*1859f0*/  LDCU UR24, c[0x0][0x398] ;  /* 0x00007300ff1877ac */ /* 0x000f220008000800 */
[----:B---3--:R-:W-:Y:S01]  /*185a00*/  ISETP.LT.AND P3, PT, R150, UR35, !P1 ;  /* 0x0000002396007c0c */ /* 0x008fe2000cf61270 */
[----:B------:R-:W3:Y:S06]  /*185a10*/  LDCU UR35, c[0x0][0x398] ;  /* 0x00007300ff2377ac */ /* 0x000eec0008000800 */
[----:B------:R-:W-:Y:S01]  /*185a20*/  @P2 LOP3.LUT R14, R14, 0x100000, RZ, 0xfc, !PT ;  /* 0x001000000e0e2812 */ /* 0x000fe200078efcff */
[----:B------:R-:W2:Y:S03]  /*185a30*/  LDCU UR10, c[0x0][0x398] ;  /* 0x00007300ff0a77ac */ /* 0x000ea60008000800 */
        /* <DEDUP_REMOVED lines=26> */
[----:B------:R-:W-:Y:S02]  /*185be0*/  ISETP.LT.AND P2, PT, R148, UR6, !P1 ;  /* 0x0000000694007c0c */ /* 0x000fe4000cf41270 */
        /* <DEDUP_REMOVED lines=75> */
[----:B------:R-:W-:-:S02]  /*1860a0*/  @P2 LOP3.LUT R13, R13, 0x20000000, RZ, 0xfc, !PT ;  /* 0x200000000d0d2812 */ /* 0x000fc400078efcff */
[----:B------:R-:W-:Y:S01]  /*1860b0*/  ISETP.LT.AND P2, PT, R149, UR44, !P1 ;  /* 0x0000002c95007c0c */ /* 0x000fe2000cf41270 */
[----:B------:R-:W1:Y:S01]  /*1860c0*/  LDCU.64 UR44, c[0x0][0x398] ;  /* 0x00007300ff2c77ac */ /* 0x000e620008000a00 */
        /* <DEDUP_REMOVED lines=88> */
[----:B------:R-:W1:Y:S03]  /*186650*/  LDCU.64 UR44, c[0x0][0x398] ;  /* 0x00007300ff2c77ac */ /* 0x000e660008000a00 */
[----:B------:R-:W-:Y:S02]  /*186660*/  ISETP.LT.AND P3, PT, R148, UR28, !P1 ;  /* 0x0000001c94007c0c */ /* 0x000fe4000cf61270 */
[----:B--2---:R-:W-:Y:S01]  /*186670*/  ISETP.LT.AND P2, PT, R151, UR69, !P1 ;  /* 0x0000004597007c0c */ /* 0x004fe2000cf41270 */
[----:B------:R-:W2:Y:S01]  /*186680*/  LDCU UR69, c[0x0][0x398] ;  /* 0x00007300ff4577ac */ /* 0x000ea20008000800 */
[----:B------:R-:W-:-:S09]  /*186690*/  LOP3.LUT R13, R13, 0xffffffdf, RZ, 0xc0, !PT ;  /* 0xffffffdf0d0d7812 */ /* 0x000fd200078ec0ff */
[----:B------:R-:W-:Y:S02]  /*1866a0*/  @P3 LOP3.LUT R13, R13, 0x20, RZ, 0xfc, !PT ;  /* 0x000000200d0d3812 */ /* 0x000fe400078efcff */
[----:B------:R-:W-:Y:S01]  /*1866b0*/  ISETP.LT.AND P3, PT, R150, UR66, !P1 ;  /* 0x0000004296007c0c */ /* 0x000fe2000cf61270 */
        /* <DEDUP_REMOVED lines=63> */
[----:B------:R-:W-:Y:S01]  /*186ab0*/  LOP3.LUT R12, R12, 0xffefffff, RZ, 0xc0, !PT ;  /* 0xffefffff0c0c7812 */ /* 0x000fe200078ec0ff */
[----:B------:R-:W-:Y:S01]  /*186ac0*/  VIADD R2, R146, 0x9a ;  /* 0x0000009a92027836 */ /* 0x000fe20000000000 */
[----:B------:R-:W-:Y:S01]  /*186ad0*/  ISETP.LT.AND P4, PT, R151, UR43, !P1 ;  /* 0x0000002b97007c0c */ /* 0x000fe2000cf81270 */
[----:B------:R-:W3:Y:S01]  /*186ae0*/  LDCU UR43, c[0x0][0x398] ;  /* 0x00007300ff2b77ac */ /* 0x000ee20008000800 */
        /* <DEDUP_REMOVED lines=134> */
[----:B------:R-:W1:Y:S01]  /*187350*/  LDCU UR57, c[0x0][0x398] ;  /* 0x00007300ff3977ac */ /* 0x000e620008000800 */
[----:B------:R-:W1:Y:S09]  /*187360*/  LDCU UR21, c[0x0][0x398] ;  /* 0x00007300ff1577ac */ /* 0x000e720008000800 */
[----:B------:R-:W-:-:S02]  /*187370*/  @P3 LOP3.LUT R11, R11, 0x200000, RZ, 0xfc, !PT ;  /* 0x002000000b0b3812 */ /* 0x000fc400078efcff */
[----:B---3--:R-:W-:Y:S01]  /*187380*/  ISETP.LT.AND P3, PT, R150, UR43, !P1 ;  /* 0x0000002b96007c0c */ /* 0x008fe2000cf61270 */
[----:B------:R-:W3:Y:S01]  /*187390*/  LDCU UR43, c[0x0][0x398] ;  /* 0x00007300ff2b77ac */ /* 0x000ee20008000800 */
        /* <DEDUP_REMOVED lines=36> */
[----:B---3--:R-:W-:Y:S01]  /*1875e0*/  ISETP.LT.AND P2, PT, R149, UR43, !P1 ;  /* 0x0000002b95007c0c */ /* 0x008fe2000cf41270 */
[----:B------:R-:W3:Y:S01]  /*1875f0*/  LDCU.64 UR42, c[0x0][0x398] ;  /* 0x00007300ff2a77ac */ /* 0x000ee20008000a00 */
        /* <DEDUP_REMOVED lines=107> */
[----:B-1----:R-:W-:Y:S02]  /*187cb0*/  ISETP.LT.AND P3, PT, R154, UR33, !P1 ;  /* 0x000000219a007c0c */ /* 0x002fe4000cf61270 */
        /* <DEDUP_REMOVED lines=25> */
[----:B--2---:R-:W-:Y:S01]  /*187e50*/  ISETP.LT.AND P2, PT, R149, UR45, !P1 ;  /* 0x0000002d95007c0c */ /* 0x004fe2000cf41270 */
        /* <DEDUP_REMOVED lines=24> */
[----:B------:R-:W1:Y:S01]  /*187fe0*/  LDCU.64 UR42, c[0x0][0x398] ;  /* 0x00007300ff2a77ac */ /* 0x000e620008000a00 */
[----:B------:R-:W-:Y:S02]  /*187ff0*/  ISETP.LT.AND P3, PT, R151, UR77, !P1 ;  /* 0x0000004d97007c0c */ /* 0x000fe4000cf61270 */
[----:B--2---:R-:W-:Y:S01]  /*188000*/  ISETP.LT.AND P2, PT, R150, UR45, !P1 ;  /* 0x0000002d96007c0c */ /* 0x004fe2000cf41270 */
[----:B------:R-:W2:Y:S01]  /*188010*/  LDCU UR77, c[0x0][0x398] ;  /* 0x00007300ff4d77ac */ /* 0x000ea20008000800 */
[----:B------:R-:W1:Y:S07]  /*188020*/  LDCU UR45, c[0x0][0x398] ;  /* 0x00007300ff2d77ac */ /* 0x000e6e0008000800 */
[----:B------:R-:W-:-:S04]  /*188030*/  @P4 LOP3.LUT R10, R10, 0x10, RZ, 0xfc, !PT ;  /* 0x000000100a0a4812 */ /* 0x000fc800078efcff */
[----:B------:R-:W-:-:S04]  /*188040*/  LOP3.LUT R10, R10, 0xfffffeff, RZ, 0xc0, !PT ;  /* 0xfffffeff0a0a7812 */ /* 0x000fc800078ec0ff */
[----:B------:R-:W-:-:S04]  /*188050*/  @P3 LOP3.LUT R10, R10, 0x100, RZ, 0xfc, !PT ;  /* 0x000001000a0a3812 */ /* 0x000fc800078efcff */
[----:B------:R-:W-:-:S04]  /*188060*/  LOP3.LUT R10, R10, 0xffffff7f, RZ, 0xc0, !PT ;  /* 0xffffff7f0a0a7812 */ /* 0x000fc800078ec0ff */
[----:B------:R-:W-:Y:S02]  /*188070*/  @P2 LOP3.LUT R10, R10, 0x80, RZ, 0xfc, !PT ;  /* 0x000000800a0a2812 */ /* 0x000fe400078efcff */
[----:B------:R-:W-:Y:S01]  /*188080*/  ISETP.LT.AND P2, PT, R149, UR76, !P1 ;  /* 0x0000004c95007c0c */ /* 0x000fe2000cf41270 */
[----:B------:R-:W1:Y:S01]  /*188090*/  LDCU UR76, c[0x0][0x398] ;  /* 0x00007300ff4c77ac */ /* 0x000e620008000800 */
[----:B------:R-:W-:Y:S02]  /*1880a0*/  ISETP.LT.AND P4, PT, R148, UR6, !P1 ;  /* 0x0000000694007c0c */ /* 0x000fe4000cf81270 */
[----:B------:R-:W-:Y:S01]  /*1880b0*/  LOP3.LUT R10, R10, 0xffffffbf, RZ, 0xc0, !PT ;  /* 0xffffffbf0a0a7812 */ /* 0x000fe200078ec0ff */
[----:B------:R-:W1:Y:S01]  /*1880c0*/  LDCU UR6, c[0x0][0x398] ;  /* 0x00007300ff0677ac */ /* 0x000e620008000800 */
[----:B--2---:R-:W-:Y:S01]  /*1880d0*/  ISETP.LT.AND P3, PT, R154, UR77, !P1 ;  /* 0x0000004d9a007c0c */ /* 0x004fe2000cf61270 */
[----:B------:R-:W2:Y:S06]  /*1880e0*/  LDCU UR77, c[0x0][0x398] ;  /* 0x00007300ff4d77ac */ /* 0x000eac0008000800 */
[----:B------:R-:W-:-:S04]  /*1880f0*/  @P2 LOP3.LUT R10, R10, 0x40, RZ, 0xfc, !PT ;  /* 0x000000400a0a2812 */ /* 0x000fc800078efcff */
[----:B------:R-:W-:-:S04]  /*188100*/  LOP3.LUT R10, R10, 0xffffffdf, RZ, 0xc0, !PT ;  /* 0xffffffdf0a0a7812 */ /* 0x000fc800078ec0ff */
[----:B------:R-:W-:Y:S02]  /*188110*/  @P4 LOP3.LUT R10, R10, 0x20, RZ, 0xfc, !PT ;  /* 0x000000200a0a4812 */ /* 0x000fe400078efcff */
[----:B-1----:R-:W-:Y:S02]  /*188120*/  ISETP.LT.AND P2, PT, R153, UR45, !P1 ;  /* 0x0000002d99007c0c */ /* 0x002fe4000cf41270 */
        /* <DEDUP_REMOVED lines=16> */
[----:B------:R-:W-:Y:S01]  /*188230*/  ISETP.LT.AND P3, PT, R150, UR74, !P1 ;  /* 0x0000004a96007c0c */ /* 0x000fe2000cf61270 */
[----:B------:R-:W1:Y:S01]  /*188240*/  LDCU UR74, c[0x0][0x398] ;  /* 0x00007300ff4a77ac */ /* 0x000e620008000800 */
        /* <DEDUP_REMOVED lines=30> */
[----:B-1----:R-:W-:Y:S01]  /*188430*/  ISETP.LT.AND P3, PT, R150, UR74, !P1 ;  /* 0x0000004a96007c0c */ /* 0x002fe2000cf61270 */
[----:B------:R-:W-:Y:S01]  /*188440*/  VIADD R2, R146, 0x8e ;  /* 0x0000008e92027836 */ /* 0x000fe20000000000 */
[----:B------:R-:W-:Y:S01]  /*188450*/  LOP3.LUT R9, R9, 0xfeffffff, RZ, 0xc0, !PT ;  /* 0xfeffffff09097812 */ /* 0x000fe200078ec0ff */
[----:B------:R-:W1:Y:S03]  /*188460*/  LDCU UR74, c[0x0][0x398] ;  /* 0x00007300ff4a77ac */ /* 0x000e660008000800 */
[----:B------:R-:W-:Y:S02]  /*188470*/  @P2 LOP3.LUT R9, R9, 0x1000000, RZ, 0xfc, !PT ;  /* 0x0100000009092812 */ /* 0x000fe400078efcff */
[----:B------:R-:W-:Y:S01]  /*188480*/  ISETP.LT.AND P2, PT, R149, UR75, !P1 ;  /* 0x0000004b95007c0c */ /* 0x000fe2000cf41270 */
[----:B------:R-:W1:Y:S01]  /*188490*/  LDCU UR75, c[0x0][0x398] ;  /* 0x00007300ff4b77ac */ /* 0x000e620008000800 */
[----:B------:R-:W-:-:S04]  /*1884a0*/  LOP3.LUT R9, R9, 0xff7fffff, RZ, 0xc0, !PT ;  /* 0xff7fffff09097812 */ /* 0x000fc800078ec0ff */
[----:B------:R-:W-:Y:S02]  /*1884b0*/  @P3 LOP3.LUT R9, R9, 0x800000, RZ, 0xfc, !PT ;  /* 0x0080000009093812 */ /* 0x000fe400078efcff */
[----:B------:R-:W-:Y:S01]  /*1884c0*/  ISETP.LT.AND P4, PT, R147, UR76, !P1 ;  /* 0x0000004c93007c0c */ /* 0x000fe2000cf81270 */
[----:B------:R-:W-:Y:S01]  /*1884d0*/  VIADD R101, R146, 0x82 ;  /* 0x0000008292657836 */ /* 0x000fe20000000000 */
[----:B------:R-:W-:Y:S01]  /*1884e0*/  LOP3.LUT R9, R9, 0xffbfffff, RZ, 0xc0, !PT ;  /* 0xffbfffff09097812 */ /* 0x000fe200078ec0ff */
[----:B------:R-:W1:Y:S03]  /*1884f0*/  LDCU UR76, c[0x0][0x398] ;  /* 0x00007300ff4c77ac */ /* 0x000e660008000800 */
        /* <DEDUP_REMOVED lines=36> */
[C---:B------:R-:W-:Y:S01]  /*188740*/  VIADD R107, R146.reuse, 0x7c ;  /* 0x0000007c926b7836 */ /* 0x040fe20000000000 */
[----:B------:R-:W-:Y:S01]  /*188750*/  LOP3.LUT R9, R9, 0xffffefff, RZ, 0xc0, !PT ;  /* 0xffffefff09097812 */ /* 0x000fe200078ec0ff */
[----:B------:R-:W-:Y:S01]  /*188760*/  VIADD R108, R146, 0x7b ;  /* 0x0000007b926c7836 */ /* 0x000fe20000000000 */
[----:B------:R-:W-:Y:S01]  /*188770*/  ISETP.LT.AND P2, PT, R153, UR64, !P1 ;  /* 0x0000004099007c0c */ /* 0x000fe2000cf41270 */
[----:B------:R-:W1:Y:S01]  /*188780*/  LDCU UR64, c[0x0][0x398] ;  /* 0x00007300ff4077ac */ /* 0x000e620008000800 */
[----:B------:R-:W-:Y:S02]  /*188790*/  @P4 LOP3.LUT R9, R9, 0x1000, RZ, 0xfc, !PT ;  /* 0x0000100009094812 */ /* 0x000fe400078efcff */
[----:B------:R-:W-:Y:S01]  /*1887a0*/  LOP3.LUT R4, R4, 0xdfffffff, RZ, 0xc0, !PT ;  /* 0xdfffffff04047812 */ /* 0x000fe200078ec0ff */
        /* <DEDUP_REMOVED lines=175> */
[----:B------:R-:W-:-:S04]  /*1892a0*/  @P2 LOP3.LUT R8, R8, 0x4, RZ, 0xfc, !PT ;  /* 0x0000000408082812 */ /* 0x000fc800078efcff */
[----:B------:R-:W-:-:S04]  /*1892b0*/  LOP3.LUT R8, R8, 0xfffffffd, RZ, 0xc0, !PT ;  /* 0xfffffffd08087812 */ /* 0x000fc800078ec0ff */
[----:B------:R-:W-:Y:S02]  /*1892c0*/  @P1 LOP3.LUT R8, R8, 0x2, RZ, 0xfc, !PT ;  /* 0x0000000208081812 */ /* 0x000fe400078efcff */
[----:B------:R-:W-:Y:S02]  /*1892d0*/  ISETP.GE.AND P1, PT, R2, UR17, PT ;  /* 0x0000001102007c0c */ /* 0x000fe4000bf26270 */
[----:B------:R-:W-:Y:S01]  /*1892e0*/  LOP3.LUT R8, R8, 0xfffffffe, RZ, 0xc0, !PT ;  /* 0xfffffffe08087812 */ /* 0x000fe200078ec0ff */
[----:B------:R-:W-:Y:S01]  /*1892f0*/  VIADD R2, R146, 0x87 ;  /* 0x0000008792027836 */ /* 0x000fe20000000000 */
[----:B------:R-:W-:Y:S01]  /*189300*/  ISETP.LT.AND P2, PT, R147, UR38, !P1 ;  /* 0x0000002693007c0c */ /* 0x000fe2000cf41270 */
[----:B------:R-:W1:Y:S01]  /*189310*/  LDCU UR38, c[0x0][0x398] ;  /* 0x00007300ff2677ac */ /* 0x000e620008000800 */
[----:B------:R-:W-:Y:S02]  /*189320*/  ISETP.LT.AND P3, PT, R150, UR10, !P1 ;  /* 0x0000000a96007c0c */ /* 0x000fe4000cf61270 */
[----:B---3--:R-:W-:Y:S01]  /*189330*/  ISETP.LT.AND P4, PT, R151, UR7, !P1 ;  /* 0x0000000797007c0c */ /* 0x008fe2000cf81270 */
[----:B------:R-:W3:Y:S01]  /*189340*/  LDCU UR17, c[0x0][0x398] ;  /* 0x00007300ff1177ac */ /* 0x000ee20008000800 */
        /* <DEDUP_REMOVED lines=61> */
[----:B------:R-:W-:Y:S02]  /*189720*/  ISETP.LT.AND P3, PT, R148, UR34, !P1 ;  /* 0x0000002294007c0c */ /* 0x000fe4000cf61270 */
[----:B-1----:R-:W-:Y:S01]  /*189730*/  ISETP.LT.AND P2, PT, R151, UR59, !P1 ;  /* 0x0000003b97007c0c */ /* 0x002fe2000cf41270 */
[----:B------:R-:W1:Y:S01]  /*189740*/  LDCU UR59, c[0x0][0x398] ;  /* 0x00007300ff3b77ac */ /* 0x000e620008000800 */
[----:B------:R-:W-:-:S09]  /*189750*/  LOP3.LUT R7, R7, 0xffffdfff, RZ, 0xc0, !PT ;  /* 0xffffdfff07077812 */ /* 0x000fd200078ec0ff */
        /* <DEDUP_REMOVED lines=30> */
[----:B------:R-:W-:Y:S01]  /*189940*/  ISETP.LT.AND P2, PT, R151, UR59, !P1 ;  /* 0x0000003b97007c0c */ /* 0x000fe2000cf41270 */
[----:B------:R-:W1:Y:S01]  /*189950*/  LDCU UR59, c[0x0][0x398] ;  /* 0x00007300ff3b77ac */ /* 0x000e620008000800 */
[----:B------:R-:W-:-:S09]  /*189960*/  LOP3.LUT R7, R7, 0xffffffdf, RZ, 0xc0, !PT ;  /* 0xffffffdf07077812 */ /* 0x000fd200078ec0ff */
[----:B------:R-:W-:Y:S02]  /*189970*/  @P3 LOP3.LUT R7, R7, 0x20, RZ, 0xfc, !PT ;  /* 0x0000002007073812 */ /* 0x000fe400078efcff */
[----:B------:R-:W-:Y:S01]  /*189980*/  ISETP.LT.AND P3, PT, R150, UR62, !P1 ;  /* 0x0000003e96007c0c */ /* 0x000fe2000cf61270 */
[C---:B------:R-:W-:Y:S01]  /*189990*/  VIADD R2, R146.reuse, 0x84 ;  /* 0x0000008492027836 */ /* 0x040fe20000000000 */
[----:B------:R-:W-:Y:S01]  /*1899a0*/  LOP3.LUT R7, R7, 0xfffffeff, RZ, 0xc0, !PT ;  /* 0xfffffeff07077812 */ /* 0x000fe200078ec0ff */
[----:B------:R-:W-:Y:S01]  /*1899b0*/  VIADD R109, R146, 0x7a ;  /* 0x0000007a926d7836 */ /* 0x000fe20000000000 */
[----:B--2---:R-:W-:Y:S01]  /*1899c0*/  ISETP.LT.AND P4, PT, R147, UR60, !P1 ;  /* 0x0000003c93007c0c */ /* 0x004fe2000cf81270 */
[----:B------:R-:W2:Y:S01]  /*1899d0*/  LDCU UR62, c[0x0][0x398] ;  /* 0x00007300ff3e77ac */ /* 0x000ea20008000800 */
[----:B------:R-:W-:Y:S02]  /*1899e0*/  @P2 LOP3.LUT R7, R7, 0x100, RZ, 0xfc, !PT ;  /* 0x0000010007072812 */ /* 0x000fe400078efcff */
[----:B------:R-:W-:Y:S01]  /*1899f0*/  ISETP.LT.AND P2, PT, R149, UR61, !P1 ;  /* 0x0000003d95007c0c */ /* 0x000fe2000cf41270 */
[----:B------:R-:W2:Y:S01]  /*189a00*/  LDCU UR61, c[0x0][0x398] ;  /* 0x00007300ff3d77ac */ /* 0x000ea20008000800 */
[----:B------:R-:W-:Y:S01]  /*189a10*/  LOP3.LUT R7, R7, 0xffffff7f, RZ, 0xc0, !PT ;  /* 0xffffff7f07077812 */ /* 0x000fe200078ec0ff */
[----:B------:R-:W2:Y:S03]  /*189a20*/  LDCU UR60, c[0x0][0x398] ;  /* 0x00007300ff3c77ac */ /* 0x000ea60008000800 */
        /* <DEDUP_REMOVED lines=15> */
[----:B------:R-:W-:-:S04]  /*189b20*/  @P2 LOP3.LUT R7, R7, 0x4, RZ, 0xfc, !PT ;  /* 0x0000000407072812 */ /* 0x000fc800078efcff */
[----:B------:R-:W-:-:S04]  /*189b30*/  LOP3.LUT R7, R7, 0xfffffffd, RZ, 0xc0, !PT ;  /* 0xfffffffd07077812 */ /* 0x000fc800078ec0ff */
[----:B------:R-:W-:Y:S02]  /*189b40*/  @P1 LOP3.LUT R7, R7, 0x2, RZ, 0xfc, !PT ;  /* 0x0000000207071812 */ /* 0x000fe400078efcff */
[----:B------:R-:W-:Y:S02]  /*189b50*/  ISETP.GE.AND P1, PT, R2, UR35, PT ;  /* 0x0000002302007c0c */ /* 0x000fe4000bf26270 */
[----:B------:R-:W-:Y:S01]  /*189b60*/  LOP3.LUT R7, R7, 0xfffffffe, RZ, 0xc0, !PT ;  /* 0xfffffffe07077812 */ /* 0x000fe200078ec0ff */
[----:B------:R-:W-:Y:S01]  /*189b70*/  VIADD R2, R146, 0x83 ;  /* 0x0000008392027836 */ /* 0x000fe20000000000 */
[----:B------:R-:W-:Y:S01]  /*189b80*/  ISETP.LT.AND P2, PT, R148, UR36, !P1 ;  /* 0x0000002494007c0c */ /* 0x000fe2000cf41270 */
[----:B------:R-:W1:Y:S01]  /*189b90*/  LDCU.64 UR34, c[0x0][0x398] ;  /* 0x00007300ff2277ac */ /* 0x000e620008000a00 */
[----:B------:R-:W-:Y:S02]  /*189ba0*/  ISETP.LT.AND P3, PT, R150, UR46, !P1 ;  /* 0x0000002e96007c0c */ /* 0x000fe4000cf61270 */
[----:B------:R-:W-:Y:S01]  /*189bb0*/  ISETP.LT.AND P4, PT, R151, UR47, !P1 ;  /* 0x0000002f97007c0c */ /* 0x000fe2000cf81270 */
[----:B------:R-:W1:Y:S08]  /*189bc0*/  LDCU.64 UR46, c[0x0][0x398] ;  /* 0x00007300ff2e77ac */ /* 0x000e700008000a00 */
        /* <DEDUP_REMOVED lines=41> */
[----:B------:R-:W1:Y:S01]  /*189e60*/  S2R R112, SR_TID.X ;  /* 0x0000000000707919 */ /* 0x000e620000002100 */
        /* <DEDUP_REMOVED lines=16> */
[----:B------:R-:W-:Y:S01]  /*189f70*/  ISETP.GE.AND P1, PT, R101, UR37, PT ;  /* 0x0000002565007c0c */ /* 0x000fe2000bf26270 */
[----:B------:R-:W3:Y:S03]  /*189f80*/  LDCU.64 UR36, c[0x0][0x398] ;  /* 0x00007300ff2477ac */ /* 0x000ee60008000a00 */
[----:B--2---:R-:W-:Y:S01]  /*189f90*/  ISETP.LT.AND P3, PT, R148, UR32, !P1 ;  /* 0x0000002094007c0c */ /* 0x004fe2000cf61270 */
[----:B------:R-:W2:Y:S01]  /*189fa0*/  LDCU UR32, c[0x0][0x398] ;  /* 0x00007300ff2077ac */ /* 0x000ea20008000800 */
[----:B-1----:R-:W-:Y:S02]  /*189fb0*/  ISETP.LT.AND P2, PT, R151, UR45, !P1 ;  /* 0x0000002d97007c0c */ /* 0x002fe4000cf41270 */
[----:B------:R-:W-:Y:S01]  /*189fc0*/  LOP3.LUT R6, R6, 0xffffdfff, RZ, 0xc0, !PT ;  /* 0xffffdfff06067812 */ /* 0x000fe200078ec0ff */
[----:B------:R-:W1:Y:S08]  /*189fd0*/  LDCU UR45, c[0x0][0x398] ;  /* 0x00007300ff2d77ac */ /* 0x000e700008000800 */
[----:B------:R-:W-:-:S02]  /*189fe0*/  @P3 LOP3.LUT R6, R6, 0x2000, RZ, 0xfc, !PT ;  /* 0x0000200006063812 */ /* 0x000fc400078efcff */
[----:B------:R-:W-:Y:S01]  /*189ff0*/  ISETP.LT.AND P3, PT, R150, UR38, !P1 ;  /* 0x0000002696007c0c */ /* 0x000fe2000cf61270 */
[----:B------:R-:W1:Y:S01]  /*18a000*/  LDCU.64 UR38, c[0x0][0x398] ;  /* 0x00007300ff2677ac */ /* 0x000e620008000a00 */
        /* <DEDUP_REMOVED lines=8> */
[----:B-1----:R-:W-:Y:S01]  /*18a090*/  ISETP.LT.AND P3, PT, R154, UR45, !P1 ;  /* 0x0000002d9a007c0c */ /* 0x002fe2000cf61270 */
[----:B------:R-:W1:Y:S01]  /*18a0a0*/  LDCU.64 UR44, c[0x0][0x398] ;  /* 0x00007300ff2c77ac */ /* 0x000e620008000a00 */
        /* <DEDUP_REMOVED lines=12> */
[----:B------:R-:W-:Y:S01]  /*18a170*/  ISETP.GE.AND P1, PT, R102, UR47, PT ;  /* 0x0000002f66007c0c */ /* 0x000fe2000bf26270 */
[----:B------:R-:W1:Y:S03]  /*18a180*/  LDCU UR47, c[0x0][0x398] ;  /* 0x00007300ff2f77ac */ /* 0x000e660008000800 */
[----:B------:R-:W-:Y:S01]  /*18a190*/  ISETP.LT.AND P2, PT, R148, UR34, !P1 ;  /* 0x0000002294007c0c */ /* 0x000fe2000cf41270 */
[----:B------:R-:W3:Y:S01]  /*18a1a0*/  LDCU UR34, c[0x0][0x398] ;  /* 0x00007300ff2277ac */ /* 0x000ee20008000800 */
[----:B------:R-:W-:Y:S02]  /*18a1b0*/  LOP3.LUT R6, R6, 0xffffffdf, RZ, 0xc0, !PT ;  /* 0xffffffdf06067812 */ /* 0x000fe400078ec0ff */
[----:B--2---:R-:W-:Y:S01]  /*18a1c0*/  ISETP.LT.AND P3, PT, R150, UR32, !P1 ;  /* 0x0000002096007c0c */ /* 0x004fe2000cf61270 */
[----:B------:R-:W2:Y:S01]  /*18a1d0*/  LDCU UR32, c[0x0][0x398] ;  /* 0x00007300ff2077ac */ /* 0x000ea20008000800 */
[----:B-1----:R-:W-:-:S07]  /*18a1e0*/  ISETP.LT.AND P4, PT, R151, UR47, !P1 ;  /* 0x0000002f97007c0c */ /* 0x002fce000cf81270 */
[----:B------:R-:W-:-:S04]  /*18a1f0*/  @P2 LOP3.LUT R6, R6, 0x20, RZ, 0xfc, !PT ;  /* 0x0000002006062812 */ /* 0x000fc800078efcff */
[----:B------:R-:W-:Y:S02]  /*18a200*/  LOP3.LUT R6, R6, 0xfffffeff, RZ, 0xc0, !PT ;  /* 0xfffffeff06067812 */ /* 0x000fe400078ec0ff */
[----:B------:R-:W-:Y:S01]  /*18a210*/  ISETP.LT.AND P2, PT, R149, UR46, !P1 ;  /* 0x0000002e95007c0c */ /* 0x000fe2000cf41270 */
[----:B------:R-:W1:Y:S01]  /*18a220*/  LDCU.64 UR46, c[0x0][0x398] ;  /* 0x00007300ff2e77ac */ /* 0x000e620008000a00 */
        /* <DEDUP_REMOVED lines=21> */
[----:B---3--:R-:W-:Y:S01]  /*18a380*/  ISETP.LT.AND P4, PT, R147, UR36, !P1 ;  /* 0x0000002493007c0c */ /* 0x008fe2000cf81270 */
[----:B------:R-:W3:Y:S01]  /*18a390*/  LDCU UR36, c[0x0][0x398] ;  /* 0x00007300ff2477ac */ /* 0x000ee20008000800 */
[----:B--2---:R-:W-:Y:S02]  /*18a3a0*/  ISETP.LT.AND P2, PT, R150, UR32, !P1 ;  /* 0x0000002096007c0c */ /* 0x004fe4000cf41270 */
[----:B------:R-:W-:Y:S01]  /*18a3b0*/  ISETP.LT.AND P3, PT, R151, UR34, !P1 ;  /* 0x0000002297007c0c */ /* 0x000fe2000cf61270 */
[----:B------:R-:W2:Y:S01]  /*18a3c0*/  LDCU UR34, c[0x0][0x398] ;  /* 0x00007300ff2277ac */ /* 0x000ea20008000800 */
[----:B------:R-:W-:Y:S01]  /*18a3d0*/  LOP3.LUT R6, R6, 0xfffffffe, RZ, 0xc0, !PT ;  /* 0xfffffffe06067812 */ /* 0x000fe200078ec0ff */
[----:B------:R-:W1:Y:S06]  /*18a3e0*/  LDCU UR32, c[0x0][0x398] ;  /* 0x00007300ff2077ac */ /* 0x000e6c0008000800 */
[----:B------:R-:W-:-:S04]  /*18a3f0*/  @P4 LOP3.LUT R5, R5, 0x10000000, RZ, 0xfc, !PT ;  /* 0x1000000005054812 */ /* 0x000fc800078efcff */
[----:B------:R-:W-:-:S04]  /*18a400*/  LOP3.LUT R5, R5, 0x7fffffff, RZ, 0xc0, !PT ;  /* 0x7fffffff05057812 */ /* 0x000fc800078ec0ff */
[----:B------:R-:W-:Y:S02]  /*18a410*/  @P2 LOP3.LUT R5, R5, 0x80000000, RZ, 0xfc, !PT ;  /* 0x8000000005052812 */ /* 0x000fe400078efcff */
[----:B---3--:R-:W-:Y:S02]  /*18a420*/  ISETP.LT.AND P2, PT, R149, UR36, !P1 ;  /* 0x0000002495007c0c */ /* 0x008fe4000cf41270 */
[----:B------:R-:W-:Y:S02]  /*18a430*/  @P3 LOP3.LUT R6, R6, 0x1, RZ, 0xfc, !PT ;  /* 0x0000000106063812 */ /* 0x000fe400078efcff */
[----:B-1----:R-:W-:Y:S02]  /*18a440*/  ISETP.LT.AND P3, PT, R148, UR33, !P1 ;  /* 0x0000002194007c0c */ /* 0x002fe4000cf61270 */
[----:B------:R-:W-:Y:S02]  /*18a450*/  LOP3.LUT R5, R5, 0xbfffffff, RZ, 0xc0, !PT ;  /* 0xbfffffff05057812 */ /* 0x000fe400078ec0ff */
[----:B--2---:R-:W-:-:S05]  /*18a460*/  ISETP.LT.AND P4, PT, R154, UR34, !P1 ;  /* 0x000000229a007c0c */ /* 0x004fca000cf81270 */
[----:B------:R-:W-:-:S04]  /*18a470*/  @P2 LOP3.LUT R5, R5, 0x40000000, RZ, 0xfc, !PT ;  /* 0x4000000005052812 */ /* 0x000fc800078efcff */
[----:B------:R-:W-:-:S04]  /*18a480*/  LOP3.LUT R5, R5, 0xdfffffff, RZ, 0xc0, !PT ;  /* 0xdfffffff05057812 */ /* 0x000fc800078ec0ff */
[----:B------:R-:W-:Y:S02]  /*18a490*/  @P3 LOP3.LUT R5, R5, 0x20000000, RZ, 0xfc, !PT ;  /* 0x2000000005053812 */ /* 0x000fe400078efcff */
[----:B------:R-:W-:Y:S02]  /*18a4a0*/  ISETP.LT.AND P2, PT, R153, UR32, !P1 ;  /* 0x0000002099007c0c */ /* 0x000fe4000cf41270 */
[----:B------:R-:W-:-:S04]  /*18a4b0*/  LOP3.LUT R5, R5, 0xf7ffffff, RZ, 0xc0, !PT ;  /* 0xf7ffffff05057812 */ /* 0x000fc800078ec0ff */
[----:B------:R-:W-:Y:S02]  /*18a4c0*/  @P4 LOP3.LUT R5, R5, 0x8000000, RZ, 0xfc, !PT ;  /* 0x0800000005054812 */ /* 0x000fe400078efcff */
[----:B------:R-:W-:Y:S02]  /*18a4d0*/  ISETP.LT.AND P3, PT, R152, UR77, !P1 ;  /* 0x0000004d98007c0c */ /* 0x000fe4000cf61270 */
[----:B------:R-:W-:Y:S02]  /*18a4e0*/  LOP3.LUT R5, R5, 0xfbffffff, RZ, 0xc0, !PT ;  /* 0xfbffffff05057812 */ /* 0x000fe400078ec0ff */
[----:B------:R-:W-:Y:S02]  /*18a4f0*/  ISETP.GE.AND P1, PT, R104, UR35, PT ;  /* 0x0000002368007c0c */ /* 0x000fe4000bf26270 */
        /* <DEDUP_REMOVED lines=22> */
[----:B----4-:R-:W-:Y:S02]  /*18a660*/  ISETP.LT.AND P3, PT, R152, UR24, !P1 ;  /* 0x0000001898007c0c */ /* 0x010fe4000cf61270 */
        /* <DEDUP_REMOVED lines=54> */
[----:B------:R-:W-:Y:S02]  /*18a9d0*/  LOP3.LUT R5, R5, 0xfffffffd, RZ, 0xc0, !PT ;  /* 0xfffffffd05057812 */ /* 0x000fe400078ec0ff */
[----:B------:R-:W-:Y:S02]  /*18a9e0*/  ISETP.LT.AND P4, PT, R150, UR8, !P1 ;  /* 0x0000000896007c0c */ /* 0x000fe4000cf81270 */
[----:B------:R-:W-:Y:S02]  /*18a9f0*/  @P3 LOP3.LUT R5, R5, 0x2, RZ, 0xfc, !PT ;  /* 0x0000000205053812 */ /* 0x000fe400078efcff */
[----:B------:R-:W-:-:S05]  /*18aa00*/  ISETP.LT.AND P3, PT, R151, UR9, !P1 ;  /* 0x0000000997007c0c */ /* 0x000fca000cf61270 */
[----:B------:R-:W-:Y:S02]  /*18aa10*/  @P2 LOP3.LUT R4, R4, 0x20000000, RZ, 0xfc, !PT ;  /* 0x2000000004042812 */ /* 0x000fe400078efcff */
[----:B------:R-:W-:Y:S02]  /*18aa20*/  ISETP.LT.AND P2, PT, R149, UR7, !P1 ;  /* 0x0000000795007c0c */ /* 0x000fe4000cf41270 */
[----:B------:R-:W-:Y:S02]  /*18aa30*/  LOP3.LUT R4, R4, 0x7fffffff, RZ, 0xc0, !PT ;  /* 0x7fffffff04047812 */ /* 0x000fe400078ec0ff */
[----:B------:R-:W-:Y:S02]  /*18aa40*/  LOP3.LUT R5, R5, 0xfffffffe, RZ, 0xc0, !PT ;  /* 0xfffffffe05057812 */ /* 0x000fe400078ec0ff */
[----:B------:R-:W-:Y:S02]  /*18aa50*/  @P4 LOP3.LUT R4, R4, 0x80000000, RZ, 0xfc, !PT ;  /* 0x8000000004044812 */ /* 0x000fe400078efcff */
[----:B------:R-:W-:-:S02]  /*18aa60*/  @P3 LOP3.LUT R5, R5, 0x1, RZ, 0xfc, !PT ;  /* 0x0000000105053812 */ /* 0x000fc400078efcff */
        /* <DEDUP_REMOVED lines=83> */
[----:B------:R-:W-:-:S03]  /*18afa0*/  VIADD R111, R146, 0x78 ;  /* 0x00000078926f7836 */ /* 0x000fc60000000000 */
[----:B------:R-:W-:Y:S02]  /*18afb0*/  @P4 LOP3.LUT R4, R4, 0x8, RZ, 0xfc, !PT ;  /* 0x0000000804044812 */ /* 0x000fe400078efcff */
[----:B------:R-:W-:Y:S02]  /*18afc0*/  ISETP.LT.AND P3, PT, R152, UR74, !P1 ;  /* 0x0000004a98007c0c */ /* 0x000fe4000cf61270 */
[----:B------:R-:W-:Y:S02]  /*18afd0*/  LOP3.LUT R4, R4, 0xfffffffb, RZ, 0xc0, !PT ;  /* 0xfffffffb04047812 */ /* 0x000fe400078ec0ff */
[----:B------:R-:W-:Y:S02]  /*18afe0*/  ISETP.GE.AND P1, PT, R111, UR49, PT ;  /* 0x000000316f007c0c */ /* 0x000fe4000bf26270 */
[----:B------:R-:W-:Y:S02]  /*18aff0*/  @P2 LOP3.LUT R4, R4, 0x4, RZ, 0xfc, !PT ;  /* 0x0000000404042812 */ /* 0x000fe400078efcff */
[----:B------:R-:W-:-:S02]  /*18b000*/  ISETP.LT.AND P2, PT, R151, UR75, !P1 ;  /* 0x0000004b97007c0c */ /* 0x000fc4000cf41270 */
[----:B------:R-:W-:Y:S01]  /*18b010*/  LOP3.LUT R4, R4, 0xfffffffd, RZ, 0xc0, !PT ;  /* 0xfffffffd04047812 */ /* 0x000fe200078ec0ff */
[----:B------:R-:W-:-:S03]  /*18b020*/  IMAD.SHL.U32 R113, R112, 0x20, RZ ;  /* 0x0000002070717824 */ /* 0x000fc600078e00ff */
[----:B------:R-:W-:Y:S01]  /*18b030*/  @P3 LOP3.LUT R4, R4, 0x2, RZ, 0xfc, !PT ;  /* 0x0000000204043812 */ /* 0x000fe200078efcff */
[----:B------:R-:W-:-:S03]  /*18b040*/  IMAD.SHL.U32 R2, R112, 0x10, RZ ;  /* 0x0000001070027824 */ /* 0x000fc600078e00ff */
[----:B------:R-:W-:Y:S02]  /*18b050*/  LOP3.LUT R4, R4, 0xfffffffe, RZ, 0xc0, !PT ;  /* 0xfffffffe04047812 */ /* 0x000fe400078ec0ff */
[----:B------:R-:W-:Y:S02]  /*18b060*/  LOP3.LUT R101, R113, 0x400, RZ, 0xc0, !PT ;  /* 0x0000040071657812 */ /* 0x000fe400078ec0ff */
[----:B------:R-:W-:Y:S02]  /*18b070*/  LOP3.LUT R2, R2, 0x1f0, RZ, 0xc0, !PT ;  /* 0x000001f002027812 */ /* 0x000fe400078ec0ff */
[----:B------:R-:W-:Y:S01]  /*18b080*/  @P2 LOP3.LUT R4, R4, 0x1, RZ, 0xfc, !PT ;  /* 0x0000000104042812 */ /* 0x000fe200078efcff */
[----:B------:R-:W2:Y:S01]  /*18b090*/  LDL.LU R138, [R1+0x8d0] ;  /* 0x0008d000018a7983 */ /* 0x000ea20000300800 */
[----:B------:R-:W-:Y:S01]  /*18b0a0*/  IADD3 R2, PT, PT, R2, UR4, R101 ;  /* 0x0000000402027c10 */ /* 0x000fe2000fffe065 */
[----:B------:R-:W1:Y:S02]  /*18b0b0*/  LDCU UR6, c[0x0][0x398] ;  /* 0x00007300ff0677ac */ /* 0x000e640008000800 */
[----:B------:R-:W2:Y:S01]  /*18b0c0*/  LDL.LU R139, [R1+0x8d8] ;  /* 0x0008d800018b7983 */ /* 0x000ea20000300800 */
[----:B------:R-:W3:Y:S03]  /*18b0d0*/  LDCU UR68, c[0x0][0x398] ;  /* 0x00007300ff4477ac */ /* 0x000ee60008000800 */
[----:B------:R-:W4:Y:S01]  /*18b0e0*/  LDL.LU R132, [R1+0xbc0] ;  /* 0x000bc00001847983 */ /* 0x000f220000300800 */
[----:B------:R-:W1:Y:S03]  /*18b0f0*/  LDCU UR67, c[0x0][0x398] ;  /* 0x00007300ff4377ac */ /* 0x000e660008000800 */
[----:B------:R-:W4:Y:S01]  /*18b100*/  LDL.LU R133, [R1+0xbc8] ;  /* 0x000bc80001857983 */ /* 0x000f220000300800 */
[----:B------:R-:W1:Y:S03]  /*18b110*/  LDCU UR21, c[0x0][0x398] ;  /* 0x00007300ff1577ac */ /* 0x000e660008000800 */
[----:B------:R-:W4:Y:S01]  /*18b120*/  LDL.LU R134, [R1+0x580] ;  /* 0x0005800001867983 */ /* 0x000f220000300800 */
[----:B------:R-:W1:Y:S03]  /*18b130*/  LDCU UR7, c[0x0][0x398] ;  /* 0x00007300ff0777ac */ /* 0x000e660008000800 */
[----:B------:R-:W4:Y:S01]  /*18b140*/  LDL.LU R135, [R1+0x588] ;  /* 0x0005880001877983 */ /* 0x000f220000300800 */
[----:B------:R-:W1:Y:S01]  /*18b150*/  LDCU UR8, c[0x0][0x398] ;  /* 0x00007300ff0877ac */ /* 0x000e620008000800 */
[----:B------:R-:W1:Y:S01]  /*18b160*/  S2R R142, SR_TID.X ;  /* 0x00000000008e7919 */ /* 0x000e620000002100 */
[----:B------:R-:W1:Y:S01]  /*18b170*/  LDCU UR9, c[0x0][0x398] ;  /* 0x00007300ff0977ac */ /* 0x000e620008000800 */
[----:B------:R-:W3:Y:S01]  /*18b180*/  LDL.LU R140, [R1+0x4f0] ;  /* 0x0004f000018c7983 */ /* 0x000ee20000300800 */
[----:B------:R-:W1:Y:S03]  /*18b190*/  LDCU UR12, c[0x0][0x398] ;  /* 0x00007300ff0c77ac */ /* 0x000e660008000800 */
[----:B------:R-:W3:Y:S01]  /*18b1a0*/  LDL.LU R141, [R1+0x4f8] ;  /* 0x0004f800018d7983 */ /* 0x000ee20000300800 */
[----:B------:R-:W1:Y:S01]  /*18b1b0*/  LDCU UR14, c[0x0][0x398] ;  /* 0x00007300ff0e77ac */ /* 0x000e620008000800 */
[----:B------:R-:W1:Y:S01]  /*18b1c0*/  LDCU UR15, c[0x0][0x398] ;  /* 0x00007300ff0f77ac */ /* 0x000e620008000800 */
[----:B------:R-:W1:Y:S01]  /*18b1d0*/  LDCU UR19, c[0x0][0x398] ;  /* 0x00007300ff1377ac */ /* 0x000e620008000800 */
[----:B------:R-:W1:Y:S01]  /*18b1e0*/  LDCU UR20, c[0x0][0x398] ;  /* 0x00007300ff1477ac */ /* 0x000e620008000800 */
[----:B------:R-:W1:Y:S01]  /*18b1f0*/  LDCU UR10, c[0x0][0x398] ;  /* 0x00007300ff0a77ac */ /* 0x000e620008000800 */
[----:B------:R-:W1:Y:S02]  /*18b200*/  LDCU UR16, c[0x0][0x398] ;  /* 0x00007300ff1077ac */ /* 0x000e640008000800 */
[----:B-1----:R-:W-:-:S02]  /*18b210*/  LOP3.LUT R144, R142, 0x3f, RZ, 0xc0, !PT ;  /* 0x0000003f8e907812 */ /* 0x002fc400078ec0ff */
[----:B------:R-:W3:Y:S01]  /*18b220*/  LDL.LU R142, [R1+0x10c0] ;  /* 0x0010c000018e7983 */ /* 0x000ee20000300800 */
[----:B------:R-:W1:Y:S03]  /*18b230*/  LDCU UR24, c[0x0][0x398] ;  /* 0x00007300ff1877ac */ /* 0x000e660008000800 */
[----:B------:R-:W3:Y:S01]  /*18b240*/  LDL.LU R143, [R1+0x10c8] ;  /* 0x0010c800018f7983 */ /* 0x000ee20000300800 */
[----:B------:R-:W-:Y:S01]  /*18b250*/  LEA R101, R144, UR4, 0x4 ;  /* 0x0000000490657c11 */ /* 0x000fe2000f8e20ff */
[----:B------:R-:W1:Y:S01]  /*18b260*/  LDCU.64 UR4, c[0x0][0x398] ;  /* 0x00007300ff0477ac */ /* 0x000e620008000a00 */
        /* <DEDUP_REMOVED lines=54> */
[----:B--2---:R2:W-:Y:S04]  /*18b5d0*/  STSM.16.M88.4 [R2], R136 ;  /* 0x0000008802007844 */ /* 0x0045e80000000200 */
[----:B----4-:R-:W-:Y:S04]  /*18b5e0*/  STSM.16.M88.4 [R2+0x200], R132 ;  /* 0x0002008402007844 */ /* 0x010fe80000000200 */
[----:B--2---:R-:W2:Y:S01]  /*18b5f0*/  LDL.LU R136, [R1+0x12d0] ;  /* 0x0012d00001887983 */ /* 0x004ea20000300800 */
[----:B------:R-:W-:Y:S06]  /*18b600*/  BAR.SYNC.DEFER_BLOCKING 0x0 ;  /* 0x0000000000007b1d */ /* 0x000fec0000010000 */
[----:B------:R-:W2:Y:S04]  /*18b610*/  LDL.LU R137, [R1+0x12d8] ;  /* 0x0012d80001897983 */ /* 0x000ea80000300800 */
[----:B------:R-:W2:Y:S04]  /*18b620*/  LDL.LU R138, [R1+0x1870] ;  /* 0x00187000018a7983 */ /* 0x000ea80000300800 */
[----:B------:R-:W2:Y:S04]  /*18b630*/  LDL.LU R139, [R1+0x1878] ;  /* 0x00187800018b7983 */ /* 0x000ea80000300800 */
[----:B------:R-:W4:Y:S04]  /*18b640*/  LDS.128 R156, [R101] ;  /* 0x00000000659c7984 */ /* 0x000f280000000c00 */
[----:B------:R-:W1:Y:S01]  /*18b650*/  LDS.128 R132, [R101+0x400] ;  /* 0x0004000065847984 */ /* 0x000e620000000c00 */
[----:B------:R-:W-:Y:S06]  /*18b660*/  BAR.SYNC.DEFER_BLOCKING 0x0 ;  /* 0x0000000000007b1d */ /* 0x000fec0000010000 */
[----:B---3--:R3:W-:Y:S04]  /*18b670*/  STSM.16.M88.4 [R2], R140 ;  /* 0x0000008c02007844 */ /* 0x0087e80000000200 */
[----:B----4-:R-:W-:Y:S04]  /*18b680*/  STL.64 [R1+0x60], R156 ;  /* 0x0000609c01007387 */ /* 0x010fe80000100a00 */
[----:B------:R-:W-:Y:S04]  /*18b690*/  STL.64 [R1+0x68], R158 ;  /* 0x0000689e01007387 */ /* 0x000fe80000100a00 */
[----:B-1----:R1:W-:Y:S04]  /*18b6a0*/  STL.64 [R1+0x260], R132 ;  /* 0x0002608401007387 */ /* 0x0023e80000100a00 */
[----:B------:R4:W-:Y:S04]  /*18b6b0*/  STL.64 [R1+0x268], R134 ;  /* 0x0002688601007387 */ /* 0x0009e80000100a00 */
[----:B---3--:R-:W3:Y:S04]  /*18b6c0*/  LDL.LU R140, [R1+0x1a80] ;  /* 0x001a8000018c7983 */ /* 0x008ee80000300800 */
[----:B------:R-:W3:Y:S04]  /*18b6d0*/  LDL.LU R141, [R1+0x1a88] ;  /* 0x001a8800018d7983 */ /* 0x000ee80000300800 */
[----:B------:R-:W3:Y:S04]  /*18b6e0*/  LDL.LU R142, [R1+0x1cf0] ;  /* 0x001cf000018e7983 */ /* 0x000ee80000300800 */
[----:B------:R-:W3:Y:S04]  /*18b6f0*/  LDL.LU R143, [R1+0x1cf8] ;  /* 0x001cf800018f7983 */ /* 0x000ee80000300800 */
[----:B-1----:R-:W3:Y:S04]  /*18b700*/  LDL.LU R132, [R1+0x1f60] ;  /* 0x001f600001847983 */ /* 0x002ee80000300800 */
[----:B------:R-:W3:Y:S04]  /*18b710*/  LDL.LU R133, [R1+0x1f68] ;  /* 0x001f680001857983 */ /* 0x000ee80000300800 */
[----:B----4-:R-:W4:Y:S04]  /*18b720*/  LDL.LU R134, [R1+0x2150] ;  /* 0x0021500001867983 */ /* 0x010f280000300800 */
[----:B------:R-:W4:Y:S04]  /*18b730*/  LDL.LU R135, [R1+0x2158] ;  /* 0x0021580001877983 */ /* 0x000f280000300800 */
[----:B--2---:R-:W-:Y:S01]  /*18b740*/  STSM.16.M88.4 [R2+0x200], R136 ;  /* 0x0002008802007844 */ /* 0x004fe20000000200 */
[----:B------:R-:W-:Y:S06]  /*18b750*/  BAR.SYNC.DEFER_BLOCKING 0x0 ;  /* 0x0000000000007b1d */ /* 0x000fec0000010000 */
[----:B------:R-:W1:Y:S04]  /*18b760*/  LDS.128 R156, [R101] ;  /* 0x00000000659c7984 */ /* 0x000e680000000c00 */
[----:B------:R-:W2:Y:S01]  /*18b770*/  LDS.128 R136, [R101+0x400] ;  /* 0x0004000065887984 */ /* 0x000ea20000000c00 */
[----:B------:R-:W-:Y:S06]  /*18b780*/  BAR.SYNC.DEFER_BLOCKING 0x0 ;  /* 0x0000000000007b1d */ /* 0x000fec0000010000 */
[----:B-1----:R-:W-:Y:S04]  /*18b790*/  STL.64 [R1+0x50], R156 ;  /* 0x0000509c01007387 */ /* 0x002fe80000100a00 */
[----:B------:R-:W-:Y:S04]  /*18b7a0*/  STL.64 [R1+0x58], R158 ;  /* 0x0000589e01007387 */ /* 0x000fe80000100a00 */
[----:B--2---:R1:W-:Y:S04]  /*18b7b0*/  STL.64 [R1+0x240], R136 ;  /* 0x0002408801007387 */ /* 0x0043e80000100a00 */
[----:B------:R2:W-:Y:S04]  /*18b7c0*/  STL.64 [R1+0x248], R138 ;  /* 0x0002488a01007387 */ /* 0x0005e80000100a00 */
[----:B---3--:R-:W-:Y:S04]  /*18b7d0*/  STSM.16.M88.4 [R2], R140 ;  /* 0x0000008c02007844 */ /* 0x008fe80000000200 */
[----:B-1----:R-:W3:Y:S04]  /*18b7e0*/  LDL.LU R136, [R1+0x23e0] ;  /* 0x0023e00001887983 */ /* 0x002ee80000300800 */
[----:B------:R-:W3:Y:S04]  /*18b7f0*/  LDL.LU R137, [R1+0x23e8] ;  /* 0x0023e80001897983 */ /* 0x000ee80000300800 */
[----:B--2---:R-:W3:Y:S04]  /*18b800*/  LDL.LU R138, [R1+0x2660] ;  /* 0x00266000018a7983 */ /* 0x004ee80000300800 */
[----:B----4-:R1:W-:Y:S04]  /*18b810*/  STSM.16.M88.4 [R2+0x200], R132 ;  /* 0x0002008402007844 */ /* 0x0103e80000000200 */
[----:B------:R-:W3:Y:S01]  /*18b820*/  LDL.LU R139, [R1+0x2668] ;  /* 0x00266800018b7983 */ /* 0x000ee20000300800 */
[----:B------:R-:W-:Y:S06]  /*18b830*/  BAR.SYNC.DEFER_BLOCKING 0x0 ;  /* 0x0000000000007b1d */ /* 0x000fec0000010000 */
[----:B-1----:R-:W2:Y:S04]  /*18b840*/  LDL.LU R132, [R1+0x29e0] ;  /* 0x0029e00001847983 */ /* 0x002ea80000300800 */
[----:B------:R-:W2:Y:S04]  /*18b850*/  LDL.LU R133, [R1+0x29e8] ;  /* 0x0029e80001857983 */ /* 0x000ea80000300800 */
[----:B------:R-:W2:Y:S04]  /*18b860*/  LDL.LU R134, [R1+0x2c60] ;  /* 0x002c600001867983 */ /* 0x000ea80000300800 */
[----:B------:R-:W2:Y:S04]  /*18b870*/  LDL.LU R135, [R1+0x2c68] ;  /* 0x002c680001877983 */ /* 0x000ea80000300800 */
[----:B------:R-:W1:Y:S04]  /*18b880*/  LDS.128 R156, [R101] ;  /* 0x00000000659c7984 */ /* 0x000e680000000c00 */
[----:B------:R-:W4:Y:S01]  /*18b890*/  LDS.128 R140, [R101+0x400] ;  /* 0x00040000658c7984 */ /* 0x000f220000000c00 */
[----:B------:R-:W-:Y:S06]  /*18b8a0*/  BAR.SYNC.DEFER_BLOCKING 0x0 ;  /* 0x0000000000007b1d */ /* 0x000fec0000010000 */
[----:B-1----:R-:W-:Y:S04]  /*18b8b0*/  STL.64 [R1+0x40], R156 ;  /* 0x0000409c01007387 */ /* 0x002fe80000100a00 */
[----:B------:R-:W-:Y:S04]  /*18b8c0*/  STL.64 [R1+0x48], R158 ;  /* 0x0000489e01007387 */ /* 0x000fe80000100a00 */
[----:B----4-:R-:W-:Y:S04]  /*18b8d0*/  STL.64 [R1+0x220], R140 ;  /* 0x0002208c01007387 */ /* 0x010fe80000100a00 */
[----:B------:R-:W-:Y:S04]  /*18b8e0*/  STL.64 [R1+0x228], R142 ;  /* 0x0002288e01007387 */ /* 0x000fe80000100a00 */
[----:B---3--:R1:W-:Y:S04]  /*18b8f0*/  STSM.16.M88.4 [R2], R136 ;  /* 0x0000008802007844 */ /* 0x0083e80000000200 */
[----:B-1----:R-:W3:Y:S04]  /*18b900*/  LDL.LU R136, [R1+0x2fe0] ;  /* 0x002fe00001887983 */ /* 0x002ee80000300800 */
[----:B------:R-:W3:Y:S04]  /*18b910*/  LDL.LU R137, [R1+0x2fe8] ;  /* 0x002fe80001897983 */ /* 0x000ee80000300800 */
[----:B------:R-:W3:Y:S04]  /*18b920*/  LDL.LU R138, [R1+0x3280] ;  /* 0x00328000018a7983 */ /* 0x000ee80000300800 */
[----:B--2---:R1:W-:Y:S04]  /*18b930*/  STSM.16.M88.4 [R2+0x200], R132 ;  /* 0x0002008402007844 */ /* 0x0043e80000000200 */
        /* <DEDUP_REMOVED lines=47> */
[----:B----4-:R1:W-:Y:S04]  /*18bc30*/  STL.64 [R1+0x1c0], R140 ;  /* 0x0001c08c01007387 */ /* 0x0103e80000100a00 */
[----:B------:R4:W-:Y:S04]  /*18bc40*/  STL.64 [R1+0x1c8], R142 ;  /* 0x0001c88e01007387 */ /* 0x0009e80000100a00 */
[----:B-1----:R-:W2:Y:S04]  /*18bc50*/  LDL.LU R140, [R1+0x41d0] ;  /* 0x0041d000018c7983 */ /* 0x002ea80000300800 */
[----:B------:R-:W2:Y:S04]  /*18bc60*/  LDL.LU R141, [R1+0x41d8] ;  /* 0x0041d800018d7983 */ /* 0x000ea80000300800 */
[----:B----4-:R-:W4:Y:S04]  /*18bc70*/  LDL.LU R142, [R1+0x3bb0] ;  /* 0x003bb000018e7983 */ /* 0x010f280000300800 */
[----:B------:R-:W4:Y:S04]  /*18bc80*/  LDL.LU R143, [R1+0x3bb8] ;  /* 0x003bb800018f7983 */ /* 0x000f280000300800 */
[----:B---3--:R1:W-:Y:S04]  /*18bc90*/  STSM.16.M88.4 [R2], R136 ;  /* 0x0000008802007844 */ /* 0x0083e80000000200 */
[----:B-1----:R-:W3:Y:S04]  /*18bca0*/  LDL.LU R136, [R1+0x3920] ;  /* 0x0039200001887983 */ /* 0x002ee80000300800 */
[----:B------:R-:W3:Y:S04]  /*18bcb0*/  LDL.LU R137, [R1+0x3928] ;  /* 0x0039280001897983 */ /* 0x000ee80000300800 */
[----:B------:R-:W3:Y:S04]  /*18bcc0*/  LDL.LU R138, [R1+0x3560] ;  /* 0x00356000018a7983 */ /* 0x000ee80000300800 */
[----:B--2---:R-:W-:Y:S04]  /*18bcd0*/  STSM.16.M88.4 [R2+0x200], R132 ;  /* 0x0002008402007844 */ /* 0x004fe80000000200 */
[----:B------:R-:W3:Y:S01]  /*18bce0*/  LDL.LU R139, [R1+0x3568] ;  /* 0x00356800018b7983 */ /* 0x000ee20000300800 */
[----:B------:R-:W-:Y:S06]  /*18bcf0*/  BAR.SYNC.DEFER_BLOCKING 0x0 ;  /* 0x0000000000007b1d */ /* 0x000fec0000010000 */
[----:B------:R-:W1:Y:S04]  /*18bd00*/  LDS.128 R156, [R101] ;  /* 0x00000000659c7984 */ /* 0x000e680000000c00 */
[----:B------:R-:W2:Y:S01]  /*18bd10*/  LDS.128 R132, [R101+0x400] ;  /* 0x0004000065847984 */ /* 0x000ea20000000c00 */
[----:B------:R-:W-:Y:S06]  /*18bd20*/  BAR.SYNC.DEFER_BLOCKING 0x0 ;  /* 0x0000000000007b1d */ /* 0x000fec0000010000 */
[----:B-1----:R-:W-:Y:S04]  /*18bd30*/  STL.64 [R1], R156 ;  /* 0x0000009c01007387 */ /* 0x002fe80000100a00 */
[----:B------:R-:W-:Y:S04]  /*18bd40*/  STL.64 [R1+0x8], R158 ;  /* 0x0000089e01007387 */ /* 0x000fe80000100a00 */
[----:B--2---:R1:W-:Y:S04]  /*18bd50*/  STL.64 [R1+0x1a0], R132 ;  /* 0x0001a08401007387 */ /* 0x0043e80000100a00 */
[----:B------:R2:W-:Y:S04]  /*18bd60*/  STL.64 [R1+0x1a8], R134 ;  /* 0x0001a88601007387 */ /* 0x0005e80000100a00 */
[----:B-1----:R-:W3:Y:S04]  /*18bd70*/  LDL.LU R132, [R1+0xca4] ;  /* 0x000ca40001847983 */ /* 0x002ee80000300800 */
[----:B------:R-:W3:Y:S04]  /*18bd80*/  LDL.LU R133, [R1+0xcac] ;  /* 0x000cac0001857983 */ /* 0x000ee80000300800 */
[----:B--2---:R-:W2:Y:S04]  /*18bd90*/  LDL.LU R134, [R1+0x8d4] ;  /* 0x0008d40001867983 */ /* 0x004ea80000300800 */
[----:B------:R-:W2:Y:S04]  /*18bda0*/  LDL.LU R135, [R1+0x8dc] ;  /* 0x0008dc0001877983 */ /* 0x000ea80000300800 */
[----:B----4-:R-:W-:Y:S04]  /*18bdb0*/  STSM.16.M88.4 [R2], R140 ;  /* 0x0000008c02007844 */ /* 0x010fe80000000200 */
[----:B---3--:R1:W-:Y:S01]  /*18bdc0*/  STSM.16.M88.4 [R2+0x200], R136 ;  /* 0x0002008802007844 */ /* 0x0083e20000000200 */
[----:B------:R-:W-:Y:S06]  /*18bdd0*/  BAR.SYNC.DEFER_BLOCKING 0x0 ;  /* 0x0000000000007b1d */ /* 0x000fec0000010000 */
[----:B-1----:R-:W3:Y:S04]  /*18bde0*/  LDL.LU R136, [R1+0xbc4] ;  /* 0x000bc40001887983 */ /* 0x002ee80000300800 */
[----:B------:R-:W3:Y:S04]  /*18bdf0*/  LDL.LU R137, [R1+0xbcc] ;  /* 0x000bcc0001897983 */ /* 0x000ee80000300800 */
[----:B------:R-:W3:Y:S04]  /*18be00*/  LDL.LU R138, [R1+0x584] ;  /* 0x00058400018a7983 */ /* 0x000ee80000300800 */
[----:B------:R-:W3:Y:S04]  /*18be10*/  LDL.LU R139, [R1+0x58c] ;  /* 0x00058c00018b7983 */ /* 0x000ee80000300800 */
[----:B------:R-:W1:Y:S04]  /*18be20*/  LDS.128 R140, [R101+0x400] ;  /* 0x00040000658c7984 */ /* 0x000e680000000c00 */
[----:B------:R-:W-:Y:S01]  /*18be30*/  LDS.128 R248, [R101] ;  /* 0x0000000065f87984 */ /* 0x000fe20000000c00 */
[----:B------:R-:W-:Y:S06]  /*18be40*/  BAR.SYNC.DEFER_BLOCKING 0x0 ;  /* 0x0000000000007b1d */ /* 0x000fec0000010000 */
[----:B-1----:R-:W-:Y:S04]  /*18be50*/  STL.64 [R1+0x180], R140 ;  /* 0x0001808c01007387 */ /* 0x002fe80000100a00 */
[----:B------:R-:W-:Y:S04]  /*18be60*/  STL.64 [R1+0x188], R142 ;  /* 0x0001888e01007387 */ /* 0x000fe80000100a00 */
[----:B--2---:R1:W-:Y:S04]  /*18be70*/  STSM.16.M88.4 [R2], R132 ;  /* 0x0000008402007844 */ /* 0x0043e80000000200 */
[----:B-1----:R-:W2:Y:S04]  /*18be80*/  LDL.LU R132, [R1+0x4f4] ;  /* 0x0004f40001847983 */ /* 0x002ea80000300800 */
[----:B------:R-:W2:Y:S04]  /*18be90*/  LDL.LU R133, [R1+0x4fc] ;  /* 0x0004fc0001857983 */ /* 0x000ea80000300800 */
[----:B------:R-:W2:Y:S04]  /*18bea0*/  LDL.LU R134, [R1+0x10c4] ;  /* 0x0010c40001867983 */ /* 0x000ea80000300800 */
[----:B------:R-:W2:Y:S04]  /*18beb0*/  LDL.LU R135, [R1+0x10cc] ;  /* 0x0010cc0001877983 */ /* 0x000ea80000300800 */
        /* <DEDUP_REMOVED lines=134> */
[----:B------:R-:W1:Y:S04]  /*18c720*/  LDS.128 R156, [R101] ;  /* 0x00000000659c7984 */ /* 0x000e680000000c00 */
[----:B------:R-:W4:Y:S01]  /*18c730*/  LDS.128 R140, [R101+0x400] ;  /* 0x00040000658c7984 */ /* 0x000f220000000c00 */
[----:B------:R-:W-:Y:S06]  /*18c740*/  BAR.SYNC.DEFER_BLOCKING 0x0 ;  /* 0x0000000000007b1d */ /* 0x000fec0000010000 */
[----:B-1----:R-:W-:Y:S04]  /*18c750*/  STL.64 [R1+0x270], R156 ;  /* 0x0002709c01007387 */ /* 0x002fe80000100a00 */
[----:B------:R-:W-:Y:S04]  /*18c760*/  STL.64 [R1+0x278], R158 ;  /* 0x0002789e01007387 */ /* 0x000fe80000100a00 */
[----:B----4-:R-:W-:Y:S04]  /*18c770*/  STL.64 [R1+0x470], R140 ;  /* 0x0004708c01007387 */ /* 0x010fe80000100a00 */
        /* <DEDUP_REMOVED lines=1482> */
[----:B------:R-:W4:Y:S04]  /*192420*/  LDL.LU R140, [R1+0x36f0] ;  /* 0x0036f000018c7983 */ /* 0x000f280000300800 */
[----:B------:R-:W4:Y:S04]  /*192430*/  LDL.LU R141, [R1+0x36f8] ;  /* 0x0036f800018d7983 */ /* 0x000f280000300800 */
[----:B------:R-:W4:Y:S04]  /*192440*/  LDL.LU R142, [R1+0x3990] ;  /* 0x00399000018e7983 */ /* 0x000f280000300800 */
[----:B------:R-:W4:Y:S04]  /*192450*/  LDL.LU R143, [R1+0x3998] ;  /* 0x00399800018f7983 */ /* 0x000f280000300800 */
[----:B---3--:R-:W-:Y:S01]  /*192460*/  STSM.16.M88.4 [R2+0x200], R136 ;  /* 0x0002008802007844 */ /* 0x008fe20000000200 */
[----:B------:R-:W-:Y:S06]  /*192470*/  BAR.SYNC.DEFER_BLOCKING 0x0 ;  /* 0x0000000000007b1d */ /* 0x000fec0000010000 */
[----:B------:R-:W1:Y:S04]  /*192480*/  LDS.128 R156, [R101] ;  /* 0x00000000659c7984 */ /* 0x000e680000000c00 */
[----:B------:R-:W3:Y:S01]  /*192490*/  LDS.128 R136, [R101+0x400] ;  /* 0x0004000065887984 */ /* 0x000ee20000000c00 */
[----:B------:R-:W-:Y:S06]  /*1924a0*/  BAR.SYNC.DEFER_BLOCKING 0x0 ;  /* 0x0000000000007b1d */ /* 0x000fec0000010000 */
[----:B-1----:R-:W-:Y:S04]  /*1924b0*/  STL.64 [R1+0x1550], R156 ;  /* 0x0015509c01007387 */ /* 0x002fe80000100a00 */
[----:B------:R-:W-:Y:S04]  /*1924c0*/  STL.64 [R1+0x1558], R158 ;  /* 0x0015589e01007387 */ /* 0x000fe80000100a00 */
[----:B---3--:R1:W-:Y:S04]  /*1924d0*/  STL.64 [R1+0x16e0], R136 ;  /* 0x0016e08801007387 */ /* 0x0083e80000100a00 */
[----:B------:R3:W-:Y:S04]  /*1924e0*/  STL.64 [R1+0x16e8], R138 ;  /* 0x0016e88a01007387 */ /* 0x0007e80000100a00 */
[----:B-1----:R-:W4:Y:S04]  /*1924f0*/  LDL.LU R136, [R1+0x3c30] ;  /* 0x003c300001887983 */ /* 0x002f280000300800 */
[----:B------:R-:W4:Y:S04]  /*192500*/  LDL.LU R137, [R1+0x3c38] ;  /* 0x003c380001897983 */ /* 0x000f280000300800 */
[----:B---3--:R-:W3:Y:S04]  /*192510*/  LDL.LU R138, [R1+0x4020] ;  /* 0x00402000018a7983 */ /* 0x008ee80000300800 */
[----:B--2---:R1:W-:Y:S04]  /*192520*/  STSM.16.M88.4 [R2], R132 ;  /* 0x0000008402007844 */ /* 0x0043e80000000200 */
[----:B------:R-:W3:Y:S04]  /*192530*/  LDL.LU R139, [R1+0x4028] ;  /* 0x00402800018b7983 */ /* 0x000ee80000300800 */
[----:B-1----:R-:W2:Y:S04]  /*192540*/  LDL.LU R132, [R1+0x41b0] ;  /* 0x0041b00001847983 */ /* 0x002ea80000300800 */
[----:B------:R-:W2:Y:S04]  /*192550*/  LDL.LU R133, [R1+0x41b8] ;  /* 0x0041b80001857983 */ /* 0x000ea80000300800 */
[----:B------:R-:W2:Y:S04]  /*192560*/  LDL.LU R134, [R1+0x45c0] ;  /* 0x0045c00001867983 */ /* 0x000ea80000300800 */
[----:B------:R-:W2:Y:S04]  /*192570*/  LDL.LU R135, [R1+0x45c8] ;  /* 0x0045c80001877983 */ /* 0x000ea80000300800 */
[----:B----4-:R-:W-:Y:S01]  /*192580*/  STSM.16.M88.4 [R2+0x200], R140 ;  /* 0x0002008c02007844 */ /* 0x010fe20000000200 */
[----:B------:R-:W-:Y:S06]  /*192590*/  BAR.SYNC.DEFER_BLOCKING 0x0 ;  /* 0x0000000000007b1d */ /* 0x000fec0000010000 */
        /* <DEDUP_REMOVED lines=305> */
[----:B------:R-:W2:Y:S01]  /*1938b0*/  LDL.LU R135, [R1+0x4f38] ;  /* 0x004f380001877983 */ /* 0x000ea20000300800 */
[----:B------:R-:W-:Y:S01]  /*1938c0*/  ISETP.LT.AND P2, PT, R150, UR6, !P1 ;  /* 0x0000000696007c0c */ /* 0x000fe2000cf41270 */
[----:B------:R-:W1:Y:S01]  /*1938d0*/  LDCU UR6, c[0x0][0x398] ;  /* 0x00007300ff0677ac */ /* 0x000e620008000800 */
[----:B------:R-:W-:Y:S01]  /*1938e0*/  ISETP.LT.AND P3, PT, R148, UR4, !P1 ;  /* 0x0000000494007c0c */ /* 0x000fe2000cf61270 */
[----:B------:R-:W4:Y:S01]  /*1938f0*/  LDS.128 R156, [R101] ;  /* 0x00000000659c7984 */ /* 0x000f220000000c00 */
[----:B------:R-:W-:-:S03]  /*193900*/  LOP3.LUT R102, R102, 0x7fffffff, RZ, 0xc0, !PT ;  /* 0x7fffffff66667812 */ /* 0x000fc600078ec0ff */
[----:B------:R-:W4:Y:S01]  /*193910*/  LDS.128 R140, [R101+0x400] ;  /* 0x00040000658c7984 */ /* 0x000f220000000c00 */
[----:B------:R-:W-:Y:S01]  /*193920*/  ISETP.LT.AND P4, PT, R147, UR68, !P1 ;  /* 0x0000004493007c0c */ /* 0x000fe2000cf81270 */
[----:B------:R-:W2:Y:S01]  /*193930*/  LDCU UR68, c[0x0][0x398] ;  /* 0x00007300ff4477ac */ /* 0x000ea20008000800 */
[----:B------:R-:W-:Y:S03]  /*193940*/  BAR.SYNC.DEFER_BLOCKING 0x0 ;  /* 0x0000000000007b1d */ /* 0x000fe60000010000 */
[----:B------:R-:W-:-:S04]  /*193950*/  @P2 LOP3.LUT R102, R102, 0x80000000, RZ, 0xfc, !PT ;  /* 0x8000000066662812 */ /* 0x000fc800078efcff */
[----:B------:R-:W-:Y:S02]  /*193960*/  LOP3.LUT R102, R102, 0xdfffffff, RZ, 0xc0, !PT ;  /* 0xdfffffff66667812 */ /* 0x000fe400078ec0ff */
[----:B-1----:R-:W-:Y:S02]  /*193970*/  ISETP.LT.AND P2, PT, R149, UR6, !P1 ;  /* 0x0000000695007c0c */ /* 0x002fe4000cf41270 */
[----:B------:R-:W-:-:S04]  /*193980*/  @P3 LOP3.LUT R102, R102, 0x20000000, RZ, 0xfc, !PT ;  /* 0x2000000066663812 */ /* 0x000fc800078efcff */
[----:B------:R-:W-:Y:S02]  /*193990*/  LOP3.LUT R102, R102, 0xbfffffff, RZ, 0xc0, !PT ;  /* 0xbfffffff66667812 */ /* 0x000fe400078ec0ff */
[----:B------:R-:W-:Y:S01]  /*1939a0*/  ISETP.LT.AND P3, PT, R154, UR67, !P1 ;  /* 0x000000439a007c0c */ /* 0x000fe2000cf61270 */
[----:B------:R-:W1:Y:S04]  /*1939b0*/  LDCU UR67, c[0x0][0x398] ;  /* 0x00007300ff4377ac */ /* 0x000e680008000800 */
[----:B------:R-:W-:-:S04]  /*1939c0*/  @P2 LOP3.LUT R102, R102, 0x40000000, RZ, 0xfc, !PT ;  /* 0x4000000066662812 */ /* 0x000fc800078efcff */
[----:B------:R-:W-:-:S04]  /*1939d0*/  LOP3.LUT R102, R102, 0xefffffff, RZ, 0xc0, !PT ;  /* 0xefffffff66667812 */ /* 0x000fc800078ec0ff */
[----:B------:R-:W-:Y:S02]  /*1939e0*/  @P4 LOP3.LUT R102, R102, 0x10000000, RZ, 0xfc, !PT ;  /* 0x1000000066664812 */ /* 0x000fe400078efcff */
[----:B------:R-:W-:Y:S01]  /*1939f0*/  ISETP.LT.AND P2, PT, R153, UR21, !P1 ;  /* 0x0000001599007c0c */ /* 0x000fe2000cf41270 */
[----:B----4-:R-:W-:Y:S01]  /*193a00*/  STL.64 [R1+0x16b0], R156 ;  /* 0x0016b09c01007387 */ /* 0x010fe20000100a00 */
[----:B------:R-:W-:Y:S01]  /*193a10*/  LOP3.LUT R102, R102, 0xf7ffffff, RZ, 0xc0, !PT ;  /* 0xf7ffffff66667812 */ /* 0x000fe200078ec0ff */
[----:B------:R-:W4:Y:S03]  /*193a20*/  LDCU UR21, c[0x0][0x398] ;  /* 0x00007300ff1577ac */ /* 0x000f260008000800 */
[----:B------:R-:W-:Y:S02]  /*193a30*/  @P3 LOP3.LUT R102, R102, 0x8000000, RZ, 0xfc, !PT ;  /* 0x0800000066663812 */ /* 0x000fe400078efcff */
[----:B------:R-:W-:Y:S01]  /*193a40*/  ISETP.LT.AND P1, PT, R152, UR7, !P1 ;  /* 0x0000000798007c0c */ /* 0x000fe2000cf21270 */
[----:B------:R-:W-:Y:S01]  /*193a50*/  STL.64 [R1+0x16b8], R158 ;  /* 0x0016b89e01007387 */ /* 0x000fe20000100a00 */
[----:B------:R-:W-:Y:S01]  /*193a60*/  LOP3.LUT R102, R102, 0xfbffffff, RZ, 0xc0, !PT ;  /* 0xfbffffff66667812 */ /* 0x000fe200078ec0ff */
[----:B------:R-:W1:Y:S03]  /*193a70*/  LDCU.64 UR6, c[0x0][0x398] ;  /* 0x00007300ff0677ac */ /* 0x000e660008000a00 */
[----:B------:R-:W-:Y:S01]  /*193a80*/  @P2 LOP3.LUT R102, R102, 0x4000000, RZ, 0xfc, !PT ;  /* 0x0400000066662812 */ /* 0x000fe200078efcff */
[----:B------:R-:W-:Y:S03]  /*193a90*/  STL.64 [R1+0x18c0], R140 ;  /* 0x0018c08c01007387 */ /* 0x000fe60000100a00 */
[----:B------:R-:W-:Y:S01]  /*193aa0*/  LOP3.LUT R102, R102, 0xfdffffff, RZ, 0xc0, !PT ;  /* 0xfdffffff66667812 */ /* 0x000fe200078ec0ff */
[----:B------:R-:W-:Y:S03]  /*193ab0*/  STL.64 [R1+0x18c8], R142 ;  /* 0x0018c88e01007387 */ /* 0x000fe60000100a00 */
[----:B------:R-:W-:-:S04]  /*193ac0*/  @P1 LOP3.LUT R102, R102, 0x2000000, RZ, 0xfc, !PT ;  /* 0x0200000066661812 */ /* 0x000fc800078efcff */
[----:B------:R-:W-:Y:S01]  /*193ad0*/  LOP3.LUT R102, R102, 0xffefffff, RZ, 0xc0, !PT ;  /* 0xffefffff66667812 */ /* 0x000fe200078ec0ff */
[----:B---3--:R3:W-:Y:S04]  /*193ae0*/  STSM.16.M88.4 [R2], R136 ;  /* 0x0000008802007844 */ /* 0x0087e80000000200 */
[----:B---3--:R-:W3:Y:S04]  /*193af0*/  LDL.LU R136, [R1+0x4240] ;  /* 0x0042400001887983 */ /* 0x008ee80000300800 */
[----:B------:R-:W3:Y:S04]  /*193b00*/  LDL.LU R137, [R1+0x4248] ;  /* 0x0042480001897983 */ /* 0x000ee80000300800 */
[----:B--2---:R2:W-:Y:S04]  /*193b10*/  STSM.16.M88.4 [R2+0x200], R132 ;  /* 0x0002008402007844 */ /* 0x0045e80000000200 */
[----:B------:R-:W3:Y:S04]  /*193b20*/  LDL.LU R138, [R1+0x3be0] ;  /* 0x003be000018a7983 */ /* 0x000ee80000300800 */
[----:B------:R-:W3:Y:S01]  /*193b30*/  LDL.LU R139, [R1+0x3be8] ;  /* 0x003be800018b7983 */ /* 0x000ee20000300800 */
[C---:B------:R-:W-:Y:S01]  /*193b40*/  VIADD R140, R146.reuse, 0x76 ;  /* 0x00000076928c7836 */ /* 0x040fe20000000000 */
[----:B------:R-:W-:Y:S01]  /*193b50*/  BAR.SYNC.DEFER_BLOCKING 0x0 ;  /* 0x0000000000007b1d */ /* 0x000fe20000010000 */
[----:B--2---:R-:W-:-:S05]  /*193b60*/  VIADD R133, R146, 0x77 ;  /* 0x0000007792857836 */ /* 0x004fca0000000000 */
[----:B------:R-:W2:Y:S01]  /*193b70*/  LDL.LU R132, [R1+0x39c0] ;  /* 0x0039c00001847983 */ /* 0x000ea20000300800 */
[----:B------:R-:W-:Y:S01]  /*193b80*/  ISETP.GE.AND P1, PT, R133, UR51, PT ;  /* 0x0000003385007c0c */ /* 0x000fe2000bf26270 */
[----:B------:R-:W2:Y:S02]  /*193b90*/  LDCU UR51, c[0x0][0x398] ;  /* 0x00007300ff3377ac */ /* 0x000ea40008000800 */
[----:B------:R-:W2:Y:S04]  /*193ba0*/  LDL.LU R133, [R1+0x39c8] ;  /* 0x0039c80001857983 */ /* 0x000ea80000300800 */
[----:B------:R-:W2:Y:S04]  /*193bb0*/  LDL.LU R134, [R1+0x3510] ;  /* 0x0035100001867983 */ /* 0x000ea80000300800 */
[----:B------:R-:W2:Y:S01]  /*193bc0*/  LDL.LU R135, [R1+0x3518] ;  /* 0x0035180001877983 */ /* 0x000ea20000300800 */
[----:B-1----:R-:W-:-:S02]  /*193bd0*/  ISETP.LT.AND P2, PT, R147, UR6, !P1 ;  /* 0x0000000693007c0c */ /* 0x002fc4000cf41270 */
[----:B------:R-:W-:Y:S01]  /*193be0*/  ISETP.LT.AND P4, PT, R151, UR8, !P1 ;  /* 0x0000000897007c0c */ /* 0x000fe2000cf81270 */
[----:B------:R-:W1:Y:S01]  /*193bf0*/  LDS.128 R156, [R101] ;  /* 0x00000000659c7984 */ /* 0x000e620000000c00 */
        /* <DEDUP_REMOVED lines=17> */
[----:B------:R-:W-:Y:S02]  /*193d10*/  ISETP.LT.AND P2, PT, R153, UR19, !P1 ;  /* 0x0000001399007c0c */ /* 0x000fe4000cf41270 */
[----:B------:R-:W-:Y:S01]  /*193d20*/  LOP3.LUT R103, R103, 0xdfffffff, RZ, 0xc0, !PT ;  /* 0xdfffffff67677812 */ /* 0x000fe200078ec0ff */
[----:B-1----:R-:W-:Y:S01]  /*193d30*/  STL.64 [R1+0x1690], R156 ;  /* 0x0016909c01007387 */ /* 0x002fe20000100a00 */
[----:B------:R-:W-:Y:S01]  /*193d40*/  LOP3.LUT R102, R102, 0xfff7ffff, RZ, 0xc0, !PT ;  /* 0xfff7ffff66667812 */ /* 0x000fe200078ec0ff */
[----:B------:R-:W1:Y:S03]  /*193d50*/  LDCU UR19, c[0x0][0x398] ;  /* 0x00007300ff1377ac */ /* 0x000e660008000800 */
[----:B------:R-:W-:-:S02]  /*193d60*/  @P3 LOP3.LUT R102, R102, 0x80000, RZ, 0xfc, !PT ;  /* 0x0008000066663812 */ /* 0x000fc400078efcff */
[----:B------:R-:W-:Y:S01]  /*193d70*/  ISETP.LT.AND P1, PT, R152, UR20, !P1 ;  /* 0x0000001498007c0c */ /* 0x000fe2000cf21270 */
[----:B------:R-:W-:Y:S01]  /*193d80*/  STL.64 [R1+0x1698], R158 ;  /* 0x0016989e01007387 */ /* 0x000fe20000100a00 */
[----:B------:R-:W-:Y:S01]  /*193d90*/  LOP3.LUT R102, R102, 0xfffbffff, RZ, 0xc0, !PT ;  /* 0xfffbffff66667812 */ /* 0x000fe200078ec0ff */
[----:B------:R-:W1:Y:S03]  /*193da0*/  LDCU UR20, c[0x0][0x398] ;  /* 0x00007300ff1477ac */ /* 0x000e660008000800 */
[----:B------:R-:W-:-:S04]  /*193db0*/  @P2 LOP3.LUT R102, R102, 0x40000, RZ, 0xfc, !PT ;  /* 0x0004000066662812 */ /* 0x000fc800078efcff */
[----:B------:R-:W-:-:S04]  /*193dc0*/  LOP3.LUT R102, R102, 0xfffdffff, RZ, 0xc0, !PT ;  /* 0xfffdffff66667812 */ /* 0x000fc800078ec0ff */
[----:B------:R-:W-:Y:S02]  /*193dd0*/  @P1 LOP3.LUT R102, R102, 0x20000, RZ, 0xfc, !PT ;  /* 0x0002000066661812 */ /* 0x000fe400078efcff */
[----:B------:R-:W-:Y:S01]  /*193de0*/  ISETP.GE.AND P1, PT, R140, UR5, PT ;  /* 0x000000058c007c0c */ /* 0x000fe2000bf26270 */
[----:B------:R-:W1:Y:S01]  /*193df0*/  LDCU.64 UR4, c[0x0][0x398] ;  /* 0x00007300ff0477ac */ /* 0x000e620008000a00 */
[----:B------:R-:W-:Y:S01]  /*193e00*/  LOP3.LUT R102, R102, 0xffffdfff, RZ, 0xc0, !PT ;  /* 0xffffdfff66667812 */ /* 0x000fe200078ec0ff */
[----:B------:R-:W1:Y:S01]  /*193e10*/  LDS.128 R140, [R101+0x400] ;  /* 0x00040000658c7984 */ /* 0x000e620000000c00 */
[----:B------:R-:W-:Y:S02]  /*193e20*/  ISETP.LT.AND P2, PT, R148, UR8, !P1 ;  /* 0x0000000894007c0c */ /* 0x000fe4000cf41270 */
[----:B------:R-:W-:Y:S01]  /*193e30*/  ISETP.LT.AND P4, PT, R151, UR10, !P1 ;  /* 0x0000000a97007c0c */ /* 0x000fe2000cf81270 */
[----:B------:R-:W-:Y:S01]  /*193e40*/  BAR.SYNC.DEFER_BLOCKING 0x0 ;  /* 0x0000000000007b1d */ /* 0x000fe20000010000 */
[----:B------:R-:W-:-:S02]  /*193e50*/  ISETP.LT.AND P3, PT, R150, UR16, !P1 ;  /* 0x0000001096007c0c */ /* 0x000fc4000cf61270 */
[----:B------:R-:W-:Y:S02]  /*193e60*/  LOP3.LUT R113, R113, 0xdfffffff, RZ, 0xc0, !PT ;  /* 0xdfffffff71717812 */ /* 0x000fe400078ec0ff */
[----:B------:R-:W-:Y:S01]  /*193e70*/  LOP3.LUT R112, R112, 0xdfffffff, RZ, 0xc0, !PT ;  /* 0xdfffffff70707812 */ /* 0x000fe200078ec0ff */
[----:B------:R-:W1:Y:S04]  /*193e80*/  LDCU UR10, c[0x0][0x398] ;  /* 0x00007300ff0a77ac */ /* 0x000e680008000800 */
        /* <DEDUP_REMOVED lines=12> */
[----:B------:R-:W-:Y:S01]  /*193f50*/  ISETP.LT.AND P3, PT, R154, UR66, !P1 ;  /* 0x000000429a007c0c */ /* 0x000fe2000cf61270 */
[----:B-1----:R1:W-:Y:S01]  /*193f60*/  STL.64 [R1+0x18a0], R140 ;  /* 0x0018a08c01007387 */ /* 0x0023e20000100a00 */
[----:B------:R-:W-:Y:S01]  /*193f70*/  LOP3.LUT R102, R102, 0xffffefff, RZ, 0xc0, !PT ;  /* 0xffffefff66667812 */ /* 0x000fe200078ec0ff */
[----:B------:R-:W1:Y:S03]  /*193f80*/  LDCU UR66, c[0x0][0x398] ;  /* 0x00007300ff4277ac */ /* 0x000e660008000800 */
[----:B------:R-:W-:Y:S02]  /*193f90*/  @P4 LOP3.LUT R102, R102, 0x1000, RZ, 0xfc, !PT ;  /* 0x0000100066664812 */ /* 0x000fe400078efcff */
[----:B------:R-:W-:Y:S01]  /*193fa0*/  ISETP.LT.AND P2, PT, R153, UR76, !P1 ;  /* 0x0000004c99007c0c */ /* 0x000fe2000cf41270 */
[----:B---3--:R3:W-:Y:S01]  /*193fb0*/  STSM.16.M88.4 [R2], R136 ;  /* 0x0000008802007844 */ /* 0x0087e20000000200 */
[----:B------:R-:W-:Y:S01]  /*193fc0*/  LOP3.LUT R102, R102, 0xfffff7ff, RZ, 0xc0, !PT ;  /* 0xfffff7ff66667812 */ /* 0x000fe200078ec0ff */
[----:B-1----:R-:W-:Y:S01]  /*193fd0*/  VIADD R140, R146, 0x71 ;  /* 0x00000071928c7836 */ /* 0x002fe20000000000 */
[----:B------:R-:W1:Y:S02]  /*193fe0*/  LDCU UR76, c[0x0][0x398] ;  /* 0x00007300ff4c77ac */ /* 0x000e640008000800 */
[----:B------:R-:W-:-:S02]  /*193ff0*/  @P3 LOP3.LUT R102, R102, 0x800, RZ, 0xfc, !PT ;  /* 0x0000080066663812 */ /* 0x000fc400078efcff */
[----:B------:R-:W-:Y:S01]  /*194000*/  ISETP.LT.AND P1, PT, R152, UR77, !P1 ;  /* 0x0000004d98007c0c */ /* 0x000fe2000cf21270 */
[----:B------:R-:W-:Y:S01]  /*194010*/  STL.64 [R1+0x18a8], R142 ;  /* 0x0018a88e01007387 */ /* 0x000fe20000100a00 */
[----:B------:R-:W-:Y:S01]  /*194020*/  LOP3.LUT R102, R102, 0xfffffbff, RZ, 0xc0, !PT ;  /* 0xfffffbff66667812 */ /* 0x000fe200078ec0ff */
[----:B------:R-:W1:Y:S03]  /*194030*/  LDCU UR77, c[0x0][0x398] ;  /* 0x00007300ff4d77ac */ /* 0x000e660008000800 */
[----:B------:R-:W-:Y:S01]  /*194040*/  @P2 LOP3.LUT R102, R102, 0x400, RZ, 0xfc, !PT ;  /* 0x0000040066662812 */ /* 0x000fe200078efcff */
[----:B---3--:R-:W3:Y:S03]  /*194050*/  LDL.LU R136, [R1+0xc34] ;  /* 0x000c340001887983 */ /* 0x008ee60000300800 */
[----:B------:R-:W-:Y:S01]  /*194060*/  LOP3.LUT R102, R102, 0xfffffdff, RZ, 0xc0, !PT ;  /* 0xfffffdff66667812 */ /* 0x000fe200078ec0ff */
[----:B------:R-:W3:Y:S04]  /*194070*/  LDL.LU R137, [R1+0xc3c] ;  /* 0x000c3c0001897983 */ /* 0x000ee80000300800 */
[----:B--2---:R2:W-:Y:S01]  /*194080*/  STSM.16.M88.4 [R2+0x200], R132 ;  /* 0x0002008402007844 */ /* 0x0045e20000000200 */
[----:B------:R-:W-:-:S03]  /*194090*/  @P1 LOP3.LUT R102, R102, 0x200, RZ, 0xfc, !PT ;  /* 0x0000020066661812 */ /* 0x000fc600078efcff */
[----:B------:R-:W3:Y:S01]  /*1940a0*/  LDL.LU R138, [R1+0x864] ;  /* 0x00086400018a7983 */ /* 0x000ee20000300800 */
[----:B--2---:R-:W-:Y:S01]  /*1940b0*/  VIADD R132, R146, 0x75 ;  /* 0x0000007592847836 */ /* 0x004fe20000000000 */
[----:B------:R-:W-:Y:S01]  /*1940c0*/  LOP3.LUT R102, R102, 0xffffffdf, RZ, 0xc0, !PT ;  /* 0xffffffdf66667812 */ /* 0x000fe200078ec0ff */
[----:B------:R-:W-:Y:S01]  /*1940d0*/  VIADD R134, R146, 0x72 ;  /* 0x0000007292867836 */ /* 0x000fe20000000000 */
[----:B------:R-:W3:Y:S02]  /*1940e0*/  LDL.LU R139, [R1+0x86c] ;  /* 0x00086c00018b7983 */ /* 0x000ee40000300800 */
[----:B------:R-:W-:Y:S01]  /*1940f0*/  ISETP.GE.AND P1, PT, R132, UR7, PT ;  /* 0x0000000784007c0c */ /* 0x000fe2000bf26270 */
[----:B------:R-:W2:Y:S01]  /*194100*/  LDCU.64 UR6, c[0x0][0x398] ;  /* 0x00007300ff0677ac */ /* 0x000ea20008000a00 */
[----:B------:R-:W-:Y:S02]  /*194110*/  BAR.SYNC.DEFER_BLOCKING 0x0 ;  /* 0x0000000000007b1d */ /* 0x000fe40000010000 */
[----:B------:R-:W-:-:S02]  /*194120*/  ISETP.LT.AND P2, PT, R148, UR4, !P1 ;  /* 0x0000000494007c0c */ /* 0x000fc4000cf41270 */
[----:B------:R-:W-:Y:S02]  /*194130*/  ISETP.LT.AND P4, PT, R151, UR59, !P1 ;  /* 0x0000003b97007c0c */ /* 0x000fe4000cf81270 */
[----:B------:R-:W-:Y:S01]  /*194140*/  ISETP.LT.AND P3, PT, R150, UR60, !P1 ;  /* 0x0000003c96007c0c */ /* 0x000fe2000cf61270 */
[----:B------:R-:W-:Y:S01]  /*194150*/  VIADD R132, R146, 0x74 ;  /* 0x0000007492847836 */ /* 0x000fe20000000000 */
[----:B------:R-:W1:Y:S01]  /*194160*/  LDCU UR60, c[0x0][0x398] ;  /* 0x00007300ff3c77ac */ /* 0x000e620008000800 */
[----:B------:R-:W1:Y:S06]  /*194170*/  LDCU UR59, c[0x0][0x398] ;  /* 0x00007300ff3b77ac */ /* 0x000e6c0008000800 */
[----:B------:R-:W-:-:S04]  /*194180*/  @P2 LOP3.LUT R102, R102, 0x20, RZ, 0xfc, !PT ;  /* 0x0000002066662812 */ /* 0x000fc800078efcff */
[----:B------:R-:W-:-:S04]  /*194190*/  LOP3.LUT R102, R102, 0xfffffeff, RZ, 0xc0, !PT ;  /* 0xfffffeff66667812 */ /* 0x000fc800078ec0ff */
[----:B------:R-:W-:Y:S01]  /*1941a0*/  @P4 LOP3.LUT R102, R102, 0x100, RZ, 0xfc, !PT ;  /* 0x0000010066664812 */ /* 0x000fe200078efcff */
[----:B------:R-:W1:Y:S01]  /*1941b0*/  LDS.128 R156, [R101] ;  /* 0x00000000659c7984 */ /* 0x000e620000000c00 */
        /* <DEDUP_REMOVED lines=56> */
[----:B------:R-:W2:Y:S01]  /*194540*/  LDCU.64 UR4, c[0x0][0x398] ;  /* 0x00007300ff0477ac */ /* 0x000ea20008000a00 */
[----:B------:R-:W-:Y:S01]  /*194550*/  LOP3.LUT R103, R103, 0xffdfffff, RZ, 0xc0, !PT ;  /* 0xffdfffff67677812 */ /* 0x000fe200078ec0ff */
[----:B------:R-:W4:Y:S01]  /*194560*/  LDL.LU R132, [R1+0xb44] ;  /* 0x000b440001847983 */ /* 0x000f220000300800 */
[----:B-1----:R-:W-:Y:S02]  /*194570*/  ISETP.LT.AND P2, PT, R148, UR8, !P1 ;  /* 0x0000000894007c0c */ /* 0x002fe4000cf41270 */
[----:B------:R-:W-:Y:S01]  /*194580*/  ISETP.LT.AND P4, PT, R151, UR17, !P1 ;  /* 0x0000001197007c0c */ /* 0x000fe2000cf81270 */
[----:B------:R-:W4:Y:S01]  /*194590*/  LDL.LU R133, [R1+0xb4c] ;  /* 0x000b4c0001857983 */ /* 0x000f220000300800 */
[----:B------:R-:W-:Y:S01]  /*1945a0*/  ISETP.LT.AND P3, PT, R150, UR18, !P1 ;  /* 0x0000001296007c0c */ /* 0x000fe2000cf61270 */
[----:B------:R-:W1:Y:S01]  /*1945b0*/  LDCU UR18, c[0x0][0x398] ;  /* 0x00007300ff1277ac */ /* 0x000e620008000800 */
[----:B------:R-:W-:Y:S01]  /*1945c0*/  LOP3.LUT R111, R111, 0xdfffffff, RZ, 0xc0, !PT ;  /* 0xdfffffff6f6f7812 */ /* 0x000fe200078ec0ff */
        /* <DEDUP_REMOVED lines=28> */
[----:B------:R-:W4:Y:S04]  /*194790*/  LDL.LU R134, [R1+0x514] ;  /* 0x0005140001867983 */ /* 0x000f280000300800 */
[----:B------:R-:W4:Y:S01]  /*1947a0*/  LDL.LU R135, [R1+0x51c] ;  /* 0x00051c0001877983 */ /* 0x000f220000300800 */
[----:B--2---:R-:W-:Y:S02]  /*1947b0*/  ISETP.LT.AND P2, PT, R148, UR4, !P1 ;  /* 0x0000000494007c0c */ /* 0x004fe4000cf41270 */
[----:B------:R-:W-:-:S02]  /*1947c0*/  ISETP.LT.AND P4, PT, R151, UR46, !P1 ;  /* 0x0000002e97007c0c */ /* 0x000fc4000cf81270 */
[----:B------:R-:W-:Y:S02]  /*1947d0*/  LOP3.LUT R103, R103, 0xffffdfff, RZ, 0xc0, !PT ;  /* 0xffffdfff67677812 */ /* 0x000fe400078ec0ff */
[----:B------:R-:W-:Y:S01]  /*1947e0*/  ISETP.LT.AND P3, PT, R150, UR47, !P1 ;  /* 0x0000002f96007c0c */ /* 0x000fe2000cf61270 */
[----:B------:R-:W-:Y:S01]  /*1947f0*/  STL.64 [R1+0x1670], R156 ;  /* 0x0016709c01007387 */ /* 0x000fe20000100a00 */
[----:B------:R-:W2:Y:S05]  /*194800*/  LDCU UR46, c[0x0][0x398] ;  /* 0x00007300ff2e77ac */ /* 0x000eaa0008000800 */
[----:B------:R-:W-:Y:S01]  /*194810*/  @P2 LOP3.LUT R103, R103, 0x2000, RZ, 0xfc, !PT ;  /* 0x0000200067672812 */ /* 0x000fe200078efcff */
[----:B------:R-:W1:Y:S03]  /*194820*/  LDCU UR47, c[0x0][0x398] ;  /* 0x00007300ff2f77ac */ /* 0x000e660008000800 */
[----:B------:R-:W-:-:S04]  /*194830*/  LOP3.LUT R103, R103, 0xfffeffff, RZ, 0xc0, !PT ;  /* 0xfffeffff67677812 */ /* 0x000fc800078ec0ff */
[----:B------:R-:W-:Y:S02]  /*194840*/  @P4 LOP3.LUT R103, R103, 0x10000, RZ, 0xfc, !PT ;  /* 0x0001000067674812 */ /* 0x000fe400078efcff */
[----:B------:R-:W-:Y:S01]  /*194850*/  ISETP.LT.AND P2, PT, R149, UR48, !P1 ;  /* 0x0000003095007c0c */ /* 0x000fe2000cf41270 */
[----:B------:R-:W-:Y:S01]  /*194860*/  STL.64 [R1+0x1678], R158 ;  /* 0x0016789e01007387 */ /* 0x000fe20000100a00 */
        /* <DEDUP_REMOVED lines=24> */
[----:B------:R-:W2:Y:S01]  /*1949f0*/  LDS.128 R140, [R101+0x400] ;  /* 0x00040000658c7984 */ /* 0x000ea20000000c00 */
[----:B-1----:R-:W-:Y:S02]  /*194a00*/  ISETP.LT.AND P2, PT, R148, UR6, !P1 ;  /* 0x0000000694007c0c */ /* 0x002fe4000cf41270 */
[----:B------:R-:W-:Y:S01]  /*194a10*/  ISETP.LT.AND P4, PT, R151, UR22, !P1 ;  /* 0x0000001697007c0c */ /* 0x000fe2000cf81270 */
[----:B------:R-:W-:Y:S01]  /*194a20*/  BAR.SYNC.DEFER_BLOCKING 0x0 ;  /* 0x0000000000007b1d */ /* 0x000fe20000010000 */
[----:B------:R-:W-:-:S05]  /*194a30*/  ISETP.LT.AND P3, PT, R150, UR23, !P1 ;  /* 0x0000001796007c0c */ /* 0x000fca000cf61270 */
[----:B------:R-:W1:Y:S04]  /*194a40*/  LDCU UR22, c[0x0][0x398] ;  /* 0x00007300ff1677ac */ /* 0x000e680008000800 */
        /* <DEDUP_REMOVED lines=9> */
[----:B---3--:R-:W-:Y:S01]  /*194ae0*/  STSM.16.M88.4 [R2], R136 ;  /* 0x0000008802007844 */ /* 0x008fe20000000200 */
[----:B------:R-:W-:Y:S01]  /*194af0*/  LOP3.LUT R103, R103, 0xffffffbf, RZ, 0xc0, !PT ;  /* 0xffffffbf67677812 */ /* 0x000fe200078ec0ff */
[----:B------:R-:W3:Y:S03]  /*194b00*/  LDCU UR27, c[0x0][0x398] ;  /* 0x00007300ff1b77ac */ /* 0x000ee60008000800 */
[----:B------:R-:W-:Y:S02]  /*194b10*/  @P2 LOP3.LUT R103, R103, 0x40, RZ, 0xfc, !PT ;  /* 0x0000004067672812 */ /* 0x000fe400078efcff */
[----:B------:R-:W-:Y:S01]  /*194b20*/  ISETP.LT.AND P3, PT, R154, UR29, !P1 ;  /* 0x0000001d9a007c0c */ /* 0x000fe2000cf61270 */
[----:B--2---:R2:W-:Y:S01]  /*194b30*/  STL.64 [R1+0x1870], R140 ;  /* 0x0018708c01007387 */ /* 0x0045e20000100a00 */
[----:B------:R-:W-:Y:S01]  /*194b40*/  LOP3.LUT R103, R103, 0xffffffef, RZ, 0xc0, !PT ;  /* 0xffffffef67677812 */ /* 0x000fe200078ec0ff */
[----:B------:R-:W1:Y:S03]  /*194b50*/  LDCU UR29, c[0x0][0x398] ;  /* 0x00007300ff1d77ac */ /* 0x000e660008000800 */
[----:B------:R-:W-:-:S02]  /*194b60*/  @P4 LOP3.LUT R103, R103, 0x10, RZ, 0xfc, !PT ;  /* 0x0000001067674812 */ /* 0x000fc400078efcff */
[----:B------:R-:W-:Y:S01]  /*194b70*/  ISETP.LT.AND P2, PT, R153, UR44, !P1 ;  /* 0x0000002c99007c0c */ /* 0x000fe2000cf41270 */
[----:B----4-:R4:W-:Y:S01]  /*194b80*/  STSM.16.M88.4 [R2+0x200], R132 ;  /* 0x0002008402007844 */ /* 0x0109e20000000200 */
[----:B------:R-:W-:Y:S01]  /*194b90*/  LOP3.LUT R103, R103, 0xfffffff7, RZ, 0xc0, !PT ;  /* 0xfffffff767677812 */ /* 0x000fe200078ec0ff */
[----:B--2---:R-:W-:Y:S01]  /*194ba0*/  VIADD R140, R146, 0x6c ;  /* 0x0000006c928c7836 */ /* 0x004fe20000000000 */
[----:B------:R-:W-:Y:S01]  /*194bb0*/  ISETP.LT.AND P1, PT, R152, UR52, !P1 ;  /* 0x0000003498007c0c */ /* 0x000fe2000cf21270 */
[----:B------:R-:W-:Y:S01]  /*194bc0*/  STL.64 [R1+0x1878], R142 ;  /* 0x0018788e01007387 */ /* 0x000fe20000100a00 */
[----:B------:R-:W-:Y:S01]  /*194bd0*/  @P3 LOP3.LUT R103, R103, 0x8, RZ, 0xfc, !PT ;  /* 0x0000000867673812 */ /* 0x000fe200078efcff */
[----:B------:R-:W2:Y:S02]  /*194be0*/  LDCU UR52, c[0x0][0x398] ;  /* 0x00007300ff3477ac */ /* 0x000ea40008000800 */
[----:B------:R-:W2:Y:S01]  /*194bf0*/  LDL.LU R136, [R1+0xf74] ;  /* 0x000f740001887983 */ /* 0x000ea20000300800 */
[----:B------:R-:W-:Y:S01]  /*194c00*/  LOP3.LUT R103, R103, 0xfffffffb, RZ, 0xc0, !PT ;  /* 0xfffffffb67677812 */ /* 0x000fe200078ec0ff */
[----:B------:R-:W1:Y:S02]  /*194c10*/  LDCU UR44, c[0x0][0x398] ;  /* 0x00007300ff2c77ac */ /* 0x000e640008000800 */
[----:B------:R-:W2:Y:S01]  /*194c20*/  LDL.LU R137, [R1+0xf7c] ;  /* 0x000f7c0001897983 */ /* 0x000ea20000300800 */
[----:B------:R-:W-:Y:S01]  /*194c30*/  @P2 LOP3.LUT R103, R103, 0x4, RZ, 0xfc, !PT ;  /* 0x0000000467672812 */ /* 0x000fe200078efcff */
[----:B----4-:R-:W-:-:S03]  /*194c40*/  VIADD R132, R146, 0x70 ;  /* 0x0000007092847836 */ /* 0x010fc60000000000 */
[----:B------:R-:W-:Y:S01]  /*194c50*/  LOP3.LUT R103, R103, 0xfffffffd, RZ, 0xc0, !PT ;  /* 0xfffffffd67677812 */ /* 0x000fe200078ec0ff */
[----:B------:R-:W-:Y:S01]  /*194c60*/  VIADD R134, R146, 0x6d ;  /* 0x0000006d92867836 */ /* 0x000fe20000000000 */
[----:B------:R-:W2:Y:S02]  /*194c70*/  LDL.LU R138, [R1+0x1164] ;  /* 0x00116400018a7983 */ /* 0x000ea40000300800 */
[----:B------:R-:W-:Y:S02]  /*194c80*/  @P1 LOP3.LUT R103, R103, 0x2, RZ, 0xfc, !PT ;  /* 0x0000000267671812 */ /* 0x000fe400078efcff */
[----:B------:R-:W-:Y:S01]  /*194c90*/  ISETP.GE.AND P1, PT, R132, UR5, PT ;  /* 0x0000000584007c0c */ /* 0x000fe2000bf26270 */
[----:B------:R-:W4:Y:S01]  /*194ca0*/  LDCU.64 UR4, c[0x0][0x398] ;  /* 0x00007300ff0477ac */ /* 0x000f220008000a00 */
[----:B------:R-:W2:Y:S02]  /*194cb0*/  LDL.LU R139, [R1+0x116c] ;  /* 0x00116c00018b7983 */ /* 0x000ea40000300800 */
[----:B------:R-:W-:-:S02]  /*194cc0*/  ISETP.LT.AND P2, PT, R148, UR8, !P1 ;  /* 0x0000000894007c0c */ /* 0x000fc4000cf41270 */
[----:B------:R-:W-:Y:S01]  /*194cd0*/  LOP3.LUT R103, R103, 0xfffffffe, RZ, 0xc0, !PT ;  /* 0xfffffffe67677812 */ /* 0x000fe200078ec0ff */
[----:B------:R-:W-:Y:S01]  /*194ce0*/  VIADD R132, R146, 0x6f ;  /* 0x0000006f92847836 */ /* 0x000fe20000000000 */
[----:B------:R-:W-:Y:S01]  /*194cf0*/  ISETP.LT.AND P3, PT, R150, UR32, !P1 ;  /* 0x0000002096007c0c */ /* 0x000fe2000cf61270 */
[----:B------:R-:W1:Y:S01]  /*194d00*/  LDCU UR8, c[0x0][0x398] ;  /* 0x00007300ff0877ac */ /* 0x000e620008000800 */
[----:B------:R-:W-:Y:S01]  /*194d10*/  ISETP.LT.AND P4, PT, R151, UR28, !P1 ;  /* 0x0000001c97007c0c */ /* 0x000fe2000cf81270 */
[----:B------:R-:W-:Y:S06]  /*194d20*/  BAR.SYNC.DEFER_BLOCKING 0x0 ;  /* 0x0000000000007b1d */ /* 0x000fec0000010000 */
[----:B------:R-:W-:Y:S01]  /*194d30*/  @P2 LOP3.LUT R113, R113, 0x20000000, RZ, 0xfc, !PT ;  /* 0x2000000071712812 */ /* 0x000fe200078efcff */
[----:B------:R-:W1:Y:S01]  /*194d40*/  LDCU UR28, c[0x0][0x398] ;  /* 0x00007300ff1c77ac */ /* 0x000e620008000800 */
[----:B------:R-:W-:-:S02]  /*194d50*/  ISETP.LT.AND P2, PT, R149, UR33, !P1 ;  /* 0x0000002195007c0c */ /* 0x000fc4000cf41270 */
[----:B------:R-:W-:Y:S01]  /*194d60*/  LOP3.LUT R113, R113, 0x7fffffff, RZ, 0xc0, !PT ;  /* 0x7fffffff71717812 */ /* 0x000fe200078ec0ff */
[----:B------:R-:W1:Y:S01]  /*194d70*/  LDCU UR32, c[0x0][0x398] ;  /* 0x00007300ff2077ac */ /* 0x000e620008000800 */
[----:B------:R-:W-:Y:S02]  /*194d80*/  @P4 LOP3.LUT R103, R103, 0x1, RZ, 0xfc, !PT ;  /* 0x0000000167674812 */ /* 0x000fe400078efcff */
[----:B------:R-:W-:Y:S01]  /*194d90*/  @P3 LOP3.LUT R113, R113, 0x80000000, RZ, 0xfc, !PT ;  /* 0x8000000071713812 */ /* 0x000fe200078efcff */
[----:B------:R-:W1:Y:S01]  /*194da0*/  LDCU UR33, c[0x0][0x398] ;  /* 0x00007300ff2177ac */ /* 0x000e620008000800 */
[----:B------:R-:W-:Y:S02]  /*194db0*/  ISETP.LT.AND P4, PT, R147, UR40, !P1 ;  /* 0x0000002893007c0c */ /* 0x000fe4000cf81270 */
[----:B------:R-:W-:Y:S01]  /*194dc0*/  LOP3.LUT R113, R113, 0xbfffffff, RZ, 0xc0, !PT ;  /* 0xbfffffff71717812 */ /* 0x000fe200078ec0ff */
[----:B------:R-:W1:Y:S03]  /*194dd0*/  LDCU UR40, c[0x0][0x398] ;  /* 0x00007300ff2877ac */ /* 0x000e660008000800 */
[----:B------:R-:W-:-:S02]  /*194de0*/  @P2 LOP3.LUT R113, R113, 0x40000000, RZ, 0xfc, !PT ;  /* 0x4000000071712812 */ /* 0x000fc400078efcff */
[----:B------:R-:W-:Y:S01]  /*194df0*/  ISETP.LT.AND P3, PT, R154, UR41, !P1 ;  /* 0x000000299a007c0c */ /* 0x000fe2000cf61270 */
[----:B------:R-:W1:Y:S01]  /*194e00*/  LDS.128 R156, [R101] ;  /* 0x00000000659c7984 */ /* 0x000e620000000c00 */
        /* <DEDUP_REMOVED lines=49> */
[----:B------:R-:W3:Y:S01]  /*195120*/  LDCU UR9, c[0x0][0x398] ;  /* 0x00007300ff0977ac */ /* 0x000ee20008000800 */
[----:B------:R-:W-:Y:S01]  /*195130*/  LOP3.LUT R113, R113, 0xffffefff, RZ, 0xc0, !PT ;  /* 0xffffefff71717812 */ /* 0x000fe200078ec0ff */
[----:B------:R-:W2:Y:S01]  /*195140*/  LDL.LU R132, [R1+0x1374] ;  /* 0x0013740001847983 */ /* 0x000ea20000300800 */
[----:B-1----:R-:W-:Y:S01]  /*195150*/  ISETP.LT.AND P3, PT, R147, UR6, !P1 ;  /* 0x0000000693007c0c */ /* 0x002fe2000cf61270 */
[----:B------:R-:W1:Y:S01]  /*195160*/  LDCU UR6, c[0x0][0x398] ;  /* 0x00007300ff0677ac */ /* 0x000e620008000800 */
[----:B------:R-:W-:Y:S01]  /*195170*/  ISETP.LT.AND P2, PT, R151, UR69, !P1 ;  /* 0x0000004597007c0c */ /* 0x000fe2000cf41270 */
[----:B------:R-:W2:Y:S01]  /*195180*/  LDL.LU R133, [R1+0x137c] ;  /* 0x00137c0001857983 */ /* 0x000ea20000300800 */
[----:B------:R-:W1:Y:S09]  /*195190*/  LDCU UR69, c[0x0][0x398] ;  /* 0x00007300ff4577ac */ /* 0x000e720008000800 */
[----:B------:R-:W-:-:S02]  /*1951a0*/  @P3 LOP3.LUT R113, R113, 0x1000, RZ, 0xfc, !PT ;  /* 0x0000100071713812 */ /* 0x000fc400078efcff */
[----:B---3--:R-:W-:Y:S02]  /*1951b0*/  ISETP.LT.AND P3, PT, R150, UR9, !P1 ;  /* 0x0000000996007c0c */ /* 0x008fe4000cf61270 */
[----:B------:R-:W-:-:S04]  /*1951c0*/  LOP3.LUT R113, R113, 0xfffeffff, RZ, 0xc0, !PT ;  /* 0xfffeffff71717812 */ /* 0x000fc800078ec0ff */
[----:B------:R-:W-:Y:S02]  /*1951d0*/  @P2 LOP3.LUT R113, R113, 0x10000, RZ, 0xfc, !PT ;  /* 0x0001000071712812 */ /* 0x000fe400078efcff */
[----:B----4-:R-:W-:Y:S01]  /*1951e0*/  ISETP.LT.AND P2, PT, R149, UR4, !P1 ;  /* 0x0000000495007c0c */ /* 0x010fe2000cf41270 */
[----:B------:R-:W3:Y:S01]  /*1951f0*/  LDCU UR4, c[0x0][0x398] ;  /* 0x00007300ff0477ac */ /* 0x000ee20008000800 */
[----:B------:R-:W-:-:S04]  /*195200*/  LOP3.LUT R113, R113, 0xffff7fff, RZ, 0xc0, !PT ;  /* 0xffff7fff71717812 */ /* 0x000fc800078ec0ff */
[----:B------:R-:W-:Y:S02]  /*195210*/  @P3 LOP3.LUT R113, R113, 0x8000, RZ, 0xfc, !PT ;  /* 0x0000800071713812 */ /* 0x000fe400078efcff */
[----:B------:R-:W-:Y:S01]  /*195220*/  ISETP.LT.AND P4, PT, R148, UR8, !P1 ;  /* 0x0000000894007c0c */ /* 0x000fe2000cf81270 */
[----:B------:R-:W4:Y:S01]  /*195230*/  LDCU.64 UR8, c[0x0][0x398] ;  /* 0x00007300ff0877ac */ /* 0x000f220008000a00 */
        /* <DEDUP_REMOVED lines=17> */
[----:B------:R-:W2:Y:S04]  /*195350*/  LDL.LU R134, [R1+0x1914] ;  /* 0x0019140001867983 */ /* 0x000ea80000300800 */
[----:B------:R-:W2:Y:S01]  /*195360*/  LDL.LU R135, [R1+0x191c] ;  /* 0x00191c0001877983 */ /* 0x000ea20000300800 */
[----:B----4-:R-:W-:Y:S02]  /*195370*/  ISETP.LT.AND P4, PT, R148, UR8, !P1 ;  /* 0x0000000894007c0c */ /* 0x010fe4000cf81270 */
[----:B---3--:R-:W-:Y:S01]  /*195380*/  ISETP.LT.AND P3, PT, R151, UR4, !P1 ;  /* 0x0000000497007c0c */ /* 0x008fe2000cf61270 */
[----:B------:R-:W3:Y:S01]  /*195390*/  LDCU UR4, c[0x0][0x398] ;  /* 0x00007300ff0477ac */ /* 0x000ee20008000800 */
[----:B------:R-:W-:-:S02]  /*1953a0*/  LOP3.LUT R113, R113, 0xffffffdf, RZ, 0xc0, !PT ;  /* 0xffffffdf71717812 */ /* 0x000fc400078ec0ff */
[----:B-1----:R-:W-:Y:S01]  /*1953b0*/  ISETP.LT.AND P2, PT, R150, UR69, !P1 ;  /* 0x0000004596007c0c */ /* 0x002fe2000cf41270 */
[----:B------:R-:W1:Y:S06]  /*1953c0*/  LDCU UR69, c[0x0][0x398] ;  /* 0x00007300ff4577ac */ /* 0x000e6c0008000800 */
[----:B------:R-:W-:-:S04]  /*1953d0*/  @P4 LOP3.LUT R113, R113, 0x20, RZ, 0xfc, !PT ;  /* 0x0000002071714812 */ /* 0x000fc800078efcff */
[----:B------:R-:W-:-:S04]  /*1953e0*/  LOP3.LUT R113, R113, 0xfffffeff, RZ, 0xc0, !PT ;  /* 0xfffffeff71717812 */ /* 0x000fc800078ec0ff */
[----:B------:R-:W-:-:S04]  /*1953f0*/  @P3 LOP3.LUT R113, R113, 0x100, RZ, 0xfc, !PT ;  /* 0x0000010071713812 */ /* 0x000fc800078efcff */
[----:B------:R-:W-:-:S04]  /*195400*/  LOP3.LUT R113, R113, 0xffffff7f, RZ, 0xc0, !PT ;  /* 0xffffff7f71717812 */ /* 0x000fc800078ec0ff */
[----:B------:R-:W-:Y:S02]  /*195410*/  @P2 LOP3.LUT R113, R113, 0x80, RZ, 0xfc, !PT ;  /* 0x0000008071712812 */ /* 0x000fe400078efcff */
[----:B------:R-:W-:Y:S01]  /*195420*/  ISETP.LT.AND P2, PT, R149, UR68, !P1 ;  /* 0x0000004495007c0c */ /* 0x000fe2000cf41270 */
[----:B------:R-:W-:Y:S01]  /*195430*/  STL.64 [R1+0x1650], R156 ;  /* 0x0016509c01007387 */ /* 0x000fe20000100a00 */
[----:B------:R-:W-:Y:S01]  /*195440*/  ISETP.LT.AND P4, PT, R147, UR6, !P1 ;  /* 0x0000000693007c0c */ /* 0x000fe2000cf81270 */
[----:B------:R-:W4:Y:S01]  /*195450*/  LDCU UR68, c[0x0][0x398] ;  /* 0x00007300ff4477ac */ /* 0x000f220008000800 */
[----:B------:R-:W-:Y:S02]  /*195460*/  LOP3.LUT R113, R113, 0xffffffbf, RZ, 0xc0, !PT ;  /* 0xffffffbf71717812 */ /* 0x000fe400078ec0ff */
[----:B---3--:R-:W-:Y:S01]  /*195470*/  ISETP.LT.AND P3, PT, R154, UR4, !P1 ;  /* 0x000000049a007c0c */ /* 0x008fe2000cf61270 */
[----:B------:R-:W3:Y:S06]  /*195480*/  LDCU.64 UR4, c[0x0][0x398] ;  /* 0x00007300ff0477ac */ /* 0x000eec0008000a00 */
[----:B------:R-:W-:-:S04]  /*195490*/  @P2 LOP3.LUT R113, R113, 0x40, RZ, 0xfc, !PT ;  /* 0x0000004071712812 */ /* 0x000fc800078efcff */
[----:B------:R-:W-:-:S04]  /*1954a0*/  LOP3.LUT R113, R113, 0xffffffef, RZ, 0xc0, !PT ;  /* 0xffffffef71717812 */ /* 0x000fc800078ec0ff */
[----:B------:R-:W-:Y:S02]  /*1954b0*/  @P4 LOP3.LUT R113, R113, 0x10, RZ, 0xfc, !PT ;  /* 0x0000001071714812 */ /* 0x000fe400078efcff */
[----:B-1----:R-:W-:Y:S01]  /*1954c0*/  ISETP.LT.AND P2, PT, R153, UR69, !P1 ;  /* 0x0000004599007c0c */ /* 0x002fe2000cf41270 */
[----:B------:R-:W-:Y:S01]  /*1954d0*/  STL.64 [R1+0x1658], R158 ;  /* 0x0016589e01007387 */ /* 0x000fe20000100a00 */
[----:B------:R-:W-:Y:S01]  /*1954e0*/  LOP3.LUT R113, R113, 0xfffffff7, RZ, 0xc0, !PT ;  /* 0xfffffff771717812 */ /* 0x000fe200078ec0ff */
[----:B------:R-:W1:Y:S03]  /*1954f0*/  LDCU UR69, c[0x0][0x398] ;  /* 0x00007300ff4577ac */ /* 0x000e660008000800 */
        /* <DEDUP_REMOVED lines=9> */
[----:B------:R-:W-:Y:S01]  /*195590*/  LOP3.LUT R113, R113, 0xfffffffe, RZ, 0xc0, !PT ;  /* 0xfffffffe71717812 */ /* 0x000fe200078ec0ff */
[----:B------:R-:W1:Y:S01]  /*1955a0*/  LDS.128 R140, [R101+0x400] ;  /* 0x00040000658c7984 */ /* 0x000e620000000c00 */
[----:B---3--:R-:W-:Y:S02]  /*1955b0*/  ISETP.LT.AND P2, PT, R148, UR4, !P1 ;  /* 0x0000000494007c0c */ /* 0x008fe4000cf41270 */
[----:B------:R-:W-:Y:S01]  /*1955c0*/  ISETP.LT.AND P3, PT, R150, UR14, !P1 ;  /* 0x0000000e96007c0c */ /* 0x000fe2000cf61270 */
[----:B------:R-:W-:Y:S01]  /*1955d0*/  BAR.SYNC.DEFER_BLOCKING 0x0 ;  /* 0x0000000000007b1d */ /* 0x000fe20000010000 */
[----:B------:R-:W-:-:S02]  /*1955e0*/  ISETP.LT.AND P4, PT, R151, UR12, !P1 ;  /* 0x0000000c97007c0c */ /* 0x000fc4000cf81270 */
[----:B------:R-:W-:-:S03]  /*1955f0*/  LOP3.LUT R110, R110, 0xdfffffff, RZ, 0xc0, !PT ;  /* 0xdfffffff6e6e7812 */ /* 0x000fc600078ec0ff */
[----:B------:R-:W3:Y:S04]  /*195600*/  LDCU UR12, c[0x0][0x398] ;  /* 0x00007300ff0c77ac */ /* 0x000ee80008000800 */
[----:B------:R-:W-:Y:S01]  /*195610*/  @P2 LOP3.LUT R112, R112, 0x20000000, RZ, 0xfc, !PT ;  /* 0x2000000070702812 */ /* 0x000fe200078efcff */
[----:B------:R-:W1:Y:S01]  /*195620*/  LDCU UR14, c[0x0][0x398] ;  /* 0x00007300ff0e77ac */ /* 0x000e620008000800 */
[----:B------:R-:W-:Y:S02]  /*195630*/  ISETP.LT.AND P2, PT, R149, UR15, !P1 ;  /* 0x0000000f95007c0c */ /* 0x000fe4000cf41270 */
[----:B------:R-:W-:Y:S01]  /*195640*/  LOP3.LUT R112, R112, 0x7fffffff, RZ, 0xc0, !PT ;  /* 0x7fffffff70707812 */ /* 0x000fe200078ec0ff */
[----:B------:R-:W1:Y:S01]  /*195650*/  LDCU UR15, c[0x0][0x398] ;  /* 0x00007300ff0f77ac */ /* 0x000e620008000800 */
[----:B------:R-:W-:-:S02]  /*195660*/  @P4 LOP3.LUT R113, R113, 0x1, RZ, 0xfc, !PT ;  /* 0x0000000171714812 */ /* 0x000fc400078efcff */
[----:B------:R-:W-:Y:S02]  /*195670*/  @P3 LOP3.LUT R112, R112, 0x80000000, RZ, 0xfc, !PT ;  /* 0x8000000070703812 */ /* 0x000fe400078efcff */
[----:B------:R-:W-:Y:S01]  /*195680*/  ISETP.LT.AND P4, PT, R147, UR19, !P1 ;  /* 0x0000001393007c0c */ /* 0x000fe2000cf81270 */
[----:B------:R-:W2:Y:S01]  /*195690*/  LDCU UR19, c[0x0][0x398] ;  /* 0x00007300ff1377ac */ /* 0x000ea20008000800 */
[----:B------:R-:W-:-:S04]  /*1956a0*/  LOP3.LUT R112, R112, 0xbfffffff, RZ, 0xc0, !PT ;  /* 0xbfffffff70707812 */ /* 0x000fc800078ec0ff */
[----:B------:R-:W-:Y:S02]  /*1956b0*/  @P2 LOP3.LUT R112, R112, 0x40000000, RZ, 0xfc, !PT ;  /* 0x4000000070702812 */ /* 0x000fe400078efcff */
[----:B------:R-:W-:Y:S01]  /*1956c0*/  ISETP.LT.AND P3, PT, R154, UR20, !P1 ;  /* 0x000000149a007c0c */ /* 0x000fe2000cf61270 */
[----:B--2---:R-:W-:Y:S01]  /*1956d0*/  STSM.16.M88.4 [R2], R136 ;  /* 0x0000008802007844 */ /* 0x004fe20000000200 */
[----:B------:R-:W-:Y:S01]  /*1956e0*/  LOP3.LUT R112, R112, 0xefffffff, RZ, 0xc0, !PT ;  /* 0xefffffff70707812 */ /* 0x000fe200078ec0ff */
[----:B------:R-:W2:Y:S03]  /*1956f0*/  LDCU UR20, c[0x0][0x398] ;  /* 0x00007300ff1477ac */ /* 0x000ea60008000800 */
[----:B------:R-:W-:Y:S02]  /*195700*/  @P4 LOP3.LUT R112, R112, 0x10000000, RZ, 0xfc, !PT ;  /* 0x1000000070704812 */ /* 0x000fe400078efcff */
[----:B------:R-:W-:Y:S01]  /*195710*/  ISETP.LT.AND P2, PT, R153, UR21, !P1 ;  /* 0x0000001599007c0c */ /* 0x000fe2000cf41270 */
[----:B-1----:R1:W-:Y:S01]  /*195720*/  STL.64 [R1+0x1830], R140 ;  /* 0x0018308c01007387 */ /* 0x0023e20000100a00 */
[----:B------:R-:W-:Y:S01]  /*195730*/  LOP3.LUT R112, R112, 0xf7ffffff, RZ, 0xc0, !PT ;  /* 0xf7ffffff70707812 */ /* 0x000fe200078ec0ff */
[----:B------:R-:W1:Y:S03]  /*195740*/  LDCU UR21, c[0x0][0x398] ;  /* 0x00007300ff1577ac */ /* 0x000e660008000800 */
[----:B------:R-:W-:-:S02]  /*195750*/  @P3 LOP3.LUT R112, R112, 0x8000000, RZ, 0xfc, !PT ;  /* 0x0800000070703812 */ /* 0x000fc400078efcff */
[----:B------:R-:W-:Y:S01]  /*195760*/  ISETP.LT.AND P1, PT, R152, UR66, !P1 ;  /* 0x0000004298007c0c */ /* 0x000fe2000cf21270 */
[----:B------:R2:W-:Y:S01]  /*195770*/  STSM.16.M88.4 [R2+0x200], R132 ;  /* 0x0002008402007844 */ /* 0x0005e20000000200 */
[----:B------:R-:W-:Y:S01]  /*195780*/  LOP3.LUT R112, R112, 0xfbffffff, RZ, 0xc0, !PT ;  /* 0xfbffffff70707812 */ /* 0x000fe200078ec0ff */
[----:B-1----:R-:W-:Y:S01]  /*195790*/  VIADD R140, R146, 0x67 ;  /* 0x00000067928c7836 */ /* 0x002fe20000000000 */
[----:B------:R-:W1:Y:S01]  /*1957a0*/  LDCU UR66, c[0x0][0x398] ;  /* 0x00007300ff4277ac */ /* 0x000e620008000800 */
[----:B------:R-:W-:Y:S01]  /*1957b0*/  STL.64 [R1+0x1838], R142 ;  /* 0x0018388e01007387 */ /* 0x000fe20000100a00 */
[----:B------:R-:W-:-:S03]  /*1957c0*/  @P2 LOP3.LUT R112, R112, 0x4000000, RZ, 0xfc, !PT ;  /* 0x0400000070702812 */ /* 0x000fc600078efcff */
[----:B------:R-:W3:Y:S01]  /*1957d0*/  LDL.LU R136, [R1+0x1b34] ;  /* 0x001b340001887983 */ /* 0x000ee20000300800 */
[----:B------:R-:W-:-:S03]  /*1957e0*/  LOP3.LUT R112, R112, 0xfdffffff, RZ, 0xc0, !PT ;  /* 0xfdffffff70707812 */ /* 0x000fc600078ec0ff */
[----:B------:R-:W3:Y:S01]  /*1957f0*/  LDL.LU R137, [R1+0x1b3c] ;  /* 0x001b3c0001897983 */ /* 0x000ee20000300800 */
[----:B--2---:R-:W-:Y:S01]  /*195800*/  VIADD R132, R146, 0x6b ;  /* 0x0000006b92847836 */ /* 0x004fe20000000000 */
[----:B------:R-:W-:Y:S01]  /*195810*/  @P1 LOP3.LUT R112, R112, 0x2000000, RZ, 0xfc, !PT ;  /* 0x0200000070701812 */ /* 0x000fe200078efcff */
[----:B------:R-:W-:Y:S01]  /*195820*/  VIADD R134, R146, 0x68 ;  /* 0x0000006892867836 */ /* 0x000fe20000000000 */
[----:B------:R-:W3:Y:S02]  /*195830*/  LDL.LU R138, [R1+0x1de4] ;  /* 0x001de400018a7983 */ /* 0x000ee40000300800 */
[----:B------:R-:W-:Y:S01]  /*195840*/  ISETP.GE.AND P1, PT, R132, UR9, PT ;  /* 0x0000000984007c0c */ /* 0x000fe2000bf26270 */
[----:B------:R-:W2:Y:S01]  /*195850*/  LDCU.64 UR8, c[0x0][0x398] ;  /* 0x00007300ff0877ac */ /* 0x000ea20008000a00 */
[----:B------:R-:W-:Y:S01]  /*195860*/  LOP3.LUT R112, R112, 0xffdfffff, RZ, 0xc0, !PT ;  /* 0xffdfffff70707812 */ /* 0x000fe200078ec0ff */
[----:B------:R-:W3:Y:S01]  /*195870*/  LDL.LU R139, [R1+0x1dec] ;  /* 0x001dec00018b7983 */ /* 0x000ee20000300800 */
[----:B------:R-:W-:-:S02]  /*195880*/  ISETP.LT.AND P2, PT, R148, UR6, !P1 ;  /* 0x0000000694007c0c */ /* 0x000fc4000cf41270 */
[----:B------:R-:W-:Y:S01]  /*195890*/  ISETP.LT.AND P4, PT, R151, UR77, !P1 ;  /* 0x0000004d97007c0c */ /* 0x000fe2000cf81270 */
[----:B------:R-:W-:Y:S01]  /*1958a0*/  VIADD R132, R146, 0x6a ;  /* 0x0000006a92847836 */ /* 0x000fe20000000000 */
[----:B------:R-:W-:Y:S01]  /*1958b0*/  ISETP.LT.AND P3, PT, R150, UR76, !P1 ;  /* 0x0000004c96007c0c */ /* 0x000fe2000cf61270 */
[----:B------:R-:W-:Y:S01]  /*1958c0*/  BAR.SYNC.DEFER_BLOCKING 0x0 ;  /* 0x0000000000007b1d */ /* 0x000fe20000010000 */
[----:B------:R-:W-:-:S05]  /*1958d0*/  LOP3.LUT R109, R109, 0xdfffffff, RZ, 0xc0, !PT ;  /* 0xdfffffff6d6d7812 */ /* 0x000fca00078ec0ff */
[----:B------:R-:W1:Y:S02]  /*1958e0*/  LDCU UR77, c[0x0][0x398] ;  /* 0x00007300ff4d77ac */ /* 0x000e640008000800 */
[----:B------:R-:W-:Y:S01]  /*1958f0*/  @P2 LOP3.LUT R112, R112, 0x200000, RZ, 0xfc, !PT ;  /* 0x0020000070702812 */ /* 0x000fe200078efcff */
[----:B------:R-:W1:Y:S03]  /*195900*/  LDCU UR76, c[0x0][0x398] ;  /* 0x00007300ff4c77ac */ /* 0x000e660008000800 */
[----:B------:R-:W-:-:S04]  /*195910*/  LOP3.LUT R112, R112, 0xfeffffff, RZ, 0xc0, !PT ;  /* 0xfeffffff70707812 */ /* 0x000fc800078ec0ff */
[----:B------:R-:W-:Y:S02]  /*195920*/  @P4 LOP3.LUT R112, R112, 0x1000000, RZ, 0xfc, !PT ;  /* 0x0100000070704812 */ /* 0x000fe400078efcff */
[----:B------:R-:W-:Y:S01]  /*195930*/  ISETP.LT.AND P2, PT, R149, UR10, !P1 ;  /* 0x0000000a95007c0c */ /* 0x000fe2000cf41270 */
[----:B------:R-:W1:Y:S01]  /*195940*/  LDCU UR10, c[0x0][0x398] ;  /* 0x00007300ff0a77ac */ /* 0x000e620008000800 */
        /* <DEDUP_REMOVED lines=96> */
[----:B------:R-:W-:Y:S02]  /*195f50*/  ISETP.LT.AND P4, PT, R151, UR71, !P1 ;  /* 0x0000004797007c0c */ /* 0x000fe4000cf81270 */
[----:B------:R-:W-:Y:S01]  /*195f60*/  LOP3.LUT R112, R112, 0xfffffffe, RZ, 0xc0, !PT ;  /* 0xfffffffe70707812 */ /* 0x000fe200078ec0ff */
[----:B------:R-:W-:Y:S01]  /*195f70*/  STL.64 [R1+0x1630], R156 ;  /* 0x0016309c01007387 */ /* 0x000fe20000100a00 */
[----:B------:R-:W2:Y:S01]  /*195f80*/  LDCU UR71, c[0x0][0x398] ;  /* 0x00007300ff4777ac */ /* 0x000ea20008000800 */
[----:B------:R-:W1:Y:S04]  /*195f90*/  LDCU UR70, c[0x0][0x398] ;  /* 0x00007300ff4677ac */ /* 0x000e680008000800 */
[----:B------:R-:W-:Y:S02]  /*195fa0*/  @P2 LOP3.LUT R111, R111, 0x20000000, RZ, 0xfc, !PT ;  /* 0x200000006f6f2812 */ /* 0x000fe400078efcff */
[----:B------:R-:W-:-:S02]  /*195fb0*/  ISETP.LT.AND P2, PT, R149, UR54, !P1 ;  /* 0x0000003695007c0c */ /* 0x000fc4000cf41270 */
[----:B------:R-:W-:Y:S01]  /*195fc0*/  @P4 LOP3.LUT R112, R112, 0x1, RZ, 0xfc, !PT ;  /* 0x0000000170704812 */ /* 0x000fe200078efcff */
        /* <DEDUP_REMOVED lines=53> */
[----:B------:R-:W-:Y:S01]  /*196320*/  LOP3.LUT R108, R108, 0xdfffffff, RZ, 0xc0, !PT ;  /* 0xdfffffff6c6c7812 */ /* 0x000fe200078ec0ff */
[----:B------:R-:W-:Y:S01]  /*196330*/  STL.64 [R1+0x17f8], R142 ;  /* 0x0017f88e01007387 */ /* 0x000fe20000100a00 */
[----:B------:R-:W-:Y:S01]  /*196340*/  @P3 LOP3.LUT R111, R111, 0x80000, RZ, 0xfc, !PT ;  /* 0x000800006f6f3812 */ /* 0x000fe200078efcff */
[----:B------:R-:W2:Y:S01]  /*196350*/  LDCU UR51, c[0x0][0x398] ;  /* 0x00007300ff3377ac */ /* 0x000ea20008000800 */
[----:B------:R-:W-:Y:S01]  /*196360*/  ISETP.LT.AND P1, PT, R152, UR52, !P1 ;  /* 0x0000003498007c0c */ /* 0x000fe2000cf21270 */
        /* <DEDUP_REMOVED lines=14> */
[----:B------:R-:W-:Y:S01]  /*196450*/  ISETP.LT.AND P4, PT, R151, UR22, !P1 ;  /* 0x0000001697007c0c */ /* 0x000fe2000cf81270 */
[----:B------:R-:W-:Y:S01]  /*196460*/  BAR.SYNC.DEFER_BLOCKING 0x0 ;  /* 0x0000000000007b1d */ /* 0x000fe20000010000 */
[----:B------:R-:W-:Y:S02]  /*196470*/  LOP3.LUT R111, R111, 0xffffdfff, RZ, 0xc0, !PT ;  /* 0xffffdfff6f6f7812 */ /* 0x000fe400078ec0ff */
[----:B------:R-:W-:Y:S01]  /*196480*/  ISETP.LT.AND P3, PT, R150, UR23, !P1 ;  /* 0x0000001796007c0c */ /* 0x000fe2000cf61270 */
[----:B------:R-:W-:Y:S02]  /*196490*/  VIADD R132, R146, 0x65 ;  /* 0x0000006592847836 */ /* 0x000fe40000000000 */
        /* <DEDUP_REMOVED lines=62> */
[----:B------:R-:W3:Y:S01]  /*196880*/  LDCU.64 UR4, c[0x0][0x398] ;  /* 0x00007300ff0477ac */ /* 0x000ee20008000a00 */
        /* <DEDUP_REMOVED lines=36> */
[----:B---3--:R-:W-:Y:S02]  /*196ad0*/  ISETP.LT.AND P2, PT, R148, UR4, !P1 ;  /* 0x0000000494007c0c */ /* 0x008fe4000cf41270 */
[----:B------:R-:W-:Y:S01]  /*196ae0*/  ISETP.LT.AND P4, PT, R151, UR71, !P1 ;  /* 0x0000004797007c0c */ /* 0x000fe2000cf81270 */
[----:B------:R-:W3:Y:S01]  /*196af0*/  LDCU UR71, c[0x0][0x398] ;  /* 0x00007300ff4777ac */ /* 0x000ee20008000800 */
        /* <DEDUP_REMOVED lines=14> */
[----:B---3--:R-:W-:Y:S01]  /*196be0*/  ISETP.LT.AND P3, PT, R154, UR71, !P1 ;  /* 0x000000479a007c0c */ /* 0x008fe2000cf61270 */
[----:B------:R-:W3:Y:S01]  /*196bf0*/  LDCU UR71, c[0x0][0x398] ;  /* 0x00007300ff4777ac */ /* 0x000ee20008000800 */
        /* <DEDUP_REMOVED lines=14> */
[----:B------:R-:W3:Y:S02]  /*196ce0*/  LDS.128 R140, [R101] ;  /* 0x00000000658c7984 */ /* 0x000ee40000000c00 */
        /* <DEDUP_REMOVED lines=8> */
[----:B------:R-:W-:-:S04]  /*196d70*/  @P3 LOP3.LUT R110, R110, 0x10000, RZ, 0xfc, !PT ;  /* 0x000100006e6e3812 */ /* 0x000fc800078efcff */
[----:B------:R-:W-:-:S04]  /*196d80*/  LOP3.LUT R110, R110, 0xffff7fff, RZ, 0xc0, !PT ;  /* 0xffff7fff6e6e7812 */ /* 0x000fc800078ec0ff */
[----:B------:R-:W-:Y:S02]  /*196d90*/  @P2 LOP3.LUT R110, R110, 0x8000, RZ, 0xfc, !PT ;  /* 0x000080006e6e2812 */ /* 0x000fe400078efcff */
[----:B--2---:R-:W-:Y:S01]  /*196da0*/  ISETP.LT.AND P2, PT, R149, UR70, !P1 ;  /* 0x0000004695007c0c */ /* 0x004fe2000cf41270 */
[----:B------:R-:W2:Y:S01]  /*196db0*/  LDCU UR70, c[0x0][0x398] ;  /* 0x00007300ff4677ac */ /* 0x000ea20008000800 */
[----:B---3--:R-:W-:Y:S02]  /*196dc0*/  ISETP.LT.AND P4, PT, R147, UR71, !P1 ;  /* 0x0000004793007c0c */ /* 0x008fe4000cf81270 */
[----:B------:R-:W-:Y:S01]  /*196dd0*/  LOP3.LUT R110, R110, 0xffffbfff, RZ, 0xc0, !PT ;  /* 0xffffbfff6e6e7812 */ /* 0x000fe200078ec0ff */
[----:B------:R-:W3:Y:S01]  /*196de0*/  LDCU UR71, c[0x0][0x398] ;  /* 0x00007300ff4777ac */ /* 0x000ee20008000800 */
[----:B------:R-:W-:Y:S01]  /*196df0*/  STL.64 [R1+0x1370], R140 ;  /* 0x0013708c01007387 */ /* 0x000fe20000100a00 */
[----:B-1----:R-:W-:Y:S01]  /*196e00*/  ISETP.LT.AND P3, PT, R154, UR72, !P1 ;  /* 0x000000489a007c0c */ /* 0x002fe2000cf61270 */
[----:B------:R-:W1:Y:S02]  /*196e10*/  LDCU UR72, c[0x0][0x398] ;  /* 0x00007300ff4877ac */ /* 0x000e640008000800 */
[----:B------:R-:W-:Y:S03]  /*196e20*/  STL.64 [R1+0x1378], R142 ;  /* 0x0013788e01007387 */ /* 0x000fe60000100a00 */
[----:B------:R-:W-:Y:S01]  /*196e30*/  @P2 LOP3.LUT R110, R110, 0x4000, RZ, 0xfc, !PT ;  /* 0x000040006e6e2812 */ /* 0x000fe200078efcff */
[----:B------:R-:W1:Y:S03]  /*196e40*/  LDS.128 R140, [R101+0x400] ;  /* 0x00040000658c7984 */ /* 0x000e660000000c00 */
[----:B------:R-:W-:Y:S01]  /*196e50*/  LOP3.LUT R110, R110, 0xffffefff, RZ, 0xc0, !PT ;  /* 0xffffefff6e6e7812 */ /* 0x000fe200078ec0ff */
[----:B------:R-:W-:Y:S03]  /*196e60*/  BAR.SYNC.DEFER_BLOCKING 0x0 ;  /* 0x0000000000007b1d */ /* 0x000fe60000010000 */
[----:B------:R-:W-:-:S02]  /*196e70*/  @P4 LOP3.LUT R110, R110, 0x1000, RZ, 0xfc, !PT ;  /* 0x000010006e6e4812 */ /* 0x000fc400078efcff */
[----:B------:R-:W-:Y:S02]  /*196e80*/  ISETP.LT.AND P2, PT, R153, UR73, !P1 ;  /* 0x0000004999007c0c */ /* 0x000fe4000cf41270 */
[----:B------:R-:W-:Y:S01]  /*196e90*/  LOP3.LUT R110, R110, 0xfffff7ff, RZ, 0xc0, !PT ;  /* 0xfffff7ff6e6e7812 */ /* 0x000fe200078ec0ff */
[----:B------:R-:W1:Y:S03]  /*196ea0*/  LDCU UR73, c[0x0][0x398] ;  /* 0x00007300ff4977ac */ /* 0x000e660008000800 */
[----:B------:R-:W-:Y:S02]  /*196eb0*/  @P3 LOP3.LUT R110, R110, 0x800, RZ, 0xfc, !PT ;  /* 0x000008006e6e3812 */ /* 0x000fe400078efcff */
[----:B------:R-:W-:Y:S01]  /*196ec0*/  ISETP.LT.AND P1, PT, R152, UR68, !P1 ;  /* 0x0000004498007c0c */ /* 0x000fe2000cf21270 */
[----:B------:R-:W1:Y:S01]  /*196ed0*/  LDCU UR68, c[0x0][0x398] ;  /* 0x00007300ff4477ac */ /* 0x000e620008000800 */
[----:B------:R-:W-:-:S04]  /*196ee0*/  LOP3.LUT R110, R110, 0xfffffbff, RZ, 0xc0, !PT ;  /* 0xfffffbff6e6e7812 */ /* 0x000fc800078ec0ff */
[----:B------:R-:W-:-:S04]  /*196ef0*/  @P2 LOP3.LUT R110, R110, 0x400, RZ, 0xfc, !PT ;  /* 0x000004006e6e2812 */ /* 0x000fc800078efcff */
[----:B------:R-:W-:Y:S01]  /*196f00*/  LOP3.LUT R110, R110, 0xfffffdff, RZ, 0xc0, !PT ;  /* 0xfffffdff6e6e7812 */ /* 0x000fe200078ec0ff */
[----:B------:R-:W-:Y:S03]  /*196f10*/  STSM.16.M88.4 [R2], R136 ;  /* 0x0000008802007844 */ /* 0x000fe60000000200 */
[----:B------:R-:W-:-:S04]  /*196f20*/  @P1 LOP3.LUT R110, R110, 0x200, RZ, 0xfc, !PT ;  /* 0x000002006e6e1812 */ /* 0x000fc800078efcff */
[----:B------:R-:W-:Y:S01]  /*196f30*/  LOP3.LUT R110, R110, 0xffffffdf, RZ, 0xc0, !PT ;  /* 0xffffffdf6e6e7812 */ /* 0x000fe200078ec0ff */
[----:B----4-:R4:W-:Y:S04]  /*196f40*/  STSM.16.M88.4 [R2+0x200], R132 ;  /* 0x0002008402007844 */ /* 0x0109e80000000200 */
[----:B-1----:R1:W-:Y:S01]  /*196f50*/  STL.64 [R1+0x17b0], R140 ;  /* 0x0017b08c01007387 */ /* 0x0023e20000100a00 */
[----:B----4-:R-:W-:Y:S01]  /*196f60*/  VIADD R132, R146, 0x61 ;  /* 0x0000006192847836 */ /* 0x010fe20000000000 */
[----:B------:R-:W-:Y:S04]  /*196f70*/  BAR.SYNC.DEFER_BLOCKING 0x0 ;  /* 0x0000000000007b1d */ /* 0x000fe80000010000 */
[----:B------:R-:W-:-:S02]  /*196f80*/  ISETP.GE.AND P1, PT, R132, UR5, PT ;  /* 0x0000000584007c0c */ /* 0x000fc4000bf26270 */
[----:B------:R-:W4:Y:S02]  /*196f90*/  LDCU.64 UR4, c[0x0][0x398] ;  /* 0x00007300ff0477ac */ /* 0x000f240008000a00 */
[----:B------:R-:W-:Y:S02]  /*196fa0*/  ISETP.LT.AND P2, PT, R148, UR8, !P1 ;  /* 0x0000000894007c0c */ /* 0x000fe4000cf41270 */
[----:B------:R-:W-:Y:S01]  /*196fb0*/  ISETP.LT.AND P4, PT, R151, UR12, !P1 ;  /* 0x0000000c97007c0c */ /* 0x000fe2000cf81270 */
[----:B------:R-:W-:Y:S01]  /*196fc0*/  VIADD R132, R146, 0x60 ;  /* 0x0000006092847836 */ /* 0x000fe20000000000 */
[----:B------:R-:W-:Y:S01]  /*196fd0*/  ISETP.LT.AND P3, PT, R150, UR14, !P1 ;  /* 0x0000000e96007c0c */ /* 0x000fe2000cf61270 */
[----:B------:R-:W-:Y:S01]  /*196fe0*/  STL.64 [R1+0x17b8], R142 ;  /* 0x0017b88e01007387 */ /* 0x000fe20000100a00 */
[C---:B------:R-:W-:Y:S01]  /*196ff0*/  VIADD R134, R146.reuse, 0x5e ;  /* 0x0000005e92867836 */ /* 0x040fe20000000000 */
[----:B------:R-:W-:Y:S01]  /*197000*/  LOP3.LUT R107, R107, 0xefffffff, RZ, 0xc0, !PT ;  /* 0xefffffff6b6b7812 */ /* 0x000fe200078ec0ff */
[----:B-1----:R-:W-:Y:S01]  /*197010*/  VIADD R140, R146, 0x5d ;  /* 0x0000005d928c7836 */ /* 0x002fe20000000000 */
[----:B------:R-:W2:Y:S01]  /*197020*/  LDL.LU R136, [R1+0x3134] ;  /* 0x0031340001887983 */ /* 0x000ea20000300800 */
[----:B------:R-:W1:Y:S03]  /*197030*/  LDCU UR12, c[0x0][0x398] ;  /* 0x00007300ff0c77ac */ /* 0x000e660008000800 */
[----:B------:R-:W-:Y:S01]  /*197040*/  @P2 LOP3.LUT R110, R110, 0x20, RZ, 0xfc, !PT ;  /* 0x000000206e6e2812 */ /* 0x000fe200078efcff */
[----:B------:R-:W2:Y:S01]  /*197050*/  LDL.LU R137, [R1+0x313c] ;  /* 0x00313c0001897983 */ /* 0x000ea20000300800 */
[----:B------:R-:W1:Y:S02]  /*197060*/  LDCU UR14, c[0x0][0x398] ;  /* 0x00007300ff0e77ac */ /* 0x000e640008000800 */
[----:B------:R-:W-:Y:S01]  /*197070*/  LOP3.LUT R110, R110, 0xfffffeff, RZ, 0xc0, !PT ;  /* 0xfffffeff6e6e7812 */ /* 0x000fe200078ec0ff */
[----:B------:R-:W2:Y:S03]  /*197080*/  LDL.LU R138, [R1+0x33f4] ;  /* 0x0033f400018a7983 */ /* 0x000ea60000300800 */
[----:B------:R-:W-:Y:S01]  /*197090*/  @P4 LOP3.LUT R110, R110, 0x100, RZ, 0xfc, !PT ;  /* 0x000001006e6e4812 */ /* 0x000fe200078efcff */
[----:B------:R-:W2:Y:S01]  /*1970a0*/  LDL.LU R139, [R1+0x33fc] ;  /* 0x0033fc00018b7983 */ /* 0x000ea20000300800 */
[----:B------:R-:W-:Y:S01]  /*1970b0*/  ISETP.LT.AND P2, PT, R149, UR15, !P1 ;  /* 0x0000000f95007c0c */ /* 0x000fe2000cf41270 */
[----:B------:R-:W1:Y:S01]  /*1970c0*/  LDCU UR15, c[0x0][0x398] ;  /* 0x00007300ff0f77ac */ /* 0x000e620008000800 */
[----:B------:R-:W-:Y:S01]  /*1970d0*/  LOP3.LUT R110, R110, 0xffffff7f, RZ, 0xc0, !PT ;  /* 0xffffff7f6e6e7812 */ /* 0x000fe200078ec0ff */
[----:B------:R-:W1:Y:S03]  /*1970e0*/  LDS.128 R156, [R101] ;  /* 0x00000000659c7984 */ /* 0x000e660000000c00 */
        /* <DEDUP_REMOVED lines=93> */
[----:B------:R-:W-:-:S02]  /*1976c0*/  ISETP.LT.AND P4, PT, R151, UR38, !P1 ;  /* 0x0000002697007c0c */ /* 0x000fc4000cf81270 */
[----:B------:R-:W-:Y:S02]  /*1976d0*/  LOP3.LUT R109, R109, 0xffffdfff, RZ, 0xc0, !PT ;  /* 0xffffdfff6d6d7812 */ /* 0x000fe400078ec0ff */
[----:B------:R-:W-:Y:S01]  /*1976e0*/  ISETP.LT.AND P3, PT, R150, UR59, !P1 ;  /* 0x0000003b96007c0c */ /* 0x000fe2000cf61270 */
[----:B------:R-:W-:Y:S01]  /*1976f0*/  STL.64 [R1+0x1160], R156 ;  /* 0x0011609c01007387 */ /* 0x000fe20000100a00 */
[----:B------:R-:W3:Y:S05]  /*197700*/  LDCU UR38, c[0x0][0x398] ;  /* 0x00007300ff2677ac */ /* 0x000eea0008000800 */
        /* <DEDUP_REMOVED lines=30> */
[----:B------:R-:W3:Y:S01]  /*1978f0*/  LDS.128 R140, [R101+0x400] ;  /* 0x00040000658c7984 */ /* 0x000ee20000000c00 */
        /* <DEDUP_REMOVED lines=19> */
[----:B---3--:R3:W-:Y:S01]  /*197a30*/  STL.64 [R1+0x17a0], R140 ;  /* 0x0017a08c01007387 */ /* 0x0087e20000100a00 */
[----:B------:R-:W-:Y:S01]  /*197a40*/  LOP3.LUT R109, R109, 0xffffffef, RZ, 0xc0, !PT ;  /* 0xffffffef6d6d7812 */ /* 0x000fe200078ec0ff */
[----:B------:R-:W1:Y:S03]  /*197a50*/  LDCU UR56, c[0x0][0x398] ;  /* 0x00007300ff3877ac */ /* 0x000e660008000800 */
[----:B------:R-:W-:-:S02]  /*197a60*/  @P4 LOP3.LUT R109, R109, 0x10, RZ, 0xfc, !PT ;  /* 0x000000106d6d4812 */ /* 0x000fc400078efcff */
[----:B------:R-:W-:Y:S01]  /*197a70*/  ISETP.LT.AND P2, PT, R153, UR57, !P1 ;  /* 0x0000003999007c0c */ /* 0x000fe2000cf41270 */
[----:B----4-:R4:W-:Y:S01]  /*197a80*/  STSM.16.M88.4 [R2+0x200], R132 ;  /* 0x0002008402007844 */ /* 0x0109e20000000200 */
[----:B------:R-:W-:Y:S01]  /*197a90*/  LOP3.LUT R109, R109, 0xfffffff7, RZ, 0xc0, !PT ;  /* 0xfffffff76d6d7812 */ /* 0x000fe200078ec0ff */
[----:B---3--:R-:W-:Y:S01]  /*197aa0*/  VIADD R140, R146, 0x58 ;  /* 0x00000058928c7836 */ /* 0x008fe20000000000 */
[----:B------:R-:W-:Y:S01]  /*197ab0*/  ISETP.LT.AND P1, PT, R152, UR58, !P1 ;  /* 0x0000003a98007c0c */ /* 0x000fe2000cf21270 */
[----:B------:R-:W-:Y:S01]  /*197ac0*/  STL.64 [R1+0x17a8], R142 ;  /* 0x0017a88e01007387 */ /* 0x000fe20000100a00 */
[----:B------:R-:W-:Y:S01]  /*197ad0*/  @P3 LOP3.LUT R109, R109, 0x8, RZ, 0xfc, !PT ;  /* 0x000000086d6d3812 */ /* 0x000fe200078efcff */
[----:B------:R-:W3:Y:S02]  /*197ae0*/  LDCU UR57, c[0x0][0x398] ;  /* 0x00007300ff3977ac */ /* 0x000ee40008000800 */
        /* <DEDUP_REMOVED lines=16> */
[----:B------:R-:W-:Y:S02]  /*197bf0*/  ISETP.LT.AND P4, PT, R151, UR46, !P1 ;  /* 0x0000002e97007c0c */ /* 0x000fe4000cf81270 */
[----:B------:R-:W-:Y:S01]  /*197c00*/  LOP3.LUT R109, R109, 0xfffffffe, RZ, 0xc0, !PT ;  /* 0xfffffffe6d6d7812 */ /* 0x000fe200078ec0ff */
[----:B------:R-:W-:Y:S02]  /*197c10*/  VIADD R132, R146, 0x5b ;  /* 0x0000005b92847836 */ /* 0x000fe40000000000 */
[----:B------:R-:W1:Y:S04]  /*197c20*/  LDCU UR46, c[0x0][0x398] ;  /* 0x00007300ff2e77ac */ /* 0x000e680008000800 */
        /* <DEDUP_REMOVED lines=64> */
[----:B-1----:R-:W-:Y:S01]  /*198030*/  ISETP.LT.AND P2, PT, R148, UR4, !P1 ;  /* 0x0000000494007c0c */ /* 0x002fe2000cf41270 */
[----:B------:R-:W1:Y:S01]  /*198040*/  LDCU UR4, c[0x0][0x398] ;  /* 0x00007300ff0477ac */ /* 0x000e620008000800 */
        /* <DEDUP_REMOVED lines=35> */
[----:B---3--:R-:W-:Y:S01]  /*198280*/  ISETP.LT.AND P2, PT, R148, UR6, !P1 ;  /* 0x0000000694007c0c */ /* 0x008fe2000cf41270 */
[----:B------:R-:W3:Y:S01]  /*198290*/  LDCU UR6, c[0x0][0x398] ;  /* 0x00007300ff0677ac */ /* 0x000ee20008000800 */
[----:B------:R-:W-:-:S02]  /*1982a0*/  ISETP.LT.AND P4, PT, R151, UR11, !P1 ;  /* 0x0000000b97007c0c */ /* 0x000fc4000cf81270 */
[----:B------:R-:W-:Y:S02]  /*1982b0*/  LOP3.LUT R108, R108, 0xffffffdf, RZ, 0xc0, !PT ;  /* 0xffffffdf6c6c7812 */ /* 0x000fe400078ec0ff */
[----:B------:R-:W-:Y:S01]  /*1982c0*/  ISETP.LT.AND P3, PT, R150, UR13, !P1 ;  /* 0x0000000d96007c0c */ /* 0x000fe2000cf61270 */
[----:B------:R-:W-:Y:S01]  /*1982d0*/  STL.64 [R1+0xf70], R156 ;  /* 0x000f709c01007387 */ /* 0x000fe20000100a00 */
[----:B------:R-:W1:Y:S05]  /*1982e0*/  LDCU UR11, c[0x0][0x398] ;  /* 0x00007300ff0b77ac */ /* 0x000e6a0008000800 */
        /* <DEDUP_REMOVED lines=29> */
[----:B------:R-:W2:Y:S01]  /*1984c0*/  LDS.128 R140, [R101+0x400] ;  /* 0x00040000658c7984 */ /* 0x000ea20000000c00 */
[----:B-1----:R-:W-:Y:S01]  /*1984d0*/  ISETP.LT.AND P2, PT, R147, UR8, !P1 ;  /* 0x0000000893007c0c */ /* 0x002fe2000cf41270 */
[----:B------:R-:W1:Y:S01]  /*1984e0*/  LDCU UR8, c[0x0][0x398] ;  /* 0x00007300ff0877ac */ /* 0x000e620008000800 */
[----:B------:R-:W-:Y:S01]  /*1984f0*/  ISETP.LT.AND P3, PT, R150, UR76, !P1 ;  /* 0x0000004c96007c0c */ /* 0x000fe2000cf61270 */
[----:B------:R-:W-:Y:S01]  /*198500*/  BAR.SYNC.DEFER_BLOCKING 0x0 ;  /* 0x0000000000007b1d */ /* 0x000fe20000010000 */
[----:B------:R-:W-:-:S05]  /*198510*/  ISETP.LT.AND P4, PT, R151, UR4, !P1 ;  /* 0x0000000497007c0c */ /* 0x000fca000cf81270 */
[----:B------:R-:W1:Y:S04]  /*198520*/  LDCU UR4, c[0x0][0x398] ;  /* 0x00007300ff0477ac */ /* 0x000e680008000800 */
[----:B------:R-:W-:Y:S01]  /*198530*/  @P2 LOP3.LUT R107, R107, 0x10000000, RZ, 0xfc, !PT ;  /* 0x100000006b6b2812 */ /* 0x000fe200078efcff */
[----:B------:R-:W2:Y:S01]  /*198540*/  LDCU UR76, c[0x0][0x398] ;  /* 0x00007300ff4c77ac */ /* 0x000ea20008000800 */
[----:B------:R-:W-:Y:S02]  /*198550*/  ISETP.LT.AND P2, PT, R149, UR77, !P1 ;  /* 0x0000004d95007c0c */ /* 0x000fe4000cf41270 */
[----:B------:R-:W-:Y:S01]  /*198560*/  LOP3.LUT R107, R107, 0x7fffffff, RZ, 0xc0, !PT ;  /* 0x7fffffff6b6b7812 */ /* 0x000fe200078ec0ff */
[----:B------:R-:W2:Y:S01]  /*198570*/  LDCU UR77, c[0x0][0x398] ;  /* 0x00007300ff4d77ac */ /* 0x000ea20008000800 */
[----:B------:R-:W-:-:S02]  /*198580*/  @P4 LOP3.LUT R108, R108, 0x1, RZ, 0xfc, !PT ;  /* 0x000000016c6c4812 */ /* 0x000fc400078efcff */
[----:B------:R-:W-:Y:S02]  /*198590*/  @P3 LOP3.LUT R107, R107, 0x80000000, RZ, 0xfc, !PT ;  /* 0x800000006b6b3812 */ /* 0x000fe400078efcff */
[----:B---3--:R-:W-:Y:S01]  /*1985a0*/  ISETP.LT.AND P4, PT, R148, UR6, !P1 ;  /* 0x0000000694007c0c */ /* 0x008fe2000cf81270 */
[----:B------:R-:W3:Y:S01]  /*1985b0*/  LDCU UR6, c[0x0][0x398] ;  /* 0x00007300ff0677ac */ /* 0x000ee20008000800 */
[----:B------:R-:W-:-:S04]  /*1985c0*/  LOP3.LUT R107, R107, 0xbfffffff, RZ, 0xc0, !PT ;  /* 0xbfffffff6b6b7812 */ /* 0x000fc800078ec0ff */
[----:B------:R-:W-:Y:S02]  /*1985d0*/  @P2 LOP3.LUT R107, R107, 0x40000000, RZ, 0xfc, !PT ;  /* 0x400000006b6b2812 */ /* 0x000fe400078efcff */
[----:B-1----:R-:W-:Y:S01]  /*1985e0*/  ISETP.LT.AND P3, PT, R154, UR4, !P1 ;  /* 0x000000049a007c0c */ /* 0x002fe2000cf61270 */
[----:B------:R-:W1:Y:S01]  /*1985f0*/  LDCU.64 UR4, c[0x0][0x398] ;  /* 0x00007300ff0477ac */ /* 0x000e620008000a00 */
[----:B------:R-:W-:-:S04]  /*198600*/  LOP3.LUT R107, R107, 0xdfffffff, RZ, 0xc0, !PT ;  /* 0xdfffffff6b6b7812 */ /* 0x000fc800078ec0ff */
[----:B------:R-:W-:Y:S02]  /*198610*/  @P4 LOP3.LUT R107, R107, 0x20000000, RZ, 0xfc, !PT ;  /* 0x200000006b6b4812 */ /* 0x000fe400078efcff */
[----:B--2---:R-:W-:Y:S01]  /*198620*/  ISETP.LT.AND P2, PT, R153, UR76, !P1 ;  /* 0x0000004c99007c0c */ /* 0x004fe2000cf41270 */
[----:B------:R-:W-:Y:S01]  /*198630*/  STSM.16.M88.4 [R2], R136 ;  /* 0x0000008802007844 */ /* 0x000fe20000000200 */
[----:B------:R-:W-:Y:S01]  /*198640*/  LOP3.LUT R107, R107, 0xf7ffffff, RZ, 0xc0, !PT ;  /* 0xf7ffffff6b6b7812 */ /* 0x000fe200078ec0ff */
[----:B------:R-:W2:Y:S03]  /*198650*/  LDCU UR76, c[0x0][0x398] ;  /* 0x00007300ff4c77ac */ /* 0x000ea60008000800 */
[----:B------:R-:W-:Y:S02]  /*198660*/  @P3 LOP3.LUT R107, R107, 0x8000000, RZ, 0xfc, !PT ;  /* 0x080000006b6b3812 */ /* 0x000fe400078efcff */
[----:B------:R-:W-:Y:S01]  /*198670*/  ISETP.LT.AND P1, PT, R152, UR77, !P1 ;  /* 0x0000004d98007c0c */ /* 0x000fe2000cf21270 */
[----:B------:R-:W1:Y:S01]  /*198680*/  LDCU UR77, c[0x0][0x398] ;  /* 0x00007300ff4d77ac */ /* 0x000e620008000800 */
[----:B------:R-:W-:-:S04]  /*198690*/  LOP3.LUT R107, R107, 0xfbffffff, RZ, 0xc0, !PT ;  /* 0xfbffffff6b6b7812 */ /* 0x000fc800078ec0ff */
[----:B------:R-:W-:-:S04]  /*1986a0*/  @P2 LOP3.LUT R107, R107, 0x4000000, RZ, 0xfc, !PT ;  /* 0x040000006b6b2812 */ /* 0x000fc800078efcff */
[----:B------:R-:W-:-:S04]  /*1986b0*/  LOP3.LUT R107, R107, 0xfdffffff, RZ, 0xc0, !PT ;  /* 0xfdffffff6b6b7812 */ /* 0x000fc800078ec0ff */
[----:B------:R-:W-:-:S04]  /*1986c0*/  @P1 LOP3.LUT R107, R107, 0x2000000, RZ, 0xfc, !PT ;  /* 0x020000006b6b1812 */ /* 0x000fc800078efcff */
[----:B------:R-:W-:Y:S01]  /*1986d0*/  LOP3.LUT R107, R107, 0xffdfffff, RZ, 0xc0, !PT ;  /* 0xffdfffff6b6b7812 */ /* 0x000fe200078ec0ff */
[----:B----4-:R4:W-:Y:S04]  /*1986e0*/  STSM.16.M88.4 [R2+0x200], R132 ;  /* 0x0002008402007844 */ /* 0x0109e80000000200 */
[----:B------:R1:W-:Y:S01]  /*1986f0*/  STL.64 [R1+0x1790], R140 ;  /* 0x0017908c01007387 */ /* 0x0003e20000100a00 */
[----:B----4-:R-:W-:Y:S01]  /*198700*/  VIADD R132, R146, 0x57 ;  /* 0x0000005792847836 */ /* 0x010fe20000000000 */
[----:B------:R-:W-:Y:S04]  /*198710*/  BAR.SYNC.DEFER_BLOCKING 0x0 ;  /* 0x0000000000007b1d */ /* 0x000fe80000010000 */
[----:B------:R-:W-:-:S04]  /*198720*/  ISETP.GE.AND P1, PT, R132, UR7, PT ;  /* 0x0000000784007c0c */ /* 0x000fc8000bf26270 */
[----:B-1----:R-:W-:Y:S02]  /*198730*/  ISETP.LT.AND P4, PT, R148, UR4, !P1 ;  /* 0x0000000494007c0c */ /* 0x002fe4000cf81270 */
[----:B--2---:R-:W-:Y:S01]  /*198740*/  ISETP.LT.AND P3, PT, R151, UR76, !P1 ;  /* 0x0000004c97007c0c */ /* 0x004fe2000cf61270 */
[----:B------:R-:W1:Y:S01]  /*198750*/  LDCU UR76, c[0x0][0x398] ;  /* 0x00007300ff4c77ac */ /* 0x000e620008000800 */
[----:B------:R-:W-:Y:S01]  /*198760*/  ISETP.LT.AND P2, PT, R150, UR77, !P1 ;  /* 0x0000004d96007c0c */ /* 0x000fe2000cf41270 */
[----:B------:R-:W2:Y:S08]  /*198770*/  LDCU UR77, c[0x0][0x398] ;  /* 0x00007300ff4d77ac */ /* 0x000eb00008000800 */
[----:B------:R-:W-:Y:S01]  /*198780*/  @P4 LOP3.LUT R107, R107, 0x200000, RZ, 0xfc, !PT ;  /* 0x002000006b6b4812 */ /* 0x000fe200078efcff */
[----:B------:R-:W-:Y:S03]  /*198790*/  STL.64 [R1+0x1798], R142 ;  /* 0x0017988e01007387 */ /* 0x000fe60000100a00 */
[----:B------:R-:W-:Y:S01]  /*1987a0*/  LOP3.LUT R107, R107, 0xfeffffff, RZ, 0xc0, !PT ;  /* 0xfeffffff6b6b7812 */ /* 0x000fe200078ec0ff */
[C---:B------:R-:W-:Y:S01]  /*1987b0*/  VIADD R132, R146.reuse, 0x56 ;  /* 0x0000005692847836 */ /* 0x040fe20000000000 */
[----:B---3--:R-:W-:Y:S01]  /*1987c0*/  ISETP.LT.AND P4, PT, R147, UR6, !P1 ;  /* 0x0000000693007c0c */ /* 0x008fe2000cf81270 */
[----:B------:R-:W3:Y:S01]  /*1987d0*/  LDCU.64 UR6, c[0x0][0x398] ;  /* 0x00007300ff0677ac */ /* 0x000ee20008000a00 */
[----:B------:R-:W-:Y:S01]  /*1987e0*/  @P3 LOP3.LUT R107, R107, 0x1000000, RZ, 0xfc, !PT ;  /* 0x010000006b6b3812 */ /* 0x000fe200078efcff */
[----:B------:R-:W4:Y:S03]  /*1987f0*/  LDL.LU R136, [R1+0x47e4] ;  /* 0x0047e40001887983 */ /* 0x000f260000300800 */
[----:B------:R-:W-:Y:S01]  /*198800*/  LOP3.LUT R107, R107, 0xff7fffff, RZ, 0xc0, !PT ;  /* 0xff7fffff6b6b7812 */ /* 0x000fe200078ec0ff */
[----:B------:R-:W-:Y:S01]  /*198810*/  VIADD R134, R146, 0x54 ;  /* 0x0000005492867836 */ /* 0x000fe20000000000 */
[----:B-1----:R-:W-:Y:S01]  /*198820*/  ISETP.LT.AND P3, PT, R154, UR76, !P1 ;  /* 0x0000004c9a007c0c */ /* 0x002fe2000cf61270 */
[----:B------:R-:W4:Y:S01]  /*198830*/  LDL.LU R137, [R1+0x47ec] ;  /* 0x0047ec0001897983 */ /* 0x000f220000300800 */
[----:B------:R-:W-:Y:S01]  /*198840*/  @P2 LOP3.LUT R107, R107, 0x800000, RZ, 0xfc, !PT ;  /* 0x008000006b6b2812 */ /* 0x000fe200078efcff */
[----:B------:R-:W-:Y:S01]  /*198850*/  VIADD R140, R146, 0x53 ;  /* 0x00000053928c7836 */ /* 0x000fe20000000000 */
[----:B------:R-:W-:Y:S01]  /*198860*/  ISETP.LT.AND P2, PT, R149, UR8, !P1 ;  /* 0x0000000895007c0c */ /* 0x000fe2000cf41270 */
[----:B------:R-:W4:Y:S01]  /*198870*/  LDL.LU R138, [R1+0x4b64] ;  /* 0x004b6400018a7983 */ /* 0x000f220000300800 */
[----:B------:R-:W-:Y:S01]  /*198880*/  LOP3.LUT R107, R107, 0xffbfffff, RZ, 0xc0, !PT ;  /* 0xffbfffff6b6b7812 */ /* 0x000fe200078ec0ff */
[----:B------:R-:W1:Y:S02]  /*198890*/  LDCU UR76, c[0x0][0x398] ;  /* 0x00007300ff4c77ac */ /* 0x000e640008000800 */
[----:B------:R-:W4:Y:S04]  /*1988a0*/  LDL.LU R139, [R1+0x4b6c] ;  /* 0x004b6c00018b7983 */ /* 0x000f280000300800 */
[----:B------:R-:W1:Y:S04]  /*1988b0*/  LDS.128 R156, [R101] ;  /* 0x00000000659c7984 */ /* 0x000e680000000c00 */
        /* <DEDUP_REMOVED lines=51> */
[----:B------:R-:W3:Y:S01]  /*198bf0*/  LDL.LU R132, [R1+0x4c54] ;  /* 0x004c540001847983 */ /* 0x000ee20000300800 */
[----:B-1----:R-:W-:Y:S02]  /*198c00*/  ISETP.LT.AND P2, PT, R148, UR8, !P1 ;  /* 0x0000000894007c0c */ /* 0x002fe4000cf41270 */
[----:B------:R-:W-:Y:S01]  /*198c10*/  ISETP.LT.AND P4, PT, R151, UR69, !P1 ;  /* 0x0000004597007c0c */ /* 0x000fe2000cf81270 */
[----:B------:R-:W3:Y:S01]  /*198c20*/  LDL.LU R133, [R1+0x4c5c] ;  /* 0x004c5c0001857983 */ /* 0x000ee20000300800 */
        /* <DEDUP_REMOVED lines=30> */
[----:B------:R-:W3:Y:S04]  /*198e10*/  LDL.LU R134, [R1+0x4f34] ;  /* 0x004f340001867983 */ /* 0x000ee80000300800 */
[----:B------:R-:W3:Y:S01]  /*198e20*/  LDL.LU R135, [R1+0x4f3c] ;  /* 0x004f3c0001877983 */ /* 0x000ee20000300800 */
        /* <DEDUP_REMOVED lines=50> */
[----:B----4-:R-:W-:Y:S01]  /*199150*/  STSM.16.M88.4 [R2], R136 ;  /* 0x0000008802007844 */ /* 0x010fe20000000200 */
[----:B------:R-:W-:Y:S01]  /*199160*/  LOP3.LUT R106, R106, 0xffbfffff, RZ, 0xc0, !PT ;  /* 0xffbfffff6a6a7812 */ /* 0x000fe200078ec0ff */
[----:B------:R-:W4:Y:S03]  /*199170*/  LDCU UR61, c[0x0][0x398] ;  /* 0x00007300ff3d77ac */ /* 0x000f260008000800 */
[----:B------:R-:W-:Y:S02]  /*199180*/  @P2 LOP3.LUT R106, R106, 0x400000, RZ, 0xfc, !PT ;  /* 0x004000006a6a2812 */ /* 0x000fe400078efcff */
[----:B------:R-:W-:Y:S01]  /*199190*/  ISETP.LT.AND P3, PT, R154, UR62, !P1 ;  /* 0x0000003e9a007c0c */ /* 0x000fe2000cf61270 */
[----:B--2---:R2:W-:Y:S01]  /*1991a0*/  STL.64 [R1+0x1780], R140 ;  /* 0x0017808c01007387 */ /* 0x0045e20000100a00 */
[----:B------:R-:W-:Y:S01]  /*1991b0*/  LOP3.LUT R106, R106, 0xffefffff, RZ, 0xc0, !PT ;  /* 0xffefffff6a6a7812 */ /* 0x000fe200078ec0ff */
[----:B------:R-:W1:Y:S03]  /*1991c0*/  LDCU UR62, c[0x0][0x398] ;  /* 0x00007300ff3e77ac */ /* 0x000e660008000800 */
[----:B------:R-:W-:-:S02]  /*1991d0*/  @P4 LOP3.LUT R106, R106, 0x100000, RZ, 0xfc, !PT ;  /* 0x001000006a6a4812 */ /* 0x000fc400078efcff */
[----:B------:R-:W-:Y:S01]  /*1991e0*/  ISETP.LT.AND P2, PT, R153, UR63, !P1 ;  /* 0x0000003f99007c0c */ /* 0x000fe2000cf41270 */
[----:B---3--:R3:W-:Y:S01]  /*1991f0*/  STSM.16.M88.4 [R2+0x200], R132 ;  /* 0x0002008402007844 */ /* 0x0087e20000000200 */
        /* <DEDUP_REMOVED lines=11> */
[----:B---3--:R-:W-:-:S03]  /*1992b0*/  VIADD R132, R146, 0x52 ;  /* 0x0000005292847836 */ /* 0x008fc60000000000 */
[----:B------:R-:W-:Y:S01]  /*1992c0*/  LOP3.LUT R106, R106, 0xfffdffff, RZ, 0xc0, !PT ;  /* 0xfffdffff6a6a7812 */ /* 0x000fe200078ec0ff */
[----:B------:R-:W-:Y:S01]  /*1992d0*/  VIADD R134, R146, 0x4f ;  /* 0x0000004f92867836 */ /* 0x000fe20000000000 */
[----:B------:R-:W2:Y:S02]  /*1992e0*/  LDL.LU R138, [R1+0x3be4] ;  /* 0x003be400018a7983 */ /* 0x000ea40000300800 */
[----:B------:R-:W-:Y:S02]  /*1992f0*/  @P1 LOP3.LUT R106, R106, 0x20000, RZ, 0xfc, !PT ;  /* 0x000200006a6a1812 */ /* 0x000fe400078efcff */
[----:B------:R-:W-:Y:S01]  /*199300*/  ISETP.GE.AND P1, PT, R132, UR5, PT ;  /* 0x0000000584007c0c */ /* 0x000fe2000bf26270 */
[----:B------:R-:W3:Y:S01]  /*199310*/  LDCU.64 UR4, c[0x0][0x398] ;  /* 0x00007300ff0477ac */ /* 0x000ee20008000a00 */
[----:B------:R-:W2:Y:S02]  /*199320*/  LDL.LU R139, [R1+0x3bec] ;  /* 0x003bec00018b7983 */ /* 0x000ea40000300800 */
[----:B------:R-:W-:-:S02]  /*199330*/  ISETP.LT.AND P2, PT, R148, UR8, !P1 ;  /* 0x0000000894007c0c */ /* 0x000fc4000cf41270 */
[----:B------:R-:W-:Y:S01]  /*199340*/  ISETP.LT.AND P4, PT, R151, UR18, !P1 ;  /* 0x0000001297007c0c */ /* 0x000fe2000cf81270 */
[----:B------:R-:W-:Y:S01]  /*199350*/  BAR.SYNC.DEFER_BLOCKING 0x0 ;  /* 0x0000000000007b1d */ /* 0x000fe20000010000 */
[----:B------:R-:W-:Y:S02]  /*199360*/  LOP3.LUT R106, R106, 0xffffdfff, RZ, 0xc0, !PT ;  /* 0xffffdfff6a6a7812 */ /* 0x000fe400078ec0ff */
[----:B------:R-:W-:Y:S01]  /*199370*/  ISETP.LT.AND P3, PT, R150, UR53, !P1 ;  /* 0x0000003596007c0c */ /* 0x000fe2000cf61270 */
[----:B------:R-:W-:Y:S01]  /*199380*/  VIADD R132, R146, 0x51 ;  /* 0x0000005192847836 */ /* 0x000fe20000000000 */
[----:B------:R-:W-:Y:S01]  /*199390*/  LOP3.LUT R122, R122, 0xdfffffff, RZ, 0xc0, !PT ;  /* 0xdfffffff7a7a7812 */ /* 0x000fe200078ec0ff */
[----:B------:R-:W1:Y:S04]  /*1993a0*/  LDCU UR18, c[0x0][0x398] ;  /* 0x00007300ff1277ac */ /* 0x000e680008000800 */
[----:B------:R-:W-:Y:S01]  /*1993b0*/  @P2 LOP3.LUT R106, R106, 0x2000, RZ, 0xfc, !PT ;  /* 0x000020006a6a2812 */ /* 0x000fe200078efcff */
[----:B------:R-:W1:Y:S03]  /*1993c0*/  LDCU UR53, c[0x0][0x398] ;  /* 0x00007300ff3577ac */ /* 0x000e660008000800 */
[----:B------:R-:W-:-:S04]  /*1993d0*/  LOP3.LUT R106, R106, 0xfffeffff, RZ, 0xc0, !PT ;  /* 0xfffeffff6a6a7812 */ /* 0x000fc800078ec0ff */
[----:B------:R-:W-:Y:S02]  /*1993e0*/  @P4 LOP3.LUT R106, R106, 0x10000, RZ, 0xfc, !PT ;  /* 0x000100006a6a4812 */ /* 0x000fe400078efcff */
[----:B------:R-:W-:Y:S01]  /*1993f0*/  ISETP.LT.AND P2, PT, R149, UR54, !P1 ;  /* 0x0000003695007c0c */ /* 0x000fe2000cf41270 */
[----:B------:R-:W1:Y:S01]  /*199400*/  LDCU UR54, c[0x0][0x398] ;  /* 0x00007300ff3677ac */ /* 0x000e620008000800 */
[----:B------:R-:W-:Y:S01]  /*199410*/  LOP3.LUT R106, R106, 0xffff7fff, RZ, 0xc0, !PT ;  /* 0xffff7fff6a6a7812 */ /* 0x000fe200078ec0ff */
[----:B------:R-:W1:Y:S03]  /*199420*/  LDS.128 R156, [R101] ;  /* 0x00000000659c7984 */ /* 0x000e660000000c00 */
        /* <DEDUP_REMOVED lines=97> */
[----:B------:R-:W1:Y:S01]  /*199a40*/  LDCU UR32, c[0x0][0x398] ;  /* 0x00007300ff2077ac */ /* 0x000e620008000800 */
[----:B------:R-:W1:Y:S04]  /*199a50*/  LDCU UR28, c[0x0][0x398] ;  /* 0x00007300ff1c77ac */ /* 0x000e680008000800 */
[----:B------:R-:W-:-:S04]  /*199a60*/  @P2 LOP3.LUT R105, R105, 0x200000, RZ, 0xfc, !PT ;  /* 0x0020000069692812 */ /* 0x000fc800078efcff */
        /* <DEDUP_REMOVED lines=29> */
[----:B-1----:R-:W-:Y:S01]  /*199c40*/  ISETP.LT.AND P2, PT, R148, UR4, !P1 ;  /* 0x0000000494007c0c */ /* 0x002fe2000cf41270 */
[----:B------:R-:W1:Y:S01]  /*199c50*/  LDCU UR4, c[0x0][0x398] ;  /* 0x00007300ff0477ac */ /* 0x000e620008000800 */
[----:B------:R-:W-:Y:S01]  /*199c60*/  ISETP.LT.AND P4, PT, R151, UR11, !P1 ;  /* 0x0000000b97007c0c */ /* 0x000fe2000cf81270 */
[----:B------:R-:W-:Y:S01]  /*199c70*/  BAR.SYNC.DEFER_BLOCKING 0x0 ;  /* 0x0000000000007b1d */ /* 0x000fe20000010000 */
[----:B------:R-:W-:-:S02]  /*199c80*/  ISETP.LT.AND P3, PT, R150, UR13, !P1 ;  /* 0x0000000d96007c0c */ /* 0x000fc4000cf61270 */
[----:B------:R-:W-:-:S03]  /*199c90*/  LOP3.LUT R121, R121, 0xdfffffff, RZ, 0xc0, !PT ;  /* 0xdfffffff79797812 */ /* 0x000fc600078ec0ff */
        /* <DEDUP_REMOVED lines=24> */
[----:B------:R-:W3:Y:S01]  /*199e20*/  LDCU UR39, c[0x0][0x398] ;  /* 0x00007300ff2777ac */ /* 0x000ee20008000800 */
[----:B------:R-:W-:Y:S01]  /*199e30*/  @P3 LOP3.LUT R105, R105, 0x800, RZ, 0xfc, !PT ;  /* 0x0000080069693812 */ /* 0x000fe200078efcff */
[----:B------:R-:W-:Y:S01]  /*199e40*/  STL.64 [R1+0x1778], R142 ;  /* 0x0017788e01007387 */ /* 0x000fe20000100a00 */
[----:B------:R-:W1:Y:S02]  /*199e50*/  LDCU UR37, c[0x0][0x398] ;  /* 0x00007300ff2577ac */ /* 0x000e640008000800 */
[----:B------:R-:W-:Y:S01]  /*199e60*/  LOP3.LUT R105, R105, 0xfffffbff, RZ, 0xc0, !PT ;  /* 0xfffffbff69697812 */ /* 0x000fe200078ec0ff */
[----:B------:R-:W2:Y:S03]  /*199e70*/  LDL.LU R136, [R1+0xc20] ;  /* 0x000c200001887983 */ /* 0x000ea60000300800 */
[----:B------:R-:W-:Y:S01]  /*199e80*/  @P2 LOP3.LUT R105, R105, 0x400, RZ, 0xfc, !PT ;  /* 0x0000040069692812 */ /* 0x000fe200078efcff */
[----:B------:R-:W2:Y:S01]  /*199e90*/  LDL.LU R137, [R1+0xc28] ;  /* 0x000c280001897983 */ /* 0x000ea20000300800 */
[----:B----4-:R-:W-:-:S02]  /*199ea0*/  VIADD R132, R146, 0x4d ;  /* 0x0000004d92847836 */ /* 0x010fc40000000000 */
[----:B------:R-:W-:Y:S01]  /*199eb0*/  LOP3.LUT R105, R105, 0xfffffdff, RZ, 0xc0, !PT ;  /* 0xfffffdff69697812 */ /* 0x000fe200078ec0ff */
[----:B------:R-:W-:Y:S01]  /*199ec0*/  VIADD R133, R146, 0x4a ;  /* 0x0000004a92857836 */ /* 0x000fe20000000000 */
[----:B------:R-:W2:Y:S02]  /*199ed0*/  LDL.LU R138, [R1+0x850] ;  /* 0x00085000018a7983 */ /* 0x000ea40000300800 */
[----:B------:R-:W-:Y:S02]  /*199ee0*/  @P1 LOP3.LUT R105, R105, 0x200, RZ, 0xfc, !PT ;  /* 0x0000020069691812 */ /* 0x000fe400078efcff */
[----:B------:R-:W-:Y:S01]  /*199ef0*/  ISETP.GE.AND P1, PT, R132, UR9, PT ;  /* 0x0000000984007c0c */ /* 0x000fe2000bf26270 */
[----:B------:R-:W2:Y:S03]  /*199f00*/  LDL.LU R139, [R1+0x858] ;  /* 0x00085800018b7983 */ /* 0x000ea60000300800 */
[----:B------:R-:W-:Y:S01]  /*199f10*/  ISETP.LT.AND P4, PT, R147, UR6, !P1 ;  /* 0x0000000693007c0c */ /* 0x000fe2000cf81270 */
[----:B------:R-:W-:Y:S01]  /*199f20*/  BAR.SYNC.DEFER_BLOCKING 0x0 ;  /* 0x0000000000007b1d */ /* 0x000fe20000010000 */
[----:B------:R-:W-:-:S02]  /*199f30*/  ISETP.LT.AND P3, PT, R151, UR8, !P1 ;  /* 0x0000000897007c0c */ /* 0x000fc4000cf61270 */
[----:B------:R-:W-:Y:S02]  /*199f40*/  LOP3.LUT R105, R105, 0xffffffef, RZ, 0xc0, !PT ;  /* 0xffffffef69697812 */ /* 0x000fe400078ec0ff */
[----:B------:R-:W-:Y:S01]  /*199f50*/  ISETP.LT.AND P2, PT, R150, UR70, !P1 ;  /* 0x0000004696007c0c */ /* 0x000fe2000cf41270 */
[----:B------:R-:W4:Y:S01]  /*199f60*/  LDCU UR8, c[0x0][0x398] ;  /* 0x00007300ff0877ac */ /* 0x000f220008000800 */
[----:B------:R-:W1:Y:S05]  /*199f70*/  LDCU UR70, c[0x0][0x398] ;  /* 0x00007300ff4677ac */ /* 0x000e6a0008000800 */
[----:B------:R-:W-:Y:S01]  /*199f80*/  @P4 LOP3.LUT R105, R105, 0x10, RZ, 0xfc, !PT ;  /* 0x0000001069694812 */ /* 0x000fe200078efcff */
[----:B------:R-:W-:Y:S01]  /*199f90*/  VIADD R132, R146, 0x4c ;  /* 0x0000004c92847836 */ /* 0x000fe20000000000 */
[----:B------:R-:W1:Y:S02]  /*199fa0*/  LDCU UR6, c[0x0][0x398] ;  /* 0x00007300ff0677ac */ /* 0x000e640008000800 */
[----:B------:R-:W-:-:S04]  /*199fb0*/  LOP3.LUT R105, R105, 0xfffffeff, RZ, 0xc0, !PT ;  /* 0xfffffeff69697812 */ /* 0x000fc800078ec0ff */
[----:B------:R-:W-:-:S04]  /*199fc0*/  @P3 LOP3.LUT R105, R105, 0x100, RZ, 0xfc, !PT ;  /* 0x0000010069693812 */ /* 0x000fc800078efcff */
[----:B------:R-:W-:Y:S01]  /*199fd0*/  LOP3.LUT R105, R105, 0xffffff7f, RZ, 0xc0, !PT ;  /* 0xffffff7f69697812 */ /* 0x000fe200078ec0ff */
[----:B------:R-:W4:Y:S03]  /*199fe0*/  LDS.128 R156, [R101] ;  /* 0x00000000659c7984 */ /* 0x000f260000000c00 */
[----:B------:R-:W-:Y:S02]  /*199ff0*/  @P2 LOP3.LUT R105, R105, 0x80, RZ, 0xfc, !PT ;  /* 0x0000008069692812 */ /* 0x000fe400078efcff */
[----:B---3--:R-:W-:Y:S01]  /*19a000*/  ISETP.LT.AND P2, PT, R149, UR39, !P1 ;  /* 0x0000002795007c0c */ /* 0x008fe2000cf41270 */
[----:B------:R-:W3:Y:S01]  /*19a010*/  LDCU UR39, c[0x0][0x398] ;  /* 0x00007300ff2777ac */ /* 0x000ee20008000800 */
[----:B-1----:R-:W-:Y:S02]  /*19a020*/  ISETP.LT.AND P4, PT, R148, UR4, !P1 ;  /* 0x0000000494007c0c */ /* 0x002fe4000cf81270 */
[----:B------:R-:W-:Y:S01]  /*19a030*/  LOP3.LUT R105, R105, 0xffffffbf, RZ, 0xc0, !PT ;  /* 0xffffffbf69697812 */ /* 0x000fe200078ec0ff */
[----:B------:R-:W1:Y:S01]  /*19a040*/  LDCU UR4, c[0x0][0x398] ;  /* 0x00007300ff0477ac */ /* 0x000e620008000800 */
[----:B----4-:R-:W-:Y:S01]  /*19a050*/  ISETP.LT.AND P3, PT, R154, UR8, !P1 ;  /* 0x000000089a007c0c */ /* 0x010fe2000cf61270 */
[----:B------:R-:W4:Y:S06]  /*19a060*/  LDCU.64 UR8, c[0x0][0x398] ;  /* 0x00007300ff0877ac */ /* 0x000f2c0008000a00 */
        /* <DEDUP_REMOVED lines=14> */
[----:B----4-:R-:W-:Y:S02]  /*19a150*/  ISETP.LT.AND P4, PT, R148, UR8, !P1 ;  /* 0x0000000894007c0c */ /* 0x010fe4000cf81270 */
[----:B-1----:R-:W-:Y:S01]  /*19a160*/  ISETP.LT.AND P2, PT, R150, UR70, !P1 ;  /* 0x0000004696007c0c */ /* 0x002fe2000cf41270 */
[----:B------:R-:W1:Y:S01]  /*19a170*/  LDCU UR70, c[0x0][0x398] ;  /* 0x00007300ff4677ac */ /* 0x000e620008000800 */
[----:B------:R-:W-:Y:S01]  /*19a180*/  ISETP.LT.AND P3, PT, R151, UR4, !P1 ;  /* 0x0000000497007c0c */ /* 0x000fe2000cf61270 */
[----:B------:R-:W4:Y:S08]  /*19a190*/  LDCU UR4, c[0x0][0x398] ;  /* 0x00007300ff0477ac */ /* 0x000f300008000800 */
[----:B------:R-:W-:-:S04]  /*19a1a0*/  @P4 LOP3.LUT R104, R104, 0x20000000, RZ, 0xfc, !PT ;  /* 0x2000000068684812 */ /* 0x000fc800078efcff */
[----:B------:R-:W-:-:S04]  /*19a1b0*/  LOP3.LUT R104, R104, 0x7fffffff, RZ, 0xc0, !PT ;  /* 0x7fffffff68687812 */ /* 0x000fc800078ec0ff */
[----:B------:R-:W-:Y:S02]  /*19a1c0*/  @P2 LOP3.LUT R104, R104, 0x80000000, RZ, 0xfc, !PT ;  /* 0x8000000068682812 */ /* 0x000fe400078efcff */
[----:B------:R-:W-:Y:S02]  /*19a1d0*/  ISETP.LT.AND P2, PT, R149, UR77, !P1 ;  /* 0x0000004d95007c0c */ /* 0x000fe4000cf41270 */
[----:B------:R-:W-:Y:S01]  /*19a1e0*/  LOP3.LUT R105, R105, 0xfffffffe, RZ, 0xc0, !PT ;  /* 0xfffffffe69697812 */ /* 0x000fe200078ec0ff */
[----:B------:R-:W-:Y:S01]  /*19a1f0*/  VIADD R132, R146, 0x4b ;  /* 0x0000004b92847836 */ /* 0x000fe20000000000 */
[----:B------:R-:W-:Y:S01]  /*19a200*/  ISETP.LT.AND P4, PT, R147, UR6, !P1 ;  /* 0x0000000693007c0c */ /* 0x000fe2000cf81270 */
[----:B------:R-:W1:Y:S01]  /*19a210*/  LDCU UR77, c[0x0][0x398] ;  /* 0x00007300ff4d77ac */ /* 0x000e620008000800 */
[----:B------:R-:W-:Y:S02]  /*19a220*/  LOP3.LUT R104, R104, 0xbfffffff, RZ, 0xc0, !PT ;  /* 0xbfffffff68687812 */ /* 0x000fe400078ec0ff */
[----:B------:R-:W-:-:S02]  /*19a230*/  @P3 LOP3.LUT R105, R105, 0x1, RZ, 0xfc, !PT ;  /* 0x0000000169693812 */ /* 0x000fc400078efcff */
[----:B----4-:R-:W-:Y:S01]  /*19a240*/  ISETP.LT.AND P3, PT, R154, UR4, !P1 ;  /* 0x000000049a007c0c */ /* 0x010fe2000cf61270 */
[----:B------:R-:W4:Y:S02]  /*19a250*/  LDCU.64 UR4, c[0x0][0x398] ;  /* 0x00007300ff0477ac */ /* 0x000f240008000a00 */
        /* <DEDUP_REMOVED lines=16> */
[----:B------:R-:W3:Y:S01]  /*19a360*/  LDL.LU R132, [R1+0xb30] ;  /* 0x000b300001847983 */ /* 0x000ee20000300800 */
[----:B----4-:R-:W-:Y:S02]  /*19a370*/  ISETP.LT.AND P2, PT, R148, UR4, !P1 ;  /* 0x0000000494007c0c */ /* 0x010fe4000cf41270 */
[----:B------:R-:W-:Y:S01]  /*19a380*/  ISETP.LT.AND P4, PT, R151, UR12, !P1 ;  /* 0x0000000c97007c0c */ /* 0x000fe2000cf81270 */
[----:B------:R-:W4:Y:S01]  /*19a390*/  LDCU UR12, c[0x0][0x398] ;  /* 0x00007300ff0c77ac */ /* 0x000f220008000800 */
[----:B------:R-:W-:Y:S01]  /*19a3a0*/  ISETP.LT.AND P3, PT, R150, UR14, !P1 ;  /* 0x0000000e96007c0c */ /* 0x000fe2000cf61270 */
        /* <DEDUP_REMOVED lines=28> */
[----:B------:R-:W3:Y:S04]  /*19a570*/  LDL.LU R133, [R1+0xb38] ;  /* 0x000b380001857983 */ /* 0x000ee80000300800 */
[----:B------:R-:W3:Y:S04]  /*19a580*/  LDL.LU R134, [R1+0x500] ;  /* 0x0005000001867983 */ /* 0x000ee80000300800 */
[----:B------:R-:W3:Y:S01]  /*19a590*/  LDL.LU R135, [R1+0x508] ;  /* 0x0005080001877983 */ /* 0x000ee20000300800 */
[----:B-1----:R-:W-:-:S02]  /*19a5a0*/  ISETP.LT.AND P2, PT, R148, UR6, !P1 ;  /* 0x0000000694007c0c */ /* 0x002fc4000cf41270 */
[----:B------:R-:W-:Y:S02]  /*19a5b0*/  ISETP.LT.AND P4, PT, R151, UR69, !P1 ;  /* 0x0000004597007c0c */ /* 0x000fe4000cf81270 */
[----:B------:R-:W-:Y:S02]  /*19a5c0*/  LOP3.LUT R104, R104, 0xffffdfff, RZ, 0xc0, !PT ;  /* 0xffffdfff68687812 */ /* 0x000fe400078ec0ff */
[----:B------:R-:W-:Y:S01]  /*19a5d0*/  ISETP.LT.AND P3, PT, R150, UR68, !P1 ;  /* 0x0000004496007c0c */ /* 0x000fe2000cf61270 */
[----:B------:R-:W-:Y:S01]  /*19a5e0*/  STL.64 [R1+0x860], R156 ;  /* 0x0008609c01007387 */ /* 0x000fe20000100a00 */
[----:B------:R-:W-:Y:S01]  /*19a5f0*/  LOP3.LUT R120, R120, 0xdfffffff, RZ, 0xc0, !PT ;  /* 0xdfffffff78787812 */ /* 0x000fe200078ec0ff */
[----:B------:R-:W1:Y:S04]  /*19a600*/  LDCU UR69, c[0x0][0x398] ;  /* 0x00007300ff4577ac */ /* 0x000e680008000800 */
        /* <DEDUP_REMOVED lines=31> */
[----:B--2---:R-:W-:Y:S02]  /*19a800*/  ISETP.LT.AND P2, PT, R148, UR8, !P1 ;  /* 0x0000000894007c0c */ /* 0x004fe4000cf41270 */
[----:B------:R-:W-:Y:S01]  /*19a810*/  ISETP.LT.AND P4, PT, R151, UR76, !P1 ;  /* 0x0000004c97007c0c */ /* 0x000fe2000cf81270 */
[----:B------:R-:W-:Y:S01]  /*19a820*/  BAR.SYNC.DEFER_BLOCKING 0x0 ;  /* 0x0000000000007b1d */ /* 0x000fe20000010000 */
[----:B------:R-:W-:-:S05]  /*19a830*/  ISETP.LT.AND P3, PT, R150, UR75, !P1 ;  /* 0x0000004b96007c0c */ /* 0x000fca000cf61270 */
[----:B------:R-:W2:Y:S04]  /*19a840*/  LDCU UR76, c[0x0][0x398] ;  /* 0x00007300ff4c77ac */ /* 0x000ea80008000800 */
        /* <DEDUP_REMOVED lines=9> */
[----:B------:R-:W-:Y:S01]  /*19a8e0*/  STSM.16.M88.4 [R2], R136 ;  /* 0x0000008802007844 */ /* 0x000fe20000000200 */
        /* <DEDUP_REMOVED lines=9> */
[----:B---3--:R3:W-:Y:S01]  /*19a980*/  STSM.16.M88.4 [R2+0x200], R132 ;  /* 0x0002008402007844 */ /* 0x0087e20000000200 */
[----:B------:R-:W-:Y:S01]  /*19a990*/  LOP3.LUT R104, R104, 0xfffffff7, RZ, 0xc0, !PT ;  /* 0xfffffff768687812 */ /* 0x000fe200078ec0ff */
[----:B-1----:R-:W-:Y:S01]  /*19a9a0*/  VIADD R140, R146, 0x44 ;  /* 0x00000044928c7836 */ /* 0x002fe20000000000 */
[----:B------:R-:W-:Y:S01]  /*19a9b0*/  ISETP.LT.AND P1, PT, R152, UR65, !P1 ;  /* 0x0000004198007c0c */ /* 0x000fe2000cf21270 */
[----:B------:R-:W-:Y:S01]  /*19a9c0*/  STL.64 [R1+0x1768], R142 ;  /* 0x0017688e01007387 */ /* 0x000fe20000100a00 */
[----:B------:R-:W-:Y:S01]  /*19a9d0*/  @P3 LOP3.LUT R104, R104, 0x8, RZ, 0xfc, !PT ;  /* 0x0000000868683812 */ /* 0x000fe200078efcff */
[----:B------:R-:W1:Y:S02]  /*19a9e0*/  LDCU UR71, c[0x0][0x398] ;  /* 0x00007300ff4777ac */ /* 0x000e640008000800 */
        /* <DEDUP_REMOVED lines=87> */
[----:B------:R-:W1:Y:S01]  /*19af60*/  LDCU UR46, c[0x0][0x398] ;  /* 0x00007300ff2e77ac */ /* 0x000e620008000800 */
        /* <DEDUP_REMOVED lines=30> */
[----:B------:R-:W4:Y:S04]  /*19b150*/  LDL.LU R134, [R1+0x1a70] ;  /* 0x001a700001867983 */ /* 0x000f280000300800 */
[----:B------:R-:W4:Y:S01]  /*19b160*/  LDL.LU R135, [R1+0x1a78] ;  /* 0x001a780001877983 */ /* 0x000f220000300800 */
[----:B---3--:R-:W-:-:S02]  /*19b170*/  ISETP.LT.AND P2, PT, R148, UR4, !P1 ;  /* 0x0000000494007c0c */ /* 0x008fc4000cf41270 */
[----:B------:R-:W-:Y:S02]  /*19b180*/  ISETP.LT.AND P4, PT, R151, UR22, !P1 ;  /* 0x0000001697007c0c */ /* 0x000fe4000cf81270 */
[----:B------:R-:W-:Y:S02]  /*19b190*/  LOP3.LUT R122, R122, 0xffffffdf, RZ, 0xc0, !PT ;  /* 0xffffffdf7a7a7812 */ /* 0x000fe400078ec0ff */
[----:B------:R-:W-:Y:S01]  /*19b1a0*/  ISETP.LT.AND P3, PT, R150, UR23, !P1 ;  /* 0x0000001796007c0c */ /* 0x000fe2000cf61270 */
[----:B------:R-:W-:Y:S01]  /*19b1b0*/  STL.64 [R1+0x1b30], R156 ;  /* 0x001b309c01007387 */ /* 0x000fe20000100a00 */
[----:B------:R-:W3:Y:S01]  /*19b1c0*/  LDCU UR23, c[0x0][0x398] ;  /* 0x00007300ff1777ac */ /* 0x000ee20008000800 */
        /* <DEDUP_REMOVED lines=35> */
[----:B------:R-:W-:-:S05]  /*19b400*/  ISETP.LT.AND P4, PT, R151, UR28, !P1 ;  /* 0x0000001c97007c0c */ /* 0x000fca000cf81270 */
[----:B------:R-:W1:Y:S04]  /*19b410*/  LDCU UR28, c[0x0][0x398] ;  /* 0x00007300ff1c77ac */ /* 0x000e680008000800 */
        /* <DEDUP_REMOVED lines=25> */
[----:B------:R-:W3:Y:S01]  /*19b5b0*/  LDCU UR43, c[0x0][0x398] ;  /* 0x00007300ff2b77ac */ /* 0x000ee20008000800 */
[----:B------:R-:W-:Y:S01]  /*19b5c0*/  STL.64 [R1+0x1de8], R142 ;  /* 0x001de88e01007387 */ /* 0x000fe20000100a00 */
[----:B------:R-:W-:-:S03]  /*19b5d0*/  @P2 LOP3.LUT R121, R121, 0x4000000, RZ, 0xfc, !PT ;  /* 0x0400000079792812 */ /* 0x000fc600078efcff */
[----:B------:R-:W2:Y:S01]  /*19b5e0*/  LDL.LU R136, [R1+0x1d20] ;  /* 0x001d200001887983 */ /* 0x000ea20000300800 */
[----:B------:R-:W-:-:S03]  /*19b5f0*/  LOP3.LUT R121, R121, 0xfdffffff, RZ, 0xc0, !PT ;  /* 0xfdffffff79797812 */ /* 0x000fc600078ec0ff */
[----:B------:R-:W2:Y:S01]  /*19b600*/  LDL.LU R137, [R1+0x1d28] ;  /* 0x001d280001897983 */ /* 0x000ea20000300800 */
[C---:B----4-:R-:W-:Y:S01]  /*19b610*/  VIADD R132, R146.reuse, 0x43 ;  /* 0x0000004392847836 */ /* 0x050fe20000000000 */
[----:B------:R-:W-:Y:S01]  /*19b620*/  @P1 LOP3.LUT R121, R121, 0x2000000, RZ, 0xfc, !PT ;  /* 0x0200000079791812 */ /* 0x000fe200078efcff */
[----:B------:R-:W-:Y:S01]  /*19b630*/  VIADD R133, R146, 0x40 ;  /* 0x0000004092857836 */ /* 0x000fe20000000000 */
[----:B------:R-:W2:Y:S02]  /*19b640*/  LDL.LU R138, [R1+0x1f50] ;  /* 0x001f5000018a7983 */ /* 0x000ea40000300800 */
[----:B------:R-:W-:Y:S01]  /*19b650*/  ISETP.GE.AND P1, PT, R132, UR5, PT ;  /* 0x0000000584007c0c */ /* 0x000fe2000bf26270 */
[----:B------:R-:W4:Y:S01]  /*19b660*/  LDCU.64 UR4, c[0x0][0x398] ;  /* 0x00007300ff0477ac */ /* 0x000f220008000a00 */
[----:B------:R-:W-:Y:S01]  /*19b670*/  LOP3.LUT R121, R121, 0xffdfffff, RZ, 0xc0, !PT ;  /* 0xffdfffff79797812 */ /* 0x000fe200078ec0ff */
[----:B------:R-:W2:Y:S01]  /*19b680*/  LDL.LU R139, [R1+0x1f58] ;  /* 0x001f5800018b7983 */ /* 0x000ea20000300800 */
[----:B------:R-:W-:Y:S01]  /*19b690*/  ISETP.LT.AND P2, PT, R148, UR8, !P1 ;  /* 0x0000000894007c0c */ /* 0x000fe2000cf41270 */
[----:B------:R-:W-:Y:S01]  /*19b6a0*/  VIADD R132, R146, 0x42 ;  /* 0x0000004292847836 */ /* 0x000fe20000000000 */
[----:B------:R-:W-:Y:S01]  /*19b6b0*/  ISETP.LT.AND P4, PT, R151, UR11, !P1 ;  /* 0x0000000b97007c0c */ /* 0x000fe2000cf81270 */
[----:B------:R-:W1:Y:S01]  /*19b6c0*/  LDCU UR8, c[0x0][0x398] ;  /* 0x00007300ff0877ac */ /* 0x000e620008000800 */
[----:B------:R-:W-:Y:S01]  /*19b6d0*/  ISETP.LT.AND P3, PT, R150, UR13, !P1 ;  /* 0x0000000d96007c0c */ /* 0x000fe2000cf61270 */
[----:B------:R-:W-:Y:S06]  /*19b6e0*/  BAR.SYNC.DEFER_BLOCKING 0x0 ;  /* 0x0000000000007b1d */ /* 0x000fec0000010000 */
        /* <DEDUP_REMOVED lines=30> */
[----:B------:R-:W-:Y:S01]  /*19b8d0*/  LOP3.LUT R121, R121, 0xffffefff, RZ, 0xc0, !PT ;  /* 0xffffefff79797812 */ /* 0x000fe200078ec0ff */
[----:B------:R-:W-:Y:S01]  /*19b8e0*/  VIADD R132, R146, 0x41 ;  /* 0x0000004192847836 */ /* 0x000fe20000000000 */
[----:B-1----:R-:W-:Y:S01]  /*19b8f0*/  ISETP.LT.AND P4, PT, R151, UR40, !P1 ;  /* 0x0000002897007c0c */ /* 0x002fe2000cf81270 */
[----:B------:R-:W1:Y:S01]  /*19b900*/  LDCU UR40, c[0x0][0x398] ;  /* 0x00007300ff2877ac */ /* 0x000e620008000800 */
[----:B------:R-:W-:Y:S01]  /*19b910*/  ISETP.LT.AND P3, PT, R150, UR6, !P1 ;  /* 0x0000000696007c0c */ /* 0x000fe2000cf61270 */
[----:B------:R-:W4:Y:S06]  /*19b920*/  LDCU UR6, c[0x0][0x398] ;  /* 0x00007300ff0677ac */ /* 0x000f2c0008000800 */
[----:B------:R-:W-:Y:S01]  /*19b930*/  @P2 LOP3.LUT R121, R121, 0x1000, RZ, 0xfc, !PT ;  /* 0x0000100079792812 */ /* 0x000fe200078efcff */
[----:B------:R-:W1:Y:S03]  /*19b940*/  LDCU UR4, c[0x0][0x398] ;  /* 0x00007300ff0477ac */ /* 0x000e660008000800 */
        /* <DEDUP_REMOVED lines=14> */
[----:B----4-:R-:W-:Y:S01]  /*19ba30*/  ISETP.LT.AND P2, PT, R153, UR6, !P1 ;  /* 0x0000000699007c0c */ /* 0x010fe2000cf41270 */
[----:B------:R-:W4:Y:S01]  /*19ba40*/  LDCU.64 UR6, c[0x0][0x398] ;  /* 0x00007300ff0677ac */ /* 0x000f220008000a00 */
        /* <DEDUP_REMOVED lines=9> */
[----:B------:R-:W1:Y:S01]  /*19bae0*/  LDCU UR9, c[0x0][0x398] ;  /* 0x00007300ff0977ac */ /* 0x000e620008000800 */
[----:B------:R-:W-:Y:S01]  /*19baf0*/  LOP3.LUT R121, R121, 0xffffffdf, RZ, 0xc0, !PT ;  /* 0xffffffdf79797812 */ /* 0x000fe200078ec0ff */
[----:B------:R-:W2:Y:S01]  /*19bb00*/  LDL.LU R132, [R1+0x2170] ;  /* 0x0021700001847983 */ /* 0x000ea20000300800 */
[----:B----4-:R-:W-:Y:S02]  /*19bb10*/  ISETP.LT.AND P4, PT, R148, UR6, !P1 ;  /* 0x0000000694007c0c */ /* 0x010fe4000cf81270 */
[----:B------:R-:W-:Y:S01]  /*19bb20*/  ISETP.LT.AND P3, PT, R151, UR8, !P1 ;  /* 0x0000000897007c0c */ /* 0x000fe2000cf61270 */
[----:B------:R-:W4:Y:S01]  /*19bb30*/  LDCU UR8, c[0x0][0x398] ;  /* 0x00007300ff0877ac */ /* 0x000f220008000800 */
[----:B---3--:R-:W-:Y:S01]  /*19bb40*/  ISETP.LT.AND P2, PT, R150, UR73, !P1 ;  /* 0x0000004996007c0c */ /* 0x008fe2000cf41270 */
[----:B------:R-:W3:Y:S08]  /*19bb50*/  LDCU UR73, c[0x0][0x398] ;  /* 0x00007300ff4977ac */ /* 0x000ef00008000800 */
[----:B------:R-:W-:-:S04]  /*19bb60*/  @P4 LOP3.LUT R121, R121, 0x20, RZ, 0xfc, !PT ;  /* 0x0000002079794812 */ /* 0x000fc800078efcff */
[----:B------:R-:W-:-:S04]  /*19bb70*/  LOP3.LUT R121, R121, 0xfffffeff, RZ, 0xc0, !PT ;  /* 0xfffffeff79797812 */ /* 0x000fc800078ec0ff */
[----:B------:R-:W-:-:S04]  /*19bb80*/  @P3 LOP3.LUT R121, R121, 0x100, RZ, 0xfc, !PT ;  /* 0x0000010079793812 */ /* 0x000fc800078efcff */
[----:B------:R-:W-:-:S04]  /*19bb90*/  LOP3.LUT R121, R121, 0xffffff7f, RZ, 0xc0, !PT ;  /* 0xffffff7f79797812 */ /* 0x000fc800078ec0ff */
[----:B------:R-:W-:Y:S02]  /*19bba0*/  @P2 LOP3.LUT R121, R121, 0x80, RZ, 0xfc, !PT ;  /* 0x0000008079792812 */ /* 0x000fe400078efcff */
[----:B------:R-:W-:Y:S02]  /*19bbb0*/  ISETP.LT.AND P2, PT, R149, UR4, !P1 ;  /* 0x0000000495007c0c */ /* 0x000fe4000cf41270 */
[----:B------:R-:W-:Y:S02]  /*19bbc0*/  ISETP.LT.AND P4, PT, R147, UR13, !P1 ;  /* 0x0000000d93007c0c */ /* 0x000fe4000cf81270 */
[----:B------:R-:W-:Y:S02]  /*19bbd0*/  LOP3.LUT R121, R121, 0xffffffbf, RZ, 0xc0, !PT ;  /* 0xffffffbf79797812 */ /* 0x000fe400078ec0ff */
[----:B----4-:R-:W-:Y:S01]  /*19bbe0*/  ISETP.LT.AND P3, PT, R154, UR8, !P1 ;  /* 0x000000089a007c0c */ /* 0x010fe2000cf61270 */
[----:B------:R-:W4:Y:S06]  /*19bbf0*/  LDCU UR8, c[0x0][0x398] ;  /* 0x00007300ff0877ac */ /* 0x000f2c0008000800 */
[----:B------:R-:W-:-:S04]  /*19bc00*/  @P2 LOP3.LUT R121, R121, 0x40, RZ, 0xfc, !PT ;  /* 0x0000004079792812 */ /* 0x000fc800078efcff */
[----:B------:R-:W-:-:S04]  /*19bc10*/  LOP3.LUT R121, R121, 0xffffffef, RZ, 0xc0, !PT ;  /* 0xffffffef79797812 */ /* 0x000fc800078ec0ff */
[----:B------:R-:W-:Y:S02]  /*19bc20*/  @P4 LOP3.LUT R121, R121, 0x10, RZ, 0xfc, !PT ;  /* 0x0000001079794812 */ /* 0x000fe400078efcff */
[----:B---3--:R-:W-:Y:S01]  /*19bc30*/  ISETP.LT.AND P2, PT, R153, UR73, !P1 ;  /* 0x0000004999007c0c */ /* 0x008fe2000cf41270 */
[----:B------:R-:W3:Y:S01]  /*19bc40*/  LDCU UR73, c[0x0][0x398] ;  /* 0x00007300ff4977ac */ /* 0x000ee20008000800 */
        /* <DEDUP_REMOVED lines=9> */
[----:B------:R-:W3:Y:S01]  /*19bce0*/  LDCU.64 UR4, c[0x0][0x398] ;  /* 0x00007300ff0477ac */ /* 0x000ee20008000a00 */
[----:B------:R-:W4:Y:S04]  /*19bcf0*/  LDL.LU R133, [R1+0x2178] ;  /* 0x0021780001857983 */ /* 0x000f280000300800 */
[----:B------:R-:W4:Y:S04]  /*19bd00*/  LDL.LU R134, [R1+0x2400] ;  /* 0x0024000001867983 */ /* 0x000f280000300800 */
[----:B------:R-:W4:Y:S01]  /*19bd10*/  LDL.LU R135, [R1+0x2408] ;  /* 0x0024080001877983 */ /* 0x000f220000300800 */
[----:B-1----:R-:W-:-:S02]  /*19bd20*/  ISETP.LT.AND P2, PT, R148, UR12, !P1 ;  /* 0x0000000c94007c0c */ /* 0x002fc4000cf41270 */
[----:B------:R-:W-:Y:S02]  /*19bd30*/  ISETP.LT.AND P3, PT, R150, UR15, !P1 ;  /* 0x0000000f96007c0c */ /* 0x000fe4000cf61270 */
[----:B------:R-:W-:Y:S02]  /*19bd40*/  ISETP.LT.AND P4, PT, R151, UR14, !P1 ;  /* 0x0000000e97007c0c */ /* 0x000fe4000cf81270 */
[----:B------:R-:W-:Y:S01]  /*19bd50*/  LOP3.LUT R121, R121, 0xfffffffe, RZ, 0xc0, !PT ;  /* 0xfffffffe79797812 */ /* 0x000fe200078ec0ff */
[----:B------:R-:W-:Y:S01]  /*19bd60*/  STL.64 [R1+0x1ad0], R156 ;  /* 0x001ad09c01007387 */ /* 0x000fe20000100a00 */
[----:B------:R-:W-:Y:S01]  /*19bd70*/  LOP3.LUT R118, R118, 0xdfffffff, RZ, 0xc0, !PT ;  /* 0xdfffffff76767812 */ /* 0x000fe200078ec0ff */
[----:B------:R-:W1:Y:S04]  /*19bd80*/  LDCU UR14, c[0x0][0x398] ;  /* 0x00007300ff0e77ac */ /* 0x000e680008000800 */
[----:B------:R-:W-:Y:S01]  /*19bd90*/  @P2 LOP3.LUT R120, R120, 0x20000000, RZ, 0xfc, !PT ;  /* 0x2000000078782812 */ /* 0x000fe200078efcff */
[----:B------:R-:W1:Y:S01]  /*19bda0*/  LDCU UR15, c[0x0][0x398] ;  /* 0x00007300ff0f77ac */ /* 0x000e620008000800 */
[----:B------:R-:W-:-:S02]  /*19bdb0*/  ISETP.LT.AND P2, PT, R149, UR19, !P1 ;  /* 0x0000001395007c0c */ /* 0x000fc4000cf41270 */
[----:B------:R-:W-:Y:S02]  /*19bdc0*/  LOP3.LUT R120, R120, 0x7fffffff, RZ, 0xc0, !PT ;  /* 0x7fffffff78787812 */ /* 0x000fe400078ec0ff */
[----:B------:R-:W-:Y:S01]  /*19bdd0*/  @P4 LOP3.LUT R121, R121, 0x1, RZ, 0xfc, !PT ;  /* 0x0000000179794812 */ /* 0x000fe200078efcff */
[----:B------:R-:W-:Y:S01]  /*19bde0*/  STL.64 [R1+0x1ad8], R158 ;  /* 0x001ad89e01007387 */ /* 0x000fe20000100a00 */
[----:B------:R-:W-:Y:S01]  /*19bdf0*/  @P3 LOP3.LUT R120, R120, 0x80000000, RZ, 0xfc, !PT ;  /* 0x8000000078783812 */ /* 0x000fe200078efcff */
[----:B------:R-:W1:Y:S01]  /*19be00*/  LDCU UR19, c[0x0][0x398] ;  /* 0x00007300ff1377ac */ /* 0x000e620008000800 */
[----:B------:R-:W-:Y:S02]  /*19be10*/  ISETP.LT.AND P4, PT, R147, UR20, !P1 ;  /* 0x0000001493007c0c */ /* 0x000fe4000cf81270 */
[----:B------:R-:W-:Y:S01]  /*19be20*/  LOP3.LUT R120, R120, 0xbfffffff, RZ, 0xc0, !PT ;  /* 0xbfffffff78787812 */ /* 0x000fe200078ec0ff */
[----:B------:R-:W1:Y:S03]  /*19be30*/  LDCU UR20, c[0x0][0x398] ;  /* 0x00007300ff1477ac */ /* 0x000e660008000800 */
        /* <DEDUP_REMOVED lines=44> */
[----:B----4-:R4:W-:Y:S01]  /*19c100*/  STSM.16.M88.4 [R2+0x200], R132 ;  /* 0x0002008402007844 */ /* 0x0109e20000000200 */
        /* <DEDUP_REMOVED lines=130> */
[----:B------:R-:W-:Y:S01]  /*19c930*/  LOP3.LUT R116, R116, 0xdfffffff, RZ, 0xc0, !PT ;  /* 0xdfffffff74747812 */ /* 0x000fe200078ec0ff */
[----:B------:R-:W3:Y:S04]  /*19c940*/  LDCU UR47, c[0x0][0x398] ;  /* 0x00007300ff2f77ac */ /* 0x000ee80008000800 */
        /* <DEDUP_REMOVED lines=177> */
[----:B------:R-:W2:Y:S01]  /*19d460*/  LDCU.64 UR6, c[0x0][0x398] ;  /* 0x00007300ff0677ac */ /* 0x000ea20008000a00 */
[----:B------:R-:W4:Y:S04]  /*19d470*/  LDL.LU R133, [R1+0x3958] ;  /* 0x0039580001857983 */ /* 0x000f280000300800 */
[----:B------:R-:W4:Y:S04]  /*19d480*/  LDL.LU R134, [R1+0x3e90] ;  /* 0x003e900001867983 */ /* 0x000f280000300800 */
[----:B------:R-:W4:Y:S01]  /*19d490*/  LDL.LU R135, [R1+0x3e98] ;  /* 0x003e980001877983 */ /* 0x000f220000300800 */
[----:B------:R-:W-:Y:S01]  /*19d4a0*/  ISETP.LT.AND P4, PT, R148, UR4, !P1 ;  /* 0x0000000494007c0c */ /* 0x000fe2000cf81270 */
[----:B------:R-:W2:Y:S01]  /*19d4b0*/  LDCU UR4, c[0x0][0x398] ;  /* 0x00007300ff0477ac */ /* 0x000ea20008000800 */
[----:B-1----:R-:W-:-:S02]  /*19d4c0*/  ISETP.LT.AND P3, PT, R151, UR55, !P1 ;  /* 0x0000003797007c0c */ /* 0x002fc4000cf61270 */
[----:B------:R-:W-:Y:S01]  /*19d4d0*/  LOP3.LUT R118, R118, 0xffffdfff, RZ, 0xc0, !PT ;  /* 0xffffdfff76767812 */ /* 0x000fe200078ec0ff */
[----:B------:R-:W1:Y:S01]  /*19d4e0*/  LDCU UR55, c[0x0][0x398] ;  /* 0x00007300ff3777ac */ /* 0x000e620008000800 */
[----:B---3--:R-:W-:Y:S01]  /*19d4f0*/  ISETP.LT.AND P2, PT, R150, UR56, !P1 ;  /* 0x0000003896007c0c */ /* 0x008fe2000cf41270 */
[----:B------:R-:W3:Y:S06]  /*19d500*/  LDCU UR56, c[0x0][0x398] ;  /* 0x00007300ff3877ac */ /* 0x000eec0008000800 */
        /* <DEDUP_REMOVED lines=8> */
[----:B------:R-:W2:Y:S01]  /*19d590*/  LDCU UR57, c[0x0][0x398] ;  /* 0x00007300ff3977ac */ /* 0x000ea20008000800 */
[----:B------:R-:W-:Y:S02]  /*19d5a0*/  LOP3.LUT R118, R118, 0xffffbfff, RZ, 0xc0, !PT ;  /* 0xffffbfff76767812 */ /* 0x000fe400078ec0ff */
[----:B-1----:R-:W-:Y:S01]  /*19d5b0*/  ISETP.LT.AND P3, PT, R154, UR55, !P1 ;  /* 0x000000379a007c0c */ /* 0x002fe2000cf61270 */
[----:B------:R-:W-:Y:S01]  /*19d5c0*/  STL.64 [R1+0x1a98], R158 ;  /* 0x001a989e01007387 */ /* 0x000fe20000100a00 */
[----:B------:R-:W-:Y:S01]  /*19d5d0*/  LOP3.LUT R115, R115, 0xdfffffff, RZ, 0xc0, !PT ;  /* 0xdfffffff73737812 */ /* 0x000fe200078ec0ff */
[----:B------:R-:W1:Y:S04]  /*19d5e0*/  LDCU UR55, c[0x0][0x398] ;  /* 0x00007300ff3777ac */ /* 0x000e680008000800 */
[----:B------:R-:W-:Y:S01]  /*19d5f0*/  @P2 LOP3.LUT R118, R118, 0x4000, RZ, 0xfc, !PT ;  /* 0x0000400076762812 */ /* 0x000fe200078efcff */
[----:B------:R-:W1:Y:S03]  /*19d600*/  LDCU UR54, c[0x0][0x398] ;  /* 0x00007300ff3677ac */ /* 0x000e660008000800 */
        /* <DEDUP_REMOVED lines=16> */
[----:B--2---:R-:W-:Y:S01]  /*19d710*/  ISETP.LT.AND P2, PT, R147, UR6, !P1 ;  /* 0x0000000693007c0c */ /* 0x004fe2000cf41270 */
[----:B------:R-:W2:Y:S01]  /*19d720*/  LDCU UR6, c[0x0][0x398] ;  /* 0x00007300ff0677ac */ /* 0x000ea20008000800 */
[----:B------:R-:W-:Y:S01]  /*19d730*/  ISETP.LT.AND P4, PT, R151, UR14, !P1 ;  /* 0x0000000e97007c0c */ /* 0x000fe2000cf81270 */
[----:B------:R-:W-:Y:S01]  /*19d740*/  BAR.SYNC.DEFER_BLOCKING 0x0 ;  /* 0x0000000000007b1d */ /* 0x000fe20000010000 */
[----:B------:R-:W-:-:S05]  /*19d750*/  ISETP.LT.AND P3, PT, R150, UR15, !P1 ;  /* 0x0000000f96007c0c */ /* 0x000fca000cf61270 */
[----:B------:R-:W1:Y:S04]  /*19d760*/  LDCU.64 UR14, c[0x0][0x398] ;  /* 0x00007300ff0e77ac */ /* 0x000e680008000a00 */
        /* <DEDUP_REMOVED lines=22> */
[----:B----4-:R4:W-:Y:S01]  /*19d8d0*/  STSM.16.M88.4 [R2+0x200], R132 ;  /* 0x0002008402007844 */ /* 0x0109e20000000200 */
        /* <DEDUP_REMOVED lines=8> */
[----:B----4-:R-:W-:Y:S01]  /*19d960*/  VIADD R132, R146, 0x34 ;  /* 0x0000003492847836 */ /* 0x010fe20000000000 */
[----:B------:R-:W-:Y:S01]  /*19d970*/  @P1 LOP3.LUT R118, R118, 0x2, RZ, 0xfc, !PT ;  /* 0x0000000276761812 */ /* 0x000fe200078efcff */
[----:B------:R-:W-:Y:S01]  /*19d980*/  VIADD R133, R146, 0x31 ;  /* 0x0000003192857836 */ /* 0x000fe20000000000 */
[----:B------:R-:W3:Y:S02]  /*19d990*/  LDL.LU R138, [R1+0x4450] ;  /* 0x00445000018a7983 */ /* 0x000ee40000300800 */
[----:B------:R-:W-:Y:S02]  /*19d9a0*/  ISETP.GE.AND P1, PT, R132, UR5, PT ;  /* 0x0000000584007c0c */ /* 0x000fe4000bf26270 */
[----:B------:R-:W-:Y:S01]  /*19d9b0*/  LOP3.LUT R118, R118, 0xfffffffe, RZ, 0xc0, !PT ;  /* 0xfffffffe76767812 */ /* 0x000fe200078ec0ff */
[----:B------:R-:W-:Y:S01]  /*19d9c0*/  VIADD R132, R146, 0x33 ;  /* 0x0000003392847836 */ /* 0x000fe20000000000 */
[----:B------:R-:W-:Y:S01]  /*19d9d0*/  ISETP.LT.AND P2, PT, R148, UR14, !P1 ;  /* 0x0000000e94007c0c */ /* 0x000fe2000cf41270 */
[----:B------:R-:W3:Y:S01]  /*19d9e0*/  LDL.LU R139, [R1+0x4458] ;  /* 0x00445800018b7983 */ /* 0x000ee20000300800 */
[----:B------:R-:W-:Y:S01]  /*19d9f0*/  ISETP.LT.AND P3, PT, R150, UR68, !P1 ;  /* 0x0000004496007c0c */ /* 0x000fe2000cf61270 */
[----:B------:R-:W4:Y:S01]  /*19da00*/  LDCU UR5, c[0x0][0x398] ;  /* 0x00007300ff0577ac */ /* 0x000f220008000800 */
[----:B------:R-:W-:Y:S01]  /*19da10*/  ISETP.LT.AND P4, PT, R151, UR73, !P1 ;  /* 0x0000004997007c0c */ /* 0x000fe2000cf81270 */
[----:B------:R-:W-:Y:S01]  /*19da20*/  BAR.SYNC.DEFER_BLOCKING 0x0 ;  /* 0x0000000000007b1d */ /* 0x000fe20000010000 */
[----:B------:R-:W-:-:S05]  /*19da30*/  LOP3.LUT R114, R114, 0xdfffffff, RZ, 0xc0, !PT ;  /* 0xdfffffff72727812 */ /* 0x000fca00078ec0ff */
[----:B------:R-:W1:Y:S02]  /*19da40*/  LDCU UR73, c[0x0][0x398] ;  /* 0x00007300ff4977ac */ /* 0x000e640008000800 */
[----:B------:R-:W-:Y:S02]  /*19da50*/  @P2 LOP3.LUT R117, R117, 0x20000000, RZ, 0xfc, !PT ;  /* 0x2000000075752812 */ /* 0x000fe400078efcff */
[----:B------:R-:W-:Y:S01]  /*19da60*/  ISETP.LT.AND P2, PT, R149, UR67, !P1 ;  /* 0x0000004395007c0c */ /* 0x000fe2000cf41270 */
[----:B------:R-:W1:Y:S01]  /*19da70*/  LDCU UR68, c[0x0][0x398] ;  /* 0x00007300ff4477ac */ /* 0x000e620008000800 */
[----:B------:R-:W-:Y:S02]  /*19da80*/  LOP3.LUT R117, R117, 0x7fffffff, RZ, 0xc0, !PT ;  /* 0x7fffffff75757812 */ /* 0x000fe400078ec0ff */
[----:B------:R-:W-:Y:S01]  /*19da90*/  @P4 LOP3.LUT R118, R118, 0x1, RZ, 0xfc, !PT ;  /* 0x0000000176764812 */ /* 0x000fe200078efcff */
[----:B------:R-:W1:Y:S01]  /*19daa0*/  LDCU UR67, c[0x0][0x398] ;  /* 0x00007300ff4377ac */ /* 0x000e620008000800 */
[----:B------:R-:W-:-:S02]  /*19dab0*/  @P3 LOP3.LUT R117, R117, 0x80000000, RZ, 0xfc, !PT ;  /* 0x8000000075753812 */ /* 0x000fc400078efcff */
        /* <DEDUP_REMOVED lines=21> */
[----:B------:R-:W-:Y:S01]  /*19dc10*/  LOP3.LUT R117, R117, 0xffdfffff, RZ, 0xc0, !PT ;  /* 0xffdfffff75757812 */ /* 0x000fe200078ec0ff */
[----:B------:R-:W-:Y:S01]  /*19dc20*/  VIADD R132, R146, 0x32 ;  /* 0x0000003292847836 */ /* 0x000fe20000000000 */
[----:B--2---:R-:W-:Y:S01]  /*19dc30*/  ISETP.LT.AND P3, PT, R151, UR6, !P1 ;  /* 0x0000000697007c0c */ /* 0x004fe2000cf61270 */
[----:B------:R-:W2:Y:S01]  /*19dc40*/  LDCU UR6, c[0x0][0x398] ;  /* 0x00007300ff0677ac */ /* 0x000ea20008000800 */
[----:B------:R-:W-:Y:S01]  /*19dc50*/  ISETP.LT.AND P2, PT, R150, UR43, !P1 ;  /* 0x0000002b96007c0c */ /* 0x000fe2000cf41270 */
[----:B------:R-:W1:Y:S06]  /*19dc60*/  LDCU UR43, c[0x0][0x398] ;  /* 0x00007300ff2b77ac */ /* 0x000e6c0008000800 */
[----:B------:R-:W-:Y:S01]  /*19dc70*/  @P4 LOP3.LUT R117, R117, 0x200000, RZ, 0xfc, !PT ;  /* 0x0020000075754812 */ /* 0x000fe200078efcff */
[----:B------:R-:W1:Y:S03]  /*19dc80*/  LDCU UR12, c[0x0][0x398] ;  /* 0x00007300ff0c77ac */ /* 0x000e660008000800 */
        /* <DEDUP_REMOVED lines=10> */
[----:B------:R-:W2:Y:S06]  /*19dd30*/  LDCU.64 UR6, c[0x0][0x398] ;  /* 0x00007300ff0677ac */ /* 0x000eac0008000a00 */
        /* <DEDUP_REMOVED lines=16> */
[----:B------:R-:W4:Y:S01]  /*19de40*/  LDL.LU R132, [R1+0x4740] ;  /* 0x0047400001847983 */ /* 0x000f220000300800 */
[----:B--2---:R-:W-:Y:S02]  /*19de50*/  ISETP.LT.AND P2, PT, R148, UR6, !P1 ;  /* 0x0000000694007c0c */ /* 0x004fe4000cf41270 */
[----:B------:R-:W-:Y:S02]  /*19de60*/  ISETP.LT.AND P4, PT, R151, UR21, !P1 ;  /* 0x0000001597007c0c */ /* 0x000fe4000cf81270 */
[----:B------:R-:W-:Y:S01]  /*19de70*/  ISETP.LT.AND P3, PT, R150, UR20, !P1 ;  /* 0x0000001496007c0c */ /* 0x000fe2000cf61270 */
[----:B------:R-:W2:Y:S08]  /*19de80*/  LDCU.64 UR20, c[0x0][0x398] ;  /* 0x00007300ff1477ac */ /* 0x000eb00008000a00 */
        /* <DEDUP_REMOVED lines=26> */
[----:B------:R-:W1:Y:S01]  /*19e030*/  LDCU UR13, c[0x0][0x398] ;  /* 0x00007300ff0d77ac */ /* 0x000e620008000800 */
[----:B------:R-:W4:Y:S04]  /*19e040*/  LDL.LU R133, [R1+0x4748] ;  /* 0x0047480001857983 */ /* 0x000f280000300800 */
[----:B------:R-:W4:Y:S04]  /*19e050*/  LDL.LU R134, [R1+0x48a0] ;  /* 0x0048a00001867983 */ /* 0x000f280000300800 */
[----:B------:R-:W4:Y:S01]  /*19e060*/  LDL.LU R135, [R1+0x48a8] ;  /* 0x0048a80001877983 */ /* 0x000f220000300800 */
[----:B--2---:R-:W-:Y:S01]  /*19e070*/  ISETP.LT.AND P2, PT, R148, UR20, !P1 ;  /* 0x0000001494007c0c */ /* 0x004fe2000cf41270 */
[----:B------:R-:W2:Y:S01]  /*19e080*/  LDCU UR20, c[0x0][0x398] ;  /* 0x00007300ff1477ac */ /* 0x000ea20008000800 */
        /* <DEDUP_REMOVED lines=69> */
[----:B------:R-:W2:Y:S02]  /*19e4e0*/  LDCU UR59, c[0x0][0x398] ;  /* 0x00007300ff3b77ac */ /* 0x000ea40008000800 */
[----:B------:R-:W2:Y:S01]  /*19e4f0*/  LDL.LU R136, [R1+0x4b50] ;  /* 0x004b500001887983 */ /* 0x000ea20000300800 */
[----:B------:R-:W-:-:S03]  /*19e500*/  LOP3.LUT R116, R116, 0xfdffffff, RZ, 0xc0, !PT ;  /* 0xfdffffff74747812 */ /* 0x000fc600078ec0ff */
[----:B------:R-:W2:Y:S01]  /*19e510*/  LDL.LU R137, [R1+0x4b58] ;  /* 0x004b580001897983 */ /* 0x000ea20000300800 */
[----:B----4-:R-:W-:Y:S01]  /*19e520*/  VIADD R132, R146, 0x2f ;  /* 0x0000002f92847836 */ /* 0x010fe20000000000 */
[----:B------:R-:W-:Y:S01]  /*19e530*/  @P1 LOP3.LUT R116, R116, 0x2000000, RZ, 0xfc, !PT ;  /* 0x0200000074741812 */ /* 0x000fe200078efcff */
[----:B------:R-:W-:Y:S01]  /*19e540*/  VIADD R133, R146, 0x2c ;  /* 0x0000002c92857836 */ /* 0x000fe20000000000 */
[----:B------:R-:W2:Y:S02]  /*19e550*/  LDL.LU R138, [R1+0x4d20] ;  /* 0x004d2000018a7983 */ /* 0x000ea40000300800 */
[----:B------:R-:W-:Y:S02]  /*19e560*/  ISETP.GE.AND P1, PT, R132, UR21, PT ;  /* 0x0000001584007c0c */ /* 0x000fe4000bf26270 */
[----:B------:R-:W-:Y:S01]  /*19e570*/  LOP3.LUT R116, R116, 0xffdfffff, RZ, 0xc0, !PT ;  /* 0xffdfffff74747812 */ /* 0x000fe200078ec0ff */
[----:B------:R-:W-:Y:S01]  /*19e580*/  VIADD R132, R146, 0x2e ;  /* 0x0000002e92847836 */ /* 0x000fe20000000000 */
[----:B------:R-:W-:Y:S01]  /*19e590*/  ISETP.LT.AND P2, PT, R148, UR6, !P1 ;  /* 0x0000000694007c0c */ /* 0x000fe2000cf41270 */
[----:B------:R-:W2:Y:S01]  /*19e5a0*/  LDL.LU R139, [R1+0x4d28] ;  /* 0x004d2800018b7983 */ /* 0x000ea20000300800 */
[----:B------:R-:W-:Y:S01]  /*19e5b0*/  ISETP.LT.AND P4, PT, R151, UR22, !P1 ;  /* 0x0000001697007c0c */ /* 0x000fe2000cf81270 */
[----:B------:R-:W4:Y:S01]  /*19e5c0*/  LDCU UR21, c[0x0][0x398] ;  /* 0x00007300ff1577ac */ /* 0x000f220008000800 */
[----:B------:R-:W-:Y:S01]  /*19e5d0*/  ISETP.LT.AND P3, PT, R150, UR23, !P1 ;  /* 0x0000001796007c0c */ /* 0x000fe2000cf61270 */
[----:B------:R-:W-:Y:S06]  /*19e5e0*/  BAR.SYNC.DEFER_BLOCKING 0x0 ;  /* 0x0000000000007b1d */ /* 0x000fec0000010000 */
[----:B------:R-:W1:Y:S02]  /*19e5f0*/  LDCU.64 UR22, c[0x0][0x398] ;  /* 0x00007300ff1677ac */ /* 0x000e640008000a00 */
        /* <DEDUP_REMOVED lines=63> */
[----:B---3--:R-:W-:Y:S02]  /*19e9f0*/  ISETP.LT.AND P2, PT, R148, UR14, !P1 ;  /* 0x0000000e94007c0c */ /* 0x008fe4000cf41270 */
[----:B------:R-:W-:Y:S01]  /*19ea00*/  ISETP.LT.AND P4, PT, R151, UR11, !P1 ;  /* 0x0000000b97007c0c */ /* 0x000fe2000cf81270 */
[----:B------:R-:W3:Y:S01]  /*19ea10*/  LDCU UR11, c[0x0][0x398] ;  /* 0x00007300ff0b77ac */ /* 0x000ee20008000800 */
        /* <DEDUP_REMOVED lines=32> */
[----:B-1----:R-:W-:-:S02]  /*19ec20*/  ISETP.LT.AND P2, PT, R148, UR6, !P1 ;  /* 0x0000000694007c0c */ /* 0x002fc4000cf41270 */
[----:B------:R-:W-:Y:S01]  /*19ec30*/  ISETP.LT.AND P3, PT, R150, UR62, !P1 ;  /* 0x0000003e96007c0c */ /* 0x000fe2000cf61270 */
[----:B------:R-:W1:Y:S01]  /*19ec40*/  LDCU UR62, c[0x0][0x398] ;  /* 0x00007300ff3e77ac */ /* 0x000e620008000800 */
[----:B------:R-:W-:Y:S01]  /*19ec50*/  ISETP.LT.AND P4, PT, R151, UR58, !P1 ;  /* 0x0000003a97007c0c */ /* 0x000fe2000cf81270 */
[----:B------:R-:W1:Y:S08]  /*19ec60*/  LDCU UR58, c[0x0][0x398] ;  /* 0x00007300ff3a77ac */ /* 0x000e700008000800 */
[----:B------:R-:W-:-:S02]  /*19ec70*/  @P2 LOP3.LUT R115, R115, 0x20000000, RZ, 0xfc, !PT ;  /* 0x2000000073732812 */ /* 0x000fc400078efcff */
[----:B------:R-:W-:Y:S01]  /*19ec80*/  ISETP.LT.AND P2, PT, R149, UR60, !P1 ;  /* 0x0000003c95007c0c */ /* 0x000fe2000cf41270 */
[----:B------:R-:W3:Y:S01]  /*19ec90*/  LDCU UR60, c[0x0][0x398] ;  /* 0x00007300ff3c77ac */ /* 0x000ee20008000800 */
[----:B------:R-:W-:Y:S02]  /*19eca0*/  LOP3.LUT R115, R115, 0x7fffffff, RZ, 0xc0, !PT ;  /* 0x7fffffff73737812 */ /* 0x000fe400078ec0ff */
        /* <DEDUP_REMOVED lines=22> */
[----:B------:R-:W4:Y:S01]  /*19ee10*/  LDCU.64 UR14, c[0x0][0x398] ;  /* 0x00007300ff0e77ac */ /* 0x000f220008000a00 */
[----:B------:R-:W3:Y:S02]  /*19ee20*/  LDS.128 R140, [R101] ;  /* 0x00000000658c7984 */ /* 0x000ee40000000c00 */
[----:B--2---:R-:W-:Y:S01]  /*19ee30*/  ISETP.LT.AND P4, PT, R148, UR22, !P1 ;  /* 0x0000001694007c0c */ /* 0x004fe2000cf81270 */
        /* <DEDUP_REMOVED lines=14> */
[----:B------:R-:W-:Y:S01]  /*19ef20*/  LOP3.LUT R115, R115, 0xffbfffff, RZ, 0xc0, !PT ;  /* 0xffbfffff73737812 */ /* 0x000fe200078ec0ff */
[----:B------:R-:W2:Y:S01]  /*19ef30*/  LDCU UR58, c[0x0][0x398] ;  /* 0x00007300ff3a77ac */ /* 0x000ea20008000800 */
        /* <DEDUP_REMOVED lines=9> */
[----:B---3--:R-:W-:Y:S02]  /*19efd0*/  ISETP.LT.AND P2, PT, R153, UR60, !P1 ;  /* 0x0000003c99007c0c */ /* 0x008fe4000cf41270 */
[----:B------:R-:W-:Y:S01]  /*19efe0*/  LOP3.LUT R115, R115, 0xfff7ffff, RZ, 0xc0, !PT ;  /* 0xfff7ffff73737812 */ /* 0x000fe200078ec0ff */
[----:B------:R-:W3:Y:S03]  /*19eff0*/  LDCU UR60, c[0x0][0x398] ;  /* 0x00007300ff3c77ac */ /* 0x000ee60008000800 */
        /* <DEDUP_REMOVED lines=21> */
[----:B------:R-:W2:Y:S02]  /*19f150*/  LDCU UR14, c[0x0][0x398] ;  /* 0x00007300ff0e77ac */ /* 0x000ea40008000800 */
[----:B------:R-:W3:Y:S01]  /*19f160*/  LDL.LU R136, [R1+0x4ac0] ;  /* 0x004ac00001887983 */ /* 0x000ee20000300800 */
[----:B-1----:R-:W-:Y:S01]  /*19f170*/  VIADD R140, R146, 0x26 ;  /* 0x00000026928c7836 */ /* 0x002fe20000000000 */
[----:B------:R-:W-:Y:S01]  /*19f180*/  LOP3.LUT R131, R131, 0xdfffffff, RZ, 0xc0, !PT ;  /* 0xdfffffff83837812 */ /* 0x000fe200078ec0ff */
[----:B------:R-:W1:Y:S01]  /*19f190*/  LDCU UR54, c[0x0][0x398] ;  /* 0x00007300ff3677ac */ /* 0x000e620008000800 */
[----:B------:R-:W-:Y:S01]  /*19f1a0*/  @P2 LOP3.LUT R115, R115, 0x1000, RZ, 0xfc, !PT ;  /* 0x0000100073732812 */ /* 0x000fe200078efcff */
[----:B------:R-:W3:Y:S01]  /*19f1b0*/  LDL.LU R137, [R1+0x4ac8] ;  /* 0x004ac80001897983 */ /* 0x000ee20000300800 */
[----:B------:R-:W1:Y:S02]  /*19f1c0*/  LDCU UR55, c[0x0][0x398] ;  /* 0x00007300ff3777ac */ /* 0x000e640008000800 */
[----:B------:R-:W-:Y:S01]  /*19f1d0*/  LOP3.LUT R115, R115, 0xfffeffff, RZ, 0xc0, !PT ;  /* 0xfffeffff73737812 */ /* 0x000fe200078ec0ff */
[----:B------:R-:W3:Y:S03]  /*19f1e0*/  LDL.LU R138, [R1+0x3e60] ;  /* 0x003e6000018a7983 */ /* 0x000ee60000300800 */
[----:B------:R-:W-:Y:S01]  /*19f1f0*/  @P4 LOP3.LUT R115, R115, 0x10000, RZ, 0xfc, !PT ;  /* 0x0001000073734812 */ /* 0x000fe200078efcff */
[----:B------:R-:W3:Y:S01]  /*19f200*/  LDL.LU R139, [R1+0x3e68] ;  /* 0x003e6800018b7983 */ /* 0x000ee20000300800 */
        /* <DEDUP_REMOVED lines=26> */
[----:B----4-:R-:W-:Y:S01]  /*19f3b0*/  ISETP.LT.AND P2, PT, R148, UR6, !P1 ;  /* 0x0000000694007c0c */ /* 0x010fe2000cf41270 */
[----:B------:R-:W4:Y:S01]  /*19f3c0*/  LDCU UR23, c[0x0][0x398] ;  /* 0x00007300ff1777ac */ /* 0x000f220008000800 */
[----:B------:R-:W-:Y:S02]  /*19f3d0*/  ISETP.LT.AND P4, PT, R151, UR39, !P1 ;  /* 0x0000002797007c0c */ /* 0x000fe4000cf81270 */
        /* <DEDUP_REMOVED lines=29> */
[----:B------:R-:W2:Y:S01]  /*19f5b0*/  LDCU UR15, c[0x0][0x398] ;  /* 0x00007300ff0f77ac */ /* 0x000ea20008000800 */
        /* <DEDUP_REMOVED lines=36> */
[----:B------:R-:W-:Y:S02]  /*19f800*/  ISETP.LT.AND P4, PT, R151, UR44, !P1 ;  /* 0x0000002c97007c0c */ /* 0x000fe4000cf81270 */
[----:B------:R-:W-:Y:S02]  /*19f810*/  LOP3.LUT R114, R114, 0xffdfffff, RZ, 0xc0, !PT ;  /* 0xffdfffff72727812 */ /* 0x000fe400078ec0ff */
[----:B--2---:R-:W-:Y:S01]  /*19f820*/  ISETP.LT.AND P3, PT, R150, UR14, !P1 ;  /* 0x0000000e96007c0c */ /* 0x004fe2000cf61270 */
[----:B------:R-:W-:Y:S01]  /*19f830*/  STL.64 [R1+0x18b0], R156 ;  /* 0x0018b09c01007387 */ /* 0x000fe20000100a00 */
[----:B------:R-:W1:Y:S05]  /*19f840*/  LDCU UR44, c[0x0][0x398] ;  /* 0x00007300ff2c77ac */ /* 0x000e6a0008000800 */
[----:B------:R-:W-:Y:S01]  /*19f850*/  @P2 LOP3.LUT R114, R114, 0x200000, RZ, 0xfc, !PT ;  /* 0x0020000072722812 */ /* 0x000fe200078efcff */
[----:B------:R-:W2:Y:S03]  /*19f860*/  LDCU UR14, c[0x0][0x398] ;  /* 0x00007300ff0e77ac */ /* 0x000ea60008000800 */
        /* <DEDUP_REMOVED lines=219> */
[----:B------:R-:W1:Y:S01]  /*1a0620*/  LDCU UR75, c[0x0][0x398] ;  /* 0x00007300ff4b77ac */ /* 0x000e620008000800 */
[----:B------:R-:W-:Y:S01]  /*1a0630*/  ISETP.LT.AND P3, PT, R150, UR76, !P1 ;  /* 0x0000004c96007c0c */ /* 0x000fe2000cf61270 */
[----:B------:R-:W-:Y:S06]  /*1a0640*/  BAR.SYNC.DEFER_BLOCKING 0x0 ;  /* 0x0000000000007b1d */ /* 0x000fec0000010000 */
[----:B------:R-:W1:Y:S02]  /*1a0650*/  LDCU UR76, c[0x0][0x398] ;  /* 0x00007300ff4c77ac */ /* 0x000e640008000800 */
        /* <DEDUP_REMOVED lines=8> */
[----:B--2---:R-:W-:Y:S01]  /*1a06e0*/  STSM.16.M88.4 [R2], R136 ;  /* 0x0000008802007844 */ /* 0x004fe20000000200 */
        /* <DEDUP_REMOVED lines=22> */
[----:B------:R-:W-:-:S02]  /*1a0850*/  ISETP.GE.AND P1, PT, R132, UR5, PT ;  /* 0x0000000584007c0c */ /* 0x000fc4000bf26270 */
[----:B------:R-:W4:Y:S02]  /*1a0860*/  LDCU.64 UR4, c[0x0][0x398] ;  /* 0x00007300ff0477ac */ /* 0x000f240008000a00 */
[----:B------:R-:W-:Y:S02]  /*1a0870*/  ISETP.LT.AND P4, PT, R148, UR6, !P1 ;  /* 0x0000000694007c0c */ /* 0x000fe4000cf81270 */
[----:B---3--:R-:W-:Y:S01]  /*1a0880*/  ISETP.LT.AND P2, PT, R150, UR77, !P1 ;  /* 0x0000004d96007c0c */ /* 0x008fe2000cf41270 */
[----:B------:R-:W3:Y:S01]  /*1a0890*/  LDCU UR77, c[0x0][0x398] ;  /* 0x00007300ff4d77ac */ /* 0x000ee20008000800 */
[----:B-1----:R-:W-:Y:S01]  /*1a08a0*/  ISETP.LT.AND P3, PT, R151, UR76, !P1 ;  /* 0x0000004c97007c0c */ /* 0x002fe2000cf61270 */
[----:B------:R-:W1:Y:S08]  /*1a08b0*/  LDCU UR76, c[0x0][0x398] ;  /* 0x00007300ff4c77ac */ /* 0x000e700008000800 */
[----:B------:R-:W-:Y:S01]  /*1a08c0*/  @P4 LOP3.LUT R131, R131, 0x20000000, RZ, 0xfc, !PT ;  /* 0x2000000083834812 */ /* 0x000fe200078efcff */
[----:B------:R-:W-:Y:S03]  /*1a08d0*/  STL.64 [R1+0x1ca8], R142 ;  /* 0x001ca88e01007387 */ /* 0x000fe60000100a00 */
[----:B------:R-:W-:Y:S01]  /*1a08e0*/  LOP3.LUT R131, R131, 0x7fffffff, RZ, 0xc0, !PT ;  /* 0x7fffffff83837812 */ /* 0x000fe200078ec0ff */
[C---:B------:R-:W-:Y:S01]  /*1a08f0*/  VIADD R132, R146.reuse, 0x1f ;  /* 0x0000001f92847836 */ /* 0x040fe20000000000 */
[----:B------:R-:W-:Y:S01]  /*1a0900*/  ISETP.LT.AND P4, PT, R147, UR75, !P1 ;  /* 0x0000004b93007c0c */ /* 0x000fe2000cf81270 */
[----:B------:R-:W3:Y:S01]  /*1a0910*/  LDCU UR75, c[0x0][0x398] ;  /* 0x00007300ff4b77ac */ /* 0x000ee20008000800 */
[----:B------:R-:W-:Y:S01]  /*1a0920*/  @P2 LOP3.LUT R131, R131, 0x80000000, RZ, 0xfc, !PT ;  /* 0x8000000083832812 */ /* 0x000fe200078efcff */
[----:B------:R-:W4:Y:S01]  /*1a0930*/  LDL.LU R136, [R1+0x10d4] ;  /* 0x0010d40001887983 */ /* 0x000f220000300800 */
[----:B--2---:R-:W-:Y:S01]  /*1a0940*/  ISETP.LT.AND P2, PT, R149, UR67, !P1 ;  /* 0x0000004395007c0c */ /* 0x004fe2000cf41270 */
[----:B------:R-:W2:Y:S01]  /*1a0950*/  LDCU UR67, c[0x0][0x398] ;  /* 0x00007300ff4377ac */ /* 0x000ea20008000800 */
[----:B------:R-:W-:Y:S01]  /*1a0960*/  LOP3.LUT R131, R131, 0xbfffffff, RZ, 0xc0, !PT ;  /* 0xbfffffff83837812 */ /* 0x000fe200078ec0ff */
[----:B------:R-:W-:Y:S01]  /*1a0970*/  VIADD R134, R146, 0x1d ;  /* 0x0000001d92867836 */ /* 0x000fe20000000000 */
[----:B------:R-:W-:Y:S01]  /*1a0980*/  @P3 LOP3.LUT R123, R123, 0x1, RZ, 0xfc, !PT ;  /* 0x000000017b7b3812 */ /* 0x000fe200078efcff */
[----:B------:R-:W4:Y:S01]  /*1a0990*/  LDL.LU R137, [R1+0x10dc] ;  /* 0x0010dc0001897983 */ /* 0x000f220000300800 */
[----:B-1----:R-:W-:Y:S01]  /*1a09a0*/  ISETP.LT.AND P3, PT, R154, UR76, !P1 ;  /* 0x0000004c9a007c0c */ /* 0x002fe2000cf61270 */
[----:B------:R-:W-:Y:S01]  /*1a09b0*/  VIADD R140, R146, 0x1c ;  /* 0x0000001c928c7836 */ /* 0x000fe20000000000 */
[----:B------:R-:W1:Y:S01]  /*1a09c0*/  LDCU UR76, c[0x0][0x398] ;  /* 0x00007300ff4c77ac */ /* 0x000e620008000800 */
[----:B------:R-:W4:Y:S04]  /*1a09d0*/  LDL.LU R138, [R1+0x12c4] ;  /* 0x0012c400018a7983 */ /* 0x000f280000300800 */
[----:B------:R-:W-:Y:S01]  /*1a09e0*/  @P2 LOP3.LUT R131, R131, 0x40000000, RZ, 0xfc, !PT ;  /* 0x4000000083832812 */ /* 0x000fe200078efcff */
[----:B------:R-:W4:Y:S03]  /*1a09f0*/  LDL.LU R139, [R1+0x12cc] ;  /* 0x0012cc00018b7983 */ /* 0x000f260000300800 */
[----:B------:R-:W-:Y:S01]  /*1a0a00*/  LOP3.LUT R131, R131, 0xefffffff, RZ, 0xc0, !PT ;  /* 0xefffffff83837812 */ /* 0x000fe200078ec0ff */
[----:B------:R-:W1:Y:S03]  /*1a0a10*/  LDS.128 R156, [R101] ;  /* 0x00000000659c7984 */ /* 0x000e660000000c00 */
[----:B------:R-:W-:-:S02]  /*1a0a20*/  @P4 LOP3.LUT R131, R131, 0x10000000, RZ, 0xfc, !PT ;  /* 0x1000000083834812 */ /* 0x000fc400078efcff */
        /* <DEDUP_REMOVED lines=13> */
[----:B------:R-:W-:Y:S01]  /*1a0b00*/  ISETP.LT.AND P3, PT, R151, UR75, !P1 ;  /* 0x0000004b97007c0c */ /* 0x000fe2000cf61270 */
[----:B------:R-:W4:Y:S01]  /*1a0b10*/  LDCU UR75, c[0x0][0x398] ;  /* 0x00007300ff4b77ac */ /* 0x000f220008000800 */
[----:B------:R-:W-:-:S02]  /*1a0b20*/  LOP3.LUT R131, R131, 0xffdfffff, RZ, 0xc0, !PT ;  /* 0xffdfffff83837812 */ /* 0x000fc400078ec0ff */
        /* <DEDUP_REMOVED lines=8> */
[----:B------:R-:W-:Y:S01]  /*1a0bb0*/  VIADD R132, R146, 0x1e ;  /* 0x0000001e92847836 */ /* 0x000fe20000000000 */
[----:B--2---:R-:W-:Y:S01]  /*1a0bc0*/  ISETP.LT.AND P4, PT, R147, UR67, !P1 ;  /* 0x0000004393007c0c */ /* 0x004fe2000cf81270 */
[----:B------:R-:W2:Y:S01]  /*1a0bd0*/  LDCU UR66, c[0x0][0x398] ;  /* 0x00007300ff4277ac */ /* 0x000ea20008000800 */
[----:B------:R-:W-:Y:S02]  /*1a0be0*/  LOP3.LUT R131, R131, 0xffbfffff, RZ, 0xc0, !PT ;  /* 0xffbfffff83837812 */ /* 0x000fe400078ec0ff */
[----:B----4-:R-:W-:Y:S01]  /*1a0bf0*/  ISETP.LT.AND P3, PT, R154, UR75, !P1 ;  /* 0x0000004b9a007c0c */ /* 0x010fe2000cf61270 */
[----:B------:R-:W4:Y:S01]  /*1a0c00*/  LDCU UR75, c[0x0][0x398] ;  /* 0x00007300ff4b77ac */ /* 0x000f220008000800 */
[----:B------:R-:W-:Y:S01]  /*1a0c10*/  LOP3.LUT R128, R128, 0xdfffffff, RZ, 0xc0, !PT ;  /* 0xdfffffff80807812 */ /* 0x000fe200078ec0ff */
[----:B------:R-:W1:Y:S04]  /*1a0c20*/  LDCU UR67, c[0x0][0x398] ;  /* 0x00007300ff4377ac */ /* 0x000e680008000800 */
        /* <DEDUP_REMOVED lines=55> */
[----:B------:R-:W-:Y:S02]  /*1a0fa0*/  LOP3.LUT R131, R131, 0xffffffdf, RZ, 0xc0, !PT ;  /* 0xffffffdf83837812 */ /* 0x000fe400078ec0ff */
[----:B------:R-:W-:Y:S01]  /*1a0fb0*/  ISETP.LT.AND P3, PT, R150, UR45, !P1 ;  /* 0x0000002d96007c0c */ /* 0x000fe2000cf61270 */
[----:B------:R-:W-:Y:S01]  /*1a0fc0*/  STL.64 [R1+0x1860], R156 ;  /* 0x0018609c01007387 */ /* 0x000fe20000100a00 */
[----:B------:R-:W2:Y:S01]  /*1a0fd0*/  LDCU UR45, c[0x0][0x398] ;  /* 0x00007300ff2d77ac */ /* 0x000ea20008000800 */
        /* <DEDUP_REMOVED lines=50> */
[----:B------:R-:W1:Y:S03]  /*1a1300*/  LDCU UR38, c[0x0][0x398] ;  /* 0x00007300ff2677ac */ /* 0x000e660008000800 */
        /* <DEDUP_REMOVED lines=10> */
[----:B------:R-:W2:Y:S01]  /*1a13b0*/  LDCU UR43, c[0x0][0x398] ;  /* 0x00007300ff2b77ac */ /* 0x000ea20008000800 */
[----:B------:R-:W-:Y:S01]  /*1a13c0*/  STL.64 [R1+0x1c08], R142 ;  /* 0x001c088e01007387 */ /* 0x000fe20000100a00 */
[----:B------:R-:W-:-:S03]  /*1a13d0*/  @P2 LOP3.LUT R130, R130, 0x4000000, RZ, 0xfc, !PT ;  /* 0x0400000082822812 */ /* 0x000fc600078efcff */
[----:B------:R-:W2:Y:S01]  /*1a13e0*/  LDL.LU R136, [R1+0x1d24] ;  /* 0x001d240001887983 */ /* 0x000ea20000300800 */
[----:B------:R-:W-:-:S03]  /*1a13f0*/  LOP3.LUT R130, R130, 0xfdffffff, RZ, 0xc0, !PT ;  /* 0xfdffffff82827812 */ /* 0x000fc600078ec0ff */
[----:B------:R-:W2:Y:S01]  /*1a1400*/  LDL.LU R137, [R1+0x1d2c] ;  /* 0x001d2c0001897983 */ /* 0x000ea20000300800 */
[----:B---3--:R-:W-:Y:S01]  /*1a1410*/  VIADD R132, R146, 0x1b ;  /* 0x0000001b92847836 */ /* 0x008fe20000000000 */
[----:B------:R-:W-:Y:S01]  /*1a1420*/  @P1 LOP3.LUT R130, R130, 0x2000000, RZ, 0xfc, !PT ;  /* 0x0200000082821812 */ /* 0x000fe200078efcff */
[----:B------:R-:W-:Y:S01]  /*1a1430*/  VIADD R134, R146, 0x18 ;  /* 0x0000001892867836 */ /* 0x000fe20000000000 */
[----:B------:R-:W2:Y:S02]  /*1a1440*/  LDL.LU R138, [R1+0x1f54] ;  /* 0x001f5400018a7983 */ /* 0x000ea40000300800 */
[----:B------:R-:W-:Y:S01]  /*1a1450*/  ISETP.GE.AND P1, PT, R132, UR7, PT ;  /* 0x0000000784007c0c */ /* 0x000fe2000bf26270 */
[----:B------:R-:W3:Y:S01]  /*1a1460*/  LDCU.64 UR6, c[0x0][0x398] ;  /* 0x00007300ff0677ac */ /* 0x000ee20008000a00 */
[----:B------:R-:W-:Y:S01]  /*1a1470*/  LOP3.LUT R130, R130, 0xffdfffff, RZ, 0xc0, !PT ;  /* 0xffdfffff82827812 */ /* 0x000fe200078ec0ff */
[----:B------:R-:W2:Y:S01]  /*1a1480*/  LDL.LU R139, [R1+0x1f5c] ;  /* 0x001f5c00018b7983 */ /* 0x000ea20000300800 */
[----:B------:R-:W-:-:S02]  /*1a1490*/  ISETP.LT.AND P2, PT, R148, UR8, !P1 ;  /* 0x0000000894007c0c */ /* 0x000fc4000cf41270 */
[----:B------:R-:W-:Y:S01]  /*1a14a0*/  ISETP.LT.AND P4, PT, R151, UR12, !P1 ;  /* 0x0000000c97007c0c */ /* 0x000fe2000cf81270 */
[----:B------:R-:W-:Y:S01]  /*1a14b0*/  VIADD R132, R146, 0x1a ;  /* 0x0000001a92847836 */ /* 0x000fe20000000000 */
        /* <DEDUP_REMOVED lines=105> */
[----:B------:R-:W-:Y:S02]  /*1a1b50*/  ISETP.LT.AND P4, PT, R151, UR42, !P1 ;  /* 0x0000002a97007c0c */ /* 0x000fe4000cf81270 */
[----:B------:R-:W-:Y:S01]  /*1a1b60*/  LOP3.LUT R130, R130, 0xfffffffe, RZ, 0xc0, !PT ;  /* 0xfffffffe82827812 */ /* 0x000fe200078ec0ff */
[----:B------:R-:W-:Y:S01]  /*1a1b70*/  STL.64 [R1+0x1810], R156 ;  /* 0x0018109c01007387 */ /* 0x000fe20000100a00 */
[----:B------:R-:W3:Y:S01]  /*1a1b80*/  LDCU UR42, c[0x0][0x398] ;  /* 0x00007300ff2a77ac */ /* 0x000ee20008000800 */
[----:B------:R-:W-:Y:S01]  /*1a1b90*/  LOP3.LUT R126, R126, 0xdfffffff, RZ, 0xc0, !PT ;  /* 0xdfffffff7e7e7812 */ /* 0x000fe200078ec0ff */
[----:B------:R-:W1:Y:S03]  /*1a1ba0*/  LDCU UR46, c[0x0][0x398] ;  /* 0x00007300ff2e77ac */ /* 0x000e660008000800 */
        /* <DEDUP_REMOVED lines=55> */
[----:B------:R-:W3:Y:S02]  /*1a1f20*/  LDCU UR40, c[0x0][0x398] ;  /* 0x00007300ff2877ac */ /* 0x000ee40008000800 */
[----:B------:R-:W-:Y:S02]  /*1a1f30*/  @P3 LOP3.LUT R129, R129, 0x80000, RZ, 0xfc, !PT ;  /* 0x0008000081813812 */ /* 0x000fe400078efcff */
[----:B------:R-:W-:Y:S01]  /*1a1f40*/  ISETP.LT.AND P1, PT, R152, UR41, !P1 ;  /* 0x0000002998007c0c */ /* 0x000fe2000cf21270 */
[----:B------:R-:W-:Y:S01]  /*1a1f50*/  STL.64 [R1+0x1bf8], R142 ;  /* 0x001bf88e01007387 */ /* 0x000fe20000100a00 */
        /* <DEDUP_REMOVED lines=8> */
[----:B------:R-:W-:Y:S01]  /*1a1fe0*/  @P1 LOP3.LUT R129, R129, 0x20000, RZ, 0xfc, !PT ;  /* 0x0002000081811812 */ /* 0x000fe200078efcff */
[----:B------:R-:W-:Y:S01]  /*1a1ff0*/  BAR.SYNC.DEFER_BLOCKING 0x0 ;  /* 0x0000000000007b1d */ /* 0x000fe20000010000 */
[----:B------:R-:W-:-:S04]  /*1a2000*/  ISETP.GE.AND P1, PT, R132, UR9, PT ;  /* 0x0000000984007c0c */ /* 0x000fc8000bf26270 */
[----:B------:R-:W-:Y:S01]  /*1a2010*/  ISETP.LT.AND P4, PT, R148, UR4, !P1 ;  /* 0x0000000494007c0c */ /* 0x000fe2000cf81270 */
[----:B------:R-:W4:Y:S01]  /*1a2020*/  LDCU.64 UR8, c[0x0][0x398] ;  /* 0x00007300ff0877ac */ /* 0x000f220008000a00 */
[----:B------:R-:W-:Y:S01]  /*1a2030*/  ISETP.LT.AND P3, PT, R151, UR74, !P1 ;  /* 0x0000004a97007c0c */ /* 0x000fe2000cf61270 */
[----:B------:R-:W2:Y:S01]  /*1a2040*/  LDL.LU R138, [R1+0x29f4] ;  /* 0x0029f400018a7983 */ /* 0x000ea20000300800 */
[----:B------:R-:W-:Y:S01]  /*1a2050*/  LOP3.LUT R129, R129, 0xffffdfff, RZ, 0xc0, !PT ;  /* 0xffffdfff81817812 */ /* 0x000fe200078ec0ff */
[----:B------:R-:W1:Y:S01]  /*1a2060*/  LDCU UR74, c[0x0][0x398] ;  /* 0x00007300ff4a77ac */ /* 0x000e620008000800 */
[----:B------:R-:W-:Y:S01]  /*1a2070*/  ISETP.LT.AND P2, PT, R150, UR52, !P1 ;  /* 0x0000003496007c0c */ /* 0x000fe2000cf41270 */
[----:B------:R-:W-:Y:S01]  /*1a2080*/  VIADD R132, R146, 0x15 ;  /* 0x0000001592847836 */ /* 0x000fe20000000000 */
[----:B------:R-:W2:Y:S01]  /*1a2090*/  LDL.LU R139, [R1+0x29fc] ;  /* 0x0029fc00018b7983 */ /* 0x000ea20000300800 */
[----:B------:R-:W1:Y:S04]  /*1a20a0*/  LDCU UR52, c[0x0][0x398] ;  /* 0x00007300ff3477ac */ /* 0x000e680008000800 */
[----:B------:R-:W-:-:S04]  /*1a20b0*/  @P4 LOP3.LUT R129, R129, 0x2000, RZ, 0xfc, !PT ;  /* 0x0000200081814812 */ /* 0x000fc800078efcff */
[----:B------:R-:W-:-:S04]  /*1a20c0*/  LOP3.LUT R129, R129, 0xfffeffff, RZ, 0xc0, !PT ;  /* 0xfffeffff81817812 */ /* 0x000fc800078ec0ff */
[----:B------:R-:W-:-:S04]  /*1a20d0*/  @P3 LOP3.LUT R129, R129, 0x10000, RZ, 0xfc, !PT ;  /* 0x0001000081813812 */ /* 0x000fc800078efcff */
[----:B------:R-:W-:-:S04]  /*1a20e0*/  LOP3.LUT R129, R129, 0xffff7fff, RZ, 0xc0, !PT ;  /* 0xffff7fff81817812 */ /* 0x000fc800078ec0ff */
[----:B------:R-:W-:Y:S02]  /*1a20f0*/  @P2 LOP3.LUT R129, R129, 0x8000, RZ, 0xfc, !PT ;  /* 0x0000800081812812 */ /* 0x000fe400078efcff */
[----:B------:R-:W-:Y:S01]  /*1a2100*/  ISETP.LT.AND P2, PT, R149, UR72, !P1 ;  /* 0x0000004895007c0c */ /* 0x000fe2000cf41270 */
[----:B------:R-:W3:Y:S01]  /*1a2110*/  LDCU UR72, c[0x0][0x398] ;  /* 0x00007300ff4877ac */ /* 0x000ee20008000800 */
[----:B------:R-:W-:Y:S02]  /*1a2120*/  ISETP.LT.AND P4, PT, R147, UR73, !P1 ;  /* 0x0000004993007c0c */ /* 0x000fe4000cf81270 */
[----:B------:R-:W-:Y:S01]  /*1a2130*/  LOP3.LUT R129, R129, 0xffffbfff, RZ, 0xc0, !PT ;  /* 0xffffbfff81817812 */ /* 0x000fe200078ec0ff */
[----:B------:R-:W3:Y:S01]  /*1a2140*/  LDCU UR73, c[0x0][0x398] ;  /* 0x00007300ff4977ac */ /* 0x000ee20008000800 */
        /* <DEDUP_REMOVED lines=20> */
[----:B---3--:R-:W-:Y:S01]  /*1a2290*/  ISETP.LT.AND P4, PT, R151, UR72, !P1 ;  /* 0x0000004897007c0c */ /* 0x008fe2000cf81270 */
[----:B------:R-:W3:Y:S01]  /*1a22a0*/  LDCU UR72, c[0x0][0x398] ;  /* 0x00007300ff4877ac */ /* 0x000ee20008000800 */
[----:B------:R-:W-:Y:S01]  /*1a22b0*/  ISETP.LT.AND P3, PT, R150, UR73, !P1 ;  /* 0x0000004996007c0c */ /* 0x000fe2000cf61270 */
[----:B------:R-:W4:Y:S06]  /*1a22c0*/  LDCU UR73, c[0x0][0x398] ;  /* 0x00007300ff4977ac */ /* 0x000f2c0008000800 */
        /* <DEDUP_REMOVED lines=20> */
[----:B-1----:R-:W-:Y:S01]  /*1a2410*/  ISETP.LT.AND P1, PT, R152, UR74, !P1 ;  /* 0x0000004a98007c0c */ /* 0x002fe2000cf21270 */
        /* <DEDUP_REMOVED lines=8> */
[----:B------:R-:W2:Y:S01]  /*1a24a0*/  LDL.LU R132, [R1+0x2ca4] ;  /* 0x002ca40001847983 */ /* 0x000ea20000300800 */
[----:B------:R-:W-:Y:S01]  /*1a24b0*/  ISETP.LT.AND P4, PT, R148, UR6, !P1 ;  /* 0x0000000694007c0c */ /* 0x000fe2000cf81270 */
[----:B------:R-:W2:Y:S01]  /*1a24c0*/  LDCU UR6, c[0x0][0x398] ;  /* 0x00007300ff0677ac */ /* 0x000ea20008000800 */
[----:B-1----:R-:W-:Y:S01]  /*1a24d0*/  ISETP.LT.AND P2, PT, R150, UR74, !P1 ;  /* 0x0000004a96007c0c */ /* 0x002fe2000cf41270 */
[----:B------:R-:W2:Y:S01]  /*1a24e0*/  LDL.LU R133, [R1+0x2cac] ;  /* 0x002cac0001857983 */ /* 0x000ea20000300800 */
[----:B----4-:R-:W-:Y:S01]  /*1a24f0*/  ISETP.LT.AND P3, PT, R151, UR73, !P1 ;  /* 0x0000004997007c0c */ /* 0x010fe2000cf61270 */
[----:B------:R-:W1:Y:S01]  /*1a2500*/  LDCU UR73, c[0x0][0x398] ;  /* 0x00007300ff4977ac */ /* 0x000e620008000800 */
[----:B------:R-:W4:Y:S07]  /*1a2510*/  LDCU UR74, c[0x0][0x398] ;  /* 0x00007300ff4a77ac */ /* 0x000f2e0008000800 */
[----:B------:R-:W-:-:S04]  /*1a2520*/  @P4 LOP3.LUT R128, R128, 0x20000000, RZ, 0xfc, !PT ;  /* 0x2000000080804812 */ /* 0x000fc800078efcff */
[----:B------:R-:W-:-:S04]  /*1a2530*/  LOP3.LUT R128, R128, 0x7fffffff, RZ, 0xc0, !PT ;  /* 0x7fffffff80807812 */ /* 0x000fc800078ec0ff */
[----:B------:R-:W-:Y:S02]  /*1a2540*/  @P2 LOP3.LUT R128, R128, 0x80000000, RZ, 0xfc, !PT ;  /* 0x8000000080802812 */ /* 0x000fe400078efcff */
[----:B------:R-:W-:Y:S01]  /*1a2550*/  ISETP.LT.AND P2, PT, R149, UR71, !P1 ;  /* 0x0000004795007c0c */ /* 0x000fe2000cf41270 */
[----:B------:R-:W4:Y:S01]  /*1a2560*/  LDCU UR71, c[0x0][0x398] ;  /* 0x00007300ff4777ac */ /* 0x000f220008000800 */
[----:B---3--:R-:W-:Y:S02]  /*1a2570*/  ISETP.LT.AND P4, PT, R147, UR72, !P1 ;  /* 0x0000004893007c0c */ /* 0x008fe4000cf81270 */
[----:B------:R-:W-:Y:S01]  /*1a2580*/  LOP3.LUT R128, R128, 0xbfffffff, RZ, 0xc0, !PT ;  /* 0xbfffffff80807812 */ /* 0x000fe200078ec0ff */
[----:B------:R-:W3:Y:S01]  /*1a2590*/  LDCU UR72, c[0x0][0x398] ;  /* 0x00007300ff4877ac */ /* 0x000ee20008000800 */
[----:B------:R-:W-:Y:S02]  /*1a25a0*/  @P3 LOP3.LUT R129, R129, 0x1, RZ, 0xfc, !PT ;  /* 0x0000000181813812 */ /* 0x000fe400078efcff */
[----:B-1----:R-:W-:Y:S01]  /*1a25b0*/  ISETP.LT.AND P3, PT, R154, UR73, !P1 ;  /* 0x000000499a007c0c */ /* 0x002fe2000cf61270 */
[----:B------:R-:W1:Y:S04]  /*1a25c0*/  LDCU UR73, c[0x0][0x398] ;  /* 0x00007300ff4977ac */ /* 0x000e680008000800 */
[----:B------:R-:W-:-:S04]  /*1a25d0*/  @P2 LOP3.LUT R128, R128, 0x40000000, RZ, 0xfc, !PT ;  /* 0x4000000080802812 */ /* 0x000fc800078efcff */
[----:B------:R-:W-:-:S04]  /*1a25e0*/  LOP3.LUT R128, R128, 0xefffffff, RZ, 0xc0, !PT ;  /* 0xefffffff80807812 */ /* 0x000fc800078ec0ff */
[----:B------:R-:W-:Y:S02]  /*1a25f0*/  @P4 LOP3.LUT R128, R128, 0x10000000, RZ, 0xfc, !PT ;  /* 0x1000000080804812 */ /* 0x000fe400078efcff */
[----:B----4-:R-:W-:Y:S01]  /*1a2600*/  ISETP.LT.AND P2, PT, R153, UR74, !P1 ;  /* 0x0000004a99007c0c */ /* 0x010fe2000cf41270 */
[----:B------:R-:W4:Y:S01]  /*1a2610*/  LDCU UR74, c[0x0][0x398] ;  /* 0x00007300ff4a77ac */ /* 0x000f220008000800 */
[----:B------:R-:W-:-:S04]  /*1a2620*/  LOP3.LUT R128, R128, 0xf7ffffff, RZ, 0xc0, !PT ;  /* 0xf7ffffff80807812 */ /* 0x000fc800078ec0ff */
[----:B------:R-:W-:Y:S02]  /*1a2630*/  @P3 LOP3.LUT R128, R128, 0x8000000, RZ, 0xfc, !PT ;  /* 0x0800000080803812 */ /* 0x000fe400078efcff */
[----:B------:R-:W-:Y:S02]  /*1a2640*/  ISETP.LT.AND P1, PT, R152, UR75, !P1 ;  /* 0x0000004b98007c0c */ /* 0x000fe4000cf21270 */
[----:B------:R-:W-:Y:S02]  /*1a2650*/  LOP3.LUT R125, R125, 0xdfffffff, RZ, 0xc0, !PT ;  /* 0xdfffffff7d7d7812 */ /* 0x000fe400078ec0ff */
[----:B------:R-:W-:Y:S01]  /*1a2660*/  LOP3.LUT R124, R124, 0xdfffffff, RZ, 0xc0, !PT ;  /* 0xdfffffff7c7c7812 */ /* 0x000fe200078ec0ff */
[----:B------:R-:W-:Y:S01]  /*1a2670*/  VIADD R144, R146, 0x2 ;  /* 0x0000000292907836 */ /* 0x000fe20000000000 */
[----:B------:R-:W-:Y:S01]  /*1a2680*/  LOP3.LUT R128, R128, 0xfbffffff, RZ, 0xc0, !PT ;  /* 0xfbffffff80807812 */ /* 0x000fe200078ec0ff */
[----:B------:R-:W-:Y:S01]  /*1a2690*/  VIADD R145, R146, 0x1 ;  /* 0x0000000192917836 */ /* 0x000fe20000000000 */
[----:B------:R-:W1:Y:S02]  /*1a26a0*/  LDCU UR75, c[0x0][0x398] ;  /* 0x00007300ff4b77ac */ /* 0x000e640008000800 */
[----:B------:R-:W-:-:S04]  /*1a26b0*/  @P2 LOP3.LUT R128, R128, 0x4000000, RZ, 0xfc, !PT ;  /* 0x0400000080802812 */ /* 0x000fc800078efcff */
[----:B------:R-:W-:-:S04]  /*1a26c0*/  LOP3.LUT R128, R128, 0xfdffffff, RZ, 0xc0, !PT ;  /* 0xfdffffff80807812 */ /* 0x000fc800078ec0ff */
[----:B------:R-:W-:Y:S02]  /*1a26d0*/  @P1 LOP3.LUT R128, R128, 0x2000000, RZ, 0xfc, !PT ;  /* 0x0200000080801812 */ /* 0x000fe400078efcff */
[----:B------:R-:W-:Y:S01]  /*1a26e0*/  ISETP.GE.AND P1, PT, R134, UR9, PT ;  /* 0x0000000986007c0c */ /* 0x000fe2000bf26270 */
[----:B------:R-:W1:Y:S01]  /*1a26f0*/  LDCU UR9, c[0x0][0x398] ;  /* 0x00007300ff0977ac */ /* 0x000e620008000800 */
[----:B------:R-:W2:Y:S04]  /*1a2700*/  LDL.LU R134, [R1+0x3014] ;  /* 0x0030140001867983 */ /* 0x000ea80000300800 */
[----:B------:R-:W2:Y:S01]  /*1a2710*/  LDL.LU R135, [R1+0x301c] ;  /* 0x00301c0001877983 */ /* 0x000ea20000300800 */
[----:B------:R-:W-:Y:S01]  /*1a2720*/  ISETP.LT.AND P3, PT, R148, UR4, !P1 ;  /* 0x0000000494007c0c */ /* 0x000fe2000cf61270 */
[----:B------:R-:W1:Y:S01]  /*1a2730*/  LDCU UR4, c[0x0][0x398] ;  /* 0x00007300ff0477ac */ /* 0x000e620008000800 */
[----:B----4-:R-:W-:-:S02]  /*1a2740*/  ISETP.LT.AND P2, PT, R151, UR74, !P1 ;  /* 0x0000004a97007c0c */ /* 0x010fc4000cf41270 */
[----:B------:R-:W-:Y:S01]  /*1a2750*/  LOP3.LUT R128, R128, 0xffdfffff, RZ, 0xc0, !PT ;  /* 0xffdfffff80807812 */ /* 0x000fe200078ec0ff */
[----:B------:R-:W4:Y:S08]  /*1a2760*/  LDCU UR74, c[0x0][0x398] ;  /* 0x00007300ff4a77ac */ /* 0x000f300008000800 */
        /* <DEDUP_REMOVED lines=28> */
[----:B------:R-:W2:Y:S01]  /*1a2930*/  LDCU UR7, c[0x0][0x398] ;  /* 0x00007300ff0777ac */ /* 0x000ea20008000800 */
[----:B------:R-:W3:Y:S02]  /*1a2940*/  LDS.128 R140, [R101] ;  /* 0x00000000658c7984 */ /* 0x000ee40000000c00 */
        /* <DEDUP_REMOVED lines=10> */
[----:B------:R-:W-:Y:S02]  /*1a29f0*/  ISETP.LT.AND P2, PT, R149, UR19, !P1 ;  /* 0x0000001395007c0c */ /* 0x000fe4000cf41270 */
[----:B------:R-:W-:-:S04]  /*1a2a00*/  LOP3.LUT R128, R128, 0xffff7fff, RZ, 0xc0, !PT ;  /* 0xffff7fff80807812 */ /* 0x000fc800078ec0ff */
[----:B------:R-:W-:Y:S02]  /*1a2a10*/  @P3 LOP3.LUT R128, R128, 0x8000, RZ, 0xfc, !PT ;  /* 0x0000800080803812 */ /* 0x000fe400078efcff */
[----:B------:R-:W-:Y:S01]  /*1a2a20*/  ISETP.LT.AND P4, PT, R147, UR65, !P1 ;  /* 0x0000004193007c0c */ /* 0x000fe2000cf81270 */
[----:B------:R-:W1:Y:S01]  /*1a2a30*/  LDCU UR65, c[0x0][0x398] ;  /* 0x00007300ff4177ac */ /* 0x000e620008000800 */
[----:B------:R-:W-:-:S04]  /*1a2a40*/  LOP3.LUT R128, R128, 0xffffbfff, RZ, 0xc0, !PT ;  /* 0xffffbfff80807812 */ /* 0x000fc800078ec0ff */
[----:B------:R-:W-:Y:S01]  /*1a2a50*/  @P2 LOP3.LUT R128, R128, 0x4000, RZ, 0xfc, !PT ;  /* 0x0000400080802812 */ /* 0x000fe200078efcff */
[----:B---3--:R-:W-:Y:S01]  /*1a2a60*/  STL.64 [R1+0x17c0], R140 ;  /* 0x0017c08c01007387 */ /* 0x008fe20000100a00 */
[----:B------:R-:W-:Y:S01]  /*1a2a70*/  ISETP.LT.AND P3, PT, R154, UR18, !P1 ;  /* 0x000000129a007c0c */ /* 0x000fe2000cf61270 */
[----:B------:R-:W3:Y:S02]  /*1a2a80*/  LDCU.64 UR18, c[0x0][0x398] ;  /* 0x00007300ff1277ac */ /* 0x000ee40008000a00 */
[----:B------:R-:W-:Y:S01]  /*1a2a90*/  STL.64 [R1+0x17c8], R142 ;  /* 0x0017c88e01007387 */ /* 0x000fe20000100a00 */
[----:B------:R-:W-:-:S03]  /*1a2aa0*/  LOP3.LUT R128, R128, 0xffffefff, RZ, 0xc0, !PT ;  /* 0xffffefff80807812 */ /* 0x000fc600078ec0ff */
[----:B------:R-:W1:Y:S01]  /*1a2ab0*/  LDS.128 R140, [R101+0x400] ;  /* 0x00040000658c7984 */ /* 0x000e620000000c00 */
[----:B------:R-:W-:Y:S01]  /*1a2ac0*/  BAR.SYNC.DEFER_BLOCKING 0x0 ;  /* 0x0000000000007b1d */ /* 0x000fe20000010000 */
[----:B------:R-:W-:Y:S02]  /*1a2ad0*/  @P4 LOP3.LUT R128, R128, 0x1000, RZ, 0xfc, !PT ;  /* 0x0000100080804812 */ /* 0x000fe400078efcff */
[----:B------:R-:W-:Y:S02]  /*1a2ae0*/  ISETP.LT.AND P2, PT, R153, UR63, !P1 ;  /* 0x0000003f99007c0c */ /* 0x000fe4000cf41270 */
[----:B------:R-:W-:Y:S01]  /*1a2af0*/  LOP3.LUT R128, R128, 0xfffff7ff, RZ, 0xc0, !PT ;  /* 0xfffff7ff80807812 */ /* 0x000fe200078ec0ff */
[----:B------:R-:W1:Y:S03]  /*1a2b00*/  LDCU UR63, c[0x0][0x398] ;  /* 0x00007300ff3f77ac */ /* 0x000e660008000800 */
[----:B------:R-:W-:-:S02]  /*1a2b10*/  @P3 LOP3.LUT R128, R128, 0x800, RZ, 0xfc, !PT ;  /* 0x0000080080803812 */ /* 0x000fc400078efcff */
[----:B------:R-:W-:Y:S01]  /*1a2b20*/  ISETP.LT.AND P1, PT, R152, UR67, !P1 ;  /* 0x0000004398007c0c */ /* 0x000fe2000cf21270 */
[----:B------:R-:W1:Y:S01]  /*1a2b30*/  LDCU UR67, c[0x0][0x398] ;  /* 0x00007300ff4377ac */ /* 0x000e620008000800 */
[----:B------:R-:W-:-:S04]  /*1a2b40*/  LOP3.LUT R128, R128, 0xfffffbff, RZ, 0xc0, !PT ;  /* 0xfffffbff80807812 */ /* 0x000fc800078ec0ff */
[----:B------:R-:W-:-:S04]  /*1a2b50*/  @P2 LOP3.LUT R128, R128, 0x400, RZ, 0xfc, !PT ;  /* 0x0000040080802812 */ /* 0x000fc800078efcff */
[----:B------:R-:W-:Y:S01]  /*1a2b60*/  LOP3.LUT R128, R128, 0xfffffdff, RZ, 0xc0, !PT ;  /* 0xfffffdff80807812 */ /* 0x000fe200078ec0ff */
[----:B--2---:R2:W-:Y:S03]  /*1a2b70*/  STSM.16.M88.4 [R2], R136 ;  /* 0x0000008802007844 */ /* 0x0045e60000000200 */
[----:B------:R-:W-:-:S04]  /*1a2b80*/  @P1 LOP3.LUT R128, R128, 0x200, RZ, 0xfc, !PT ;  /* 0x0000020080801812 */ /* 0x000fc800078efcff */
[----:B------:R-:W-:Y:S01]  /*1a2b90*/  LOP3.LUT R128, R128, 0xffffffdf, RZ, 0xc0, !PT ;  /* 0xffffffdf80807812 */ /* 0x000fe200078ec0ff */
[----:B-1----:R-:W-:Y:S04]  /*1a2ba0*/  STL.64 [R1+0x1ba0], R140 ;  /* 0x001ba08c01007387 */ /* 0x002fe80000100a00 */
[----:B------:R-:W-:Y:S04]  /*1a2bb0*/  STL.64 [R1+0x1ba8], R142 ;  /* 0x001ba88e01007387 */ /* 0x000fe80000100a00 */
[----:B------:R1:W-:Y:S01]  /*1a2bc0*/  STSM.16.M88.4 [R2+0x200], R132 ;  /* 0x0002008402007844 */ /* 0x0003e20000000200 */
[C---:B--2---:R-:W-:Y:S01]  /*1a2bd0*/  VIADD R136, R146.reuse, 0xf ;  /* 0x0000000f92887836 */ /* 0x044fe20000000000 */
[----:B------:R-:W-:Y:S01]  /*1a2be0*/  BAR.SYNC.DEFER_BLOCKING 0x0 ;  /* 0x0000000000007b1d */ /* 0x000fe20000010000 */
[----:B-1----:R-:W-:-:S05]  /*1a2bf0*/  VIADD R132, R146, 0x11 ;  /* 0x0000001192847836 */ /* 0x002fca0000000000 */
[----:B------:R-:W-:Y:S01]  /*1a2c00*/  ISETP.GE.AND P1, PT, R132, UR5, PT ;  /* 0x0000000584007c0c */ /* 0x000fe2000bf26270 */
[----:B------:R-:W-:Y:S01]  /*1a2c10*/  VIADD R134, R146, 0x10 ;  /* 0x0000001092867836 */ /* 0x000fe20000000000 */
[----:B------:R-:W2:Y:S01]  /*1a2c20*/  LDL.LU R132, [R1+0x32e4] ;  /* 0x0032e40001847983 */ /* 0x000ea20000300800 */
[----:B------:R-:W1:Y:S01]  /*1a2c30*/  LDCU UR5, c[0x0][0x398] ;  /* 0x00007300ff0577ac */ /* 0x000e620008000800 */
[----:B---3--:R-:W-:Y:S02]  /*1a2c40*/  ISETP.LT.AND P2, PT, R148, UR18, !P1 ;  /* 0x0000001294007c0c */ /* 0x008fe4000cf41270 */
[----:B------:R-:W-:Y:S01]  /*1a2c50*/  ISETP.LT.AND P4, PT, R151, UR24, !P1 ;  /* 0x0000001897007c0c */ /* 0x000fe2000cf81270 */
[----:B------:R-:W2:Y:S01]  /*1a2c60*/  LDL.LU R133, [R1+0x32ec] ;  /* 0x0032ec0001857983 */ /* 0x000ea20000300800 */
[----:B------:R-:W-:Y:S01]  /*1a2c70*/  ISETP.LT.AND P3, PT, R150, UR25, !P1 ;  /* 0x0000001996007c0c */ /* 0x000fe2000cf61270 */
[----:B------:R-:W3:Y:S02]  /*1a2c80*/  LDCU.64 UR24, c[0x0][0x398] ;  /* 0x00007300ff1877ac */ /* 0x000ee40008000a00 */
[----:B------:R-:W1:Y:S01]  /*1a2c90*/  LDS.128 R140, [R101] ;  /* 0x00000000658c7984 */ /* 0x000e620000000c00 */
[----:B------:R-:W1:Y:S05]  /*1a2ca0*/  LDCU UR18, c[0x0][0x398] ;  /* 0x00007300ff1277ac */ /* 0x000e6a0008000800 */
        /* <DEDUP_REMOVED lines=26> */
[----:B------:R-:W2:Y:S04]  /*1a2e50*/  LDL.LU R134, [R1+0x36b4] ;  /* 0x0036b40001867983 */ /* 0x000ea80000300800 */
[----:B------:R-:W2:Y:S01]  /*1a2e60*/  LDL.LU R135, [R1+0x36bc] ;  /* 0x0036bc0001877983 */ /* 0x000ea20000300800 */
[----:B---3--:R-:W-:Y:S01]  /*1a2e70*/  ISETP.LT.AND P2, PT, R148, UR24, !P1 ;  /* 0x0000001894007c0c */ /* 0x008fe2000cf41270 */
[----:B------:R-:W3:Y:S01]  /*1a2e80*/  LDCU UR24, c[0x0][0x398] ;  /* 0x00007300ff1877ac */ /* 0x000ee20008000800 */
[----:B------:R-:W-:-:S02]  /*1a2e90*/  ISETP.LT.AND P3, PT, R150, UR13, !P1 ;  /* 0x0000000d96007c0c */ /* 0x000fc4000cf61270 */
[----:B------:R-:W-:Y:S02]  /*1a2ea0*/  ISETP.LT.AND P4, PT, R151, UR12, !P1 ;  /* 0x0000000c97007c0c */ /* 0x000fe4000cf81270 */
[----:B------:R-:W-:Y:S01]  /*1a2eb0*/  LOP3.LUT R128, R128, 0xfffffffe, RZ, 0xc0, !PT ;  /* 0xfffffffe80807812 */ /* 0x000fe200078ec0ff */
[----:B-1----:R1:W-:Y:S01]  /*1a2ec0*/  STL.64 [R1+0x12c0], R140 ;  /* 0x0012c08c01007387 */ /* 0x0023e20000100a00 */
[----:B------:R-:W2:Y:S01]  /*1a2ed0*/  LDCU UR12, c[0x0][0x398] ;  /* 0x00007300ff0c77ac */ /* 0x000ea20008000800 */
[----:B------:R-:W2:Y:S04]  /*1a2ee0*/  LDCU UR13, c[0x0][0x398] ;  /* 0x00007300ff0d77ac */ /* 0x000ea80008000800 */
[----:B------:R-:W-:Y:S02]  /*1a2ef0*/  @P2 LOP3.LUT R127, R127, 0x20000000, RZ, 0xfc, !PT ;  /* 0x200000007f7f2812 */ /* 0x000fe400078efcff */
[----:B------:R-:W-:Y:S01]  /*1a2f00*/  ISETP.LT.AND P2, PT, R149, UR14, !P1 ;  /* 0x0000000e95007c0c */ /* 0x000fe2000cf41270 */
[----:B------:R-:W2:Y:S01]  /*1a2f10*/  LDCU UR14, c[0x0][0x398] ;  /* 0x00007300ff0e77ac */ /* 0x000ea20008000800 */
[----:B------:R-:W-:-:S02]  /*1a2f20*/  LOP3.LUT R127, R127, 0x7fffffff, RZ, 0xc0, !PT ;  /* 0x7fffffff7f7f7812 */ /* 0x000fc400078ec0ff */
[----:B------:R-:W-:Y:S02]  /*1a2f30*/  @P4 LOP3.LUT R128, R128, 0x1, RZ, 0xfc, !PT ;  /* 0x0000000180804812 */ /* 0x000fe400078efcff */
[----:B------:R-:W-:Y:S02]  /*1a2f40*/  @P3 LOP3.LUT R127, R127, 0x80000000, RZ, 0xfc, !PT ;  /* 0x800000007f7f3812 */ /* 0x000fe400078efcff */
[----:B------:R-:W-:Y:S01]  /*1a2f50*/  ISETP.LT.AND P4, PT, R147, UR15, !P1 ;  /* 0x0000000f93007c0c */ /* 0x000fe2000cf81270 */
[C---:B-1----:R-:W-:Y:S01]  /*1a2f60*/  VIADD R140, R146.reuse, 0x6 ;  /* 0x00000006928c7836 */ /* 0x042fe20000000000 */
[----:B------:R-:W-:Y:S01]  /*1a2f70*/  LOP3.LUT R127, R127, 0xbfffffff, RZ, 0xc0, !PT ;  /* 0xbfffffff7f7f7812 */ /* 0x000fe200078ec0ff */
[----:B------:R-:W-:Y:S01]  /*1a2f80*/  VIADD R141, R146, 0x5 ;  /* 0x00000005928d7836 */ /* 0x000fe20000000000 */
[----:B------:R-:W-:Y:S01]  /*1a2f90*/  ISETP.LT.AND P3, PT, R154, UR16, !P1 ;  /* 0x000000109a007c0c */ /* 0x000fe2000cf61270 */
[----:B------:R-:W1:Y:S01]  /*1a2fa0*/  LDCU UR15, c[0x0][0x398] ;  /* 0x00007300ff0f77ac */ /* 0x000e620008000800 */
[----:B------:R-:W-:Y:S01]  /*1a2fb0*/  @P2 LOP3.LUT R127, R127, 0x40000000, RZ, 0xfc, !PT ;  /* 0x400000007f7f2812 */ /* 0x000fe200078efcff */
[----:B------:R1:W-:Y:S01]  /*1a2fc0*/  STL.64 [R1+0x12c8], R142 ;  /* 0x0012c88e01007387 */ /* 0x0003e20000100a00 */
[----:B------:R-:W1:Y:S02]  /*1a2fd0*/  LDCU UR16, c[0x0][0x398] ;  /* 0x00007300ff1077ac */ /* 0x000e640008000800 */
        /* <DEDUP_REMOVED lines=13> */
[----:B-1----:R-:W-:Y:S01]  /*1a30b0*/  VIADD R142, R146, 0x4 ;  /* 0x00000004928e7836 */ /* 0x002fe20000000000 */
[----:B------:R-:W-:Y:S01]  /*1a30c0*/  LOP3.LUT R127, R127, 0xffdfffff, RZ, 0xc0, !PT ;  /* 0xffdfffff7f7f7812 */ /* 0x000fe200078ec0ff */
[----:B------:R-:W1:Y:S01]  /*1a30d0*/  LDS.128 R136, [R101+0x400] ;  /* 0x0004000065887984 */ /* 0x000e620000000c00 */
[----:B------:R-:W-:Y:S01]  /*1a30e0*/  BAR.SYNC.DEFER_BLOCKING 0x0 ;  /* 0x0000000000007b1d */ /* 0x000fe20000010000 */
[----:B------:R-:W-:Y:S02]  /*1a30f0*/  ISETP.LT.AND P2, PT, R148, UR38, !P1 ;  /* 0x0000002694007c0c */ /* 0x000fe4000cf41270 */
        /* <DEDUP_REMOVED lines=27> */
[----:B------:R-:W-:-:S04]  /*1a32b0*/  @P1 LOP3.LUT R127, R127, 0x20000, RZ, 0xfc, !PT ;  /* 0x000200007f7f1812 */ /* 0x000fc800078efcff */
[----:B------:R-:W-:Y:S01]  /*1a32c0*/  LOP3.LUT R127, R127, 0xffffdfff, RZ, 0xc0, !PT ;  /* 0xffffdfff7f7f7812 */ /* 0x000fe200078ec0ff */
[----:B--2---:R2:W-:Y:S02]  /*1a32d0*/  STSM.16.M88.4 [R2], R132 ;  /* 0x0000008402007844 */ /* 0x0045e40000000200 */
[----:B--2---:R-:W-:-:S05]  /*1a32e0*/  VIADD R132, R146, 0xe ;  /* 0x0000000e92847836 */ /* 0x004fca0000000000 */
[----:B------:R-:W-:Y:S01]  /*1a32f0*/  ISETP.GE.AND P1, PT, R132, UR25, PT ;  /* 0x0000001984007c0c */ /* 0x000fe2000bf26270 */
[C---:B------:R-:W-:Y:S01]  /*1a3300*/  VIADD R132, R146.reuse, 0xd ;  /* 0x0000000d92847836 */ /* 0x040fe20000000000 */
[----:B-1----:R1:W-:Y:S01]  /*1a3310*/  STL.64 [R1+0x1b90], R136 ;  /* 0x001b908801007387 */ /* 0x0023e20000100a00 */
[----:B------:R-:W-:Y:S01]  /*1a3320*/  VIADD R133, R146, 0xc ;  /* 0x0000000c92857836 */ /* 0x000fe20000000000 */
[----:B------:R-:W-:Y:S01]  /*1a3330*/  ISETP.LT.AND P2, PT, R148, UR44, !P1 ;  /* 0x0000002c94007c0c */ /* 0x000fe2000cf41270 */
[C---:B------:R-:W-:Y:S01]  /*1a3340*/  VIADD R134, R146.reuse, 0xb ;  /* 0x0000000b92867836 */ /* 0x040fe20000000000 */
[----:B------:R-:W-:Y:S01]  /*1a3350*/  ISETP.LT.AND P4, PT, R151, UR26, !P1 ;  /* 0x0000001a97007c0c */ /* 0x000fe2000cf81270 */
[----:B------:R-:W-:Y:S01]  /*1a3360*/  VIADD R135, R146, 0x7 ;  /* 0x0000000792877836 */ /* 0x000fe20000000000 */
[----:B------:R-:W-:Y:S01]  /*1a3370*/  ISETP.LT.AND P3, PT, R150, UR27, !P1 ;  /* 0x0000001b96007c0c */ /* 0x000fe2000cf61270 */
[----:B------:R2:W-:Y:S01]  /*1a3380*/  STL.64 [R1+0x1b98], R138 ;  /* 0x001b988a01007387 */ /* 0x0005e20000100a00 */
[----:B------:R-:W3:Y:S03]  /*1a3390*/  LDCU UR25, c[0x0][0x398] ;  /* 0x00007300ff1977ac */ /* 0x000ee60008000800 */
[----:B-1----:R-:W3:Y:S01]  /*1a33a0*/  LDL.LU R136, [R1+0x3954] ;  /* 0x0039540001887983 */ /* 0x002ee20000300800 */
[----:B------:R-:W1:Y:S03]  /*1a33b0*/  LDCU UR26, c[0x0][0x398] ;  /* 0x00007300ff1a77ac */ /* 0x000e660008000800 */
[----:B------:R-:W-:Y:S01]  /*1a33c0*/  @P2 LOP3.LUT R127, R127, 0x2000, RZ, 0xfc, !PT ;  /* 0x000020007f7f2812 */ /* 0x000fe200078efcff */
[----:B------:R-:W3:Y:S01]  /*1a33d0*/  LDL.LU R137, [R1+0x395c] ;  /* 0x00395c0001897983 */ /* 0x000ee20000300800 */
[----:B------:R-:W-:Y:S01]  /*1a33e0*/  VIADD R143, R146, 0x3 ;  /* 0x00000003928f7836 */ /* 0x000fe20000000000 */
[----:B------:R-:W1:Y:S01]  /*1a33f0*/  LDCU UR27, c[0x0][0x398] ;  /* 0x00007300ff1b77ac */ /* 0x000e620008000800 */
[----:B------:R-:W-:Y:S01]  /*1a3400*/  LOP3.LUT R127, R127, 0xfffeffff, RZ, 0xc0, !PT ;  /* 0xfffeffff7f7f7812 */ /* 0x000fe200078ec0ff */
[----:B--2---:R-:W2:Y:S03]  /*1a3410*/  LDL.LU R138, [R1+0x3e94] ;  /* 0x003e9400018a7983 */ /* 0x004ea60000300800 */
[----:B------:R-:W-:Y:S01]  /*1a3420*/  @P4 LOP3.LUT R127, R127, 0x10000, RZ, 0xfc, !PT ;  /* 0x000100007f7f4812 */ /* 0x000fe200078efcff */
[----:B------:R-:W2:Y:S01]  /*1a3430*/  LDL.LU R139, [R1+0x3e9c] ;  /* 0x003e9c00018b7983 */ /* 0x000ea20000300800 */
        /* <DEDUP_REMOVED lines=23> */
[----:B------:R-:W4:Y:S01]  /*1a35b0*/  LDCU.64 UR38, c[0x0][0x398] ;  /* 0x00007300ff2677ac */ /* 0x000f220008000a00 */
[----:B------:R-:W-:Y:S01]  /*1a35c0*/  LOP3.LUT R127, R127, 0xffffffdf, RZ, 0xc0, !PT ;  /* 0xffffffdf7f7f7812 */ /* 0x000fe200078ec0ff */
[----:B------:R-:W2:Y:S01]  /*1a35d0*/  LDL.LU R132, [R1+0x4164] ;  /* 0x0041640001847983 */ /* 0x000ea20000300800 */
        /* <DEDUP_REMOVED lines=34> */
[----:B------:R-:W2:Y:S01]  /*1a3800*/  LDL.LU R133, [R1+0x416c] ;  /* 0x00416c0001857983 */ /* 0x000ea20000300800 */
[----:B----4-:R-:W-:Y:S01]  /*1a3810*/  ISETP.LT.AND P2, PT, R148, UR38, !P1 ;  /* 0x0000002694007c0c */ /* 0x010fe2000cf41270 */
[----:B------:R-:W4:Y:S01]  /*1a3820*/  LDCU UR38, c[0x0][0x398] ;  /* 0x00007300ff2677ac */ /* 0x000f220008000800 */
[----:B------:R-:W-:Y:S02]  /*1a3830*/  ISETP.LT.AND P3, PT, R150, UR47, !P1 ;  /* 0x0000002f96007c0c */ /* 0x000fe4000cf61270 */
        /* <DEDUP_REMOVED lines=29> */
[----:B------:R-:W-:Y:S02]  /*1a3a10*/  LOP3.LUT R126, R126, 0xffdfffff, RZ, 0xc0, !PT ;  /* 0xffdfffff7e7e7812 */ /* 0x000fe400078ec0ff */
[----:B------:R-:W-:Y:S01]  /*1a3a20*/  ISETP.LT.AND P3, PT, R150, UR35, !P1 ;  /* 0x0000002396007c0c */ /* 0x000fe2000cf61270 */
[----:B------:R-:W1:Y:S06]  /*1a3a30*/  LDCU.64 UR34, c[0x0][0x398] ;  /* 0x00007300ff2277ac */ /* 0x000e6c0008000a00 */
[----:B------:R-:W-:-:S04]  /*1a3a40*/  @P2 LOP3.LUT R126, R126, 0x200000, RZ, 0xfc, !PT ;  /* 0x002000007e7e2812 */ /* 0x000fc800078efcff */
[----:B------:R-:W-:-:S04]  /*1a3a50*/  LOP3.LUT R126, R126, 0xfeffffff, RZ, 0xc0, !PT ;  /* 0xfeffffff7e7e7812 */ /* 0x000fc800078ec0ff */
[----:B------:R-:W-:Y:S02]  /*1a3a60*/  @P4 LOP3.LUT R126, R126, 0x1000000, RZ, 0xfc, !PT ;  /* 0x010000007e7e4812 */ /* 0x000fe400078efcff */
[----:B------:R-:W-:Y:S02]  /*1a3a70*/  ISETP.LT.AND P2, PT, R149, UR36, !P1 ;  /* 0x0000002495007c0c */ /* 0x000fe4000cf41270 */
[----:B------:R-:W-:-:S04]  /*1a3a80*/  LOP3.LUT R126, R126, 0xff7fffff, RZ, 0xc0, !PT ;  /* 0xff7fffff7e7e7812 */ /* 0x000fc800078ec0ff */
[----:B------:R-:W-:Y:S02]  /*1a3a90*/  @P3 LOP3.LUT R126, R126, 0x800000, RZ, 0xfc, !PT ;  /* 0x008000007e7e3812 */ /* 0x000fe400078efcff */
[----:B------:R-:W-:Y:S01]  /*1a3aa0*/  ISETP.LT.AND P4, PT, R147, UR37, !P1 ;  /* 0x0000002593007c0c */ /* 0x000fe2000cf81270 */
[----:B------:R-:W-:Y:S01]  /*1a3ab0*/  VIADD R134, R146, 0xa ;  /* 0x0000000a92867836 */ /* 0x000fe20000000000 */
[----:B------:R-:W-:Y:S01]  /*1a3ac0*/  LOP3.LUT R126, R126, 0xffbfffff, RZ, 0xc0, !PT ;  /* 0xffbfffff7e7e7812 */ /* 0x000fe200078ec0ff */
[----:B------:R-:W1:Y:S03]  /*1a3ad0*/  LDCU.64 UR36, c[0x0][0x398] ;  /* 0x00007300ff2477ac */ /* 0x000e660008000a00 */
[----:B------:R-:W-:Y:S02]  /*1a3ae0*/  @P2 LOP3.LUT R126, R126, 0x400000, RZ, 0xfc, !PT ;  /* 0x004000007e7e2812 */ /* 0x000fe400078efcff */
[----:B------:R-:W-:-:S02]  /*1a3af0*/  ISETP.LT.AND P3, PT, R154, UR40, !P1 ;  /* 0x000000289a007c0c */ /* 0x000fc4000cf61270 */
        /* <DEDUP_REMOVED lines=15> */
[----:B----4-:R-:W-:Y:S01]  /*1a3bf0*/  ISETP.LT.AND P3, PT, R151, UR38, !P1 ;  /* 0x0000002697007c0c */ /* 0x010fe2000cf61270 */
[----:B------:R-:W1:Y:S01]  /*1a3c00*/  LDCU UR38, c[0x0][0x398] ;  /* 0x00007300ff2677ac */ /* 0x000e620008000800 */
[----:B------:R-:W-:Y:S01]  /*1a3c10*/  ISETP.LT.AND P2, PT, R150, UR42, !P1 ;  /* 0x0000002a96007c0c */ /* 0x000fe2000cf41270 */
[----:B------:R-:W4:Y:S06]  /*1a3c20*/  LDCU UR42, c[0x0][0x398] ;  /* 0x00007300ff2a77ac */ /* 0x000f2c0008000800 */
[----:B------:R-:W-:Y:S01]  /*1a3c30*/  @P4 LOP3.LUT R126, R126, 0x2000, RZ, 0xfc, !PT ;  /* 0x000020007e7e4812 */ /* 0x000fe200078efcff */
[----:B------:R-:W1:Y:S03]  /*1a3c40*/  LDCU UR34, c[0x0][0x398] ;  /* 0x00007300ff2277ac */ /* 0x000e660008000800 */
        /* <DEDUP_REMOVED lines=10> */
[----:B------:R-:W1:Y:S06]  /*1a3cf0*/  LDCU.64 UR38, c[0x0][0x398] ;  /* 0x00007300ff2677ac */ /* 0x000e6c0008000a00 */
[----:B------:R-:W-:-:S04]  /*1a3d00*/  @P2 LOP3.LUT R126, R126, 0x4000, RZ, 0xfc, !PT ;  /* 0x000040007e7e2812 */ /* 0x000fc800078efcff */
[----:B------:R-:W-:-:S04]  /*1a3d10*/  LOP3.LUT R126, R126, 0xffffefff, RZ, 0xc0, !PT ;  /* 0xffffefff7e7e7812 */ /* 0x000fc800078ec0ff */
[----:B------:R-:W-:Y:S02]  /*1a3d20*/  @P4 LOP3.LUT R126, R126, 0x1000, RZ, 0xfc, !PT ;  /* 0x000010007e7e4812 */ /* 0x000fe400078efcff */
[----:B----4-:R-:W-:Y:S01]  /*1a3d30*/  ISETP.LT.AND P2, PT, R153, UR42, !P1 ;  /* 0x0000002a99007c0c */ /* 0x010fe2000cf41270 */
[----:B------:R-:W4:Y:S01]  /*1a3d40*/  LDCU.64 UR42, c[0x0][0x398] ;  /* 0x00007300ff2a77ac */ /* 0x000f220008000a00 */
        /* <DEDUP_REMOVED lines=18> */
[----:B------:R-:W1:Y:S03]  /*1a3e70*/  LDCU.64 UR44, c[0x0][0x398] ;  /* 0x00007300ff2c77ac */ /* 0x000e660008000a00 */
[----:B------:R-:W-:-:S04]  /*1a3e80*/  LOP3.LUT R126, R126, 0xfffffeff, RZ, 0xc0, !PT ;  /* 0xfffffeff7e7e7812 */ /* 0x000fc800078ec0ff */
[----:B------:R-:W-:Y:S02]  /*1a3e90*/  @P4 LOP3.LUT R126, R126, 0x100, RZ, 0xfc, !PT ;  /* 0x000001007e7e4812 */ /* 0x000fe400078efcff */
[----:B------:R-:W-:Y:S01]  /*1a3ea0*/  ISETP.LT.AND P2, PT, R149, UR47, !P1 ;  /* 0x0000002f95007c0c */ /* 0x000fe2000cf41270 */
[----:B------:R-:W1:Y:S01]  /*1a3eb0*/  LDCU UR47, c[0x0][0x398] ;  /* 0x00007300ff2f77ac */ /* 0x000e620008000800 */
[----:B------:R-:W-:-:S04]  /*1a3ec0*/  LOP3.LUT R126, R126, 0xffffff7f, RZ, 0xc0, !PT ;  /* 0xffffff7f7e7e7812 */ /* 0x000fc800078ec0ff */
[----:B------:R-:W-:Y:S02]  /*1a3ed0*/  @P3 LOP3.LUT R126, R126, 0x80, RZ, 0xfc, !PT ;  /* 0x000000807e7e3812 */ /* 0x000fe400078efcff */
[----:B------:R-:W-:Y:S01]  /*1a3ee0*/  ISETP.LT.AND P4, PT, R147, UR50, !P1 ;  /* 0x0000003293007c0c */ /* 0x000fe2000cf81270 */
[----:B------:R-:W2:Y:S01]  /*1a3ef0*/  LDCU.64 UR50, c[0x0][0x398] ;  /* 0x00007300ff3277ac */ /* 0x000ea20008000a00 */
[----:B------:R-:W-:-:S04]  /*1a3f00*/  LOP3.LUT R126, R126, 0xffffffbf, RZ, 0xc0, !PT ;  /* 0xffffffbf7e7e7812 */ /* 0x000fc800078ec0ff */
[----:B------:R-:W-:Y:S02]  /*1a3f10*/  @P2 LOP3.LUT R126, R126, 0x40, RZ, 0xfc, !PT ;  /* 0x000000407e7e2812 */ /* 0x000fe400078efcff */
[----:B---3--:R-:W-:Y:S02]  /*1a3f20*/  ISETP.LT.AND P3, PT, R154, UR49, !P1 ;  /* 0x000000319a007c0c */ /* 0x008fe4000cf61270 */
[----:B------:R-:W-:-:S04]  /*1a3f30*/  LOP3.LUT R126, R126, 0xffffffef, RZ, 0xc0, !PT ;  /* 0xffffffef7e7e7812 */ /* 0x000fc800078ec0ff */
[----:B------:R-:W-:Y:S02]  /*1a3f40*/  @P4 LOP3.LUT R126, R126, 0x10, RZ, 0xfc, !PT ;  /* 0x000000107e7e4812 */ /* 0x000fe400078efcff */
[----:B-1----:R-:W-:Y:S01]  /*1a3f50*/  ISETP.LT.AND P2, PT, R153, UR48, !P1 ;  /* 0x0000003099007c0c */ /* 0x002fe2000cf41270 */
[----:B------:R-:W1:Y:S01]  /*1a3f60*/  LDCU.64 UR48, c[0x0][0x398] ;  /* 0x00007300ff3077ac */ /* 0x000e620008000a00 */
[----:B------:R-:W-:-:S04]  /*1a3f70*/  LOP3.LUT R126, R126, 0xfffffff7, RZ, 0xc0, !PT ;  /* 0xfffffff77e7e7812 */ /* 0x000fc800078ec0ff */
[----:B------:R-:W-:Y:S02]  /*1a3f80*/  @P3 LOP3.LUT R126, R126, 0x8, RZ, 0xfc, !PT ;  /* 0x000000087e7e3812 */ /* 0x000fe400078efcff */
[----:B------:R-:W-:Y:S01]  /*1a3f90*/  ISETP.LT.AND P1, PT, R152, UR47, !P1 ;  /* 0x0000002f98007c0c */ /* 0x000fe2000cf21270 */
[----:B------:R-:W3:Y:S01]  /*1a3fa0*/  LDCU.64 UR46, c[0x0][0x398] ;  /* 0x00007300ff2e77ac */ /* 0x000ee20008000a00 */
[----:B------:R-:W-:-:S04]  /*1a3fb0*/  LOP3.LUT R126, R126, 0xfffffffb, RZ, 0xc0, !PT ;  /* 0xfffffffb7e7e7812 */ /* 0x000fc800078ec0ff */
[----:B------:R-:W-:-:S04]  /*1a3fc0*/  @P2 LOP3.LUT R126, R126, 0x4, RZ, 0xfc, !PT ;  /* 0x000000047e7e2812 */ /* 0x000fc800078efcff */
[----:B------:R-:W-:-:S04]  /*1a3fd0*/  LOP3.LUT R126, R126, 0xfffffffd, RZ, 0xc0, !PT ;  /* 0xfffffffd7e7e7812 */ /* 0x000fc800078ec0ff */
[----:B------:R-:W-:Y:S02]  /*1a3fe0*/  @P1 LOP3.LUT R126, R126, 0x2, RZ, 0xfc, !PT ;  /* 0x000000027e7e1812 */ /* 0x000fe400078efcff */
[----:B------:R-:W-:Y:S01]  /*1a3ff0*/  ISETP.GE.AND P1, PT, R134, UR35, PT ;  /* 0x0000002386007c0c */ /* 0x000fe2000bf26270 */
[----:B------:R-:W1:Y:S03]  /*1a4000*/  LDCU UR35, c[0x0][0x398] ;  /* 0x00007300ff2377ac */ /* 0x000e660008000800 */
[----:B------:R-:W-:Y:S01]  /*1a4010*/  ISETP.LT.AND P2, PT, R148, UR38, !P1 ;  /* 0x0000002694007c0c */ /* 0x000fe2000cf41270 */
[----:B------:R-:W2:Y:S01]  /*1a4020*/  LDCU UR38, c[0x0][0x398] ;  /* 0x00007300ff2677ac */ /* 0x000ea20008000800 */
[----:B-1----:R-:W-:Y:S01]  /*1a4030*/  ISETP.LT.AND P3, PT, R150, UR35, !P1 ;  /* 0x0000002396007c0c */ /* 0x002fe2000cf61270 */
[----:B------:R-:W1:Y:S10]  /*1a4040*/  LDCU UR35, c[0x0][0x398] ;  /* 0x00007300ff2377ac */ /* 0x000e740008000800 */
[----:B------:R-:W-:-:S02]  /*1a4050*/  @P2 LOP3.LUT R125, R125, 0x20000000, RZ, 0xfc, !PT ;  /* 0x200000007d7d2812 */ /* 0x000fc400078efcff */
[----:B------:R-:W-:Y:S01]  /*1a4060*/  ISETP.LT.AND P2, PT, R149, UR36, !P1 ;  /* 0x0000002495007c0c */ /* 0x000fe2000cf41270 */
[----:B------:R-:W1:Y:S01]  /*1a4070*/  LDCU UR36, c[0x0][0x398] ;  /* 0x00007300ff2477ac */ /* 0x000e620008000800 */
[----:B------:R-:W-:Y:S02]  /*1a4080*/  LOP3.LUT R125, R125, 0x7fffffff, RZ, 0xc0, !PT ;  /* 0x7fffffff7d7d7812 */ /* 0x000fe400078ec0ff */
[----:B--2---:R-:W-:Y:S01]  /*1a4090*/  ISETP.LT.AND P4, PT, R151, UR38, !P1 ;  /* 0x0000002697007c0c */ /* 0x004fe2000cf81270 */
[----:B------:R-:W2:Y:S01]  /*1a40a0*/  LDCU UR38, c[0x0][0x398] ;  /* 0x00007300ff2677ac */ /* 0x000ea20008000800 */
[----:B------:R-:W-:-:S04]  /*1a40b0*/  @P3 LOP3.LUT R125, R125, 0x80000000, RZ, 0xfc, !PT ;  /* 0x800000007d7d3812 */ /* 0x000fc800078efcff */
[----:B------:R-:W-:-:S04]  /*1a40c0*/  LOP3.LUT R125, R125, 0xbfffffff, RZ, 0xc0, !PT ;  /* 0xbfffffff7d7d7812 */ /* 0x000fc800078ec0ff */
[----:B------:R-:W-:Y:S02]  /*1a40d0*/  @P2 LOP3.LUT R125, R125, 0x40000000, RZ, 0xfc, !PT ;  /* 0x400000007d7d2812 */ /* 0x000fe400078efcff */
[----:B------:R-:W-:Y:S01]  /*1a40e0*/  ISETP.LT.AND P2, PT, R147, UR77, !P1 ;  /* 0x0000004d93007c0c */ /* 0x000fe2000cf41270 */
[----:B------:R-:W3:Y:S01]  /*1a40f0*/  LDCU UR77, c[0x0][0x398] ;  /* 0x00007300ff4d77ac */ /* 0x000ee20008000800 */
[----:B------:R-:W-:Y:S02]  /*1a4100*/  LOP3.LUT R126, R126, 0xfffffffe, RZ, 0xc0, !PT ;  /* 0xfffffffe7e7e7812 */ /* 0x000fe400078ec0ff */
[----:B------:R-:W-:Y:S02]  /*1a4110*/  LOP3.LUT R125, R125, 0xefffffff, RZ, 0xc0, !PT ;  /* 0xefffffff7d7d7812 */ /* 0x000fe400078ec0ff */
[----:B------:R-:W-:Y:S02]  /*1a4120*/  @P4 LOP3.LUT R126, R126, 0x1, RZ, 0xfc, !PT ;  /* 0x000000017e7e4812 */ /* 0x000fe400078efcff */
[----:B--2---:R-:W-:-:S05]  /*1a4130*/  ISETP.LT.AND P4, PT, R154, UR38, !P1 ;  /* 0x000000269a007c0c */ /* 0x004fca000cf81270 */
[----:B------:R-:W-:Y:S02]  /*1a4140*/  @P2 LOP3.LUT R125, R125, 0x10000000, RZ, 0xfc, !PT ;  /* 0x100000007d7d2812 */ /* 0x000fe400078efcff */
[----:B-1----:R-:W-:Y:S02]  /*1a4150*/  ISETP.LT.AND P2, PT, R153, UR35, !P1 ;  /* 0x0000002399007c0c */ /* 0x002fe4000cf41270 */
        /* <DEDUP_REMOVED lines=9> */
[----:B---3--:R-:W-:Y:S02]  /*1a41f0*/  ISETP.LT.AND P3, PT, R151, UR77, !P1 ;  /* 0x0000004d97007c0c */ /* 0x008fe4000cf61270 */
        /* <DEDUP_REMOVED lines=21> */
[----:B----4-:R-:W-:-:S02]  /*1a4350*/  ISETP.LT.AND P2, PT, R148, UR42, !P1 ;  /* 0x0000002a94007c0c */ /* 0x010fc4000cf41270 */
        /* <DEDUP_REMOVED lines=150> */
[----:B------:R-:W-:-:S04]  /*1a4cc0*/  @P1 LOP3.LUT R124, R124, 0x2, RZ, 0xfc, !PT ;  /* 0x000000027c7c1812 */ /* 0x000fc800078efcff */
[----:B------:R-:W-:Y:S02]  /*1a4cd0*/  LOP3.LUT R124, R124, 0xfffffffe, RZ, 0xc0, !PT ;  /* 0xfffffffe7c7c7812 */ /* 0x000fe400078ec0ff */
[----:B------:R-:W-:Y:S02]  /*1a4ce0*/  ISETP.LT.AND P1, PT, R150, UR69, !P5 ;  /* 0x0000004596007c0c */ /* 0x000fe4000ef21270 */
[----:B------:R-:W-:Y:S02]  /*1a4cf0*/  @P3 LOP3.LUT R124, R124, 0x1, RZ, 0xfc, !PT ;  /* 0x000000017c7c3812 */ /* 0x000fe400078efcff */
[----:B------:R-:W-:Y:S02]  /*1a4d00*/  ISETP.LT.AND P2, PT, R149, UR68, !P5 ;  /* 0x0000004495007c0c */ /* 0x000fe4000ef41270 */
[----:B------:R-:W-:Y:S02]  /*1a4d10*/  ISETP.LT.AND P3, PT, R148, UR34, !P5 ;  /* 0x0000002294007c0c */ /* 0x000fe4000ef61270 */
[----:B------:R-:W-:Y:S01]  /*1a4d20*/  ISETP.LT.AND P4, PT, R147, UR76, !P5 ;  /* 0x0000004c93007c0c */ /* 0x000fe2000ef81270 */
[----:B------:R-:W2:Y:S04]  /*1a4d30*/  LDL.LU R134, [R1+0x4454] ;  /* 0x0044540001867983 */ /* 0x000ea80000300800 */
[----:B------:R-:W2:Y:S04]  /*1a4d40*/  LDL.LU R135, [R1+0x445c] ;  /* 0x00445c0001877983 */ /* 0x000ea80000300800 */
[----:B------:R1:W-:Y:S01]  /*1a4d50*/  STSM.16.M88.4 [R2+0x200], R136 ;  /* 0x0002008802007844 */ /* 0x0003e20000000200 */
        /* <DEDUP_REMOVED lines=5075> */
[----:B---3--:R-:W-:Y:S04]  /*1b8a90*/  STSM.16.M88.4 [R2+0x200], R136 ;  /* 0x0002008802007844 */ /* 0x008fe80000000200 */
[----:B------:R-:W3:Y:S01]  /*1b8aa0*/  LDL.LU R140, [R1+0x39b0] ;  /* 0x0039b000018c7983 */ /* 0x000ee20000300800 */
[----:B------:R-:W-:Y:S06]  /*1b8ab0*/  BAR.SYNC.DEFER_BLOCKING 0x0 ;  /* 0x0000000000007b1d */ /* 0x000fec0000010000 */
        /* <DEDUP_REMOVED lines=8> */
[----:B----4-:R1:W-:Y:S04]  /*1b8b40*/  STL.64 [R1+0x3d20], R136 ;  /* 0x003d208801007387 */ /* 0x0103e80000100a00 */
[----:B------:R4:W-:Y:S04]  /*1b8b50*/  STL.64 [R1+0x3d28], R138 ;  /* 0x003d288a01007387 */ /* 0x0009e80000100a00 */
[----:B-1----:R-:W3:Y:S04]  /*1b8b60*/  LDL.LU R136, [R1+0xe04] ;  /* 0x000e040001887983 */ /* 0x002ee80000300800 */
[----:B------:R-:W3:Y:S04]  /*1b8b70*/  LDL.LU R137, [R1+0xe0c] ;  /* 0x000e0c0001897983 */ /* 0x000ee80000300800 */
[----:B----4-:R-:W4:Y:S04]  /*1b8b80*/  LDL.LU R138, [R1+0xc14] ;  /* 0x000c1400018a7983 */ /* 0x010f280000300800 */
[----:B------:R-:W4:Y:S04]  /*1b8b90*/  LDL.LU R139, [R1+0xc1c] ;  /* 0x000c1c00018b7983 */ /* 0x000f280000300800 */
[----:B--2---:R1:W-:Y:S04]  /*1b8ba0*/  STSM.16.M88.4 [R2], R132 ;  /* 0x0000008402007844 */ /* 0x0043e80000000200 */
[----:B-1----:R-:W2:Y:S04]  /*1b8bb0*/  LDL.LU R132, [R1+0x5e4] ;  /* 0x0005e40001847983 */ /* 0x002ea80000300800 */
[----:B------:R-:W2:Y:S04]  /*1b8bc0*/  LDL.LU R133, [R1+0x5ec] ;  /* 0x0005ec0001857983 */ /* 0x000ea80000300800 */
[----:B------:R-:W2:Y:S04]  /*1b8bd0*/  LDL.LU R134, [R1+0x1064] ;  /* 0x0010640001867983 */ /* 0x000ea80000300800 */
[----:B------:R-:W2:Y:S04]  /*1b8be0*/  LDL.LU R135, [R1+0x106c] ;  /* 0x00106c0001877983 */ /* 0x000ea80000300800 */
[----:B---3--:R-:W-:Y:S01]  /*1b8bf0*/  STSM.16.M88.4 [R2+0x200], R140 ;  /* 0x0002008c02007844 */ /* 0x008fe20000000200 */
[----:B------:R-:W-:Y:S06]  /*1b8c00*/  BAR.SYNC.DEFER_BLOCKING 0x0 ;  /* 0x0000000000007b1d */ /* 0x000fec0000010000 */
[----:B------:R-:W1:Y:S04]  /*1b8c10*/  LDS.128 R148, [R101] ;  /* 0x0000000065947984 */ /* 0x000e680000000c00 */
[----:B------:R-:W3:Y:S01]  /*1b8c20*/  LDS.128 R140, [R101+0x400] ;  /* 0x00040000658c7984 */ /* 0x000ee20000000c00 */
[----:B------:R-:W-:Y:S06]  /*1b8c30*/  BAR.SYNC.DEFER_BLOCKING 0x0 ;  /* 0x0000000000007b1d */ /* 0x000fec0000010000 */
[----:B-1----:R-:W-:Y:S04]  /*1b8c40*/  STL.64 [R1+0x33b0], R148 ;  /* 0x0033b09401007387 */ /* 0x002fe80000100a00 */
[----:B------:R-:W-:Y:S04]  /*1b8c50*/  STL.64 [R1+0x33b8], R150 ;  /* 0x0033b89601007387 */ /* 0x000fe80000100a00 */
[----:B---3--:R-:W-:Y:S04]  /*1b8c60*/  STL.64 [R1+0x3d10], R140 ;  /* 0x003d108c01007387 */ /* 0x008fe80000100a00 */
[----:B----4-:R1:W-:Y:S04]  /*1b8c70*/  STSM.16.M88.4 [R2], R136 ;  /* 0x0000008802007844 */ /* 0x0103e80000000200 */
[----:B------:R-:W-:Y:S04]  /*1b8c80*/  STL.64 [R1+0x3d18], R142 ;  /* 0x003d188e01007387 */ /* 0x000fe80000100a00 */
[----:B-1----:R-:W3:Y:S04]  /*1b8c90*/  LDL.LU R136, [R1+0x1264] ;  /* 0x0012640001887983 */ /* 0x002ee80000300800 */
[----:B------:R-:W3:Y:S04]  /*1b8ca0*/  LDL.LU R137, [R1+0x126c] ;  /* 0x00126c0001897983 */ /* 0x000ee80000300800 */
[----:B------:R-:W3:Y:S04]  /*1b8cb0*/  LDL.LU R138, [R1+0x17d4] ;  /* 0x0017d400018a7983 */ /* 0x000ee80000300800 */
[----:B------:R-:W3:Y:S04]  /*1b8cc0*/  LDL.LU R139, [R1+0x17dc] ;  /* 0x0017dc00018b7983 */ /* 0x000ee80000300800 */
[----:B--2---:R1:W-:Y:S01]  /*1b8cd0*/  STSM.16.M88.4 [R2+0x200], R132 ;  /* 0x0002008402007844 */ /* 0x0043e20000000200 */
        /* <DEDUP_REMOVED lines=138> */
[----:B---3--:R-:W-:Y:S04]  /*1b9580*/  STSM.16.M88.4 [R2], R136 ;  /* 0x0000008802007844 */ /* 0x008fe80000000200 */
[----:B--2---:R1:W-:Y:S01]  /*1b9590*/  STSM.16.M88.4 [R2+0x200], R132 ;  /* 0x0002008402007844 */ /* 0x0043e20000000200 */
[----:B------:R-:W-:Y:S01]  /*1b95a0*/  BAR.SYNC.DEFER_BLOCKING 0x0 ;  /* 0x0000000000007b1d */ /* 0x000fe20000010000 */
[----:B------:R-:W-:-:S05]  /*1b95b0*/  LOP3.LUT R3, R3, 0xfffffff7, RZ, 0xc0, !PT ;  /* 0xfffffff703037812 */ /* 0x000fca00078ec0ff */
[----:B------:R-:W-:Y:S01]  /*1b95c0*/  STL [R1+0x8544], R94 ;  /* 0x0085445e01007387 */ /* 0x000fe20000100800 */
[----:B------:R-:W2:Y:S01]  /*1b95d0*/  LDCU UR6, c[0x0][0x39c] ;  /* 0x00007380ff0677ac */ /* 0x000ea20008000800 */
[----:B-1----:R-:W-:Y:S02]  /*1b95e0*/  LOP3.LUT R132, R132, 0x7fffffff, RZ, 0xc0, !PT ;  /* 0x7fffffff84847812 */ /* 0x002fe400078ec0ff */
[----:B------:R-:W-:Y:S01]  /*1b95f0*/  STL [R1+0x8540], R95 ;  /* 0x0085405f01007387 */ /* 0x000fe20000100800 */
[----:B------:R-:W-:Y:S01]  /*1b9600*/  @P0 LOP3.LUT R3, R3, 0x8, RZ, 0xfc, !PT ;  /* 0x0000000803030812 */ /* 0x000fe200078efcff */
[----:B------:R-:W1:Y:S01]  /*1b9610*/  LDCU UR5, c[0x0][0x398] ;  /* 0x00007300ff0577ac */ /* 0x000e620008000800 */
[----:B------:R-:W-:Y:S01]  /*1b9620*/  LOP3.LUT P0, RZ, R124, 0x400, RZ, 0xc0, !PT ;  /* 0x000004007cff7812 */ /* 0x000fe2000780c0ff */
[----:B------:R-:W-:Y:S01]  /*1b9630*/  STL [R1+0x853c], R96 ;  /* 0x00853c6001007387 */ /* 0x000fe20000100800 */
[----:B------:R-:W-:Y:S01]  /*1b9640*/  LOP3.LUT R133, R133, 0xfffffffe, RZ, 0xc0, !PT ;  /* 0xfffffffe85857812 */ /* 0x000fe200078ec0ff */
[----:B------:R-:W3:Y:S02]  /*1b9650*/  LDCU UR4, c[0x0][0x398] ;  /* 0x00007300ff0477ac */ /* 0x000ee40008000800 */
[----:B------:R-:W-:Y:S01]  /*1b9660*/  STL [R1+0x8538], R97 ;  /* 0x0085386101007387 */ /* 0x000fe20000100800 */
[----:B------:R-:W4:Y:S03]  /*1b9670*/  LDCU UR7, c[0x0][0x3b8] ;  /* 0x00007700ff0777ac */ /* 0x000f260008000800 */
[----:B------:R-:W-:Y:S01]  /*1b9680*/  STL [R1+0x8530], R98 ;  /* 0x0085306201007387 */ /* 0x000fe20000100800 */
[----:B------:R-:W1:Y:S03]  /*1b9690*/  LDCU UR8, c[0x0][0x3b8] ;  /* 0x00007700ff0877ac */ /* 0x000e660008000800 */
[----:B------:R-:W-:Y:S01]  /*1b96a0*/  STL [R1+0x851c], R99 ;  /* 0x00851c6301007387 */ /* 0x000fe20000100800 */
[----:B--2---:R-:W-:Y:S01]  /*1b96b0*/  ISETP.LT.AND P6, PT, R146, UR6, !P6 ;  /* 0x0000000692007c0c */ /* 0x004fe2000f7c1270 */
[----:B------:R-:W2:Y:S01]  /*1b96c0*/  LDCU UR9, c[0x0][0x3b8] ;  /* 0x00007700ff0977ac */ /* 0x000ea20008000800 */
[----:B------:R-:W-:Y:S01]  /*1b96d0*/  @P0 LOP3.LUT R132, R132, 0x80000000, RZ, 0xfc, !PT ;  /* 0x8000000084840812 */ /* 0x000fe200078efcff */
[----:B------:R-:W-:Y:S01]  /*1b96e0*/  STL [R1+0x8510], R100 ;  /* 0x0085106401007387 */ /* 0x000fe20000100800 */
[----:B------:R-:W-:Y:S01]  /*1b96f0*/  LOP3.LUT P0, RZ, R124, 0x8, RZ, 0xc0, !PT ;  /* 0x000000087cff7812 */ /* 0x000fe2000780c0ff */
[----:B------:R-:W1:Y:S02]  /*1b9700*/  LDCU UR10, c[0x0][0x3b8] ;  /* 0x00007700ff0a77ac */ /* 0x000e640008000800 */
[----:B------:R-:W-:Y:S04]  /*1b9710*/  STL [R1+0x8520], R3 ;  /* 0x0085200301007387 */ /* 0x000fe80000100800 */
[----:B------:R-:W2:Y:S04]  /*1b9720*/  LDL.LU R140, [R1+0x1270] ;  /* 0x00127000018c7983 */ /* 0x000ea80000300800 */
[----:B------:R-:W2:Y:S02]  /*1b9730*/  LDL.LU R141, [R1+0x1278] ;  /* 0x00127800018d7983 */ /* 0x000ea40000300800 */
[----:B------:R-:W-:-:S02]  /*1b9740*/  @P0 LOP3.LUT R133, R133, 0x1, RZ, 0xfc, !PT ;  /* 0x0000000185850812 */ /* 0x000fc400078efcff */
[----:B------:R-:W2:Y:S01]  /*1b9750*/  LDL.LU R142, [R1+0x17e0] ;  /* 0x0017e000018e7983 */ /* 0x000ea20000300800 */
[----:B------:R-:W-:Y:S02]  /*1b9760*/  LOP3.LUT P0, RZ, R124, 0x4, RZ, 0xc0, !PT ;  /* 0x000000047cff7812 */ /* 0x000fe4000780c0ff */
[----:B------:R-:W-:Y:S01]  /*1b9770*/  LOP3.LUT R133, R133, 0xfffffffd, RZ, 0xc0, !PT ;  /* 0xfffffffd85857812 */ /* 0x000fe200078ec0ff */
[----:B------:R-:W2:Y:S04]  /*1b9780*/  LDL.LU R143, [R1+0x17e8] ;  /* 0x0017e800018f7983 */ /* 0x000ea80000300800 */
[----:B------:R-:W3:Y:S04]  /*1b9790*/  LDL.LU R136, [R1+0x1a20] ;  /* 0x001a200001887983 */ /* 0x000ee80000300800 */
[----:B------:R-:W3:Y:S02]  /*1b97a0*/  LDL.LU R137, [R1+0x1a28] ;  /* 0x001a280001897983 */ /* 0x000ee40000300800 */
[----:B------:R-:W-:-:S02]  /*1b97b0*/  @P0 LOP3.LUT R133, R133, 0x2, RZ, 0xfc, !PT ;  /* 0x0000000285850812 */ /* 0x000fc400078efcff */
[----:B------:R-:W3:Y:S01]  /*1b97c0*/  LDL.LU R138, [R1+0x1c90] ;  /* 0x001c9000018a7983 */ /* 0x000ee20000300800 */
[C---:B------:R-:W-:Y:S02]  /*1b97d0*/  LOP3.LUT P0, RZ, R124.reuse, 0x2, RZ, 0xc0, !PT ;  /* 0x000000027cff7812 */ /* 0x040fe4000780c0ff */
[----:B------:R-:W-:Y:S01]  /*1b97e0*/  LOP3.LUT R133, R133, 0xfffffffb, RZ, 0xc0, !PT ;  /* 0xfffffffb85857812 */ /* 0x000fe200078ec0ff */
[----:B------:R-:W3:Y:S04]  /*1b97f0*/  LDL.LU R139, [R1+0x1c98] ;  /* 0x001c9800018b7983 */ /* 0x000ee80000300800 */
[----:B------:R-:W1:Y:S04]  /*1b9800*/  LDS.128 R96, [R101+0x400] ;  /* 0x0004000065607984 */ /* 0x000e680000000c00 */
[----:B------:R-:W4:Y:S02]  /*1b9810*/  LDS.128 R144, [R101] ;  /* 0x0000000065907984 */ /* 0x000f240000000c00 */
[----:B------:R-:W-:Y:S01]  /*1b9820*/  @P0 LOP3.LUT R133, R133, 0x4, RZ, 0xfc, !PT ;  /* 0x0000000485850812 */ /* 0x000fe200078efcff */
[----:B------:R-:W-:Y:S01]  /*1b9830*/  BAR.SYNC.DEFER_BLOCKING 0x0 ;  /* 0x0000000000007b1d */ /* 0x000fe20000010000 */
[----:B------:R-:W-:Y:S01]  /*1b9840*/  LOP3.LUT P0, RZ, R124, 0x1, RZ, 0xc0, !PT ;  /* 0x000000017cff7812 */ /* 0x000fe2000780c0ff */
[----:B-1----:R-:W-:-:S04]  /*1b9850*/  IMAD.MOV.U32 R100, RZ, RZ, R98 ;  /* 0x000000ffff647224 */ /* 0x002fc800078e0062 */
[----:B------:R-:W-:Y:S04]  /*1b9860*/  STL.64 [R1+0x3e90], R96 ;  /* 0x003e906001007387 */ /* 0x000fe80000100a00 */
[----:B----4-:R-:W-:Y:S04]  /*1b9870*/  STL.64 [R1+0x3da0], R144 ;  /* 0x003da09001007387 */ /* 0x010fe80000100a00 */
[----:B------:R-:W-:Y:S04]  /*1b9880*/  STL.64 [R1+0x3da8], R146 ;  /* 0x003da89201007387 */ /* 0x000fe80000100a00 */
[----:B------:R-:W-:Y:S04]  /*1b9890*/  STL [R1+0x3e9c], R99 ;  /* 0x003e9c6301007387 */ /* 0x000fe80000100800 */
[----:B------:R-:W-:Y:S04]  /*1b98a0*/  STL [R1+0x8514], R100 ;  /* 0x0085146401007387 */ /* 0x000fe80000100800 */
        /* <DEDUP_REMOVED lines=14> */
[----:B-1----:R-:W-:Y:S04]  /*1b9990*/  STL [R1+0x3d84], R97 ;  /* 0x003d846101007387 */ /* 0x002fe80000100800 */
        /* <DEDUP_REMOVED lines=69> */
[----:B-1----:R-:W-:Y:S01]  /*1b9df0*/  STL [R1+0x39b0], R144 ;  /* 0x0039b09001007387 */ /* 0x002fe20000100800 */
[----:B------:R-:W-:-:S03]  /*1b9e00*/  IMAD.MOV.U32 R98, RZ, RZ, R145 ;  /* 0x000000ffff627224 */ /* 0x000fc600078e0091 */
[----:B------:R-:W-:Y:S04]  /*1b9e10*/  STL.64 [R1+0x39b8], R146 ;  /* 0x0039b89201007387 */ /* 0x000fe80000100a00 */
[----:B------:R-:W1:Y:S01]  /*1b9e20*/  LDS.128 R144, [R101+0x400] ;  /* 0x0004000065907984 */ /* 0x000e620000000c00 */
[----:B------:R-:W-:Y:S06]  /*1b9e30*/  BAR.SYNC.DEFER_BLOCKING 0x0 ;  /* 0x0000000000007b1d */ /* 0x000fec0000010000 */
[----:B------:R-:W-:Y:S04]  /*1b9e40*/  STL [R1+0x8534], R98 ;  /* 0x0085346201007387 */ /* 0x000fe80000100800 */
[----:B-1----:R1:W-:Y:S04]  /*1b9e50*/  STL.64 [R1+0x3e10], R144 ;  /* 0x003e109001007387 */ /* 0x0023e80000100a00 */
        /* <DEDUP_REMOVED lines=19> */
[----:B-1----:R-:W2:Y:S04]  /*1b9f90*/  LDL.LU R136, [R1+0xdf4] ;  /* 0x000df40001887983 */ /* 0x002ea80000300800 */
[----:B------:R-:W2:Y:S04]  /*1b9fa0*/  LDL.LU R137, [R1+0xdfc] ;  /* 0x000dfc0001897983 */ /* 0x000ea80000300800 */
[----:B---3--:R-:W3:Y:S04]  /*1b9fb0*/  LDL.LU R138, [R1+0xc04] ;  /* 0x000c0400018a7983 */ /* 0x008ee80000300800 */
[----:B------:R-:W3:Y:S04]  /*1b9fc0*/  LDL.LU R139, [R1+0xc0c] ;  /* 0x000c0c00018b7983 */ /* 0x000ee80000300800 */
[----:B----4-:R-:W-:Y:S04]  /*1b9fd0*/  STSM.16.M88.4 [R2], R144 ;  /* 0x0000009002007844 */ /* 0x010fe80000000200 */
        /* <DEDUP_REMOVED lines=61> */
[----:B-1----:R-:W-:Y:S01]  /*1ba3b0*/  STL.64 [R1+0x1f00], R144 ;  /* 0x001f009001007387 */ /* 0x002fe20000100a00 */
[----:B------:R-:W-:-:S03]  /*1ba3c0*/  IMAD.MOV.U32 R3, RZ, RZ, R147 ;  /* 0x000000ffff037224 */ /* 0x000fc600078e0093 */
[----:B------:R-:W-:Y:S04]  /*1ba3d0*/  STL [R1+0x1f08], R146 ;  /* 0x001f089201007387 */ /* 0x000fe80000100800 */
[----:B------:R-:W1:Y:S01]  /*1ba3e0*/  LDS.128 R144, [R101+0x400] ;  /* 0x0004000065907984 */ /* 0x000e620000000c00 */
[----:B------:R-:W-:Y:S06]  /*1ba3f0*/  BAR.SYNC.DEFER_BLOCKING 0x0 ;  /* 0x0000000000007b1d */ /* 0x000fec0000010000 */
[----:B------:R-:W-:Y:S04]  /*1ba400*/  STL [R1+0x8524], R3 ;  /* 0x0085240301007387 */ /* 0x000fe80000100800 */
[----:B---3--:R3:W-:Y:S04]  /*1ba410*/  STSM.16.M88.4 [R2], R136 ;  /* 0x0000008802007844 */ /* 0x0087e80000000200 */
[----:B-1----:R-:W-:Y:S04]  /*1ba420*/  STL.64 [R1+0x3230], R144 ;  /* 0x0032309001007387 */ /* 0x002fe80000100a00 */
[----:B------:R-:W-:Y:S04]  /*1ba430*/  STL.64 [R1+0x3238], R146 ;  /* 0x0032389201007387 */ /* 0x000fe80000100a00 */
[----:B---3--:R-:W3:Y:S04]  /*1ba440*/  LDL.LU R136, [R1+0x3634] ;  /* 0x0036340001887983 */ /* 0x008ee80000300800 */
        /* <DEDUP_REMOVED lines=16> */
[----:B---3--:R3:W-:Y:S01]  /*1ba550*/  STSM.16.M88.4 [R2], R136 ;  /* 0x0000008802007844 */ /* 0x0087e20000000200 */
[----:B-1----:R-:W-:-:S03]  /*1ba560*/  IMAD.MOV.U32 R100, RZ, RZ, R145 ;  /* 0x000000ffff647224 */ /* 0x002fc600078e0091 */
[----:B------:R-:W-:Y:S04]  /*1ba570*/  STL [R1+0x2f20], R144 ;  /* 0x002f209001007387 */ /* 0x000fe80000100800 */
[----:B------:R-:W-:Y:S04]  /*1ba580*/  STL.64 [R1+0x2f28], R146 ;  /* 0x002f289201007387 */ /* 0x000fe80000100a00 */
[----:B------:R-:W-:Y:S04]  /*1ba590*/  STL [R1+0x8518], R100 ;  /* 0x0085186401007387 */ /* 0x000fe80000100800 */
        /* <DEDUP_REMOVED lines=65> */
[----:B------:R-:W1:Y:S04]  /*1ba9b0*/  LDS.128 R144, [R101] ;  /* 0x0000000065907984 */ /* 0x000e680000000c00 */
[----:B------:R-:W2:Y:S01]  /*1ba9c0*/  LDL.LU R143, [R1+0x1088] ;  /* 0x00108800018f7983 */ /* 0x000ea20000300800 */
[----:B-1----:R-:W-:-:S03]  /*1ba9d0*/  IMAD.MOV.U32 R98, RZ, RZ, R144 ;  /* 0x000000ffff627224 */ /* 0x002fc600078e0090 */
[----:B------:R-:W-:Y:S01]  /*1ba9e0*/  STL [R1+0x107c], R147 ;  /* 0x00107c9301007387 */ /* 0x000fe20000100800 */
[----:B------:R-:W-:Y:S02]  /*1ba9f0*/  IMAD.MOV.U32 R99, RZ, RZ, R145 ;  /* 0x000000ffff637224 */ /* 0x000fe400078e0091 */
[----:B------:R-:W-:Y:S02]  /*1baa00*/  IMAD.MOV.U32 R3, RZ, RZ, R146 ;  /* 0x000000ffff037224 */ /* 0x000fe400078e0092 */
[----:B------:R-:W1:Y:S01]  /*1baa10*/  LDS.128 R144, [R101+0x400] ;  /* 0x0004000065907984 */ /* 0x000e620000000c00 */
[----:B------:R-:W-:Y:S06]  /*1baa20*/  BAR.SYNC.DEFER_BLOCKING 0x0 ;  /* 0x0000000000007b1d */ /* 0x000fec0000010000 */
[----:B-1----:R-:W-:Y:S04]  /*1baa30*/  STL [R1+0x2374], R145 ;  /* 0x0023749101007387 */ /* 0x002fe80000100800 */
[----:B------:R-:W-:Y:S04]  /*1baa40*/  STL.64 [R1+0x2378], R146 ;  /* 0x0023789201007387 */ /* 0x000fe80000100a00 */
[----:B---3--:R1:W-:Y:S04]  /*1baa50*/  STSM.16.M88.4 [R2], R136 ;  /* 0x0000008802007844 */ /* 0x0083e80000000200 */
[----:B-1----:R-:W3:Y:S04]  /*1baa60*/  LDL.LU R136, [R1+0x1280] ;  /* 0x0012800001887983 */ /* 0x002ee80000300800 */
[----:B------:R-:W3:Y:S04]  /*1baa70*/  LDL.LU R137, [R1+0x1288] ;  /* 0x0012880001897983 */ /* 0x000ee80000300800 */
[----:B------:R-:W3:Y:S04]  /*1baa80*/  LDL.LU R138, [R1+0x1800] ;  /* 0x00180000018a7983 */ /* 0x000ee80000300800 */
[----:B------:R-:W3:Y:S01]  /*1baa90*/  LDL.LU R139, [R1+0x1808] ;  /* 0x00180800018b7983 */ /* 0x000ee20000300800 */
[----:B------:R-:W-:-:S03]  /*1baaa0*/  IMAD.MOV.U32 R100, RZ, RZ, R144 ;  /* 0x000000ffff647224 */ /* 0x000fc600078e0090 */
        /* <DEDUP_REMOVED lines=972> */
[----:B------:R-:W4:Y:S04]  /*1be770*/  LDL.LU R144, [R1+0x5760] ;  /* 0x0057600001907983 */ /* 0x000f280000300800 */
[----:B------:R-:W4:Y:S04]  /*1be780*/  LDL.LU R145, [R1+0x5768] ;  /* 0x0057680001917983 */ /* 0x000f280000300800 */
[----:B------:R-:W4:Y:S04]  /*1be790*/  LDL.LU R146, [R1+0x32a0] ;  /* 0x0032a00001927983 */ /* 0x000f280000300800 */
[----:B------:R-:W4:Y:S04]  /*1be7a0*/  LDL.LU R147, [R1+0x32a8] ;  /* 0x0032a80001937983 */ /* 0x000f280000300800 */
[----:B--2---:R1:W-:Y:S01]  /*1be7b0*/  STSM.16.M88.4 [R2+0x200], R140 ;  /* 0x0002008c02007844 */ /* 0x0043e20000000200 */
[----:B------:R-:W-:Y:S06]  /*1be7c0*/  BAR.SYNC.DEFER_BLOCKING 0x0 ;  /* 0x0000000000007b1d */ /* 0x000fec0000010000 */
[----:B-1----:R-:W2:Y:S04]  /*1be7d0*/  LDL.LU R140, [R1+0x8e4] ;  /* 0x0008e400018c7983 */ /* 0x002ea80000300800 */
[----:B------:R-:W2:Y:S04]  /*1be7e0*/  LDL.LU R141, [R1+0x8ec] ;  /* 0x0008ec00018d7983 */ /* 0x000ea80000300800 */
[----:B------:R-:W2:Y:S04]  /*1be7f0*/  LDL.LU R142, [R1+0x844] ;  /* 0x00084400018e7983 */ /* 0x000ea80000300800 */
[----:B------:R-:W1:Y:S04]  /*1be800*/  LDS.128 R244, [R101] ;  /* 0x0000000065f47984 */ /* 0x000e680000000c00 */
[----:B------:R-:W-:Y:S01]  /*1be810*/  LDS.128 R216, [R101+0x400] ;  /* 0x0004000065d87984 */ /* 0x000fe20000000c00 */
[----:B------:R-:W-:Y:S06]  /*1be820*/  BAR.SYNC.DEFER_BLOCKING 0x0 ;  /* 0x0000000000007b1d */ /* 0x000fec0000010000 */
[----:B------:R-:W2:Y:S04]  /*1be830*/  LDL.LU R143, [R1+0x84c] ;  /* 0x00084c00018f7983 */ /* 0x000ea80000300800 */
[----:B---3--:R3:W-:Y:S04]  /*1be840*/  STSM.16.M88.4 [R2], R136 ;  /* 0x0000008802007844 */ /* 0x0087e80000000200 */
[----:B---3--:R-:W3:Y:S04]  /*1be850*/  LDL.LU R136, [R1+0x594] ;  /* 0x0005940001887983 */ /* 0x008ee80000300800 */
[----:B------:R-:W3:Y:S04]  /*1be860*/  LDL.LU R137, [R1+0x59c] ;  /* 0x00059c0001897983 */ /* 0x000ee80000300800 */
[----:B------:R-:W3:Y:S04]  /*1be870*/  LDL.LU R138, [R1+0x10a4] ;  /* 0x0010a400018a7983 */ /* 0x000ee80000300800 */
[----:B------:R-:W3:Y:S04]  /*1be880*/  LDL.LU R139, [R1+0x10ac] ;  /* 0x0010ac00018b7983 */ /* 0x000ee80000300800 */
[----:B----4-:R-:W-:Y:S01]  /*1be890*/  STSM.16.M88.4 [R2+0x200], R144 ;  /* 0x0002009002007844 */ /* 0x010fe20000000200 */
[----:B------:R-:W-:Y:S06]  /*1be8a0*/  BAR.SYNC.DEFER_BLOCKING 0x0 ;  /* 0x0000000000007b1d */ /* 0x000fec0000010000 */
[----:B------:R-:W4:Y:S04]  /*1be8b0*/  LDS.128 R204, [R101] ;  /* 0x0000000065cc7984 */ /* 0x000f280000000c00 */
[----:B------:R-:W-:Y:S01]  /*1be8c0*/  LDS.128 R200, [R101+0x400] ;  /* 0x0004000065c87984 */ /* 0x000fe20000000c00 */
[----:B------:R-:W-:Y:S06]  /*1be8d0*/  BAR.SYNC.DEFER_BLOCKING 0x0 ;  /* 0x0000000000007b1d */ /* 0x000fec0000010000 */
[----:B--2---:R2:W-:Y:S04]  /*1be8e0*/  STSM.16.M88.4 [R2], R140 ;  /* 0x0000008c02007844 */ /* 0x0045e80000000200 */
[----:B--2---:R-:W2:Y:S04]  /*1be8f0*/  LDL.LU R140, [R1+0x12a4] ;  /* 0x0012a400018c7983 */ /* 0x004ea80000300800 */
[----:B------:R-:W2:Y:S04]  /*1be900*/  LDL.LU R141, [R1+0x12ac] ;  /* 0x0012ac00018d7983 */ /* 0x000ea80000300800 */
[----:B------:R-:W2:Y:S04]  /*1be910*/  LDL.LU R142, [R1+0x1844] ;  /* 0x00184400018e7983 */ /* 0x000ea80000300800 */
[----:B------:R-:W2:Y:S04]  /*1be920*/  LDL.LU R143, [R1+0x184c] ;  /* 0x00184c00018f7983 */ /* 0x000ea80000300800 */
[----:B---3--:R3:W-:Y:S01]  /*1be930*/  STSM.16.M88.4 [R2+0x200], R136 ;  /* 0x0002008802007844 */ /* 0x0087e20000000200 */
[----:B------:R-:W-:Y:S06]  /*1be940*/  BAR.SYNC.DEFER_BLOCKING 0x0 ;  /* 0x0000000000007b1d */ /* 0x000fec0000010000 */
[----:B---3--:R-:W3:Y:S04]  /*1be950*/  LDL.LU R136, [R1+0x1a54] ;  /* 0x001a540001887983 */ /* 0x008ee80000300800 */
[----:B------:R-:W3:Y:S04]  /*1be960*/  LDL.LU R137, [R1+0x1a5c] ;  /* 0x001a5c0001897983 */ /* 0x000ee80000300800 */
[----:B------:R-:W3:Y:S04]  /*1be970*/  LDL.LU R138, [R1+0x1cd4] ;  /* 0x001cd400018a7983 */ /* 0x000ee80000300800 */
[----:B------:R-:W3:Y:S04]  /*1be980*/  LDL.LU R139, [R1+0x1cdc] ;  /* 0x001cdc00018b7983 */ /* 0x000ee80000300800 */
[----:B------:R-:W1:Y:S04]  /*1be990*/  LDS.128 R196, [R101] ;  /* 0x0000000065c47984 */ /* 0x000e680000000c00 */
        /* <DEDUP_REMOVED lines=43> */
[----:B------:R-:W-:Y:S01]  /*1bec50*/  BAR.SYNC.DEFER_BLOCKING 0x0 ;  /* 0x0000000000007b1d */ /* 0x000fe20000010000 */
[----:B------:R-:W-:-:S05]  /*1bec60*/  IMAD.MOV.U32 R97, RZ, RZ, R96 ;  /* 0x000000ffff617224 */ /* 0x000fca00078e0060 */
        /* <DEDUP_REMOVED lines=29> */
[----:B------:R-:W4:Y:S04]  /*1bee40*/  LDL.LU R94, [R1+0x60] ;  /* 0x00006000015e7983 */ /* 0x000f280000300800 */
[----:B------:R-:W4:Y:S04]  /*1bee50*/  LDL R95, [R1+0x5790] ;  /* 0x00579000015f7983 */ /* 0x000f280000100800 */
        /* <DEDUP_REMOVED lines=15> */
[----:B--2---:R-:W2:Y:S04]  /*1bef50*/  LDL R142, [R1+0x5794] ;  /* 0x00579400018e7983 */ /* 0x004ea80000100800 */
[----:B------:R-:W2:Y:S04]  /*1bef60*/  LDL.LU R140, [R1+0x20] ;  /* 0x00002000018c7983 */ /* 0x000ea80000300800 */
[----:B------:R-:W2:Y:S04]  /*1bef70*/  LDL.LU R141, [R1+0x10] ;  /* 0x00001000018d7983 */ /* 0x000ea80000300800 */
[----:B------:R-:W2:Y:S04]  /*1bef80*/  LDL.LU R143, [R1+0x59dc] ;  /* 0x0059dc00018f7983 */ /* 0x000ea80000300800 */
[----:B---3--:R3:W-:Y:S04]  /*1bef90*/  STSM.16.M88.4 [R2+0x200], R136 ;  /* 0x0002008802007844 */ /* 0x0087e80000000200 */
[----:B---3--:R-:W3:Y:S04]  /*1befa0*/  LDL.LU R136, [R1+0x50] ;  /* 0x0000500001887983 */ /* 0x008ee80000300800 */
[----:B------:R-:W3:Y:S04]  /*1befb0*/  LDL.LU R137, [R1+0x40] ;  /* 0x0000400001897983 */ /* 0x000ee80000300800 */
[----:B------:R-:W3:Y:S04]  /*1befc0*/  LDL.LU R138, [R1+0x30] ;  /* 0x00003000018a7983 */ /* 0x000ee80000300800 */
[----:B------:R-:W3:Y:S01]  /*1befd0*/  LDL.LU R139, [R1] ;  /* 0x00000000018b7983 */ /* 0x000ee20000300800 */
[C---:B------:R-:W-:Y:S01]  /*1befe0*/  IMAD.WIDE R134, R96.reuse, 0x4, R56 ;  /* 0x0000000460867825 */ /* 0x040fe200078e0238 */
[----:B------:R-:W-:Y:S06]  /*1beff0*/  BAR.SYNC.DEFER_BLOCKING 0x0 ;  /* 0x0000000000007b1d */ /* 0x000fec0000010000 */
[----:B----4-:R4:W-:Y:S01]  /*1bf000*/  @P6 STG.E desc[UR30][R134.64], R94 ;  /* 0x0000005e86006986 */ /* 0x0109e2000c10191e */
[----:B------:R-:W-:Y:S01]  /*1bf010*/  ISETP.LT.AND P6, PT, R95, UR5, !P5 ;  /* 0x000000055f007c0c */ /* 0x000fe2000efc1270 */
[----:B----4-:R-:W-:-:S02]  /*1bf020*/  IMAD.WIDE R134, R96, 0x4, R54 ;  /* 0x0000000460867825 */ /* 0x010fc400078e0236 */
[----:B------:R-:W4:Y:S04]  /*1bf030*/  LDL.LU R94, [R1+0x8544] ;  /* 0x00854400015e7983 */ /* 0x000f280000300800 */
[----:B------:R-:W4:Y:S01]  /*1bf040*/  LDL.LU R95, [R1+0x8540] ;  /* 0x00854000015f7983 */ /* 0x000f220000300800 */
[----:B--2---:R-:W-:Y:S01]  /*1bf050*/  ISETP.LT.AND P5, PT, R142, UR4, !P5 ;  /* 0x000000048e007c0c */ /* 0x004fe2000efa1270 */
[----:B------:R-:W2:Y:S02]  /*1bf060*/  LDCU UR4, c[0x0][0x3b8] ;  /* 0x00007700ff0477ac */ /* 0x000ea40008000800 */
[----:B------:R-:W2:Y:S04]  /*1bf070*/  LDL.LU R142, [R1+0x59c8] ;  /* 0x0059c800018e7983 */ /* 0x000ea80000300800 */
[----:B---3--:R3:W-:Y:S02]  /*1bf080*/  @P6 STG.E desc[UR30][R134.64], R136 ;  /* 0x0000008886006986 */ /* 0x0087e4000c10191e */
[----:B---3--:R-:W-:-:S05]  /*1bf090*/  IMAD.WIDE R134, R96, 0x4, R52 ;  /* 0x0000000460867825 */ /* 0x008fca00078e0234 */
[----:B------:R3:W-:Y:S02]  /*1bf0a0*/  @P5 STG.E desc[UR30][R134.64], R137 ;  /* 0x0000008986005986 */ /* 0x0007e4000c10191e */
[----:B---3--:R-:W-:-:S05]  /*1bf0b0*/  IMAD.WIDE R134, R96, 0x4, R50 ;  /* 0x0000000460867825 */ /* 0x008fca00078e0232 */
[----:B------:R3:W-:Y:S02]  /*1bf0c0*/  @P4 STG.E desc[UR30][R134.64], R138 ;  /* 0x0000008a86004986 */ /* 0x0007e4000c10191e */
[----:B---3--:R-:W-:-:S05]  /*1bf0d0*/  IMAD.WIDE R134, R96, 0x4, R48 ;  /* 0x0000000460867825 */ /* 0x008fca00078e0230 */
[----:B------:R3:W-:Y:S04]  /*1bf0e0*/  @P3 STG.E desc[UR30][R134.64], R140 ;  /* 0x0000008c86003986 */ /* 0x0007e8000c10191e */
[----:B---3--:R-:W3:Y:S01]  /*1bf0f0*/  LDL.LU R140, [R1+0x64] ;  /* 0x00006400018c7983 */ /* 0x008ee20000300800 */
[----:B------:R-:W-:-:S05]  /*1bf100*/  IMAD.WIDE R134, R96, 0x4, R46 ;  /* 0x0000000460867825 */ /* 0x000fca00078e022e */
[----:B------:R1:W-:Y:S04]  /*1bf110*/  @P2 STG.E desc[UR30][R134.64], R141 ;  /* 0x0000008d86002986 */ /* 0x0003e8000c10191e */
[----:B-1----:R-:W4:Y:S01]  /*1bf120*/  LDL.LU R141, [R1+0x54] ;  /* 0x00005400018d7983 */ /* 0x002f220000300800 */
[----:B------:R-:W-:-:S05]  /*1bf130*/  IMAD.WIDE R134, R96, 0x4, R44 ;  /* 0x0000000460867825 */ /* 0x000fca00078e022c */
[----:B------:R1:W-:Y:S02]  /*1bf140*/  @P1 STG.E desc[UR30][R134.64], R139 ;  /* 0x0000008b86001986 */ /* 0x0003e4000c10191e */
[----:B-1----:R-:W-:Y:S01]  /*1bf150*/  IMAD.WIDE R134, R96, 0x4, R42 ;  /* 0x0000000460867825 */ /* 0x002fe200078e022a */
[----:B------:R-:W-:Y:S01]  /*1bf160*/  LOP3.LUT P1, RZ, R124, 0x10, RZ, 0xc0, !PT ;  /* 0x000000107cff7812 */ /* 0x000fe2000782c0ff */
[----:B------:R-:W4:Y:S04]  /*1bf170*/  LDL.LU R96, [R1+0x853c] ;  /* 0x00853c0001607983 */ /* 0x000f280000300800 */
[----:B------:R1:W-:Y:S01]  /*1bf180*/  @P0 STG.E desc[UR30][R134.64], R248 ;  /* 0x000000f886000986 */ /* 0x0003e2000c10191e */
[----:B------:R-:W-:Y:S01]  /*1bf190*/  LOP3.LUT P0, RZ, R133, 0x4, RZ, 0xc0, !PT ;  /* 0x0000000485ff7812 */ /* 0x000fe2000780c0ff */
[----:B-1----:R-:W-:-:S12]  /*1bf1a0*/  IMAD.WIDE R134, R143, 0x4, R56 ;  /* 0x000000048f867825 */ /* 0x002fd800078e0238 */
[----:B------:R1:W-:Y:S01]  /*1bf1b0*/  @P0 STG.E desc[UR30][R134.64], R240 ;  /* 0x000000f086000986 */ /* 0x0003e2000c10191e */
[----:B------:R-:W-:Y:S01]  /*1bf1c0*/  LOP3.LUT P0, RZ, R133, 0x2, RZ, 0xc0, !PT ;  /* 0x0000000285ff7812 */ /* 0x000fe2000780c0ff */
[----:B-1----:R-:W-:-:S12]  /*1bf1d0*/  IMAD.WIDE R134, R143, 0x4, R54 ;  /* 0x000000048f867825 */ /* 0x002fd800078e0236 */
[----:B------:R1:W-:Y:S01]  /*1bf1e0*/  @P0 STG.E desc[UR30][R134.64], R236 ;  /* 0x000000ec86000986 */ /* 0x0003e2000c10191e */
[----:B------:R-:W-:Y:S02]  /*1bf1f0*/  LOP3.LUT P0, RZ, R133, 0x1, RZ, 0xc0, !PT ;  /* 0x0000000185ff7812 */ /* 0x000fe4000780c0ff */
[----:B------:R-:W-:Y:S01]  /*1bf200*/  LOP3.LUT P2, RZ, R124, 0x20, RZ, 0xc0, !PT ;  /* 0x000000207cff7812 */ /* 0x000fe2000784c0ff */
[----:B-1----:R-:W-:-:S10]  /*1bf210*/  IMAD.WIDE R134, R143, 0x4, R52 ;  /* 0x000000048f867825 */ /* 0x002fd400078e0234 */
[----:B------:R1:W-:Y:S01]  /*1bf220*/  @P0 STG.E desc[UR30][R134.64], R232 ;  /* 0x000000e886000986 */ /* 0x0003e2000c10191e */
[----:B------:R-:W-:Y:S01]  /*1bf230*/  LOP3.LUT P3, RZ, R124, 0x40, RZ, 0xc0, !PT ;  /* 0x000000407cff7812 */ /* 0x000fe2000786c0ff */
[----:B-1----:R-:W-:-:S05]  /*1bf240*/  IMAD.WIDE R134, R143, 0x4, R50 ;  /* 0x000000048f867825 */ /* 0x002fca00078e0232 */
[----:B------:R1:W-:Y:S01]  /*1bf250*/  @P1 STG.E desc[UR30][R134.64], R228 ;  /* 0x000000e486001986 */ /* 0x0003e2000c10191e */
[----:B------:R-:W-:Y:S01]  /*1bf260*/  LOP3.LUT P4, RZ, R124, 0x80, RZ, 0xc0, !PT ;  /* 0x000000807cff7812 */ /* 0x000fe2000788c0ff */
[----:B-1----:R-:W-:-:S05]  /*1bf270*/  IMAD.WIDE R134, R143, 0x4, R48 ;  /* 0x000000048f867825 */ /* 0x002fca00078e0230 */
[----:B------:R1:W-:Y:S02]  /*1bf280*/  @P2 STG.E desc[UR30][R134.64], R224 ;  /* 0x000000e086002986 */ /* 0x0003e4000c10191e */
[----:B-1----:R-:W-:-:S05]  /*1bf290*/  IMAD.WIDE R134, R143, 0x4, R46 ;  /* 0x000000048f867825 */ /* 0x002fca00078e022e */
[----:B------:R1:W-:Y:S01]  /*1bf2a0*/  @P3 STG.E desc[UR30][R134.64], R220 ;  /* 0x000000dc86003986 */ /* 0x0003e2000c10191e */
[----:B------:R-:W-:Y:S01]  /*1bf2b0*/  LOP3.LUT P5, RZ, R124, 0x100, RZ, 0xc0, !PT ;  /* 0x000001007cff7812 */ /* 0x000fe200078ac0ff */
[----:B-1----:R-:W-:-:S05]  /*1bf2c0*/  IMAD.WIDE R134, R143, 0x4, R44 ;  /* 0x000000048f867825 */ /* 0x002fca00078e022c */
[----:B------:R1:W-:Y:S01]  /*1bf2d0*/  @P4 STG.E desc[UR30][R134.64], R212 ;  /* 0x000000d486004986 */ /* 0x0003e2000c10191e */
[----:B------:R-:W-:Y:S01]  /*1bf2e0*/  LOP3.LUT P6, RZ, R124, 0x200, RZ, 0xc0, !PT ;  /* 0x000002007cff7812 */ /* 0x000fe200078cc0ff */
[----:B-1----:R-:W-:Y:S02]  /*1bf2f0*/  IMAD.WIDE R134, R143, 0x4, R42 ;  /* 0x000000048f867825 */ /* 0x002fe400078e022a */
[----:B------:R-:W4:Y:S04]  /*1bf300*/  LDL.LU R143, [R1+0x557c] ;  /* 0x00557c00018f7983 */ /* 0x000f280000300800 */
[----:B------:R-:W4:Y:S04]  /*1bf310*/  LDL.LU R136, [R1+0x44] ;  /* 0x0000440001887983 */ /* 0x000f280000300800 */
[----:B------:R-:W4:Y:S01]  /*1bf320*/  LDL.LU R138, [R1+0x34] ;  /* 0x00003400018a7983 */ /* 0x000f220000300800 */
[----:B------:R-:W-:-:S03]  /*1bf330*/  LOP3.LUT P0, RZ, R132, 0x80000000, RZ, 0xc0, !PT ;  /* 0x8000000084ff7812 */ /* 0x000fc6000780c0ff */
[----:B------:R2:W-:Y:S04]  /*1bf340*/  @P5 STG.E desc[UR30][R134.64], R208 ;  /* 0x000000d086005986 */ /* 0x0005e8000c10191e */
[----:B------:R-:W4:Y:S01]  /*1bf350*/  LDL.LU R139, [R1+0x24] ;  /* 0x00002400018b7983 */ /* 0x000f220000300800 */
[----:B--2---:R-:W-:-:S05]  /*1bf360*/  IMAD.WIDE R134, R142, 0x4, R56 ;  /* 0x000000048e867825 */ /* 0x004fca00078e0238 */
[----:B---3--:R1:W-:Y:S02]  /*1bf370*/  @P6 STG.E desc[UR30][R134.64], R140 ;  /* 0x0000008c86006986 */ /* 0x0083e4000c10191e */
[----:B-1----:R-:W-:Y:S02]  /*1bf380*/  IMAD.WIDE R134, R142, 0x4, R54 ;  /* 0x000000048e867825 */ /* 0x002fe400078e0236 */
[----:B------:R-:W2:Y:S04]  /*1bf390*/  LDL.LU R140, [R1+0x14] ;  /* 0x00001400018c7983 */ /* 0x000ea80000300800 */
[----:B----4-:R1:W-:Y:S04]  /*1bf3a0*/  @P0 STG.E desc[UR30][R134.64], R141 ;  /* 0x0000008d86000986 */ /* 0x0103e8000c10191e */
[----:B-1----:R-:W3:Y:S01]  /*1bf3b0*/  LDL.LU R141, [R1+0x4] ;  /* 0x00000400018d7983 */ /* 0x002ee20000300800 */
[----:B------:R-:W-:-:S03]  /*1bf3c0*/  LOP3.LUT P1, RZ, R124, 0x800000, RZ, 0xc0, !PT ;  /* 0x008000007cff7812 */ /* 0x000fc6000782c0ff */
[----:B------:R-:W4:Y:S01]  /*1bf3d0*/  LDL.LU R137, [R1+0x58d0] ;  /* 0x0058d00001897983 */ /* 0x000f220000300800 */
[----:B------:R-:W-:-:S09]  /*1bf3e0*/  LOP3.LUT R132, R132, 0xff7fffff, RZ, 0xc0, !PT ;  /* 0xff7fffff84847812 */ /* 0x000fd200078ec0ff */
[----:B------:R-:W-:Y:S02]  /*1bf3f0*/  @P1 LOP3.LUT R132, R132, 0x800000, RZ, 0xfc, !PT ;  /* 0x0080000084841812 */ /* 0x000fe400078efcff */
[----:B------:R-:W-:Y:S02]  /*1bf400*/  LOP3.LUT P1, RZ, R124, 0x400000, RZ, 0xc0, !PT ;  /* 0x004000007cff7812 */ /* 0x000fe4000782c0ff */
[----:B------:R-:W-:-:S11]  /*1bf410*/  LOP3.LUT R132, R132, 0xfeffffff, RZ, 0xc0, !PT ;  /* 0xfeffffff84847812 */ /* 0x000fd600078ec0ff */
        /* <DEDUP_REMOVED lines=11> */
[----:B------:R-:W-:Y:S02]  /*1bf4d0*/  LOP3.LUT R132, R132, 0xefffffff, RZ, 0xc0, !PT ;  /* 0xefffffff84847812 */ /* 0x000fe400078ec0ff */
[----:B------:R-:W-:-:S09]  /*1bf4e0*/  LOP3.LUT P4, RZ, R124, 0x800, RZ, 0xc0, !PT ;  /* 0x000008007cff7812 */ /* 0x000fd2000788c0ff */
[----:B------:R-:W-:Y:S02]  /*1bf4f0*/  @P1 LOP3.LUT R132, R132, 0x10000000, RZ, 0xfc, !PT ;  /* 0x1000000084841812 */ /* 0x000fe400078efcff */
[----:B------:R-:W-:Y:S02]  /*1bf500*/  LOP3.LUT P1, RZ, R124, 0x20000, RZ, 0xc0, !PT ;  /* 0x000200007cff7812 */ /* 0x000fe4000782c0ff */
[----:B------:R-:W-:Y:S02]  /*1bf510*/  LOP3.LUT R132, R132, 0xdfffffff, RZ, 0xc0, !PT ;  /* 0xdfffffff84847812 */ /* 0x000fe400078ec0ff */
[----:B------:R-:W-:Y:S01]  /*1bf520*/  LOP3.LUT P5, RZ, R124, 0x1000, RZ, 0xc0, !PT ;  /* 0x000010007cff7812 */ /* 0x000fe200078ac0ff */
[----:B------:R-:W-:Y:S01]  /*1bf530*/  IMAD.WIDE R134, R142, 0x4, R52 ;  /* 0x000000048e867825 */ /* 0x000fe200078e0234 */
[----:B------:R-:W-:-:S07]  /*1bf540*/  LOP3.LUT P6, RZ, R124, 0x2000, RZ, 0xc0, !PT ;  /* 0x000020007cff7812 */ /* 0x000fce00078cc0ff */
[----:B------:R-:W-:Y:S02]  /*1bf550*/  @P1 LOP3.LUT R132, R132, 0x20000000, RZ, 0xfc, !PT ;  /* 0x2000000084841812 */ /* 0x000fe400078efcff */
[C---:B------:R-:W-:Y:S02]  /*1bf560*/  LOP3.LUT P1, RZ, R124.reuse, 0x10000, RZ, 0xc0, !PT ;  /* 0x000100007cff7812 */ /* 0x040fe4000782c0ff */
[----:B------:R-:W-:Y:S02]  /*1bf570*/  LOP3.LUT P0, RZ, R124, 0x4000, RZ, 0xc0, !PT ;  /* 0x000040007cff7812 */ /* 0x000fe4000780c0ff */
[----:B------:R-:W-:-:S09]  /*1bf580*/  LOP3.LUT R132, R132, 0xbfffffff, RZ, 0xc0, !PT ;  /* 0xbfffffff84847812 */ /* 0x000fd200078ec0ff */
[----:B------:R-:W-:Y:S02]  /*1bf590*/  @P1 LOP3.LUT R132, R132, 0x40000000, RZ, 0xfc, !PT ;  /* 0x4000000084841812 */ /* 0x000fe400078efcff */
[----:B------:R-:W-:Y:S01]  /*1bf5a0*/  LOP3.LUT P1, RZ, R124, 0x8000, RZ, 0xc0, !PT ;  /* 0x000080007cff7812 */ /* 0x000fe2000782c0ff */
[----:B------:R1:W-:Y:S02]  /*1bf5b0*/  @P4 STG.E desc[UR30][R134.64], R136 ;  /* 0x0000008886004986 */ /* 0x0003e4000c10191e */
[----:B-1----:R-:W-:-:S05]  /*1bf5c0*/  IMAD.WIDE R134, R142, 0x4, R50 ;  /* 0x000000048e867825 */ /* 0x002fca00078e0232 */
[----:B------:R1:W-:Y:S02]  /*1bf5d0*/  @P5 STG.E desc[UR30][R134.64], R138 ;  /* 0x0000008a86005986 */ /* 0x0003e4000c10191e */
[C---:B-1----:R-:W-:Y:S02]  /*1bf5e0*/  IMAD.WIDE R134, R142.reuse, 0x4, R48 ;  /* 0x000000048e867825 */ /* 0x042fe400078e0230 */
[----:B------:R-:W4:Y:S04]  /*1bf5f0*/  LDL.LU R138, [R1+0x68] ;  /* 0x00006800018a7983 */ /* 0x000f280000300800 */
[----:B------:R1:W-:Y:S02]  /*1bf600*/  @P6 STG.E desc[UR30][R134.64], R139 ;  /* 0x0000008b86006986 */ /* 0x0003e4000c10191e */
[----:B-1----:R-:W-:-:S02]  /*1bf610*/  IMAD.WIDE R134, R142, 0x4, R46 ;  /* 0x000000048e867825 */ /* 0x002fc400078e022e */
[----:B------:R-:W4:Y:S04]  /*1bf620*/  LDL.LU R139, [R1+0x58] ;  /* 0x00005800018b7983 */ /* 0x000f280000300800 */
[----:B--2---:R1:W-:Y:S02]  /*1bf630*/  @P0 STG.E desc[UR30][R134.64], R140 ;  /* 0x0000008c86000986 */ /* 0x0043e4000c10191e */
[C---:B-1----:R-:W-:Y:S02]  /*1bf640*/  IMAD.WIDE R134, R142.reuse, 0x4, R44 ;  /* 0x000000048e867825 */ /* 0x042fe400078e022c */
[----:B------:R-:W2:Y:S04]  /*1bf650*/  LDL.LU R140, [R1+0x48] ;  /* 0x00004800018c7983 */ /* 0x000ea80000300800 */
[----:B---3--:R1:W-:Y:S04]  /*1bf660*/  @P1 STG.E desc[UR30][R134.64], R141 ;  /* 0x0000008d86001986 */ /* 0x0083e8000c10191e */
[----:B-1----:R-:W3:Y:S01]  /*1bf670*/  LDL.LU R141, [R1+0x38] ;  /* 0x00003800018d7983 */ /* 0x002ee20000300800 */
[----:B------:R-:W-:-:S03]  /*1bf680*/  IMAD.WIDE R134, R142, 0x4, R42 ;  /* 0x000000048e867825 */ /* 0x000fc600078e022a */
[----:B------:R-:W3:Y:S01]  /*1bf690*/  LDL.LU R142, [R1+0x28] ;  /* 0x00002800018e7983 */ /* 0x000ee20000300800 */
[----:B------:R-:W-:-:S13]  /*1bf6a0*/  LOP3.LUT P1, RZ, R132, 0x40000000, RZ, 0xc0, !PT ;  /* 0x4000000084ff7812 */ /* 0x000fda000782c0ff */
[----:B------:R4:W-:Y:S01]  /*1bf6b0*/  @P1 STG.E desc[UR30][R134.64], R249 ;  /* 0x000000f986001986 */ /* 0x0009e2000c10191e */
[----:B------:R-:W-:Y:S01]  /*1bf6c0*/  LOP3.LUT P1, RZ, R132, 0x20000000, RZ, 0xc0, !PT ;  /* 0x2000000084ff7812 */ /* 0x000fe2000782c0ff */
[----:B----4-:R-:W-:-:S12]  /*1bf6d0*/  IMAD.WIDE R134, R137, 0x4, R56 ;  /* 0x0000000489867825 */ /* 0x010fd800078e0238 */
[----:B------:R1:W-:Y:S01]  /*1bf6e0*/  @P1 STG.E desc[UR30][R134.64], R241 ;  /* 0x000000f186001986 */ /* 0x0003e2000c10191e */
[----:B------:R-:W-:Y:S01]  /*1bf6f0*/  LOP3.LUT P1, RZ, R132, 0x10000000, RZ, 0xc0, !PT ;  /* 0x1000000084ff7812 */ /* 0x000fe2000782c0ff */
[----:B-1----:R-:W-:-:S12]  /*1bf700*/  IMAD.WIDE R134, R137, 0x4, R54 ;  /* 0x0000000489867825 */ /* 0x002fd800078e0236 */
        /* <DEDUP_REMOVED lines=14> */
[C---:B------:R-:W-:Y:S02]  /*1bf7f0*/  LOP3.LUT P2, RZ, R124.reuse, 0x1000000, RZ, 0xc0, !PT ;  /* 0x010000007cff7812 */ /* 0x040fe4000784c0ff */
[----:B------:R-:W-:Y:S01]  /*1bf800*/  LOP3.LUT P3, RZ, R124, 0x2000000, RZ, 0xc0, !PT ;  /* 0x020000007cff7812 */ /* 0x000fe2000786c0ff */
[----:B-1----:R-:W-:-:S08]  /*1bf810*/  IMAD.WIDE R134, R137, 0x4, R44 ;  /* 0x0000000489867825 */ /* 0x002fd000078e022c */
[----:B------:R1:W-:Y:S01]  /*1bf820*/  @P1 STG.E desc[UR30][R134.64], R213 ;  /* 0x000000d586001986 */ /* 0x0003e2000c10191e */
[----:B------:R-:W-:Y:S01]  /*1bf830*/  LOP3.LUT P4, RZ, R124, 0x4000000, RZ, 0xc0, !PT ;  /* 0x040000007cff7812 */ /* 0x000fe2000788c0ff */
[----:B-1----:R-:W-:-:S05]  /*1bf840*/  IMAD.WIDE R134, R137, 0x4, R42 ;  /* 0x0000000489867825 */ /* 0x002fca00078e022a */
        /* <DEDUP_REMOVED lines=9> */
[----:B--2---:R1:W-:Y:S02]  /*1bf8e0*/  @P5 STG.E desc[UR30][R134.64], R140 ;  /* 0x0000008c86005986 */ /* 0x0043e4000c10191e */
[----:B-1----:R-:W-:-:S05]  /*1bf8f0*/  IMAD.WIDE R134, R143, 0x4, R50 ;  /* 0x000000048f867825 */ /* 0x002fca00078e0232 */
[----:B---3--:R1:W-:Y:S02]  /*1bf900*/  @P6 STG.E desc[UR30][R134.64], R141 ;  /* 0x0000008d86006986 */ /* 0x0083e4000c10191e */
[----:B-1----:R-:W-:Y:S02]  /*1bf910*/  IMAD.WIDE R134, R143, 0x4, R48 ;  /* 0x000000048f867825 */ /* 0x002fe400078e0230 */
[----:B------:R-:W2:Y:S04]  /*1bf920*/  LDL.LU R141, [R1+0x18] ;  /* 0x00001800018d7983 */ /* 0x000ea80000300800 */
[----:B------:R1:W-:Y:S04]  /*1bf930*/  @P0 STG.E desc[UR30][R134.64], R142 ;  /* 0x0000008e86000986 */ /* 0x0003e8000c10191e */
[----:B-1----:R-:W3:Y:S04]  /*1bf940*/  LDL.LU R142, [R1+0x8] ;  /* 0x00000800018e7983 */ /* 0x002ee80000300800 */
[----:B------:R-:W4:Y:S04]  /*1bf950*/  LDL.LU R136, [R1+0x5298] ;  /* 0x0052980001887983 */ /* 0x000f280000300800 */
[----:B------:R-:W4:Y:S04]  /*1bf960*/  LDL.LU R137, [R1+0x6c] ;  /* 0x00006c0001897983 */ /* 0x000f280000300800 */
[----:B------:R-:W4:Y:S01]  /*1bf970*/  LDL.LU R138, [R1+0x5c] ;  /* 0x00005c00018a7983 */ /* 0x000f220000300800 */
[----:B------:R-:W-:-:S03]  /*1bf980*/  LOP3.LUT P4, RZ, R124, 0x40000000, RZ, 0xc0, !PT ;  /* 0x400000007cff7812 */ /* 0x000fc6000788c0ff */
[----:B------:R-:W4:Y:S01]  /*1bf990*/  LDL.LU R139, [R1+0x4c] ;  /* 0x00004c00018b7983 */ /* 0x000f220000300800 */
[----:B------:R-:W-:Y:S01]  /*1bf9a0*/  LOP3.LUT P5, RZ, R124, 0x80000000, RZ, 0xc0, !PT ;  /* 0x800000007cff7812 */ /* 0x000fe200078ac0ff */
[----:B------:R-:W-:Y:S02]  /*1bf9b0*/  IMAD.WIDE R134, R143, 0x4, R46 ;  /* 0x000000048f867825 */ /* 0x000fe400078e022e */
[----:B------:R-:W4:Y:S01]  /*1bf9c0*/  LDL.LU R140, [R1+0x3c] ;  /* 0x00003c00018c7983 */ /* 0x000f220000300800 */
        /* <DEDUP_REMOVED lines=18> */
[C---:B------:R-:W-:Y:S02]  /*1bfaf0*/  LOP3.LUT P1, RZ, R125.reuse, 0x10, RZ, 0xc0, !PT ;  /* 0x000000107dff7812 */ /* 0x040fe4000782c0ff */
[----:B------:R-:W-:Y:S02]  /*1bfb00*/  LOP3.LUT R132, R132, 0xffdfffff, RZ, 0xc0, !PT ;  /* 0xffdfffff84847812 */ /* 0x000fe400078ec0ff */
[----:B------:R-:W-:-:S09]  /*1bfb10*/  LOP3.LUT P6, RZ, R125, 0x1, RZ, 0xc0, !PT ;  /* 0x000000017dff7812 */ /* 0x000fd200078cc0ff */
[----:B------:R-:W-:Y:S02]  /*1bfb20*/  @P1 LOP3.LUT R132, R132, 0x200000, RZ, 0xfc, !PT ;  /* 0x0020000084841812 */ /* 0x000fe400078efcff */
[C---:B------:R-:W-:Y:S02]  /*1bfb30*/  LOP3.LUT P1, RZ, R125.reuse, 0x8, RZ, 0xc0, !PT ;  /* 0x000000087dff7812 */ /* 0x040fe4000782c0ff */
[----:B------:R-:W-:Y:S02]  /*1bfb40*/  LOP3.LUT P0, RZ, R125, 0x2, RZ, 0xc0, !PT ;  /* 0x000000027dff7812 */ /* 0x000fe4000780c0ff */
[----:B------:R-:W-:Y:S01]  /*1bfb50*/  LOP3.LUT R132, R132, 0xffbfffff, RZ, 0xc0, !PT ;  /* 0xffbfffff84847812 */ /* 0x000fe200078ec0ff */
[----:B--2---:R1:W-:Y:S02]  /*1bfb60*/  @P4 STG.E desc[UR30][R134.64], R141 ;  /* 0x0000008d86004986 */ /* 0x0043e4000c10191e */
[C---:B-1----:R-:W-:Y:S02]  /*1bfb70*/  IMAD.WIDE R134, R143.reuse, 0x4, R44 ;  /* 0x000000048f867825 */ /* 0x042fe400078e022c */
[----:B------:R-:W2:Y:S04]  /*1bfb80*/  LDL.LU R141, [R1+0x2c] ;  /* 0x00002c00018d7983 */ /* 0x000ea80000300800 */
[----:B---3--:R1:W-:Y:S04]  /*1bfb90*/  @P5 STG.E desc[UR30][R134.64], R142 ;  /* 0x0000008e86005986 */ /* 0x0083e8000c10191e */
[----:B-1----:R-:W3:Y:S01]  /*1bfba0*/  LDL.LU R142, [R1+0x1c] ;  /* 0x00001c00018e7983 */ /* 0x002ee20000300800 */
[----:B------:R-:W-:-:S03]  /*1bfbb0*/  IMAD.WIDE R134, R143, 0x4, R42 ;  /* 0x000000048f867825 */ /* 0x000fc600078e022a */
[----:B------:R-:W3:Y:S01]  /*1bfbc0*/  LDL.LU R143, [R1+0xc] ;  /* 0x00000c00018f7983 */ /* 0x000ee20000300800 */
[----:B------:R-:W-:Y:S02]  /*1bfbd0*/  @P1 LOP3.LUT R132, R132, 0x400000, RZ, 0xfc, !PT ;  /* 0x0040000084841812 */ /* 0x000fe400078efcff */
[C---:B------:R-:W-:Y:S01]  /*1bfbe0*/  LOP3.LUT P1, RZ, R125.reuse, 0x4, RZ, 0xc0, !PT ;  /* 0x000000047dff7812 */ /* 0x040fe2000782c0ff */
[----:B------:R4:W-:Y:S04]  /*1bfbf0*/  @P6 STG.E desc[UR30][R134.64], R250 ;  /* 0x000000fa86006986 */ /* 0x0009e8000c10191e */
[----:B------:R-:W3:Y:S01]  /*1bfc00*/  LDL.LU R228, [R1+0x4e90] ;  /* 0x004e900001e47983 */ /* 0x000ee20000300800 */
[C---:B------:R-:W-:Y:S02]  /*1bfc10*/  LOP3.LUT P2, RZ, R125.reuse, 0x800, RZ, 0xc0, !PT ;  /* 0x000008007dff7812 */ /* 0x040fe4000784c0ff */
[C---:B------:R-:W-:Y:S01]  /*1bfc20*/  LOP3.LUT P3, RZ, R125.reuse, 0x1000, RZ, 0xc0, !PT ;  /* 0x000010007dff7812 */ /* 0x040fe2000786c0ff */
[----:B------:R-:W3:Y:S01]  /*1bfc30*/  LDL.LU R232, [R1+0x260] ;  /* 0x0002600001e87983 */ /* 0x000ee20000300800 */
[----:B----4-:R-:W-:Y:S01]  /*1bfc40*/  IMAD.WIDE R134, R136, 0x4, R56 ;  /* 0x0000000488867825 */ /* 0x010fe200078e0238 */
[----:B------:R-:W-:-:S02]  /*1bfc50*/  LOP3.LUT P4, RZ, R125, 0x2000, RZ, 0xc0, !PT ;  /* 0x000020007dff7812 */ /* 0x000fc4000788c0ff */
[----:B------:R-:W4:Y:S04]  /*1bfc60*/  LDL.LU R133, [R1+0x240] ;  /* 0x0002400001857983 */ /* 0x000f280000300800 */
[----:B------:R1:W-:Y:S01]  /*1bfc70*/  @P0 STG.E desc[UR30][R134.64], R242 ;  /* 0x000000f286000986 */ /* 0x0003e2000c10191e */
[----:B------:R-:W-:-:S03]  /*1bfc80*/  LOP3.LUT P5, RZ, R125, 0x4000, RZ, 0xc0, !PT ;  /* 0x000040007dff7812 */ /* 0x000fc600078ac0ff */
[----:B------:R-:W4:Y:S04]  /*1bfc90*/  LDL.LU R236, [R1+0x220] ;  /* 0x0002200001ec7983 */ /* 0x000f280000300800 */
[----:B------:R-:W4:Y:S01]  /*1bfca0*/  LDL.LU R240, [R1+0x200] ;  /* 0x0002000001f07983 */ /* 0x000f220000300800 */
[----:B-1----:R-:W-:-:S03]  /*1bfcb0*/  IMAD.WIDE R134, R136, 0x4, R54 ;  /* 0x0000000488867825 */ /* 0x002fc600078e0236 */
        /* <DEDUP_REMOVED lines=18> */
[----:B-1----:R-:W-:Y:S02]  /*1bfde0*/  IMAD.WIDE R134, R136, 0x4, R42 ;  /* 0x0000000488867825 */ /* 0x002fe400078e022a */
[----:B------:R-:W4:Y:S10]  /*1bfdf0*/  LDL.LU R136, [R1+0x1c0] ;  /* 0x0001c00001887983 */ /* 0x000f340000300800 */
[----:B------:R1:W-:Y:S01]  /*1bfe00*/  @P1 STG.E desc[UR30][R134.64], R210 ;  /* 0x000000d286001986 */ /* 0x0003e2000c10191e */
[----:B------:R-:W-:Y:S01]  /*1bfe10*/  LOP3.LUT P1, RZ, R132, 0x10000, RZ, 0xc0, !PT ;  /* 0x0001000084ff7812 */ /* 0x000fe2000782c0ff */
[----:B-1----:R-:W-:-:S12]  /*1bfe20*/  IMAD.WIDE R134, R252, 0x4, R56 ;  /* 0x00000004fc867825 */ /* 0x002fd800078e0238 */
[----:B------:R1:W-:Y:S01]  /*1bfe30*/  @P1 STG.E desc[UR30][R134.64], R137 ;  /* 0x0000008986001986 */ /* 0x0003e2000c10191e */
[----:B------:R-:W-:Y:S01]  /*1bfe40*/  LOP3.LUT P1, RZ, R132, 0x8000, RZ, 0xc0, !PT ;  /* 0x0000800084ff7812 */ /* 0x000fe2000782c0ff */
[C---:B-1----:R-:W-:Y:S02]  /*1bfe50*/  IMAD.WIDE R134, R252.reuse, 0x4, R54 ;  /* 0x00000004fc867825 */ /* 0x042fe400078e0236 */
[----:B------:R-:W4:Y:S10]  /*1bfe60*/  LDL.LU R137, [R1+0x1a0] ;  /* 0x0001a00001897983 */ /* 0x000f340000300800 */
[----:B------:R1:W-:Y:S02]  /*1bfe70*/  @P1 STG.E desc[UR30][R134.64], R138 ;  /* 0x0000008a86001986 */ /* 0x0003e4000c10191e */
[----:B-1----:R-:W-:-:S05]  /*1bfe80*/  IMAD.WIDE R134, R252, 0x4, R52 ;  /* 0x00000004fc867825 */ /* 0x002fca00078e0234 */
[----:B------:R1:W-:Y:S02]  /*1bfe90*/  @P2 STG.E desc[UR30][R134.64], R139 ;  /* 0x0000008b86002986 */ /* 0x0003e4000c10191e */
[----:B-1----:R-:W-:-:S05]  /*1bfea0*/  IMAD.WIDE R134, R252, 0x4, R50 ;  /* 0x00000004fc867825 */ /* 0x002fca00078e0232 */
[----:B------:R1:W-:Y:S02]  /*1bfeb0*/  @P3 STG.E desc[UR30][R134.64], R140 ;  /* 0x0000008c86003986 */ /* 0x0003e4000c10191e */
[----:B-1----:R-:W-:-:S05]  /*1bfec0*/  IMAD.WIDE R134, R252, 0x4, R48 ;  /* 0x00000004fc867825 */ /* 0x002fca00078e0230 */
[----:B--2---:R1:W-:Y:S02]  /*1bfed0*/  @P4 STG.E desc[UR30][R134.64], R141 ;  /* 0x0000008d86004986 */ /* 0x0043e4000c10191e */
[----:B-1----:R-:W-:-:S05]  /*1bfee0*/  IMAD.WIDE R134, R252, 0x4, R46 ;  /* 0x00000004fc867825 */ /* 0x002fca00078e022e */
[----:B---3--:R1:W-:Y:S04]  /*1bfef0*/  @P5 STG.E desc[UR30][R134.64], R142 ;  /* 0x0000008e86005986 */ /* 0x0083e8000c10191e */
[----:B-1----:R-:W2:Y:S01]  /*1bff00*/  LDL.LU R142, [R1+0x4e94] ;  /* 0x004e9400018e7983 */ /* 0x002ea20000300800 */
[C---:B------:R-:W-:Y:S01]  /*1bff10*/  LOP3.LUT P6, RZ, R125.reuse, 0x8000, RZ, 0xc0, !PT ;  /* 0x000080007dff7812 */ /* 0x040fe200078cc0ff */
[----:B------:R-:W-:Y:S02]  /*1bff20*/  IMAD.WIDE R134, R252, 0x4, R44 ;  /* 0x00000004fc867825 */ /* 0x000fe400078e022c */
[----:B------:R-:W3:Y:S04]  /*1bff30*/  LDL.LU R138, [R1+0x180] ;  /* 0x00018000018a7983 */ /* 0x000ee80000300800 */
[----:B------:R-:W3:Y:S04]  /*1bff40*/  LDL.LU R140, [R1+0x160] ;  /* 0x00016000018c7983 */ /* 0x000ee80000300800 */
[----:B------:R-:W3:Y:S04]  /*1bff50*/  LDL.LU R141, [R1+0x140] ;  /* 0x00014000018d7983 */ /* 0x000ee80000300800 */
[----:B------:R1:W-:Y:S04]  /*1bff60*/  @P6 STG.E desc[UR30][R134.64], R143 ;  /* 0x0000008f86006986 */ /* 0x0003e8000c10191e */
[----:B-1----:R-:W3:Y:S04]  /*1bff70*/  LDL.LU R143, [R1+0x110] ;  /* 0x00011000018f7983 */ /* 0x002ee80000300800 */
[----:B------:R-:W3:Y:S01]  /*1bff80*/  LDL.LU R139, [R1+0x4e98] ;  /* 0x004e9800018b7983 */ /* 0x000ee20000300800 */
[----:B------:R-:W-:-:S02]  /*1bff90*/  LOP3.LUT P1, RZ, R125, 0x20000000, RZ, 0xc0, !PT ;  /* 0x200000007dff7812 */ /* 0x000fc4000782c0ff */
        /* <DEDUP_REMOVED lines=16> */
[C---:B------:R-:W-:Y:S02]  /*1c00a0*/  LOP3.LUT P0, RZ, R125.reuse, 0x10000, RZ, 0xc0, !PT ;  /* 0x000100007dff7812 */ /* 0x040fe4000780c0ff */
[----:B------:R-:W-:-:S07]  /*1c00b0*/  LOP3.LUT P4, RZ, R125, 0x20000, RZ, 0xc0, !PT ;  /* 0x000200007dff7812 */ /* 0x000fce000788c0ff */
[----:B------:R-:W-:Y:S02]  /*1c00c0*/  @P1 LOP3.LUT R132, R132, 0x1000, RZ, 0xfc, !PT ;  /* 0x0000100084841812 */ /* 0x000fe400078efcff */
[C---:B------:R-:W-:Y:S01]  /*1c00d0*/  LOP3.LUT P1, RZ, R125.reuse, 0x800000, RZ, 0xc0, !PT ;  /* 0x008000007dff7812 */ /* 0x040fe2000782c0ff */
[----:B------:R-:W-:Y:S01]  /*1c00e0*/  IMAD.WIDE R134, R252, 0x4, R42 ;  /* 0x00000004fc867825 */ /* 0x000fe200078e022a */
[----:B------:R-:W-:Y:S02]  /*1c00f0*/  LOP3.LUT R132, R132, 0xffffdfff, RZ, 0xc0, !PT ;  /* 0xffffdfff84847812 */ /* 0x000fe400078ec0ff */
[C---:B------:R-:W-:Y:S02]  /*1c0100*/  LOP3.LUT P5, RZ, R125.reuse, 0x40000, RZ, 0xc0, !PT ;  /* 0x000400007dff7812 */ /* 0x040fe400078ac0ff */
[----:B------:R1:W-:Y:S01]  /*1c0110*/  @P0 STG.E desc[UR30][R134.64], R251 ;  /* 0x000000fb86000986 */ /* 0x0003e2000c10191e */
[----:B------:R-:W-:-:S06]  /*1c0120*/  LOP3.LUT P6, RZ, R125, 0x80000, RZ, 0xc0, !PT ;  /* 0x000800007dff7812 */ /* 0x000fcc00078cc0ff */
[----:B------:R-:W-:Y:S02]  /*1c0130*/  @P1 LOP3.LUT R132, R132, 0x2000, RZ, 0xfc, !PT ;  /* 0x0000200084841812 */ /* 0x000fe400078efcff */
[----:B------:R-:W-:Y:S01]  /*1c0140*/  LOP3.LUT P1, RZ, R125, 0x400000, RZ, 0xc0, !PT ;  /* 0x004000007dff7812 */ /* 0x000fe2000782c0ff */
[----:B-1----:R-:W-:-:S05]  /*1c0150*/  IMAD.WIDE R134, R228, 0x4, R56 ;  /* 0x00000004e4867825 */ /* 0x002fca00078e0238 */
[----:B------:R1:W-:Y:S01]  /*1c0160*/  @P4 STG.E desc[UR30][R134.64], R243 ;  /* 0x000000f386004986 */ /* 0x0003e2000c10191e */
[----:B------:R-:W-:Y:S02]  /*1c0170*/  LOP3.LUT P0, RZ, R125, 0x100000, RZ, 0xc0, !PT ;  /* 0x001000007dff7812 */ /* 0x000fe4000780c0ff */
[----:B------:R-:W-:Y:S01]  /*1c0180*/  LOP3.LUT R132, R132, 0xffffbfff, RZ, 0xc0, !PT ;  /* 0xffffbfff84847812 */ /* 0x000fe200078ec0ff */
[----:B-1----:R-:W-:-:S03]  /*1c0190*/  IMAD.WIDE R134, R228, 0x4, R54 ;  /* 0x00000004e4867825 */ /* 0x002fc600078e0236 */
[----:B------:R-:W-:Y:S02]  /*1c01a0*/  @P1 LOP3.LUT R132, R132, 0x4000, RZ, 0xfc, !PT ;  /* 0x0000400084841812 */ /* 0x000fe400078efcff */
[----:B------:R1:W-:Y:S01]  /*1c01b0*/  @P5 STG.E desc[UR30][R134.64], R239 ;  /* 0x000000ef86005986 */ /* 0x0003e2000c10191e */
[----:B------:R-:W-:Y:S01]  /*1c01c0*/  LOP3.LUT P1, RZ, R125, 0x200000, RZ, 0xc0, !PT ;  /* 0x002000007dff7812 */ /* 0x000fe2000782c0ff */
[----:B-1----:R-:W-:-:S05]  /*1c01d0*/  IMAD.WIDE R134, R228, 0x4, R52 ;  /* 0x00000004e4867825 */ /* 0x002fca00078e0234 */
[----:B------:R1:W-:Y:S02]  /*1c01e0*/  @P6 STG.E desc[UR30][R134.64], R235 ;  /* 0x000000eb86006986 */ /* 0x0003e4000c10191e */
[----:B-1----:R-:W-:-:S05]  /*1c01f0*/  IMAD.WIDE R134, R228, 0x4, R50 ;  /* 0x00000004e4867825 */ /* 0x002fca00078e0232 */
[----:B------:R1:W-:Y:S02]  /*1c0200*/  @P0 STG.E desc[UR30][R134.64], R231 ;  /* 0x000000e786000986 */ /* 0x0003e4000c10191e */
[----:B-1----:R-:W-:-:S05]  /*1c0210*/  IMAD.WIDE R134, R228, 0x4, R48 ;  /* 0x00000004e4867825 */ /* 0x002fca00078e0230 */
        /* <DEDUP_REMOVED lines=11> */
[----:B--2---:R-:W-:-:S12]  /*1c02d0*/  IMAD.WIDE R134, R142, 0x4, R56 ;  /* 0x000000048e867825 */ /* 0x004fd800078e0238 */
[----:B------:R1:W-:Y:S01]  /*1c02e0*/  @P1 STG.E desc[UR30][R134.64], R232 ;  /* 0x000000e886001986 */ /* 0x0003e2000c10191e */
[----:B------:R-:W-:Y:S01]  /*1c02f0*/  LOP3.LUT P1, RZ, R132, 0x400, RZ, 0xc0, !PT ;  /* 0x0000040084ff7812 */ /* 0x000fe2000782c0ff */
[----:B-1----:R-:W-:-:S12]  /*1c0300*/  IMAD.WIDE R134, R142, 0x4, R54 ;  /* 0x000000048e867825 */ /* 0x002fd800078e0236 */
[----:B----4-:R1:W-:Y:S01]  /*1c0310*/  @P1 STG.E desc[UR30][R134.64], R133 ;  /* 0x0000008586001986 */ /* 0x0103e2000c10191e */
        /* <DEDUP_REMOVED lines=18> */
[----:B-1----:R-:W-:Y:S01]  /*1c0440*/  IMAD.WIDE R134, R142, 0x4, R42 ;  /* 0x000000048e867825 */ /* 0x002fe200078e022a */
[----:B------:R-:W-:Y:S01]  /*1c0450*/  LOP3.LUT P0, RZ, R126, 0x8, RZ, 0xc0, !PT ;  /* 0x000000087eff7812 */ /* 0x000fe2000780c0ff */
[----:B------:R-:W2:Y:S04]  /*1c0460*/  LDL.LU R142, [R1+0x4ef0] ;  /* 0x004ef000018e7983 */ /* 0x000ea80000300800 */
[----:B---3--:R1:W-:Y:S02]  /*1c0470*/  @P4 STG.E desc[UR30][R134.64], R138 ;  /* 0x0000008a86004986 */ /* 0x0083e4000c10191e */
[----:B-1----:R-:W-:-:S05]  /*1c0480*/  IMAD.WIDE R134, R139, 0x4, R56 ;  /* 0x000000048b867825 */ /* 0x002fca00078e0238 */
[----:B------:R1:W-:Y:S02]  /*1c0490*/  @P5 STG.E desc[UR30][R134.64], R140 ;  /* 0x0000008c86005986 */ /* 0x0003e4000c10191e */
[----:B-1----:R-:W-:-:S05]  /*1c04a0*/  IMAD.WIDE R134, R139, 0x4, R54 ;  /* 0x000000048b867825 */ /* 0x002fca00078e0236 */
[----:B------:R1:W-:Y:S02]  /*1c04b0*/  @P6 STG.E desc[UR30][R134.64], R141 ;  /* 0x0000008d86006986 */ /* 0x0003e4000c10191e */
[----:B-1----:R-:W-:-:S05]  /*1c04c0*/  IMAD.WIDE R134, R139, 0x4, R52 ;  /* 0x000000048b867825 */ /* 0x002fca00078e0234 */
[----:B------:R1:W-:Y:S04]  /*1c04d0*/  @P0 STG.E desc[UR30][R134.64], R143 ;  /* 0x0000008f86000986 */ /* 0x0003e8000c10191e */
[----:B-1----:R-:W3:Y:S04]  /*1c04e0*/  LDL.LU R143, [R1+0xf0] ;  /* 0x0000f000018f7983 */ /* 0x002ee80000300800 */
[----:B------:R-:W4:Y:S04]  /*1c04f0*/  LDL.LU R136, [R1+0xd0] ;  /* 0x0000d00001887983 */ /* 0x000f280000300800 */
[----:B------:R-:W2:Y:S04]  /*1c0500*/  LDL.LU R137, [R1+0xb0] ;  /* 0x0000b00001897983 */ /* 0x000ea80000300800 */
[----:B------:R-:W2:Y:S04]  /*1c0510*/  LDL.LU R138, [R1+0x90] ;  /* 0x00009000018a7983 */ /* 0x000ea80000300800 */
[----:B------:R-:W2:Y:S04]  /*1c0520*/  LDL.LU R140, [R1+0x70] ;  /* 0x00007000018c7983 */ /* 0x000ea80000300800 */
[----:B------:R-:W2:Y:S04]  /*1c0530*/  LDL.LU R141, [R1+0x264] ;  /* 0x00026400018d7983 */ /* 0x000ea80000300800 */
[----:B------:R-:W2:Y:S01]  /*1c0540*/  LDL.LU R248, [R1+0x4e9c] ;  /* 0x004e9c0001f87983 */ /* 0x000ea20000300800 */
[C---:B------:R-:W-:Y:S01]  /*1c0550*/  LOP3.LUT P4, RZ, R126.reuse, 0x10, RZ, 0xc0, !PT ;  /* 0x000000107eff7812 */ /* 0x040fe2000788c0ff */
[----:B------:R-:W-:Y:S01]  /*1c0560*/  IMAD.WIDE R134, R139, 0x4, R50 ;  /* 0x000000048b867825 */ /* 0x000fe200078e0232 */
        /* <DEDUP_REMOVED lines=12> */
[----:B------:R-:W-:Y:S01]  /*1c0630*/  LOP3.LUT P1, RZ, R126, 0x1000, RZ, 0xc0, !PT ;  /* 0x000010007eff7812 */ /* 0x000fe2000782c0ff */
[----:B---3--:R1:W-:Y:S04]  /*1c0640*/  @P4 STG.E desc[UR30][R134.64], R143 ;  /* 0x0000008f86004986 */ /* 0x0083e8000c10191e */
[----:B-1----:R-:W3:Y:S04]  /*1c0650*/  LDL.LU R143, [R1+0x244] ;  /* 0x00024400018f7983 */ /* 0x002ee80000300800 */
[----:B------:R-:W3:Y:S01]  /*1c0660*/  LDL.LU R228, [R1+0x224] ;  /* 0x0002240001e47983 */ /* 0x000ee20000300800 */
[----:B------:R-:W-:-:S03]  /*1c0670*/  LOP3.LUT R132, R132, 0xfffffff7, RZ, 0xc0, !PT ;  /* 0xfffffff784847812 */ /* 0x000fc600078ec0ff */
[----:B------:R-:W3:Y:S01]  /*1c0680*/  LDL.LU R232, [R1+0x204] ;  /* 0x0002040001e87983 */ /* 0x000ee20000300800 */
[----:B------:R-:W-:Y:S02]  /*1c0690*/  @P1 LOP3.LUT R132, R132, 0x8, RZ, 0xfc, !PT ;  /* 0x0000000884841812 */ /* 0x000fe400078efcff */
[----:B------:R-:W-:Y:S01]  /*1c06a0*/  LOP3.LUT P1, RZ, R126, 0x800, RZ, 0xc0, !PT ;  /* 0x000008007eff7812 */ /* 0x000fe2000782c0ff */
[----:B------:R-:W3:Y:S01]  /*1c06b0*/  LDL.LU R133, [R1+0x1e4] ;  /* 0x0001e40001857983 */ /* 0x000ee20000300800 */
[----:B------:R-:W-:-:S03]  /*1c06c0*/  LOP3.LUT R132, R132, 0xffffffef, RZ, 0xc0, !PT ;  /* 0xffffffef84847812 */ /* 0x000fc600078ec0ff */
[----:B------:R-:W3:Y:S01]  /*1c06d0*/  LDL.LU R236, [R1+0x1c4] ;  /* 0x0001c40001ec7983 */ /* 0x000ee20000300800 */
[C---:B------:R-:W-:Y:S02]  /*1c06e0*/  LOP3.LUT P5, RZ, R126.reuse, 0x20, RZ, 0xc0, !PT ;  /* 0x000000207eff7812 */ /* 0x040fe400078ac0ff */
[----:B------:R-:W-:Y:S01]  /*1c06f0*/  LOP3.LUT P6, RZ, R126, 0x40, RZ, 0xc0, !PT ;  /* 0x000000407eff7812 */ /* 0x000fe200078cc0ff */
[----:B------:R-:W-:Y:S01]  /*1c0700*/  IMAD.WIDE R134, R139, 0x4, R48 ;  /* 0x000000048b867825 */ /* 0x000fe200078e0230 */
[----:B------:R-:W3:Y:S03]  /*1c0710*/  LDL.LU R240, [R1+0x1a4] ;  /* 0x0001a40001f07983 */ /* 0x000ee60000300800 */
[----:B------:R-:W-:Y:S02]  /*1c0720*/  @P1 LOP3.LUT R132, R132, 0x10, RZ, 0xfc, !PT ;  /* 0x0000001084841812 */ /* 0x000fe400078efcff */
[----:B------:R-:W-:-:S02]  /*1c0730*/  LOP3.LUT P1, RZ, R126, 0x400, RZ, 0xc0, !PT ;  /* 0x000004007eff7812 */ /* 0x000fc4000782c0ff */
[----:B------:R-:W-:Y:S02]  /*1c0740*/  LOP3.LUT R132, R132, 0xffffffdf, RZ, 0xc0, !PT ;  /* 0xffffffdf84847812 */ /* 0x000fe400078ec0ff */
[----:B------:R-:W-:-:S09]  /*1c0750*/  LOP3.LUT P0, RZ, R126, 0x80, RZ, 0xc0, !PT ;  /* 0x000000807eff7812 */ /* 0x000fd2000780c0ff */
[----:B------:R-:W-:Y:S02]  /*1c0760*/  @P1 LOP3.LUT R132, R132, 0x20, RZ, 0xfc, !PT ;  /* 0x0000002084841812 */ /* 0x000fe400078efcff */
[----:B------:R-:W-:Y:S01]  /*1c0770*/  LOP3.LUT P1, RZ, R126, 0x200, RZ, 0xc0, !PT ;  /* 0x000002007eff7812 */ /* 0x000fe2000782c0ff */
[----:B----4-:R1:W-:Y:S01]  /*1c0780*/  @P5 STG.E desc[UR30][R134.64], R136 ;  /* 0x0000008886005986 */ /* 0x0103e2000c10191e */
[----:B------:R-:W-:Y:S01]  /*1c0790*/  LOP3.LUT R132, R132, 0xffffffbf, RZ, 0xc0, !PT ;  /* 0xffffffbf84847812 */ /* 0x000fe200078ec0ff */
[----:B-1----:R-:W-:-:S10]  /*1c07a0*/  IMAD.WIDE R134, R139, 0x4, R46 ;  /* 0x000000048b867825 */ /* 0x002fd400078e022e */
[----:B------:R-:W-:Y:S01]  /*1c07b0*/  @P1 LOP3.LUT R132, R132, 0x40, RZ, 0xfc, !PT ;  /* 0x0000004084841812 */ /* 0x000fe200078efcff */
[----:B------:R-:W4:Y:S01]  /*1c07c0*/  LDL.LU R136, [R1+0x184] ;  /* 0x0001840001887983 */ /* 0x000f220000300800 */
[----:B------:R-:W-:-:S03]  /*1c07d0*/  LOP3.LUT P1, RZ, R126, 0x100, RZ, 0xc0, !PT ;  /* 0x000001007eff7812 */ /* 0x000fc6000782c0ff */
[----:B--2---:R1:W-:Y:S02]  /*1c07e0*/  @P6 STG.E desc[UR30][R134.64], R137 ;  /* 0x0000008986006986 */ /* 0x0043e4000c10191e */
[C---:B-1----:R-:W-:Y:S02]  /*1c07f0*/  IMAD.WIDE R134, R139.reuse, 0x4, R44 ;  /* 0x000000048b867825 */ /* 0x042fe400078e022c */
[----:B------:R-:W2:Y:S04]  /*1c0800*/  LDL.LU R137, [R1+0x164] ;  /* 0x0001640001897983 */ /* 0x000ea80000300800 */
[----:B------:R1:W-:Y:S02]  /*1c0810*/  @P0 STG.E desc[UR30][R134.64], R138 ;  /* 0x0000008a86000986 */ /* 0x0003e4000c10191e */
[----:B-1----:R-:W-:-:S02]  /*1c0820*/  IMAD.WIDE R134, R139, 0x4, R42 ;  /* 0x000000048b867825 */ /* 0x002fc400078e022a */
[----:B------:R-:W2:Y:S04]  /*1c0830*/  LDL.LU R138, [R1+0x144] ;  /* 0x00014400018a7983 */ /* 0x000ea80000300800 */
[----:B------:R1:W-:Y:S01]  /*1c0840*/  @P1 STG.E desc[UR30][R134.64], R140 ;  /* 0x0000008c86001986 */ /* 0x0003e2000c10191e */
[----:B------:R-:W-:-:S03]  /*1c0850*/  LOP3.LUT P1, RZ, R132, 0x40, RZ, 0xc0, !PT ;  /* 0x0000004084ff7812 */ /* 0x000fc6000782c0ff */
[----:B------:R-:W2:Y:S01]  /*1c0860*/  LDL.LU R139, [R1+0x114] ;  /* 0x00011400018b7983 */ /* 0x000ea20000300800 */
[----:B-1----:R-:W-:-:S03]  /*1c0870*/  IMAD.WIDE R134, R248, 0x4, R56 ;  /* 0x00000004f8867825 */ /* 0x002fc600078e0238 */
[----:B------:R-:W2:Y:S06]  /*1c0880*/  LDL.LU R140, [R1+0xf4] ;  /* 0x0000f400018c7983 */ /* 0x000eac0000300800 */
[----:B------:R1:W-:Y:S01]  /*1c0890*/  @P1 STG.E desc[UR30][R134.64], R141 ;  /* 0x0000008d86001986 */ /* 0x0003e2000c10191e */
[----:B------:R-:W-:-:S03]  /*1c08a0*/  LOP3.LUT P1, RZ, R132, 0x20, RZ, 0xc0, !PT ;  /* 0x0000002084ff7812 */ /* 0x000fc6000782c0ff */
[----:B-1----:R-:W2:Y:S01]  /*1c08b0*/  LDL.LU R141, [R1+0xd4] ;  /* 0x0000d400018d7983 */ /* 0x002ea20000300800 */
[----:B------:R-:W-:-:S09]  /*1c08c0*/  IMAD.WIDE R134, R248, 0x4, R54 ;  /* 0x00000004f8867825 */ /* 0x000fd200078e0236 */
[----:B---3--:R1:W-:Y:S04]  /*1c08d0*/  @P1 STG.E desc[UR30][R134.64], R143 ;  /* 0x0000008f86001986 */ /* 0x0083e8000c10191e */
[----:B-1----:R-:W3:Y:S01]  /*1c08e0*/  LDL.LU R143, [R1+0xb4] ;  /* 0x0000b400018f7983 */ /* 0x002ee20000300800 */
[----:B------:R-:W-:Y:S01]  /*1c08f0*/  LOP3.LUT P1, RZ, R132, 0x10, RZ, 0xc0, !PT ;  /* 0x0000001084ff7812 */ /* 0x000fe2000782c0ff */
[----:B------:R-:W-:-:S12]  /*1c0900*/  IMAD.WIDE R134, R248, 0x4, R52 ;  /* 0x00000004f8867825 */ /* 0x000fd800078e0234 */
        /* <DEDUP_REMOVED lines=9> */
[----:B------:R-:W-:Y:S01]  /*1c09a0*/  @P1 STG.E desc[UR30][R134.64], R236 ;  /* 0x000000ec86001986 */ /* 0x000fe2000c10191e */
[----:B------:R-:W-:Y:S01]  /*1c09b0*/  LOP3.LUT P1, RZ, R132, 0x1, RZ, 0xc0, !PT ;  /* 0x0000000184ff7812 */ /* 0x000fe2000782c0ff */
[----:B------:R-:W-:Y:S01]  /*1c09c0*/  IMAD.WIDE R132, R248, 0x4, R44 ;  /* 0x00000004f8847825 */ /* 0x000fe200078e022c */
[----:B------:R-:W-:-:S11]  /*1c09d0*/  LOP3.LUT P2, RZ, R126, 0x20000, RZ, 0xc0, !PT ;  /* 0x000200007eff7812 */ /* 0x000fd6000784c0ff */
[----:B------:R1:W-:Y:S01]  /*1c09e0*/  @P1 STG.E desc[UR30][R132.64], R240 ;  /* 0x000000f084001986 */ /* 0x0003e2000c10191e */
[----:B------:R-:W-:Y:S02]  /*1c09f0*/  LOP3.LUT P1, RZ, R2, 0x80000000, RZ, 0xc0, !PT ;  /* 0x8000000002ff7812 */ /* 0x000fe4000782c0ff */
[----:B------:R-:W-:Y:S01]  /*1c0a00*/  LOP3.LUT P3, RZ, R126, 0x40000, RZ, 0xc0, !PT ;  /* 0x000400007eff7812 */ /* 0x000fe2000786c0ff */
[----:B-1----:R-:W-:-:S10]  /*1c0a10*/  IMAD.WIDE R132, R248, 0x4, R42 ;  /* 0x00000004f8847825 */ /* 0x002fd400078e022a */
[----:B----4-:R1:W-:Y:S01]  /*1c0a20*/  @P1 STG.E desc[UR30][R132.64], R136 ;  /* 0x0000008884001986 */ /* 0x0103e2000c10191e */
[----:B------:R-:W-:Y:S01]  /*1c0a30*/  LOP3.LUT P4, RZ, R126, 0x80000, RZ, 0xc0, !PT ;  /* 0x000800007eff7812 */ /* 0x000fe2000788c0ff */
[----:B-1----:R-:W-:-:S05]  /*1c0a40*/  IMAD.WIDE R132, R142, 0x4, R56 ;  /* 0x000000048e847825 */ /* 0x002fca00078e0238 */
[----:B--2---:R1:W-:Y:S01]  /*1c0a50*/  @P2 STG.E desc[UR30][R132.64], R137 ;  /* 0x0000008984002986 */ /* 0x0043e2000c10191e */
        /* <DEDUP_REMOVED lines=10> */
[----:B------:R1:W-:Y:S02]  /*1c0b00*/  @P6 STG.E desc[UR30][R132.64], R141 ;  /* 0x0000008d84006986 */ /* 0x0003e4000c10191e */
[----:B-1----:R-:W-:-:S05]  /*1c0b10*/  IMAD.WIDE R132, R142, 0x4, R46 ;  /* 0x000000048e847825 */ /* 0x002fca00078e022e */
[----:B---3--:R1:W-:Y:S04]  /*1c0b20*/  @P0 STG.E desc[UR30][R132.64], R143 ;  /* 0x0000008f84000986 */ /* 0x0083e8000c10191e */
[----:B-1----:R-:W2:Y:S04]  /*1c0b30*/  LDL.LU R143, [R1+0x94] ;  /* 0x00009400018f7983 */ /* 0x002ea80000300800 */
[----:B------:R-:W3:Y:S04]  /*1c0b40*/  LDL.LU R136, [R1+0x74] ;  /* 0x0000740001887983 */ /* 0x000ee80000300800 */
[----:B------:R-:W4:Y:S04]  /*1c0b50*/  LDL.LU R137, [R1+0x268] ;  /* 0x0002680001897983 */ /* 0x000f280000300800 */
[----:B------:R-:W3:Y:S04]  /*1c0b60*/  LDL.LU R138, [R1+0x248] ;  /* 0x00024800018a7983 */ /* 0x000ee80000300800 */
[----:B------:R-:W3:Y:S04]  /*1c0b70*/  LDL.LU R139, [R1+0x228] ;  /* 0x00022800018b7983 */ /* 0x000ee80000300800 */
[----:B------:R-:W3:Y:S04]  /*1c0b80*/  LDL.LU R141, [R1+0x208] ;  /* 0x00020800018d7983 */ /* 0x000ee80000300800 */
[----:B------:R-:W3:Y:S01]  /*1c0b90*/  LDL.LU R228, [R1+0x4ef4] ;  /* 0x004ef40001e47983 */ /* 0x000ee20000300800 */
[----:B------:R-:W-:Y:S01]  /*1c0ba0*/  LOP3.LUT P4, RZ, R126, 0x800000, RZ, 0xc0, !PT ;  /* 0x008000007eff7812 */ /* 0x000fe2000788c0ff */
        /* <DEDUP_REMOVED lines=14> */
[----:B--2---:R1:W-:Y:S04]  /*1c0c90*/  @P4 STG.E desc[UR30][R132.64], R143 ;  /* 0x0000008f84004986 */ /* 0x0043e8000c10191e */
[----:B-1----:R-:W2:Y:S04]  /*1c0ca0*/  LDL.LU R143, [R1+0x1e8] ;  /* 0x0001e800018f7983 */ /* 0x002ea80000300800 */
[----:B------:R-:W2:Y:S01]  /*1c0cb0*/  LDL.LU R220, [R1+0x1c8] ;  /* 0x0001c80001dc7983 */ /* 0x000ea20000300800 */
[----:B------:R-:W-:-:S03]  /*1c0cc0*/  IMAD.WIDE R132, R142, 0x4, R42 ;  /* 0x000000048e847825 */ /* 0x000fc600078e022a */
[----:B------:R-:W2:Y:S04]  /*1c0cd0*/  LDL.LU R140, [R1+0x4ef8] ;  /* 0x004ef800018c7983 */ /* 0x000ea80000300800 */
[----:B------:R-:W2:Y:S01]  /*1c0ce0*/  LDL.LU R142, [R1+0x4efc] ;  /* 0x004efc00018e7983 */ /* 0x000ea20000300800 */
[----:B------:R-:W-:-:S03]  /*1c0cf0*/  LOP3.LUT R2, R2, 0xf7ffffff, RZ, 0xc0, !PT ;  /* 0xf7ffffff02027812 */ /* 0x000fc600078ec0ff */
[----:B------:R-:W2:Y:S01]  /*1c0d00*/  LDL.LU R224, [R1+0x1a8] ;  /* 0x0001a80001e07983 */ /* 0x000ea20000300800 */
[----:B------:R-:W-:Y:S02]  /*1c0d10*/  @P1 LOP3.LUT R2, R2, 0x8000000, RZ, 0xfc, !PT ;  /* 0x0800000002021812 */ /* 0x000fe400078efcff */
[----:B------:R-:W-:Y:S01]  /*1c0d20*/  LOP3.LUT P1, RZ, R126, 0x40000000, RZ, 0xc0, !PT ;  /* 0x400000007eff7812 */ /* 0x000fe2000782c0ff */
[----:B------:R-:W2:Y:S01]  /*1c0d30*/  LDL.LU R232, [R1+0x188] ;  /* 0x0001880001e87983 */ /* 0x000ea20000300800 */
[----:B------:R-:W-:-:S03]  /*1c0d40*/  LOP3.LUT R2, R2, 0xefffffff, RZ, 0xc0, !PT ;  /* 0xefffffff02027812 */ /* 0x000fc600078ec0ff */
[----:B------:R-:W2:Y:S01]  /*1c0d50*/  LDL.LU R236, [R1+0x168] ;  /* 0x0001680001ec7983 */ /* 0x000ea20000300800 */
[C---:B------:R-:W-:Y:S02]  /*1c0d60*/  LOP3.LUT P5, RZ, R126.reuse, 0x1000000, RZ, 0xc0, !PT ;  /* 0x010000007eff7812 */ /* 0x040fe400078ac0ff */
[----:B------:R-:W-:Y:S01]  /*1c0d70*/  LOP3.LUT P6, RZ, R126, 0x2000000, RZ, 0xc0, !PT ;  /* 0x020000007eff7812 */ /* 0x000fe200078cc0ff */
[----:B------:R-:W2:Y:S04]  /*1c0d80*/  LDL.LU R240, [R1+0x148] ;  /* 0x0001480001f07983 */ /* 0x000ea80000300800 */
[----:B------:R-:W-:Y:S01]  /*1c0d90*/  @P1 LOP3.LUT R2, R2, 0x10000000, RZ, 0xfc, !PT ;  /* 0x1000000002021812 */ /* 0x000fe200078efcff */
[----:B------:R-:W2:Y:S01]  /*1c0da0*/  LDL.LU R248, [R1+0x118] ;  /* 0x0001180001f87983 */ /* 0x000ea20000300800 */
[----:B------:R-:W-:-:S02]  /*1c0db0*/  LOP3.LUT P1, RZ, R126, 0x20000000, RZ, 0xc0, !PT ;  /* 0x200000007eff7812 */ /* 0x000fc4000782c0ff */
[----:B------:R-:W-:Y:S02]  /*1c0dc0*/  LOP3.LUT R2, R2, 0xdfffffff, RZ, 0xc0, !PT ;  /* 0xdfffffff02027812 */ /* 0x000fe400078ec0ff */
[----:B------:R-:W-:-:S09]  /*1c0dd0*/  LOP3.LUT P0, RZ, R126, 0x4000000, RZ, 0xc0, !PT ;  /* 0x040000007eff7812 */ /* 0x000fd2000780c0ff */
[----:B------:R-:W-:Y:S02]  /*1c0de0*/  @P1 LOP3.LUT R2, R2, 0x20000000, RZ, 0xfc, !PT ;  /* 0x2000000002021812 */ /* 0x000fe400078efcff */
[----:B------:R-:W-:Y:S01]  /*1c0df0*/  LOP3.LUT P1, RZ, R126, 0x10000000, RZ, 0xc0, !PT ;  /* 0x100000007eff7812 */ /* 0x000fe2000782c0ff */
[----:B---3--:R1:W-:Y:S01]  /*1c0e00*/  @P5 STG.E desc[UR30][R132.64], R136 ;  /* 0x0000008884005986 */ /* 0x0083e2000c10191e */
[----:B------:R-:W-:Y:S01]  /*1c0e10*/  LOP3.LUT R2, R2, 0xbfffffff, RZ, 0xc0, !PT ;  /* 0xbfffffff02027812 */ /* 0x000fe200078ec0ff */
[----:B-1----:R-:W-:-:S10]  /*1c0e20*/  IMAD.WIDE R132, R228, 0x4, R56 ;  /* 0x00000004e4847825 */ /* 0x002fd400078e0238 */
[----:B------:R-:W-:Y:S01]  /*1c0e30*/  @P1 LOP3.LUT R2, R2, 0x40000000, RZ, 0xfc, !PT ;  /* 0x4000000002021812 */ /* 0x000fe200078efcff */
[----:B------:R-:W3:Y:S01]  /*1c0e40*/  LDL.LU R136, [R1+0xf8] ;  /* 0x0000f80001887983 */ /* 0x000ee20000300800 */
[----:B------:R-:W-:-:S03]  /*1c0e50*/  LOP3.LUT P1, RZ, R126, 0x8000000, RZ, 0xc0, !PT ;  /* 0x080000007eff7812 */ /* 0x000fc6000782c0ff */
[----:B----4-:R1:W-:Y:S02]  /*1c0e60*/  @P6 STG.E desc[UR30][R132.64], R137 ;  /* 0x0000008984006986 */ /* 0x0103e4000c10191e */
[C---:B-1----:R-:W-:Y:S02]  /*1c0e70*/  IMAD.WIDE R132, R228.reuse, 0x4, R54 ;  /* 0x00000004e4847825 */ /* 0x042fe400078e0236 */
[----:B------:R-:W4:Y:S04]  /*1c0e80*/  LDL.LU R137, [R1+0xd8] ;  /* 0x0000d80001897983 */ /* 0x000f280000300800 */
[----:B------:R1:W-:Y:S02]  /*1c0e90*/  @P0 STG.E desc[UR30][R132.64], R138 ;  /* 0x0000008a84000986 */ /* 0x0003e4000c10191e */
[----:B-1----:R-:W-:-:S02]  /*1c0ea0*/  IMAD.WIDE R132, R228, 0x4, R52 ;  /* 0x00000004e4847825 */ /* 0x002fc400078e0234 */
[----:B------:R-:W3:Y:S04]  /*1c0eb0*/  LDL.LU R138, [R1+0xb8] ;  /* 0x0000b800018a7983 */ /* 0x000ee80000300800 */
[----:B------:R1:W-:Y:S01]  /*1c0ec0*/  @P1 STG.E desc[UR30][R132.64], R139 ;  /* 0x0000008b84001986 */ /* 0x0003e2000c10191e */
[----:B------:R-:W-:Y:S01]  /*1c0ed0*/  LOP3.LUT P1, RZ, R2, 0x40000000, RZ, 0xc0, !PT ;  /* 0x4000000002ff7812 */ /* 0x000fe2000782c0ff */
[----:B-1----:R-:W-:Y:S02]  /*1c0ee0*/  IMAD.WIDE R132, R228, 0x4, R50 ;  /* 0x00000004e4847825 */ /* 0x002fe400078e0232 */
[----:B------:R-:W3:Y:S10]  /*1c0ef0*/  LDL.LU R139, [R1+0x98] ;  /* 0x00009800018b7983 */ /* 0x000ef40000300800 */
[----:B------:R1:W-:Y:S01]  /*1c0f00*/  @P1 STG.E desc[UR30][R132.64], R141 ;  /* 0x0000008d84001986 */ /* 0x0003e2000c10191e */
[----:B------:R-:W-:-:S03]  /*1c0f10*/  LOP3.LUT P1, RZ, R2, 0x20000000, RZ, 0xc0, !PT ;  /* 0x2000000002ff7812 */ /* 0x000fc6000782c0ff */
[----:B-1----:R-:W4:Y:S01]  /*1c0f20*/  LDL.LU R141, [R1+0x78] ;  /* 0x00007800018d7983 */ /* 0x002f220000300800 */
[----:B------:R-:W-:-:S09]  /*1c0f30*/  IMAD.WIDE R132, R228, 0x4, R48 ;  /* 0x00000004e4847825 */ /* 0x000fd200078e0230 */
[----:B--2---:R1:W-:Y:S04]  /*1c0f40*/  @P1 STG.E desc[UR30][R132.64], R143 ;  /* 0x0000008f84001986 */ /* 0x0043e8000c10191e */
[----:B-1----:R-:W2:Y:S01]  /*1c0f50*/  LDL.LU R143, [R1+0x26c] ;  /* 0x00026c00018f7983 */ /* 0x002ea20000300800 */
        /* <DEDUP_REMOVED lines=22> */
[----:B---3--:R1:W-:Y:S01]  /*1c10c0*/  @P2 STG.E desc[UR30][R132.64], R136 ;  /* 0x0000008884002986 */ /* 0x0083e2000c10191e */
[----:B------:R-:W-:Y:S01]  /*1c10d0*/  LOP3.LUT P5, RZ, R127, 0x80, RZ, 0xc0, !PT ;  /* 0x000000807fff7812 */ /* 0x000fe200078ac0ff */
[----:B-1----:R-:W-:-:S05]  /*1c10e0*/  IMAD.WIDE R132, R140, 0x4, R48 ;  /* 0x000000048c847825 */ /* 0x002fca00078e0230 */
[----:B----4-:R1:W-:Y:S01]  /*1c10f0*/  @P3 STG.E desc[UR30][R132.64], R137 ;  /* 0x0000008984003986 */ /* 0x0103e2000c10191e */
        /* <DEDUP_REMOVED lines=9> */
[----:B--2---:R1:W-:Y:S04]  /*1c1190*/  @P0 STG.E desc[UR30][R132.64], R143 ;  /* 0x0000008f84000986 */ /* 0x0043e8000c10191e */
[----:B-1----:R-:W2:Y:S04]  /*1c11a0*/  LDL.LU R143, [R1+0x24c] ;  /* 0x00024c00018f7983 */ /* 0x002ea80000300800 */
[----:B------:R-:W3:Y:S04]  /*1c11b0*/  LDL.LU R136, [R1+0x22c] ;  /* 0x00022c0001887983 */ /* 0x000ee80000300800 */
[----:B------:R-:W4:Y:S04]  /*1c11c0*/  LDL.LU R138, [R1+0x20c] ;  /* 0x00020c00018a7983 */ /* 0x000f280000300800 */
[----:B------:R-:W3:Y:S04]  /*1c11d0*/  LDL.LU R139, [R1+0x1ec] ;  /* 0x0001ec00018b7983 */ /* 0x000ee80000300800 */
[----:B------:R-:W3:Y:S01]  /*1c11e0*/  LDL.LU R141, [R1+0x1cc] ;  /* 0x0001cc00018d7983 */ /* 0x000ee20000300800 */
[----:B------:R-:W-:-:S03]  /*1c11f0*/  LOP3.LUT P4, RZ, R127, 0x400, RZ, 0xc0, !PT ;  /* 0x000004007fff7812 */ /* 0x000fc6000788c0ff */
[----:B------:R-:W3:Y:S01]  /*1c1200*/  LDL.LU R140, [R1+0x1ac] ;  /* 0x0001ac00018c7983 */ /* 0x000ee20000300800 */
[----:B------:R-:W-:-:S03]  /*1c1210*/  IMAD.WIDE R132, R142, 0x4, R54 ;  /* 0x000000048e847825 */ /* 0x000fc600078e0236 */
[----:B------:R-:W3:Y:S01]  /*1c1220*/  LDL.LU R137, [R1+0x4f10] ;  /* 0x004f100001897983 */ /* 0x000ee20000300800 */
        /* <DEDUP_REMOVED lines=13> */
[----:B------:R-:W-:Y:S01]  /*1c1300*/  LOP3.LUT R2, R2, 0xfff7ffff, RZ, 0xc0, !PT ;  /* 0xfff7ffff02027812 */ /* 0x000fe200078ec0ff */
[----:B--2---:R1:W-:Y:S04]  /*1c1310*/  @P4 STG.E desc[UR30][R132.64], R143 ;  /* 0x0000008f84004986 */ /* 0x0043e8000c10191e */
[----:B-1----:R-:W2:Y:S04]  /*1c1320*/  LDL.LU R143, [R1+0x18c] ;  /* 0x00018c00018f7983 */ /* 0x002ea80000300800 */
[----:B------:R-:W2:Y:S04]  /*1c1330*/  LDL.LU R224, [R1+0x16c] ;  /* 0x00016c0001e07983 */ /* 0x000ea80000300800 */
[----:B------:R-:W2:Y:S01]  /*1c1340*/  LDL.LU R228, [R1+0x14c] ;  /* 0x00014c0001e47983 */ /* 0x000ea20000300800 */
[----:B------:R-:W-:-:S02]  /*1c1350*/  @P1 LOP3.LUT R2, R2, 0x80000, RZ, 0xfc, !PT ;  /* 0x0008000002021812 */ /* 0x000fc400078efcff */
[----:B------:R-:W-:Y:S01]  /*1c1360*/  LOP3.LUT P1, RZ, R127, 0x20000, RZ, 0xc0, !PT ;  /* 0x000200007fff7812 */ /* 0x000fe2000782c0ff */
[----:B------:R-:W2:Y:S01]  /*1c1370*/  LDL.LU R232, [R1+0x11c] ;  /* 0x00011c0001e87983 */ /* 0x000ea20000300800 */
[----:B------:R-:W-:-:S03]  /*1c1380*/  LOP3.LUT R2, R2, 0xffefffff, RZ, 0xc0, !PT ;  /* 0xffefffff02027812 */ /* 0x000fc600078ec0ff */
[----:B------:R-:W2:Y:S01]  /*1c1390*/  LDL.LU R236, [R1+0xfc] ;  /* 0x0000fc0001ec7983 */ /* 0x000ea20000300800 */
[C---:B------:R-:W-:Y:S02]  /*1c13a0*/  LOP3.LUT P5, RZ, R127.reuse, 0x800, RZ, 0xc0, !PT ;  /* 0x000008007fff7812 */ /* 0x040fe400078ac0ff */
[C---:B------:R-:W-:Y:S01]  /*1c13b0*/  LOP3.LUT P6, RZ, R127.reuse, 0x1000, RZ, 0xc0, !PT ;  /* 0x000010007fff7812 */ /* 0x040fe200078cc0ff */
[----:B------:R-:W-:Y:S01]  /*1c13c0*/  IMAD.WIDE R132, R142, 0x4, R52 ;  /* 0x000000048e847825 */ /* 0x000fe200078e0234 */
[----:B------:R-:W2:Y:S03]  /*1c13d0*/  LDL.LU R240, [R1+0xdc] ;  /* 0x0000dc0001f07983 */ /* 0x000ea60000300800 */
        /* <DEDUP_REMOVED lines=10> */
[----:B------:R-:W-:Y:S02]  /*1c1480*/  @P1 LOP3.LUT R2, R2, 0x400000, RZ, 0xfc, !PT ;  /* 0x0040000002021812 */ /* 0x000fe400078efcff */
[----:B------:R-:W-:Y:S01]  /*1c1490*/  LOP3.LUT P1, RZ, R127, 0x4000, RZ, 0xc0, !PT ;  /* 0x000040007fff7812 */ /* 0x000fe2000782c0ff */
[----:B----4-:R1:W-:Y:S02]  /*1c14a0*/  @P6 STG.E desc[UR30][R132.64], R138 ;  /* 0x0000008a84006986 */ /* 0x0103e4000c10191e */
[C---:B-1----:R-:W-:Y:S02]  /*1c14b0*/  IMAD.WIDE R132, R142.reuse, 0x4, R48 ;  /* 0x000000048e847825 */ /* 0x042fe400078e0230 */
[----:B------:R-:W3:Y:S04]  /*1c14c0*/  LDL.LU R138, [R1+0x4f14] ;  /* 0x004f1400018a7983 */ /* 0x000ee80000300800 */
[----:B------:R1:W-:Y:S04]  /*1c14d0*/  @P0 STG.E desc[UR30][R132.64], R139 ;  /* 0x0000008b84000986 */ /* 0x0003e8000c10191e */
[----:B------:R-:W4:Y:S01]  /*1c14e0*/  LDL.LU R136, [R1+0x9c] ;  /* 0x00009c0001887983 */ /* 0x000f220000300800 */
[----:B-1----:R-:W-:-:S05]  /*1c14f0*/  IMAD.WIDE R132, R142, 0x4, R46 ;  /* 0x000000048e847825 */ /* 0x002fca00078e022e */
[----:B------:R1:W-:Y:S01]  /*1c1500*/  @P1 STG.E desc[UR30][R132.64], R141 ;  /* 0x0000008d84001986 */ /* 0x0003e2000c10191e */
[----:B------:R-:W-:-:S03]  /*1c1510*/  LOP3.LUT P1, RZ, R2, 0x400000, RZ, 0xc0, !PT ;  /* 0x0040000002ff7812 */ /* 0x000fc6000782c0ff */
[----:B-1----:R-:W3:Y:S01]  /*1c1520*/  LDL.LU R141, [R1+0x7c] ;  /* 0x00007c00018d7983 */ /* 0x002ee20000300800 */
[----:B------:R-:W-:-:S03]  /*1c1530*/  IMAD.WIDE R132, R142, 0x4, R44 ;  /* 0x000000048e847825 */ /* 0x000fc600078e022c */
[----:B------:R-:W3:Y:S06]  /*1c1540*/  LDL.LU R139, [R1+0x270] ;  /* 0x00027000018b7983 */ /* 0x000eec0000300800 */
[----:B------:R1:W-:Y:S01]  /*1c1550*/  @P1 STG.E desc[UR30][R132.64], R140 ;  /* 0x0000008c84001986 */ /* 0x0003e2000c10191e */
[----:B------:R-:W-:-:S03]  /*1c1560*/  LOP3.LUT P1, RZ, R2, 0x200000, RZ, 0xc0, !PT ;  /* 0x0020000002ff7812 */ /* 0x000fc6000782c0ff */
[----:B-1----:R-:W3:Y:S01]  /*1c1570*/  LDL.LU R140, [R1+0x250] ;  /* 0x00025000018c7983 */ /* 0x002ee20000300800 */
[----:B------:R-:W-:-:S03]  /*1c1580*/  IMAD.WIDE R132, R142, 0x4, R42 ;  /* 0x000000048e847825 */ /* 0x000fc600078e022a */
[----:B------:R-:W3:Y:S06]  /*1c1590*/  LDL.LU R142, [R1+0x230] ;  /* 0x00023000018e7983 */ /* 0x000eec0000300800 */
        /* <DEDUP_REMOVED lines=24> */
[----:B----4-:R1:W-:Y:S01]  /*1c1720*/  @P2 STG.E desc[UR30][R132.64], R136 ;  /* 0x0000008884002986 */ /* 0x0103e2000c10191e */
[----:B------:R-:W-:Y:S01]  /*1c1730*/  LOP3.LUT P5, RZ, R127, 0x4000000, RZ, 0xc0, !PT ;  /* 0x040000007fff7812 */ /* 0x000fe200078ac0ff */
[----:B-1----:R-:W-:-:S05]  /*1c1740*/  IMAD.WIDE R132, R137, 0x4, R42 ;  /* 0x0000000489847825 */ /* 0x002fca00078e022a */
[----:B---3--:R1:W-:Y:S01]  /*1c1750*/  @P3 STG.E desc[UR30][R132.64], R141 ;  /* 0x0000008d84003986 */ /* 0x0083e2000c10191e */
[C---:B------:R-:W-:Y:S01]  /*1c1760*/  LOP3.LUT P6, RZ, R127.reuse, 0x8000000, RZ, 0xc0, !PT ;  /* 0x080000007fff7812 */ /* 0x040fe200078cc0ff */
[C---:B-1----:R-:W-:Y:S01]  /*1c1770*/  IMAD.WIDE R132, R138.reuse, 0x4, R56 ;  /* 0x000000048a847825 */ /* 0x042fe200078e0238 */
[----:B------:R-:W-:Y:S01]  /*1c1780*/  LOP3.LUT P0, RZ, R127, 0x10000000, RZ, 0xc0, !PT ;  /* 0x100000007fff7812 */ /* 0x000fe2000780c0ff */
[----:B------:R-:W3:Y:S04]  /*1c1790*/  LDL.LU R141, [R1+0x4f1c] ;  /* 0x004f1c00018d7983 */ /* 0x000ee80000300800 */
[----:B------:R1:W-:Y:S02]  /*1c17a0*/  @P4 STG.E desc[UR30][R132.64], R139 ;  /* 0x0000008b84004986 */ /* 0x0003e4000c10191e */
[----:B-1----:R-:W-:-:S05]  /*1c17b0*/  IMAD.WIDE R132, R138, 0x4, R54 ;  /* 0x000000048a847825 */ /* 0x002fca00078e0236 */
[----:B------:R1:W-:Y:S02]  /*1c17c0*/  @P5 STG.E desc[UR30][R132.64], R140 ;  /* 0x0000008c84005986 */ /* 0x0003e4000c10191e */
[----:B-1----:R-:W-:-:S05]  /*1c17d0*/  IMAD.WIDE R132, R138, 0x4, R52 ;  /* 0x000000048a847825 */ /* 0x002fca00078e0234 */
[----:B------:R1:W-:Y:S02]  /*1c17e0*/  @P6 STG.E desc[UR30][R132.64], R142 ;  /* 0x0000008e84006986 */ /* 0x0003e4000c10191e */
[----:B-1----:R-:W-:-:S05]  /*1c17f0*/  IMAD.WIDE R132, R138, 0x4, R50 ;  /* 0x000000048a847825 */ /* 0x002fca00078e0232 */
[----:B--2---:R1:W-:Y:S04]  /*1c1800*/  @P0 STG.E desc[UR30][R132.64], R143 ;  /* 0x0000008f84000986 */ /* 0x0043e8000c10191e */
[----:B-1----:R-:W2:Y:S04]  /*1c1810*/  LDL.LU R143, [R1+0x1f0] ;  /* 0x0001f000018f7983 */ /* 0x002ea80000300800 */
[----:B------:R-:W4:Y:S04]  /*1c1820*/  LDL.LU R136, [R1+0x1d0] ;  /* 0x0001d00001887983 */ /* 0x000f280000300800 */
[----:B------:R-:W3:Y:S04]  /*1c1830*/  LDL.LU R137, [R1+0x1b0] ;  /* 0x0001b00001897983 */ /* 0x000ee80000300800 */
[----:B------:R-:W3:Y:S04]  /*1c1840*/  LDL.LU R139, [R1+0x190] ;  /* 0x00019000018b7983 */ /* 0x000ee80000300800 */
[----:B------:R-:W3:Y:S04]  /*1c1850*/  LDL.LU R140, [R1+0x170] ;  /* 0x00017000018c7983 */ /* 0x000ee80000300800 */
[----:B------:R-:W3:Y:S04]  /*1c1860*/  LDL.LU R142, [R1+0x150] ;  /* 0x00015000018e7983 */ /* 0x000ee80000300800 */
[----:B------:R-:W3:Y:S01]  /*1c1870*/  LDL.LU R240, [R1+0x4f18] ;  /* 0x004f180001f07983 */ /* 0x000ee20000300800 */
[----:B------:R-:W-:-:S02]  /*1c1880*/  LOP3.LUT P4, RZ, R127, 0x20000000, RZ, 0xc0, !PT ;  /* 0x200000007fff7812 */ /* 0x000fc4000788c0ff */
[C---:B------:R-:W-:Y:S02]  /*1c1890*/  LOP3.LUT P5, RZ, R127.reuse, 0x40000000, RZ, 0xc0, !PT ;  /* 0x400000007fff7812 */ /* 0x040fe400078ac0ff */
[----:B------:R-:W-:Y:S01]  /*1c18a0*/  LOP3.LUT P6, RZ, R127, 0x80000000, RZ, 0xc0, !PT ;  /* 0x800000007fff7812 */ /* 0x000fe200078cc0ff */
[----:B------:R-:W-:Y:S01]  /*1c18b0*/  IMAD.WIDE R126, R138, 0x4, R48 ;  /* 0x000000048a7e7825 */ /* 0x000fe200078e0230 */
        /* <DEDUP_REMOVED lines=23> */
[----:B------:R-:W-:Y:S01]  /*1c1a30*/  IMAD.WIDE R126, R138, 0x4, R46 ;  /* 0x000000048a7e7825 */ /* 0x000fe200078e022e */
[----:B------:R-:W-:Y:S02]  /*1c1a40*/  LOP3.LUT P0, RZ, R128, 0x1, RZ, 0xc0, !PT ;  /* 0x0000000180ff7812 */ /* 0x000fe4000780c0ff */
[----:B------:R-:W2:Y:S04]  /*1c1a50*/  LDL.LU R248, [R1+0x80] ;  /* 0x0000800001f87983 */ /* 0x000ea80000300800 */
[----:B------:R-:W-:Y:S02]  /*1c1a60*/  @P1 LOP3.LUT R2, R2, 0x1000, RZ, 0xfc, !PT ;  /* 0x0000100002021812 */ /* 0x000fe400078efcff */
[----:B------:R-:W-:-:S02]  /*1c1a70*/  LOP3.LUT P1, RZ, R128, 0x8, RZ, 0xc0, !PT ;  /* 0x0000000880ff7812 */ /* 0x000fc4000782c0ff */
[----:B------:R-:W-:Y:S01]  /*1c1a80*/  LOP3.LUT R2, R2, 0xffffdfff, RZ, 0xc0, !PT ;  /* 0xffffdfff02027812 */ /* 0x000fe200078ec0ff */
[----:B----4-:R1:W-:Y:S10]  /*1c1a90*/  @P5 STG.E desc[UR30][R126.64], R136 ;  /* 0x000000887e005986 */ /* 0x0103f4000c10191e */
[----:B------:R-:W-:-:S02]  /*1c1aa0*/  @P1 LOP3.LUT R2, R2, 0x2000, RZ, 0xfc, !PT ;  /* 0x0000200002021812 */ /* 0x000fc400078efcff */
[----:B------:R-:W-:Y:S01]  /*1c1ab0*/  LOP3.LUT P1, RZ, R128, 0x4, RZ, 0xc0, !PT ;  /* 0x0000000480ff7812 */ /* 0x000fe2000782c0ff */
[----:B-1----:R-:W-:Y:S01]  /*1c1ac0*/  IMAD.WIDE R126, R138, 0x4, R44 ;  /* 0x000000048a7e7825 */ /* 0x002fe200078e022c */
[----:B------:R-:W-:Y:S01]  /*1c1ad0*/  LOP3.LUT R2, R2, 0xffffbfff, RZ, 0xc0, !PT ;  /* 0xffffbfff02027812 */ /* 0x000fe200078ec0ff */
[----:B------:R-:W4:Y:S04]  /*1c1ae0*/  LDL.LU R136, [R1+0x274] ;  /* 0x0002740001887983 */ /* 0x000f280000300800 */
[----:B---3--:R1:W-:Y:S06]  /*1c1af0*/  @P6 STG.E desc[UR30][R126.64], R137 ;  /* 0x000000897e006986 */ /* 0x0083ec000c10191e */
[----:B------:R-:W-:-:S02]  /*1c1b00*/  @P1 LOP3.LUT R2, R2, 0x4000, RZ, 0xfc, !PT ;  /* 0x0000400002021812 */ /* 0x000fc400078efcff */
[----:B------:R-:W-:Y:S01]  /*1c1b10*/  LOP3.LUT P1, RZ, R128, 0x2, RZ, 0xc0, !PT ;  /* 0x0000000280ff7812 */ /* 0x000fe2000782c0ff */
[----:B-1----:R-:W-:Y:S01]  /*1c1b20*/  IMAD.WIDE R126, R138, 0x4, R42 ;  /* 0x000000048a7e7825 */ /* 0x002fe200078e022a */
[----:B------:R-:W3:Y:S04]  /*1c1b30*/  LDL.LU R137, [R1+0x254] ;  /* 0x0002540001897983 */ /* 0x000ee80000300800 */
[----:B------:R1:W-:Y:S04]  /*1c1b40*/  @P0 STG.E desc[UR30][R126.64], R139 ;  /* 0x0000008b7e000986 */ /* 0x0003e8000c10191e */
[----:B------:R-:W3:Y:S01]  /*1c1b50*/  LDL.LU R138, [R1+0x234] ;  /* 0x00023400018a7983 */ /* 0x000ee20000300800 */
[----:B-1----:R-:W-:-:S03]  /*1c1b60*/  IMAD.WIDE R126, R240, 0x4, R56 ;  /* 0x00000004f07e7825 */ /* 0x002fc600078e0238 */
[----:B------:R-:W3:Y:S04]  /*1c1b70*/  LDL.LU R139, [R1+0x214] ;  /* 0x00021400018b7983 */ /* 0x000ee80000300800 */
[----:B------:R1:W-:Y:S01]  /*1c1b80*/  @P1 STG.E desc[UR30][R126.64], R140 ;  /* 0x0000008c7e001986 */ /* 0x0003e2000c10191e */
[----:B------:R-:W-:Y:S01]  /*1c1b90*/  LOP3.LUT P1, RZ, R2, 0x4000, RZ, 0xc0, !PT ;  /* 0x0000400002ff7812 */ /* 0x000fe2000782c0ff */
[----:B-1----:R-:W-:Y:S02]  /*1c1ba0*/  IMAD.WIDE R126, R240, 0x4, R54 ;  /* 0x00000004f07e7825 */ /* 0x002fe400078e0236 */
[----:B------:R-:W3:Y:S10]  /*1c1bb0*/  LDL.LU R140, [R1+0x1f4] ;  /* 0x0001f400018c7983 */ /* 0x000ef40000300800 */
[----:B------:R1:W-:Y:S01]  /*1c1bc0*/  @P1 STG.E desc[UR30][R126.64], R142 ;  /* 0x0000008e7e001986 */ /* 0x0003e2000c10191e */
[----:B------:R-:W-:-:S03]  /*1c1bd0*/  LOP3.LUT P1, RZ, R2, 0x2000, RZ, 0xc0, !PT ;  /* 0x0000200002ff7812 */ /* 0x000fc6000782c0ff */
[----:B-1----:R-:W3:Y:S01]  /*1c1be0*/  LDL.LU R142, [R1+0x1d4] ;  /* 0x0001d400018e7983 */ /* 0x002ee20000300800 */
        /* <DEDUP_REMOVED lines=22> */
[----:B----4-:R1:W-:Y:S01]  /*1c1d50*/  @P1 STG.E desc[UR30][R126.64], R136 ;  /* 0x000000887e001986 */ /* 0x0103e2000c10191e */
[----:B------:R-:W-:Y:S01]  /*1c1d60*/  LOP3.LUT P4, RZ, R128, 0x1000, RZ, 0xc0, !PT ;  /* 0x0000100080ff7812 */ /* 0x000fe2000788c0ff */
[----:B-1----:R-:W-:-:S05]  /*1c1d70*/  IMAD.WIDE R126, R141, 0x4, R54 ;  /* 0x000000048d7e7825 */ /* 0x002fca00078e0236 */
[----:B---3--:R1:W-:Y:S01]  /*1c1d80*/  @P2 STG.E desc[UR30][R126.64], R137 ;  /* 0x000000897e002986 */ /* 0x0083e2000c10191e */
        /* <DEDUP_REMOVED lines=21> */
[----:B------:R-:W-:-:S02]  /*1c1ee0*/  IMAD.WIDE R126, R141, 0x4, R42 ;  /* 0x000000048d7e7825 */ /* 0x000fc400078e022a */
        /* <DEDUP_REMOVED lines=27> */
[----:B---3--:R-:W-:Y:S01]  /*1c20a0*/  IMAD.WIDE R126, R224, 0x4, R56 ;  /* 0x00000004e07e7825 */ /* 0x008fe200078e0238 */
[----:B------:R-:W3:Y:S03]  /*1c20b0*/  LDL.LU R240, [R1+0x238] ;  /* 0x0002380001f07983 */ /* 0x000ee60000300800 */
[----:B------:R-:W-:Y:S01]  /*1c20c0*/  @P1 LOP3.LUT R2, R2, 0x10, RZ, 0xfc, !PT ;  /* 0x0000001002021812 */ /* 0x000fe200078efcff */
[----:B------:R-:W3:Y:S01]  /*1c20d0*/  LDL.LU R248, [R1+0x218] ;  /* 0x0002180001f87983 */ /* 0x000ee20000300800 */
[----:B------:R-:W-:-:S02]  /*1c20e0*/  LOP3.LUT P1, RZ, R128, 0x400000, RZ, 0xc0, !PT ;  /* 0x0040000080ff7812 */ /* 0x000fc4000782c0ff */
[----:B------:R-:W-:Y:S02]  /*1c20f0*/  LOP3.LUT R2, R2, 0xffffffdf, RZ, 0xc0, !PT ;  /* 0xffffffdf02027812 */ /* 0x000fe400078ec0ff */
[----:B------:R-:W-:-:S09]  /*1c2100*/  LOP3.LUT P0, RZ, R128, 0x80000, RZ, 0xc0, !PT ;  /* 0x0008000080ff7812 */ /* 0x000fd2000780c0ff */
[----:B------:R-:W-:Y:S02]  /*1c2110*/  @P1 LOP3.LUT R2, R2, 0x20, RZ, 0xfc, !PT ;  /* 0x0000002002021812 */ /* 0x000fe400078efcff */
[----:B------:R-:W-:Y:S01]  /*1c2120*/  LOP3.LUT P1, RZ, R128, 0x200000, RZ, 0xc0, !PT ;  /* 0x0020000080ff7812 */ /* 0x000fe2000782c0ff */
[----:B------:R1:W-:Y:S01]  /*1c2130*/  @P5 STG.E desc[UR30][R126.64], R136 ;  /* 0x000000887e005986 */ /* 0x0003e2000c10191e */
        /* <DEDUP_REMOVED lines=10> */
[----:B------:R-:W4:Y:S04]  /*1c21e0*/  LDL.LU R138, [R1+0x1b8] ;  /* 0x0001b800018a7983 */ /* 0x000f280000300800 */
[----:B------:R1:W-:Y:S01]  /*1c21f0*/  @P1 STG.E desc[UR30][R126.64], R140 ;  /* 0x0000008c7e001986 */ /* 0x0003e2000c10191e */
[----:B------:R-:W-:Y:S01]  /*1c2200*/  LOP3.LUT P1, RZ, R2, 0x40, RZ, 0xc0, !PT ;  /* 0x0000004002ff7812 */ /* 0x000fe2000782c0ff */
[----:B-1----:R-:W-:Y:S02]  /*1c2210*/  IMAD.WIDE R126, R224, 0x4, R48 ;  /* 0x00000004e07e7825 */ /* 0x002fe400078e0230 */
[----:B------:R-:W4:Y:S10]  /*1c2220*/  LDL.LU R140, [R1+0x198] ;  /* 0x00019800018c7983 */ /* 0x000f340000300800 */
        /* <DEDUP_REMOVED lines=20> */
[----:B---3--:R1:W-:Y:S01]  /*1c2370*/  @P1 STG.E desc[UR30][R126.64], R240 ;  /* 0x000000f07e001986 */ /* 0x0083e2000c10191e */
        /* <DEDUP_REMOVED lines=10> */
[----:B----4-:R1:W-:Y:S01]  /*1c2420*/  @P3 STG.E desc[UR30][R126.64], R137 ;  /* 0x000000897e003986 */ /* 0x0103e2000c10191e */
[----:B------:R-:W-:Y:S01]  /*1c2430*/  LOP3.LUT P6, RZ, R129, 0x2, RZ, 0xc0, !PT ;  /* 0x0000000281ff7812 */ /* 0x000fe200078cc0ff */
[----:B-1----:R-:W-:Y:S01]  /*1c2440*/  IMAD.WIDE R126, R139, 0x4, R44 ;  /* 0x000000048b7e7825 */ /* 0x002fe200078e022c */
        /* <DEDUP_REMOVED lines=42> */
[----:B------:R-:W-:Y:S01]  /*1c26f0*/  LOP3.LUT P6, RZ, R129, 0x20, RZ, 0xc0, !PT ;  /* 0x0000002081ff7812 */ /* 0x000fe200078cc0ff */
[----:B------:R-:W-:Y:S01]  /*1c2700*/  IMAD.WIDE R126, R141, 0x4, R50 ;  /* 0x000000048d7e7825 */ /* 0x000fe200078e0232 */
[----:B------:R-:W2:Y:S03]  /*1c2710*/  LDL.LU R240, [R1+0x1dc] ;  /* 0x0001dc0001f07983 */ /* 0x000ea60000300800 */
        /* <DEDUP_REMOVED lines=12> */
[----:B---3--:R1:W-:Y:S02]  /*1c27e0*/  @P6 STG.E desc[UR30][R126.64], R138 ;  /* 0x0000008a7e006986 */ /* 0x0083e4000c10191e */
[C---:B-1----:R-:W-:Y:S02]  /*1c27f0*/  IMAD.WIDE R126, R141.reuse, 0x4, R46 ;  /* 0x000000048d7e7825 */ /* 0x042fe400078e022e */
[----:B------:R-:W3:Y:S04]  /*1c2800*/  LDL.LU R138, [R1+0x19c] ;  /* 0x00019c00018a7983 */ /* 0x000ee80000300800 */
[----:B------:R1:W-:Y:S02]  /*1c2810*/  @P0 STG.E desc[UR30][R126.64], R139 ;  /* 0x0000008b7e000986 */ /* 0x0003e4000c10191e */
[----:B-1----:R-:W-:-:S02]  /*1c2820*/  IMAD.WIDE R126, R141, 0x4, R44 ;  /* 0x000000048d7e7825 */ /* 0x002fc400078e022c */
[----:B------:R-:W3:Y:S04]  /*1c2830*/  LDL.LU R139, [R1+0x17c] ;  /* 0x00017c00018b7983 */ /* 0x000ee80000300800 */
[----:B------:R1:W-:Y:S01]  /*1c2840*/  @P1 STG.E desc[UR30][R126.64], R140 ;  /* 0x0000008c7e001986 */ /* 0x0003e2000c10191e */
[C---:B------:R-:W-:Y:S01]  /*1c2850*/  LOP3.LUT P1, RZ, R124.reuse, 0x40000000, RZ, 0xc0, !PT ;  /* 0x400000007cff7812 */ /* 0x040fe2000782c0ff */
[----:B-1----:R-:W-:Y:S02]  /*1c2860*/  IMAD.WIDE R126, R141, 0x4, R42 ;  /* 0x000000048d7e7825 */ /* 0x002fe400078e022a */
[----:B------:R-:W3:Y:S10]  /*1c2870*/  LDL.LU R140, [R1+0x15c] ;  /* 0x00015c00018c7983 */ /* 0x000ef40000300800 */
[----:B------:R1:W-:Y:S01]  /*1c2880*/  @P1 STG.E desc[UR30][R126.64], R142 ;  /* 0x0000008e7e001986 */ /* 0x0003e2000c10191e */
[----:B------:R-:W-:-:S03]  /*1c2890*/  LOP3.LUT P1, RZ, R124, 0x20000000, RZ, 0xc0, !PT ;  /* 0x200000007cff7812 */ /* 0x000fc6000782c0ff */
[----:B------:R-:W3:Y:S04]  /*1c28a0*/  LDL.LU R141, [R1+0x12c] ;  /* 0x00012c00018d7983 */ /* 0x000ee80000300800 */
[----:B-1----:R-:W3:Y:S01]  /*1c28b0*/  LDL.LU R142, [R1+0x10c] ;  /* 0x00010c00018e7983 */ /* 0x002ee20000300800 */
[----:B------:R-:W-:-:S05]  /*1c28c0*/  IMAD.WIDE R126, R136, 0x4, R56 ;  /* 0x00000004887e7825 */ /* 0x000fca00078e0238 */
        /* <DEDUP_REMOVED lines=60> */
[----:B------:R-:W-:Y:S01]  /*1c2c90*/  LOP3.LUT P1, RZ, R129, 0x40000000, RZ, 0xc0, !PT ;  /* 0x4000000081ff7812 */ /* 0x000fe2000782c0ff */
[----:B--2---:R1:W-:Y:S04]  /*1c2ca0*/  @P4 STG.E desc[UR30][R126.64], R143 ;  /* 0x0000008f7e004986 */ /* 0x0043e8000c10191e */
[----:B-1----:R-:W2:Y:S04]  /*1c2cb0*/  LDL.LU R143, [R1+0x410] ;  /* 0x00041000018f7983 */ /* 0x002ea80000300800 */
[----:B------:R-:W2:Y:S01]  /*1c2cc0*/  LDL.LU R224, [R1+0x3f0] ;  /* 0x0003f00001e07983 */ /* 0x000ea20000300800 */
[----:B------:R-:W-:-:S03]  /*1c2cd0*/  LOP3.LUT R124, R124, 0xfff7ffff, RZ, 0xc0, !PT ;  /* 0xfff7ffff7c7c7812 */ /* 0x000fc600078ec0ff */
[----:B------:R-:W2:Y:S01]  /*1c2ce0*/  LDL.LU R228, [R1+0x3d0] ;  /* 0x0003d00001e47983 */ /* 0x000ea20000300800 */
[----:B------:R-:W-:Y:S01]  /*1c2cf0*/  @P1 LOP3.LUT R124, R124, 0x80000, RZ, 0xfc, !PT ;  /* 0x000800007c7c1812 */ /* 0x000fe200078efcff */
[----:B------:R-:W-:Y:S01]  /*1c2d00*/  IMAD.WIDE R126, R137, 0x4, R44 ;  /* 0x00000004897e7825 */ /* 0x000fe200078e022c */
[----:B------:R-:W-:-:S04]  /*1c2d10*/  LOP3.LUT P1, RZ, R129, 0x20000000, RZ, 0xc0, !PT ;  /* 0x2000000081ff7812 */ /* 0x000fc8000782c0ff */
[----:B---3--:R1:W-:Y:S01]  /*1c2d20*/  @P5 STG.E desc[UR30][R126.64], R142 ;  /* 0x0000008e7e005986 */ /* 0x0083e2000c10191e */
[----:B------:R-:W-:-:S03]  /*1c2d30*/  LOP3.LUT R124, R124, 0xffefffff, RZ, 0xc0, !PT ;  /* 0xffefffff7c7c7812 */ /* 0x000fc600078ec0ff */
[----:B-1----:R-:W3:Y:S04]  /*1c2d40*/  LDL.LU R142, [R1+0x4fa4] ;  /* 0x004fa400018e7983 */ /* 0x002ee80000300800 */
[----:B------:R-:W3:Y:S01]  /*1c2d50*/  LDL.LU R232, [R1+0x3b0] ;  /* 0x0003b00001e87983 */ /* 0x000ee20000300800 */
[----:B------:R-:W-:Y:S02]  /*1c2d60*/  @P1 LOP3.LUT R124, R124, 0x100000, RZ, 0xfc, !PT ;  /* 0x001000007c7c1812 */ /* 0x000fe400078efcff */
[C---:B------:R-:W-:Y:S01]  /*1c2d70*/  LOP3.LUT P1, RZ, R129.reuse, 0x10000000, RZ, 0xc0, !PT ;  /* 0x1000000081ff7812 */ /* 0x040fe2000782c0ff */
[----:B------:R-:W3:Y:S01]  /*1c2d80*/  LDL.LU R240, [R1+0x390] ;  /* 0x0003900001f07983 */ /* 0x000ee20000300800 */
[----:B------:R-:W-:Y:S02]  /*1c2d90*/  LOP3.LUT R124, R124, 0xffdfffff, RZ, 0xc0, !PT ;  /* 0xffdfffff7c7c7812 */ /* 0x000fe400078ec0ff */
[C---:B------:R-:W-:Y:S01]  /*1c2da0*/  LOP3.LUT P6, RZ, R129.reuse, 0x1000000, RZ, 0xc0, !PT ;  /* 0x0100000081ff7812 */ /* 0x040fe200078cc0ff */
[----:B------:R-:W3:Y:S01]  /*1c2db0*/  LDL.LU R248, [R1+0x370] ;  /* 0x0003700001f87983 */ /* 0x000ee20000300800 */
[----:B------:R-:W-:Y:S01]  /*1c2dc0*/  LOP3.LUT P0, RZ, R129, 0x2000000, RZ, 0xc0, !PT ;  /* 0x0200000081ff7812 */ /* 0x000fe2000780c0ff */
[----:B------:R-:W-:-:S02]  /*1c2dd0*/  IMAD.WIDE R126, R137, 0x4, R42 ;  /* 0x00000004897e7825 */ /* 0x000fc400078e022a */
[----:B------:R-:W3:Y:S04]  /*1c2de0*/  LDL.LU R136, [R1+0x350] ;  /* 0x0003500001887983 */ /* 0x000ee80000300800 */
[----:B------:R-:W-:Y:S01]  /*1c2df0*/  @P1 LOP3.LUT R124, R124, 0x200000, RZ, 0xfc, !PT ;  /* 0x002000007c7c1812 */ /* 0x000fe200078efcff */
[----:B------:R-:W3:Y:S01]  /*1c2e00*/  LDL.LU R137, [R1+0x330] ;  /* 0x0003300001897983 */ /* 0x000ee20000300800 */
[----:B------:R-:W-:Y:S02]  /*1c2e10*/  LOP3.LUT P1, RZ, R129, 0x8000000, RZ, 0xc0, !PT ;  /* 0x0800000081ff7812 */ /* 0x000fe4000782c0ff */
[----:B------:R-:W-:Y:S01]  /*1c2e20*/  LOP3.LUT R124, R124, 0xffbfffff, RZ, 0xc0, !PT ;  /* 0xffbfffff7c7c7812 */ /* 0x000fe200078ec0ff */
[----:B----4-:R1:W-:Y:S10]  /*1c2e30*/  @P6 STG.E desc[UR30][R126.64], R138 ;  /* 0x0000008a7e006986 */ /* 0x0103f4000c10191e */
[----:B------:R-:W-:-:S02]  /*1c2e40*/  @P1 LOP3.LUT R124, R124, 0x400000, RZ, 0xfc, !PT ;  /* 0x004000007c7c1812 */ /* 0x000fc400078efcff */
[----:B------:R-:W-:Y:S01]  /*1c2e50*/  LOP3.LUT P1, RZ, R129, 0x4000000, RZ, 0xc0, !PT ;  /* 0x0400000081ff7812 */ /* 0x000fe2000782c0ff */
[C---:B-1----:R-:W-:Y:S01]  /*1c2e60*/  IMAD.WIDE R126, R236.reuse, 0x4, R56 ;  /* 0x00000004ec7e7825 */ /* 0x042fe200078e0238 */
[----:B------:R-:W4:Y:S04]  /*1c2e70*/  LDL.LU R138, [R1+0x310] ;  /* 0x00031000018a7983 */ /* 0x000f280000300800 */
[----:B------:R1:W-:Y:S02]  /*1c2e80*/  @P0 STG.E desc[UR30][R126.64], R139 ;  /* 0x0000008b7e000986 */ /* 0x0003e4000c10191e */
[----:B-1----:R-:W-:Y:S02]  /*1c2e90*/  IMAD.WIDE R126, R236, 0x4, R54 ;  /* 0x00000004ec7e7825 */ /* 0x002fe400078e0236 */
[----:B------:R-:W4:Y:S04]  /*1c2ea0*/  LDL.LU R139, [R1+0x2f0] ;  /* 0x0002f000018b7983 */ /* 0x000f280000300800 */
[----:B------:R1:W-:Y:S01]  /*1c2eb0*/  @P1 STG.E desc[UR30][R126.64], R140 ;  /* 0x0000008c7e001986 */ /* 0x0003e2000c10191e */
[----:B------:R-:W-:Y:S01]  /*1c2ec0*/  LOP3.LUT P1, RZ, R124, 0x400000, RZ, 0xc0, !PT ;  /* 0x004000007cff7812 */ /* 0x000fe2000782c0ff */
[----:B-1----:R-:W-:-:S02]  /*1c2ed0*/  IMAD.WIDE R126, R236, 0x4, R52 ;  /* 0x00000004ec7e7825 */ /* 0x002fc400078e0234 */
        /* <DEDUP_REMOVED lines=8> */
[----:B------:R-:W-:Y:S01]  /*1c2f60*/  IMAD.WIDE R126, R236, 0x4, R48 ;  /* 0x00000004ec7e7825 */ /* 0x000fe200078e0230 */
[----:B------:R-:W-:Y:S01]  /*1c2f70*/  LOP3.LUT P2, RZ, R130, 0x8, RZ, 0xc0, !PT ;  /* 0x0000000882ff7812 */ /* 0x000fe2000784c0ff */
[----:B------:R-:W2:Y:S10]  /*1c2f80*/  LDL.LU R220, [R1+0x4fa8] ;  /* 0x004fa80001dc7983 */ /* 0x000eb40000300800 */
[----:B------:R1:W-:Y:S01]  /*1c2f90*/  @P1 STG.E desc[UR30][R126.64], R224 ;  /* 0x000000e07e001986 */ /* 0x0003e2000c10191e */
[----:B------:R-:W-:Y:S01]  /*1c2fa0*/  LOP3.LUT P1, RZ, R124, 0x80000, RZ, 0xc0, !PT ;  /* 0x000800007cff7812 */ /* 0x000fe2000782c0ff */
[----:B-1----:R-:W-:-:S12]  /*1c2fb0*/  IMAD.WIDE R126, R236, 0x4, R46 ;  /* 0x00000004ec7e7825 */ /* 0x002fd800078e022e */
[----:B------:R1:W-:Y:S01]  /*1c2fc0*/  @P1 STG.E desc[UR30][R126.64], R228 ;  /* 0x000000e47e001986 */ /* 0x0003e2000c10191e */
[----:B------:R-:W-:Y:S01]  /*1c2fd0*/  LOP3.LUT P1, RZ, R124, 0x40000, RZ, 0xc0, !PT ;  /* 0x000400007cff7812 */ /* 0x000fe2000782c0ff */
[----:B-1----:R-:W-:-:S12]  /*1c2fe0*/  IMAD.WIDE R126, R236, 0x4, R44 ;  /* 0x00000004ec7e7825 */ /* 0x002fd800078e022c */
[----:B---3--:R1:W-:Y:S01]  /*1c2ff0*/  @P1 STG.E desc[UR30][R126.64], R232 ;  /* 0x000000e87e001986 */ /* 0x0083e2000c10191e */
        /* <DEDUP_REMOVED lines=17> */
[----:B-1----:R-:W-:-:S05]  /*1c3110*/  IMAD.WIDE R126, R142, 0x4, R48 ;  /* 0x000000048e7e7825 */ /* 0x002fca00078e0230 */
[----:B------:R1:W-:Y:S01]  /*1c3120*/  @P4 STG.E desc[UR30][R126.64], R139 ;  /* 0x0000008b7e004986 */ /* 0x0003e2000c10191e */
[----:B------:R-:W-:Y:S01]  /*1c3130*/  LOP3.LUT P0, RZ, R130, 0x100, RZ, 0xc0, !PT ;  /* 0x0000010082ff7812 */ /* 0x000fe2000780c0ff */
[C---:B-1----:R-:W-:Y:S02]  /*1c3140*/  IMAD.WIDE R126, R142.reuse, 0x4, R46 ;  /* 0x000000048e7e7825 */ /* 0x042fe400078e022e */
[----:B------:R-:W3:Y:S04]  /*1c3150*/  LDL.LU R139, [R1+0x4fc0] ;  /* 0x004fc000018b7983 */ /* 0x000ee80000300800 */
        /* <DEDUP_REMOVED lines=162> */
[----:B------:R-:W-:-:S03]  /*1c3b80*/  LOP3.LUT P1, RZ, R124, 0x40, RZ, 0xc0, !PT ;  /* 0x000000407cff7812 */ /* 0x000fc6000782c0ff */
[----:B------:R-:W3:Y:S01]  /*1c3b90*/  LDL.LU R139, [R1+0x43c] ;  /* 0x00043c00018b7983 */ /* 0x000ee20000300800 */
[----:B-1----:R-:W-:-:S03]  /*1c3ba0*/  IMAD.WIDE R126, R248, 0x4, R56 ;  /* 0x00000004f87e7825 */ /* 0x002fc600078e0238 */
[----:B------:R-:W3:Y:S06]  /*1c3bb0*/  LDL.LU R141, [R1+0x41c] ;  /* 0x00041c00018d7983 */ /* 0x000eec0000300800 */
        /* <DEDUP_REMOVED lines=65> */
[----:B-1----:R-:W2:Y:S01]  /*1c3fd0*/  LDL.LU R143, [R1+0x2fc] ;  /* 0x0002fc00018f7983 */ /* 0x002ea20000300800 */
        /* <DEDUP_REMOVED lines=8> */
[----:B------:R-:W-:Y:S02]  /*1c4060*/  LOP3.LUT R125, R125, 0xefffffff, RZ, 0xc0, !PT ;  /* 0xefffffff7d7d7812 */ /* 0x000fe400078ec0ff */
[C---:B------:R-:W-:Y:S01]  /*1c4070*/  LOP3.LUT P5, RZ, R131.reuse, 0x10000, RZ, 0xc0, !PT ;  /* 0x0001000083ff7812 */ /* 0x040fe200078ac0ff */
[----:B------:R-:W2:Y:S01]  /*1c4080*/  LDL.LU R236, [R1+0x480] ;  /* 0x0004800001ec7983 */ /* 0x000ea20000300800 */
[C---:B------:R-:W-:Y:S02]  /*1c4090*/  LOP3.LUT P6, RZ, R131.reuse, 0x20000, RZ, 0xc0, !PT ;  /* 0x0002000083ff7812 */ /* 0x040fe400078cc0ff */
[----:B------:R-:W-:Y:S01]  /*1c40a0*/  LOP3.LUT P0, RZ, R131, 0x40000, RZ, 0xc0, !PT ;  /* 0x0004000083ff7812 */ /* 0x000fe2000780c0ff */
[----:B------:R-:W2:Y:S04]  /*1c40b0*/  LDL.LU R240, [R1+0x460] ;  /* 0x0004600001f07983 */ /* 0x000ea80000300800 */
[----:B------:R-:W-:Y:S01]  /*1c40c0*/  @P1 LOP3.LUT R125, R125, 0x10000000, RZ, 0xfc, !PT ;  /* 0x100000007d7d1812 */ /* 0x000fe200078efcff */
[----:B------:R-:W2:Y:S01]  /*1c40d0*/  LDL.LU R248, [R1+0x440] ;  /* 0x0004400001f87983 */ /* 0x000ea20000300800 */
[----:B------:R-:W-:-:S02]  /*1c40e0*/  LOP3.LUT P1, RZ, R131, 0x200000, RZ, 0xc0, !PT ;  /* 0x0020000083ff7812 */ /* 0x000fc4000782c0ff */
[----:B------:R-:W-:Y:S01]  /*1c40f0*/  LOP3.LUT R125, R125, 0xdfffffff, RZ, 0xc0, !PT ;  /* 0xdfffffff7d7d7812 */ /* 0x000fe200078ec0ff */
[----:B---3--:R1:W-:Y:S04]  /*1c4100*/  @P5 STG.E desc[UR30][R126.64], R137 ;  /* 0x000000897e005986 */ /* 0x0083e8000c10191e */
[----:B------:R-:W3:Y:S06]  /*1c4110*/  LDL.LU R136, [R1+0x420] ;  /* 0x0004200001887983 */ /* 0x000eec0000300800 */
[----:B------:R-:W-:-:S02]  /*1c4120*/  @P1 LOP3.LUT R125, R125, 0x20000000, RZ, 0xfc, !PT ;  /* 0x200000007d7d1812 */ /* 0x000fc400078efcff */
[----:B------:R-:W-:Y:S01]  /*1c4130*/  LOP3.LUT P1, RZ, R131, 0x100000, RZ, 0xc0, !PT ;  /* 0x0010000083ff7812 */ /* 0x000fe2000782c0ff */
[----:B-1----:R-:W-:Y:S01]  /*1c4140*/  IMAD.WIDE R126, R228, 0x4, R56 ;  /* 0x00000004e47e7825 */ /* 0x002fe200078e0238 */
[----:B------:R-:W-:Y:S01]  /*1c4150*/  LOP3.LUT R125, R125, 0xbfffffff, RZ, 0xc0, !PT ;  /* 0xbfffffff7d7d7812 */ /* 0x000fe200078ec0ff */
[----:B------:R-:W3:Y:S04]  /*1c4160*/  LDL.LU R137, [R1+0x400] ;  /* 0x0004000001897983 */ /* 0x000ee80000300800 */
[----:B----4-:R1:W-:Y:S06]  /*1c4170*/  @P6 STG.E desc[UR30][R126.64], R138 ;  /* 0x0000008a7e006986 */ /* 0x0103ec000c10191e */
[----:B------:R-:W-:-:S02]  /*1c4180*/  @P1 LOP3.LUT R125, R125, 0x40000000, RZ, 0xfc, !PT ;  /* 0x400000007d7d1812 */ /* 0x000fc400078efcff */
[----:B------:R-:W-:Y:S01]  /*1c4190*/  LOP3.LUT P1, RZ, R131, 0x80000, RZ, 0xc0, !PT ;  /* 0x0008000083ff7812 */ /* 0x000fe2000782c0ff */
[C---:B-1----:R-:W-:Y:S01]  /*1c41a0*/  IMAD.WIDE R126, R228.reuse, 0x4, R54 ;  /* 0x00000004e47e7825 */ /* 0x042fe200078e0236 */
[----:B------:R-:W4:Y:S04]  /*1c41b0*/  LDL.LU R138, [R1+0x3e0] ;  /* 0x0003e000018a7983 */ /* 0x000f280000300800 */
[----:B------:R1:W-:Y:S02]  /*1c41c0*/  @P0 STG.E desc[UR30][R126.64], R139 ;  /* 0x0000008b7e000986 */ /* 0x0003e4000c10191e */
[C---:B-1----:R-:W-:Y:S02]  /*1c41d0*/  IMAD.WIDE R126, R228.reuse, 0x4, R52 ;  /* 0x00000004e47e7825 */ /* 0x042fe400078e0234 */
[----:B------:R-:W3:Y:S04]  /*1c41e0*/  LDL.LU R139, [R1+0x3c0] ;  /* 0x0003c000018b7983 */ /* 0x000ee80000300800 */
[----:B------:R1:W-:Y:S01]  /*1c41f0*/  @P1 STG.E desc[UR30][R126.64], R141 ;  /* 0x0000008d7e001986 */ /* 0x0003e2000c10191e */
[----:B------:R-:W-:Y:S01]  /*1c4200*/  LOP3.LUT P1, RZ, R125, 0x40000000, RZ, 0xc0, !PT ;  /* 0x400000007dff7812 */ /* 0x000fe2000782c0ff */
[----:B-1----:R-:W-:-:S02]  /*1c4210*/  IMAD.WIDE R126, R228, 0x4, R50 ;  /* 0x00000004e47e7825 */ /* 0x002fc400078e0232 */
[----:B------:R-:W3:Y:S10]  /*1c4220*/  LDL.LU R141, [R1+0x3a0] ;  /* 0x0003a000018d7983 */ /* 0x000ef40000300800 */
[----:B------:R1:W-:Y:S01]  /*1c4230*/  @P1 STG.E desc[UR30][R126.64], R142 ;  /* 0x0000008e7e001986 */ /* 0x0003e2000c10191e */
[----:B------:R-:W-:Y:S01]  /*1c4240*/  LOP3.LUT P1, RZ, R125, 0x20000000, RZ, 0xc0, !PT ;  /* 0x200000007dff7812 */ /* 0x000fe2000782c0ff */
[----:B-1----:R-:W-:-:S12]  /*1c4250*/  IMAD.WIDE R126, R228, 0x4, R48 ;  /* 0x00000004e47e7825 */ /* 0x002fd800078e0230 */
[----:B--2---:R1:W-:Y:S04]  /*1c4260*/  @P1 STG.E desc[UR30][R126.64], R143 ;  /* 0x0000008f7e001986 */ /* 0x0043e8000c10191e */
[----:B-1----:R-:W2:Y:S04]  /*1c4270*/  LDL.LU R143, [R1+0x380] ;  /* 0x00038000018f7983 */ /* 0x002ea80000300800 */
[----:B------:R-:W2:Y:S01]  /*1c4280*/  LDL.LU R142, [R1+0x4fe4] ;  /* 0x004fe400018e7983 */ /* 0x000ea20000300800 */
        /* <DEDUP_REMOVED lines=28> */
[----:B----4-:R1:W-:Y:S01]  /*1c4450*/  @P4 STG.E desc[UR30][R126.64], R138 ;  /* 0x0000008a7e004986 */ /* 0x0103e2000c10191e */
[----:B------:R-:W-:Y:S01]  /*1c4460*/  LOP3.LUT P0, RZ, R123, 0x2, RZ, 0xc0, !PT ;  /* 0x000000027bff7812 */ /* 0x000fe2000780c0ff */
[C---:B-1----:R-:W-:Y:S02]  /*1c4470*/  IMAD.WIDE R126, R140.reuse, 0x4, R44 ;  /* 0x000000048c7e7825 */ /* 0x042fe400078e022c */
[----:B------:R-:W3:Y:S04]  /*1c4480*/  LDL.LU R138, [R1+0x4fec] ;  /* 0x004fec00018a7983 */ /* 0x000ee80000300800 */
[----:B------:R1:W-:Y:S02]  /*1c4490*/  @P5 STG.E desc[UR30][R126.64], R139 ;  /* 0x0000008b7e005986 */ /* 0x0003e4000c10191e */
[----:B-1----:R-:W-:-:S05]  /*1c44a0*/  IMAD.WIDE R126, R140, 0x4, R42 ;  /* 0x000000048c7e7825 */ /* 0x002fca00078e022a */
[----:B------:R2:W-:Y:S02]  /*1c44b0*/  @P6 STG.E desc[UR30][R126.64], R141 ;  /* 0x0000008d7e006986 */ /* 0x0005e4000c10191e */
[----:B--2---:R-:W-:-:S05]  /*1c44c0*/  IMAD.WIDE R126, R142, 0x4, R56 ;  /* 0x000000048e7e7825 */ /* 0x004fca00078e0238 */
[----:B------:R1:W-:Y:S04]  /*1c44d0*/  @P0 STG.E desc[UR30][R126.64], R143 ;  /* 0x0000008f7e000986 */ /* 0x0003e8000c10191e */
        /* <DEDUP_REMOVED lines=89> */
[----:B-1----:R-:W-:Y:S01]  /*1c4a70*/  IMAD.WIDE R126, R139, 0x4, R42 ;  /* 0x000000048b7e7825 */ /* 0x002fe200078e022a */
[C---:B------:R-:W-:Y:S01]  /*1c4a80*/  LOP3.LUT P6, RZ, R123.reuse, 0x80000, RZ, 0xc0, !PT ;  /* 0x000800007bff7812 */ /* 0x040fe200078cc0ff */
[----:B------:R-:W3:Y:S04]  /*1c4a90*/  LDL.LU R139, [R1+0x5004] ;  /* 0x00500400018b7983 */ /* 0x000ee80000300800 */
[----:B------:R1:W-:Y:S01]  /*1c4aa0*/  @P3 STG.E desc[UR30][R126.64], R137 ;  /* 0x000000897e003986 */ /* 0x0003e2000c10191e */
[----:B------:R-:W-:Y:S01]  /*1c4ab0*/  LOP3.LUT P0, RZ, R123, 0x100000, RZ, 0xc0, !PT ;  /* 0x001000007bff7812 */ /* 0x000fe2000780c0ff */
[----:B-1----:R-:W-:-:S05]  /*1c4ac0*/  IMAD.WIDE R126, R138, 0x4, R56 ;  /* 0x000000048a7e7825 */ /* 0x002fca00078e0238 */
        /* <DEDUP_REMOVED lines=56> */
[----:B-1----:R-:W-:Y:S02]  /*1c4e50*/  IMAD.WIDE R126, R138, 0x4, R42 ;  /* 0x000000048a7e7825 */ /* 0x002fe400078e022a */
[----:B------:R-:W3:Y:S04]  /*1c4e60*/  LDL.LU R137, [R1+0x368] ;  /* 0x0003680001897983 */ /* 0x000ee80000300800 */
[----:B------:R1:W-:Y:S04]  /*1c4e70*/  @P0 STG.E desc[UR30][R126.64], R140 ;  /* 0x0000008c7e000986 */ /* 0x0003e8000c10191e */
[----:B------:R-:W3:Y:S01]  /*1c4e80*/  LDL.LU R138, [R1+0x348] ;  /* 0x00034800018a7983 */ /* 0x000ee20000300800 */
[----:B-1----:R-:W-:-:S03]  /*1c4e90*/  IMAD.WIDE R126, R240, 0x4, R56 ;  /* 0x00000004f07e7825 */ /* 0x002fc600078e0238 */
        /* <DEDUP_REMOVED lines=87> */
[----:B------:R-:W-:Y:S01]  /*1c5410*/  LOP3.LUT R125, R125, 0xffffffdf, RZ, 0xc0, !PT ;  /* 0xffffffdf7d7d7812 */ /* 0x000fe200078ec0ff */
[----:B------:R-:W3:Y:S01]  /*1c5420*/  LDL.LU R136, [R1+0x30c] ;  /* 0x00030c0001887983 */ /* 0x000ee20000300800 */
        /* <DEDUP_REMOVED lines=13> */
[----:B-1----:R-:W-:-:S05]  /*1c5500*/  IMAD.WIDE R126, R224, 0x4, R50 ;  /* 0x00000004e07e7825 */ /* 0x002fca00078e0232 */
[----:B------:R1:W-:Y:S01]  /*1c5510*/  @P1 STG.E desc[UR30][R126.64], R141 ;  /* 0x0000008d7e001986 */ /* 0x0003e2000c10191e */
[C---:B------:R-:W-:Y:S01]  /*1c5520*/  LOP3.LUT P1, RZ, R125.reuse, 0x40, RZ, 0xc0, !PT ;  /* 0x000000407dff7812 */ /* 0x040fe2000782c0ff */
[----:B-1----:R-:W-:Y:S02]  /*1c5530*/  IMAD.WIDE R126, R224, 0x4, R48 ;  /* 0x00000004e07e7825 */ /* 0x002fe400078e0230 */
[----:B------:R-:W4:Y:S10]  /*1c5540*/  LDL.LU R141, [R1+0x2ac] ;  /* 0x0002ac00018d7983 */ /* 0x000f340000300800 */
[----:B------:R1:W-:Y:S01]  /*1c5550*/  @P1 STG.E desc[UR30][R126.64], R142 ;  /* 0x0000008e7e001986 */ /* 0x0003e2000c10191e */
[----:B------:R-:W-:-:S03]  /*1c5560*/  LOP3.LUT P1, RZ, R125, 0x20, RZ, 0xc0, !PT ;  /* 0x000000207dff7812 */ /* 0x000fc6000782c0ff */
[----:B-1----:R-:W4:Y:S04]  /*1c5570*/  LDL.LU R142, [R1+0x780] ;  /* 0x00078000018e7983 */ /* 0x002f280000300800 */
[----:B------:R-:W4:Y:S01]  /*1c5580*/  LDL.LU R140, [R1+0x5020] ;  /* 0x00502000018c7983 */ /* 0x000f220000300800 */
        /* <DEDUP_REMOVED lines=18> */
[----:B---3--:R1:W-:Y:S01]  /*1c56b0*/  @P1 STG.E desc[UR30][R124.64], R240 ;  /* 0x000000f07c001986 */ /* 0x0083e2000c10191e */
        /* <DEDUP_REMOVED lines=9> */
[----:B------:R1:W-:Y:S01]  /*1c5750*/  @P3 STG.E desc[UR30][R124.64], R137 ;  /* 0x000000897c003986 */ /* 0x0003e2000c10191e */
[C---:B------:R-:W-:Y:S01]  /*1c5760*/  LOP3.LUT P6, RZ, R114.reuse, 0x2000000, RZ, 0xc0, !PT ;  /* 0x0200000072ff7812 */ /* 0x040fe200078cc0ff */
[C---:B-1----:R-:W-:Y:S01]  /*1c5770*/  IMAD.WIDE R124, R139.reuse, 0x4, R44 ;  /* 0x000000048b7c7825 */ /* 0x042fe200078e022c */
[----:B------:R-:W-:Y:S01]  /*1c5780*/  LOP3.LUT P0, RZ, R114, 0x4000000, RZ, 0xc0, !PT ;  /* 0x0400000072ff7812 */ /* 0x000fe2000780c0ff */
[----:B------:R-:W3:Y:S04]  /*1c5790*/  LDL.LU R137, [R1+0x5028] ;  /* 0x0050280001897983 */ /* 0x000ee80000300800 */
[----:B----4-:R1:W-:Y:S02]  /*1c57a0*/  @P4 STG.E desc[UR30][R124.64], R138 ;  /* 0x0000008a7c004986 */ /* 0x0103e4000c10191e */
        /* <DEDUP_REMOVED lines=91> */
[C---:B------:R-:W-:Y:S01]  /*1c5d60*/  LOP3.LUT P4, RZ, R115.reuse, 0x400, RZ, 0xc0, !PT ;  /* 0x0000040073ff7812 */ /* 0x040fe2000788c0ff */
[----:B-1----:R-:W-:Y:S01]  /*1c5d70*/  IMAD.WIDE R124, R142, 0x4, R42 ;  /* 0x000000048e7c7825 */ /* 0x002fe200078e022a */
[C---:B------:R-:W-:Y:S01]  /*1c5d80*/  LOP3.LUT P5, RZ, R115.reuse, 0x800, RZ, 0xc0, !PT ;  /* 0x0000080073ff7812 */ /* 0x040fe200078ac0ff */
[----:B------:R-:W4:Y:S04]  /*1c5d90*/  LDL.LU R142, [R1+0x5040] ;  /* 0x00504000018e7983 */ /* 0x000f280000300800 */
[----:B---3--:R1:W-:Y:S01]  /*1c5da0*/  @P2 STG.E desc[UR30][R124.64], R136 ;  /* 0x000000887c002986 */ /* 0x0083e2000c10191e */
        /* <DEDUP_REMOVED lines=36> */
[----:B------:R-:W4:Y:S01]  /*1c5ff0*/  LDL.LU R224, [R1+0x564] ;  /* 0x0005640001e07983 */ /* 0x000f220000300800 */
[----:B------:R-:W-:-:S03]  /*1c6000*/  LOP3.LUT R123, R123, 0xfff7ffff, RZ, 0xc0, !PT ;  /* 0xfff7ffff7b7b7812 */ /* 0x000fc600078ec0ff */
[----:B------:R-:W4:Y:S01]  /*1c6010*/  LDL.LU R228, [R1+0x4f4] ;  /* 0x0004f40001e47983 */ /* 0x000f220000300800 */
[----:B------:R-:W-:Y:S02]  /*1c6020*/  @P1 LOP3.LUT R123, R123, 0x80000, RZ, 0xfc, !PT ;  /* 0x000800007b7b1812 */ /* 0x000fe400078efcff */
[----:B------:R-:W-:Y:S01]  /*1c6030*/  LOP3.LUT P1, RZ, R115, 0x200000, RZ, 0xc0, !PT ;  /* 0x0020000073ff7812 */ /* 0x000fe2000782c0ff */
[----:B------:R-:W4:Y:S01]  /*1c6040*/  LDL.LU R232, [R1+0x4d4] ;  /* 0x0004d40001e87983 */ /* 0x000f220000300800 */
[----:B------:R-:W-:-:S03]  /*1c6050*/  LOP3.LUT R123, R123, 0xffefffff, RZ, 0xc0, !PT ;  /* 0xffefffff7b7b7812 */ /* 0x000fc600078ec0ff */
[----:B------:R-:W4:Y:S01]  /*1c6060*/  LDL.LU R240, [R1+0x4a4] ;  /* 0x0004a40001f07983 */ /* 0x000f220000300800 */
[C---:B------:R-:W-:Y:S02]  /*1c6070*/  LOP3.LUT P5, RZ, R115.reuse, 0x8000, RZ, 0xc0, !PT ;  /* 0x0000800073ff7812 */ /* 0x040fe400078ac0ff */
[----:B------:R-:W-:Y:S01]  /*1c6080*/  LOP3.LUT P6, RZ, R115, 0x10000, RZ, 0xc0, !PT ;  /* 0x0001000073ff7812 */ /* 0x000fe200078cc0ff */
[----:B------:R-:W-:Y:S01]  /*1c6090*/  IMAD.WIDE R124, R137, 0x4, R44 ;  /* 0x00000004897c7825 */ /* 0x000fe200078e022c */
[----:B------:R-:W4:Y:S03]  /*1c60a0*/  LDL.LU R248, [R1+0x788] ;  /* 0x0007880001f87983 */ /* 0x000f260000300800 */
[----:B------:R-:W-:Y:S02]  /*1c60b0*/  @P1 LOP3.LUT R123, R123, 0x100000, RZ, 0xfc, !PT ;  /* 0x001000007b7b1812 */ /* 0x000fe400078efcff */
        /* <DEDUP_REMOVED lines=11> */
[----:B------:R1:W-:Y:S04]  /*1c6170*/  @P6 STG.E desc[UR30][R124.64], R138 ;  /* 0x0000008a7c006986 */ /* 0x0003e8000c10191e */
[----:B------:R-:W3:Y:S01]  /*1c6180*/  LDL.LU R137, [R1+0x748] ;  /* 0x0007480001897983 */ /* 0x000ee20000300800 */
[----:B-1----:R-:W-:-:S03]  /*1c6190*/  IMAD.WIDE R124, R236, 0x4, R56 ;  /* 0x00000004ec7c7825 */ /* 0x002fc600078e0238 */
[----:B------:R-:W3:Y:S04]  /*1c61a0*/  LDL.LU R138, [R1+0x728] ;  /* 0x00072800018a7983 */ /* 0x000ee80000300800 */
        /* <DEDUP_REMOVED lines=14> */
[C---:B------:R-:W-:Y:S01]  /*1c6290*/  IMAD.WIDE R124, R236.reuse, 0x4, R48 ;  /* 0x00000004ec7c7825 */ /* 0x040fe200078e0230 */
[----:B------:R-:W-:Y:S01]  /*1c62a0*/  LOP3.LUT P2, RZ, R115, 0x8000000, RZ, 0xc0, !PT ;  /* 0x0800000073ff7812 */ /* 0x000fe2000784c0ff */
[----:B------:R-:W2:Y:S10]  /*1c62b0*/  LDL.LU R220, [R1+0x5044] ;  /* 0x0050440001dc7983 */ /* 0x000eb40000300800 */
[----:B----4-:R1:W-:Y:S01]  /*1c62c0*/  @P1 STG.E desc[UR30][R124.64], R224 ;  /* 0x000000e07c001986 */ /* 0x0103e2000c10191e */
        /* <DEDUP_REMOVED lines=162> */
[C---:B------:R-:W-:Y:S01]  /*1c6cf0*/  LOP3.LUT P1, RZ, R116.reuse, 0x8000000, RZ, 0xc0, !PT ;  /* 0x0800000074ff7812 */ /* 0x040fe2000782c0ff */
[----:B------:R-:W2:Y:S01]  /*1c6d00*/  LDL.LU R232, [R1+0x710] ;  /* 0x0007100001e87983 */ /* 0x000ea20000300800 */
[----:B------:R-:W-:Y:S02]  /*1c6d10*/  LOP3.LUT R123, R123, 0xffffffef, RZ, 0xc0, !PT ;  /* 0xffffffef7b7b7812 */ /* 0x000fe400078ec0ff */
[C---:B------:R-:W-:Y:S01]  /*1c6d20*/  LOP3.LUT P5, RZ, R116.reuse, 0x200000, RZ, 0xc0, !PT ;  /* 0x0020000074ff7812 */ /* 0x040fe200078ac0ff */
[----:B------:R-:W2:Y:S01]  /*1c6d30*/  LDL.LU R236, [R1+0x6f0] ;  /* 0x0006f00001ec7983 */ /* 0x000ea20000300800 */
[----:B------:R-:W-:-:S07]  /*1c6d40*/  LOP3.LUT P6, RZ, R116, 0x400000, RZ, 0xc0, !PT ;  /* 0x0040000074ff7812 */ /* 0x000fce00078cc0ff */
[----:B------:R-:W-:Y:S02]  /*1c6d50*/  @P1 LOP3.LUT R123, R123, 0x10, RZ, 0xfc, !PT ;  /* 0x000000107b7b1812 */ /* 0x000fe400078efcff */
[----:B------:R-:W-:Y:S01]  /*1c6d60*/  LOP3.LUT P1, RZ, R116, 0x4000000, RZ, 0xc0, !PT ;  /* 0x0400000074ff7812 */ /* 0x000fe2000782c0ff */
[----:B------:R-:W-:Y:S01]  /*1c6d70*/  IMAD.WIDE R124, R139, 0x4, R48 ;  /* 0x000000048b7c7825 */ /* 0x000fe200078e0230 */
[----:B------:R-:W-:-:S04]  /*1c6d80*/  LOP3.LUT R123, R123, 0xffffffdf, RZ, 0xc0, !PT ;  /* 0xffffffdf7b7b7812 */ /* 0x000fc800078ec0ff */
[----:B---3--:R1:W-:Y:S07]  /*1c6d90*/  @P5 STG.E desc[UR30][R124.64], R137 ;  /* 0x000000897c005986 */ /* 0x0083ee000c10191e */
[----:B------:R-:W-:Y:S02]  /*1c6da0*/  @P1 LOP3.LUT R123, R123, 0x20, RZ, 0xfc, !PT ;  /* 0x000000207b7b1812 */ /* 0x000fe400078efcff */
[C---:B------:R-:W-:Y:S01]  /*1c6db0*/  LOP3.LUT P1, RZ, R116.reuse, 0x2000000, RZ, 0xc0, !PT ;  /* 0x0200000074ff7812 */ /* 0x040fe2000782c0ff */
[----:B-1----:R-:W-:Y:S01]  /*1c6dc0*/  IMAD.WIDE R124, R139, 0x4, R46 ;  /* 0x000000048b7c7825 */ /* 0x002fe200078e022e */
[----:B------:R-:W-:-:S04]  /*1c6dd0*/  LOP3.LUT P0, RZ, R116, 0x800000, RZ, 0xc0, !PT ;  /* 0x0080000074ff7812 */ /* 0x000fc8000780c0ff */
[----:B----4-:R1:W-:Y:S01]  /*1c6de0*/  @P6 STG.E desc[UR30][R124.64], R141 ;  /* 0x0000008d7c006986 */ /* 0x0103e2000c10191e */
[----:B------:R-:W-:-:S03]  /*1c6df0*/  LOP3.LUT R123, R123, 0xffffffbf, RZ, 0xc0, !PT ;  /* 0xffffffbf7b7b7812 */ /* 0x000fc600078ec0ff */
[----:B-1----:R-:W3:Y:S04]  /*1c6e00*/  LDL.LU R141, [R1+0x5064] ;  /* 0x00506400018d7983 */ /* 0x002ee80000300800 */
[----:B------:R-:W4:Y:S01]  /*1c6e10*/  LDL.LU R240, [R1+0x6d0] ;  /* 0x0006d00001f07983 */ /* 0x000f220000300800 */
[----:B------:R-:W-:Y:S02]  /*1c6e20*/  @P1 LOP3.LUT R123, R123, 0x40, RZ, 0xfc, !PT ;  /* 0x000000407b7b1812 */ /* 0x000fe400078efcff */
[----:B------:R-:W-:Y:S01]  /*1c6e30*/  LOP3.LUT P1, RZ, R116, 0x1000000, RZ, 0xc0, !PT ;  /* 0x0100000074ff7812 */ /* 0x000fe2000782c0ff */
[C---:B------:R-:W-:Y:S01]  /*1c6e40*/  IMAD.WIDE R124, R139.reuse, 0x4, R44 ;  /* 0x000000048b7c7825 */ /* 0x040fe200078e022c */
[----:B------:R-:W3:Y:S04]  /*1c6e50*/  LDL.LU R136, [R1+0x6b0] ;  /* 0x0006b00001887983 */ /* 0x000ee80000300800 */
[----:B------:R1:W-:Y:S04]  /*1c6e60*/  @P0 STG.E desc[UR30][R124.64], R138 ;  /* 0x0000008a7c000986 */ /* 0x0003e8000c10191e */
[----:B------:R-:W3:Y:S01]  /*1c6e70*/  LDL.LU R137, [R1+0x690] ;  /* 0x0006900001897983 */ /* 0x000ee20000300800 */
[----:B-1----:R-:W-:-:S03]  /*1c6e80*/  IMAD.WIDE R124, R139, 0x4, R42 ;  /* 0x000000048b7c7825 */ /* 0x002fc600078e022a */
        /* <DEDUP_REMOVED lines=26> */
[----:B----4-:R1:W-:Y:S01]  /*1c7030*/  @P1 STG.E desc[UR30][R124.64], R240 ;  /* 0x000000f07c001986 */ /* 0x0103e2000c10191e */
[----:B------:R-:W-:Y:S02]  /*1c7040*/  LOP3.LUT P1, RZ, R114, 0x80000000, RZ, 0xc0, !PT ;  /* 0x8000000072ff7812 */ /* 0x000fe4000782c0ff */
[C---:B------:R-:W-:Y:S02]  /*1c7050*/  LOP3.LUT P2, RZ, R117.reuse, 0x2, RZ, 0xc0, !PT ;  /* 0x0000000275ff7812 */ /* 0x040fe4000784c0ff */
[----:B------:R-:W-:Y:S01]  /*1c7060*/  LOP3.LUT P3, RZ, R117, 0x4, RZ, 0xc0, !PT ;  /* 0x0000000475ff7812 */ /* 0x000fe2000786c0ff */
[----:B-1----:R-:W-:-:S08]  /*1c7070*/  IMAD.WIDE R124, R248, 0x4, R42 ;  /* 0x00000004f87c7825 */ /* 0x002fd000078e022a */
        /* <DEDUP_REMOVED lines=53> */
[C---:B------:R-:W-:Y:S01]  /*1c73d0*/  LOP3.LUT P6, RZ, R117.reuse, 0x200, RZ, 0xc0, !PT ;  /* 0x0000020075ff7812 */ /* 0x040fe200078cc0ff */
        /* <DEDUP_REMOVED lines=198> */
[----:B------:R-:W-:Y:S02]  /*1c8040*/  LOP3.LUT P5, RZ, R118, 0x4000, RZ, 0xc0, !PT ;  /* 0x0000400076ff7812 */ /* 0x000fe400078ac0ff */
[----:B------:R-:W-:Y:S01]  /*1c8050*/  LOP3.LUT R114, R114, 0xffffefff, RZ, 0xc0, !PT ;  /* 0xffffefff72727812 */ /* 0x000fe200078ec0ff */
[----:B------:R-:W-:-:S08]  /*1c8060*/  IMAD.WIDE R124, R138, 0x4, R46 ;  /* 0x000000048a7c7825 */ /* 0x000fd000078e022e */
[----:B------:R-:W-:Y:S02]  /*1c8070*/  @P1 LOP3.LUT R114, R114, 0x1000, RZ, 0xfc, !PT ;  /* 0x0000100072721812 */ /* 0x000fe400078efcff */
[----:B------:R-:W-:Y:S01]  /*1c8080*/  LOP3.LUT P1, RZ, R118, 0x80000, RZ, 0xc0, !PT ;  /* 0x0008000076ff7812 */ /* 0x000fe2000782c0ff */
[----:B---3--:R1:W-:Y:S01]  /*1c8090*/  @P5 STG.E desc[UR30][R124.64], R140 ;  /* 0x0000008c7c005986 */ /* 0x0083e2000c10191e */
[----:B------:R-:W-:-:S03]  /*1c80a0*/  LOP3.LUT R114, R114, 0xffffdfff, RZ, 0xc0, !PT ;  /* 0xffffdfff72727812 */ /* 0x000fc600078ec0ff */
[----:B-1----:R-:W3:Y:S04]  /*1c80b0*/  LDL.LU R140, [R1+0x4f50] ;  /* 0x004f5000018c7983 */ /* 0x002ee80000300800 */
[----:B------:R-:W3:Y:S04]  /*1c80c0*/  LDL.LU R236, [R1+0x4cc] ;  /* 0x0004cc0001ec7983 */ /* 0x000ee80000300800 */
[----:B------:R-:W-:Y:S02]  /*1c80d0*/  @P1 LOP3.LUT R114, R114, 0x2000, RZ, 0xfc, !PT ;  /* 0x0000200072721812 */ /* 0x000fe400078efcff */
[C---:B------:R-:W-:Y:S01]  /*1c80e0*/  LOP3.LUT P1, RZ, R118.reuse, 0x40000, RZ, 0xc0, !PT ;  /* 0x0004000076ff7812 */ /* 0x040fe2000782c0ff */
[----:B------:R-:W3:Y:S01]  /*1c80f0*/  LDL.LU R248, [R1+0x49c] ;  /* 0x00049c0001f87983 */ /* 0x000ee20000300800 */
[----:B------:R-:W-:-:S02]  /*1c8100*/  LOP3.LUT P6, RZ, R118, 0x8000, RZ, 0xc0, !PT ;  /* 0x0000800076ff7812 */ /* 0x000fc400078cc0ff */
[----:B------:R-:W-:Y:S01]  /*1c8110*/  LOP3.LUT P0, RZ, R118, 0x10000, RZ, 0xc0, !PT ;  /* 0x0001000076ff7812 */ /* 0x000fe2000780c0ff */
[----:B------:R-:W-:Y:S01]  /*1c8120*/  IMAD.WIDE R124, R138, 0x4, R44 ;  /* 0x000000048a7c7825 */ /* 0x000fe200078e022c */
[----:B------:R-:W-:Y:S01]  /*1c8130*/  LOP3.LUT R114, R114, 0xffffbfff, RZ, 0xc0, !PT ;  /* 0xffffbfff72727812 */ /* 0x000fe200078ec0ff */
[----:B------:R-:W3:Y:S06]  /*1c8140*/  LDL.LU R136, [R1+0x9f0] ;  /* 0x0009f00001887983 */ /* 0x000eec0000300800 */
[----:B------:R-:W-:Y:S02]  /*1c8150*/  @P1 LOP3.LUT R114, R114, 0x4000, RZ, 0xfc, !PT ;  /* 0x0000400072721812 */ /* 0x000fe400078efcff */
[----:B------:R-:W-:Y:S01]  /*1c8160*/  LOP3.LUT P1, RZ, R118, 0x20000, RZ, 0xc0, !PT ;  /* 0x0002000076ff7812 */ /* 0x000fe2000782c0ff */
[----:B----4-:R1:W-:Y:S02]  /*1c8170*/  @P6 STG.E desc[UR30][R124.64], R137 ;  /* 0x000000897c006986 */ /* 0x0103e4000c10191e */
[----:B-1----:R-:W-:-:S02]  /*1c8180*/  IMAD.WIDE R124, R138, 0x4, R42 ;  /* 0x000000048a7c7825 */ /* 0x002fc400078e022a */
[----:B------:R-:W4:Y:S04]  /*1c8190*/  LDL.LU R137, [R1+0x9d0] ;  /* 0x0009d00001897983 */ /* 0x000f280000300800 */
[----:B------:R1:W-:Y:S04]  /*1c81a0*/  @P0 STG.E desc[UR30][R124.64], R139 ;  /* 0x0000008b7c000986 */ /* 0x0003e8000c10191e */
[----:B------:R-:W4:Y:S01]  /*1c81b0*/  LDL.LU R138, [R1+0x9b0] ;  /* 0x0009b000018a7983 */ /* 0x000f220000300800 */
[----:B-1----:R-:W-:-:S03]  /*1c81c0*/  IMAD.WIDE R124, R240, 0x4, R56 ;  /* 0x00000004f07c7825 */ /* 0x002fc600078e0238 */
        /* <DEDUP_REMOVED lines=151> */
[----:B-1----:R-:W2:Y:S01]  /*1c8b40*/  LDL.LU R143, [R1+0x834] ;  /* 0x00083400018f7983 */ /* 0x002ea20000300800 */
[----:B------:R-:W-:Y:S02]  /*1c8b50*/  LOP3.LUT P1, RZ, R119, 0x80000000, RZ, 0xc0, !PT ;  /* 0x8000000077ff7812 */ /* 0x000fe4000782c0ff */
[----:B------:R-:W-:Y:S01]  /*1c8b60*/  LOP3.LUT R115, R115, 0xff7fffff, RZ, 0xc0, !PT ;  /* 0xff7fffff73737812 */ /* 0x000fe200078ec0ff */
[----:B------:R-:W4:Y:S04]  /*1c8b70*/  LDL.LU R248, [R1+0x814] ;  /* 0x0008140001f87983 */ /* 0x000f280000300800 */
[----:B------:R-:W3:Y:S04]  /*1c8b80*/  LDL.LU R136, [R1+0x7f4] ;  /* 0x0007f40001887983 */ /* 0x000ee80000300800 */
[----:B------:R-:W3:Y:S02]  /*1c8b90*/  LDL.LU R138, [R1+0x7d4] ;  /* 0x0007d400018a7983 */ /* 0x000ee40000300800 */
[----:B------:R-:W-:-:S02]  /*1c8ba0*/  @P1 LOP3.LUT R115, R115, 0x800000, RZ, 0xfc, !PT ;  /* 0x0080000073731812 */ /* 0x000fc400078efcff */
[----:B------:R-:W-:Y:S01]  /*1c8bb0*/  LOP3.LUT P1, RZ, R119, 0x40000000, RZ, 0xc0, !PT ;  /* 0x4000000077ff7812 */ /* 0x000fe2000782c0ff */
[----:B------:R-:W3:Y:S01]  /*1c8bc0*/  LDL.LU R139, [R1+0x7b4] ;  /* 0x0007b400018b7983 */ /* 0x000ee20000300800 */
[----:B------:R-:W-:Y:S02]  /*1c8bd0*/  LOP3.LUT R115, R115, 0xfeffffff, RZ, 0xc0, !PT ;  /* 0xfeffffff73737812 */ /* 0x000fe400078ec0ff */
[C---:B------:R-:W-:Y:S01]  /*1c8be0*/  LOP3.LUT P4, RZ, R119.reuse, 0x80000, RZ, 0xc0, !PT ;  /* 0x0008000077ff7812 */ /* 0x040fe2000788c0ff */
[----:B------:R-:W3:Y:S01]  /*1c8bf0*/  LDL.LU R141, [R1+0x7a4] ;  /* 0x0007a400018d7983 */ /* 0x000ee20000300800 */
[C---:B------:R-:W-:Y:S02]  /*1c8c00*/  LOP3.LUT P5, RZ, R119.reuse, 0x100000, RZ, 0xc0, !PT ;  /* 0x0010000077ff7812 */ /* 0x040fe400078ac0ff */
[----:B------:R-:W-:Y:S01]  /*1c8c10*/  LOP3.LUT P6, RZ, R119, 0x200000, RZ, 0xc0, !PT ;  /* 0x0020000077ff7812 */ /* 0x000fe200078cc0ff */
[----:B------:R-:W3:Y:S04]  /*1c8c20*/  LDL.LU R142, [R1+0x4f8c] ;  /* 0x004f8c00018e7983 */ /* 0x000ee80000300800 */
[----:B------:R-:W-:-:S02]  /*1c8c30*/  @P1 LOP3.LUT R115, R115, 0x1000000, RZ, 0xfc, !PT ;  /* 0x0100000073731812 */ /* 0x000fc400078efcff */
        /* <DEDUP_REMOVED lines=19> */
[----:B------:R-:W-:Y:S01]  /*1c8d70*/  LOP3.LUT P1, RZ, R119, 0x800000, RZ, 0xc0, !PT ;  /* 0x0080000077ff7812 */ /* 0x000fe2000782c0ff */
[----:B------:R-:W-:-:S05]  /*1c8d80*/  IMAD.WIDE R118, R140, 0x4, R52 ;  /* 0x000000048c767825 */ /* 0x000fca00078e0234 */
[----:B--2---:R1:W-:Y:S04]  /*1c8d90*/  @P4 STG.E desc[UR30][R118.64], R143 ;  /* 0x0000008f76004986 */ /* 0x0043e8000c10191e */
[----:B-1----:R-:W2:Y:S04]  /*1c8da0*/  LDL.LU R143, [R1+0x9f8] ;  /* 0x0009f800018f7983 */ /* 0x002ea80000300800 */
[----:B------:R-:W2:Y:S04]  /*1c8db0*/  LDL.LU R224, [R1+0x9d8] ;  /* 0x0009d80001e07983 */ /* 0x000ea80000300800 */
[----:B------:R-:W2:Y:S04]  /*1c8dc0*/  LDL.LU R228, [R1+0x9b8] ;  /* 0x0009b80001e47983 */ /* 0x000ea80000300800 */
[----:B------:R-:W2:Y:S04]  /*1c8dd0*/  LDL.LU R232, [R1+0x998] ;  /* 0x0009980001e87983 */ /* 0x000ea80000300800 */
[----:B------:R-:W2:Y:S01]  /*1c8de0*/  LDL.LU R236, [R1+0x978] ;  /* 0x0009780001ec7983 */ /* 0x000ea20000300800 */
[----:B------:R-:W-:-:S03]  /*1c8df0*/  IMAD.WIDE R118, R140, 0x4, R50 ;  /* 0x000000048c767825 */ /* 0x000fc600078e0232 */
[----:B------:R-:W2:Y:S04]  /*1c8e00*/  LDL.LU R240, [R1+0x958] ;  /* 0x0009580001f07983 */ /* 0x000ea80000300800 */
[----:B----4-:R1:W-:Y:S02]  /*1c8e10*/  @P5 STG.E desc[UR30][R118.64], R248 ;  /* 0x000000f876005986 */ /* 0x0103e4000c10191e */
[C---:B-1----:R-:W-:Y:S02]  /*1c8e20*/  IMAD.WIDE R118, R140.reuse, 0x4, R48 ;  /* 0x000000048c767825 */ /* 0x042fe400078e0230 */
[----:B------:R-:W4:Y:S04]  /*1c8e30*/  LDL.LU R248, [R1+0x938] ;  /* 0x0009380001f87983 */ /* 0x000f280000300800 */
[----:B---3--:R1:W-:Y:S02]  /*1c8e40*/  @P6 STG.E desc[UR30][R118.64], R136 ;  /* 0x0000008876006986 */ /* 0x0083e4000c10191e */
[----:B-1----:R-:W-:-:S02]  /*1c8e50*/  IMAD.WIDE R118, R140, 0x4, R46 ;  /* 0x000000048c767825 */ /* 0x002fc400078e022e */
        /* <DEDUP_REMOVED lines=85> */
[C---:B------:R-:W-:Y:S01]  /*1c93b0*/  LOP3.LUT P6, RZ, R120.reuse, 0x100, RZ, 0xc0, !PT ;  /* 0x0000010078ff7812 */ /* 0x040fe200078cc0ff */
        /* <DEDUP_REMOVED lines=70> */
[----:B------:R-:W2:Y:S04]  /*1c9820*/  LDL.LU R138, [R1+0x9a0] ;  /* 0x0009a000018a7983 */ /* 0x000ea80000300800 */
[----:B------:R-:W2:Y:S04]  /*1c9830*/  LDL.LU R140, [R1+0x980] ;  /* 0x00098000018c7983 */ /* 0x000ea80000300800 */
[----:B------:R-:W2:Y:S04]  /*1c9840*/  LDL.LU R141, [R1+0x960] ;  /* 0x00096000018d7983 */ /* 0x000ea80000300800 */
[----:B------:R-:W2:Y:S01]  /*1c9850*/  LDL.LU R220, [R1+0x59bc] ;  /* 0x0059bc0001dc7983 */ /* 0x000ea20000300800 */
[----:B------:R-:W-:-:S03]  /*1c9860*/  LOP3.LUT P4, RZ, R120, 0x2000000, RZ, 0xc0, !PT ;  /* 0x0200000078ff7812 */ /* 0x000fc6000788c0ff */
[----:B------:R-:W3:Y:S04]  /*1c9870*/  LDL.LU R142, [R1+0x56a4] ;  /* 0x0056a400018e7983 */ /* 0x000ee80000300800 */
        /* <DEDUP_REMOVED lines=15> */
[----:B--2---:R-:W-:-:S05]  /*1c9970*/  IMAD.WIDE R118, R220, 0x4, R56 ;  /* 0x00000004dc767825 */ /* 0x004fca00078e0238 */
[----:B------:R1:W-:Y:S04]  /*1c9980*/  @P4 STG.E desc[UR30][R118.64], R143 ;  /* 0x0000008f76004986 */ /* 0x0003e8000c10191e */
        /* <DEDUP_REMOVED lines=67> */
[C---:B------:R-:W-:Y:S01]  /*1c9dc0*/  LOP3.LUT P6, RZ, R121.reuse, 0x400, RZ, 0xc0, !PT ;  /* 0x0000040079ff7812 */ /* 0x040fe200078cc0ff */
        /* <DEDUP_REMOVED lines=263> */
[----:B-1----:R-:W-:-:S05]  /*1cae40*/  IMAD.WIDE R114, R142, 0x4, R48 ;  /* 0x000000048e727825 */ /* 0x002fca00078e0230 */
[----:B------:R1:W-:Y:S02]  /*1cae50*/  @P0 STG.E desc[UR30][R114.64], R138 ;  /* 0x0000008a72000986 */ /* 0x0003e4000c10191e */
[----:B-1----:R-:W-:Y:S02]  /*1cae60*/  IMAD.WIDE R114, R142, 0x4, R46 ;  /* 0x000000048e727825 */ /* 0x002fe400078e022e */
[----:B------:R-:W3:Y:S04]  /*1cae70*/  LDL.LU R138, [R1+0x50d0] ;  /* 0x0050d000018a7983 */ /* 0x000ee80000300800 */
[----:B------:R-:W4:Y:S04]  /*1cae80*/  LDL.LU R136, [R1+0xc70] ;  /* 0x000c700001887983 */ /* 0x000f280000300800 */
        /* <DEDUP_REMOVED lines=28> */
[----:B------:R-:W-:Y:S02]  /*1cb050*/  LOP3.LUT P2, RZ, R122, 0x80000000, RZ, 0xc0, !PT ;  /* 0x800000007aff7812 */ /* 0x000fe4000784c0ff */
[----:B------:R-:W-:Y:S01]  /*1cb060*/  LOP3.LUT P3, RZ, R104, 0x1, RZ, 0xc0, !PT ;  /* 0x0000000168ff7812 */ /* 0x000fe2000786c0ff */
[----:B-1----:R-:W-:-:S08]  /*1cb070*/  IMAD.WIDE R114, R140, 0x4, R46 ;  /* 0x000000048c727825 */ /* 0x002fd000078e022e */
[----:B------:R1:W-:Y:S01]  /*1cb080*/  @P1 STG.E desc[UR30][R114.64], R248 ;  /* 0x000000f872001986 */ /* 0x0003e2000c10191e */
[----:B------:R-:W-:Y:S01]  /*1cb090*/  LOP3.LUT P4, RZ, R104, 0x2, RZ, 0xc0, !PT ;  /* 0x0000000268ff7812 */ /* 0x000fe2000788c0ff */
[----:B-1----:R-:W-:-:S05]  /*1cb0a0*/  IMAD.WIDE R114, R140, 0x4, R44 ;  /* 0x000000048c727825 */ /* 0x002fca00078e022c */
        /* <DEDUP_REMOVED lines=63> */
[----:B------:R1:W-:Y:S02]  /*1cb4a0*/  @P6 STG.E desc[UR30][R114.64], R137 ;  /* 0x0000008972006986 */ /* 0x0003e4000c10191e */
[----:B-1----:R-:W-:Y:S02]  /*1cb4b0*/  IMAD.WIDE R114, R138, 0x4, R42 ;  /* 0x000000048a727825 */ /* 0x002fe400078e022a */
        /* <DEDUP_REMOVED lines=189> */
[----:B------:R-:W-:Y:S01]  /*1cc090*/  LOP3.LUT P0, RZ, R105, 0x4000, RZ, 0xc0, !PT ;  /* 0x0000400069ff7812 */ /* 0x000fe2000780c0ff */
[----:B------:R-:W2:Y:S02]  /*1cc0a0*/  LDL.LU R240, [R1+0xa3c] ;  /* 0x000a3c0001f07983 */ /* 0x000ea40000300800 */
[----:B------:R-:W-:Y:S02]  /*1cc0b0*/  @P1 LOP3.LUT R117, R117, 0x10000000, RZ, 0xfc, !PT ;  /* 0x1000000075751812 */ /* 0x000fe400078efcff */
[----:B------:R-:W-:Y:S01]  /*1cc0c0*/  LOP3.LUT P1, RZ, R105, 0x20000, RZ, 0xc0, !PT ;  /* 0x0002000069ff7812 */ /* 0x000fe2000782c0ff */
[----:B------:R-:W2:Y:S01]  /*1cc0d0*/  LDL.LU R248, [R1+0xa2c] ;  /* 0x000a2c0001f87983 */ /* 0x000ea20000300800 */
[----:B------:R-:W-:-:S11]  /*1cc0e0*/  LOP3.LUT R117, R117, 0xdfffffff, RZ, 0xc0, !PT ;  /* 0xdfffffff75757812 */ /* 0x000fd600078ec0ff */
        /* <DEDUP_REMOVED lines=9> */
[----:B-1----:R-:W-:-:S05]  /*1cc180*/  IMAD.WIDE R114, R140, 0x4, R46 ;  /* 0x000000048c727825 */ /* 0x002fca00078e022e */
[----:B------:R1:W-:Y:S02]  /*1cc190*/  @P0 STG.E desc[UR30][R114.64], R139 ;  /* 0x0000008b72000986 */ /* 0x0003e4000c10191e */
[----:B-1----:R-:W-:-:S05]  /*1cc1a0*/  IMAD.WIDE R114, R140, 0x4, R44 ;  /* 0x000000048c727825 */ /* 0x002fca00078e022c */
[----:B------:R1:W-:Y:S01]  /*1cc1b0*/  @P1 STG.E desc[UR30][R114.64], R142 ;  /* 0x0000008e72001986 */ /* 0x0003e2000c10191e */
[----:B------:R-:W-:-:S03]  /*1cc1c0*/  LOP3.LUT P1, RZ, R117, 0x40000000, RZ, 0xc0, !PT ;  /* 0x4000000075ff7812 */ /* 0x000fc6000782c0ff */
[----:B-1----:R-:W4:Y:S04]  /*1cc1d0*/  LDL.LU R142, [R1+0xa1c] ;  /* 0x000a1c00018e7983 */ /* 0x002f280000300800 */
[----:B------:R-:W3:Y:S01]  /*1cc1e0*/  LDL.LU R138, [R1+0x1300] ;  /* 0x00130000018a7983 */ /* 0x000ee20000300800 */
[----:B------:R-:W-:-:S03]  /*1cc1f0*/  IMAD.WIDE R114, R140, 0x4, R42 ;  /* 0x000000048c727825 */ /* 0x000fc600078e022a */
[----:B------:R-:W3:Y:S04]  /*1cc200*/  LDL.LU R139, [R1+0x12e0] ;  /* 0x0012e000018b7983 */ /* 0x000ee80000300800 */
        /* <DEDUP_REMOVED lines=31> */
[----:B---3--:R-:W-:Y:S01]  /*1cc400*/  IMAD.WIDE R114, R137, 0x4, R56 ;  /* 0x0000000489727825 */ /* 0x008fe200078e0238 */
        /* <DEDUP_REMOVED lines=44> */
[----:B------:R-:W-:Y:S02]  /*1cc6d0*/  LOP3.LUT P5, RZ, R105, 0x80000000, RZ, 0xc0, !PT ;  /* 0x8000000069ff7812 */ /* 0x000fe400078ac0ff */
[C---:B------:R-:W-:Y:S01]  /*1cc6e0*/  LOP3.LUT P6, RZ, R106.reuse, 0x1, RZ, 0xc0, !PT ;  /* 0x000000016aff7812 */ /* 0x040fe200078cc0ff */
        /* <DEDUP_REMOVED lines=14> */
[----:B---3--:R1:W-:Y:S04]  /*1cc7d0*/  @P6 STG.E desc[UR30][R114.64], R138 ;  /* 0x0000008a72006986 */ /* 0x0083e8000c10191e */
        /* <DEDUP_REMOVED lines=16> */
[C---:B------:R-:W-:Y:S01]  /*1cc8e0*/  LOP3.LUT P1, RZ, R117.reuse, 0x100000, RZ, 0xc0, !PT ;  /* 0x0010000075ff7812 */ /* 0x040fe2000782c0ff */
        /* <DEDUP_REMOVED lines=270> */
[C---:B------:R-:W-:Y:S01]  /*1cd9d0*/  LOP3.LUT P1, RZ, R107.reuse, 0x40000000, RZ, 0xc0, !PT ;  /* 0x400000006bff7812 */ /* 0x040fe2000782c0ff */
[----:B------:R-:W2:Y:S01]  /*1cd9e0*/  LDL.LU R232, [R1+0x14d0] ;  /* 0x0014d00001e87983 */ /* 0x000ea20000300800 */
[----:B------:R-:W-:Y:S02]  /*1cd9f0*/  LOP3.LUT P5, RZ, R107, 0x1000000, RZ, 0xc0, !PT ;  /* 0x010000006bff7812 */ /* 0x000fe400078ac0ff */
[----:B------:R-:W-:-:S09]  /*1cda00*/  LOP3.LUT R104, R104, 0xefffffff, RZ, 0xc0, !PT ;  /* 0xefffffff68687812 */ /* 0x000fd200078ec0ff */
        /* <DEDUP_REMOVED lines=10> */
[C---:B------:R-:W-:Y:S01]  /*1cdab0*/  LOP3.LUT P0, RZ, R107.reuse, 0x4000000, RZ, 0xc0, !PT ;  /* 0x040000006bff7812 */ /* 0x040fe2000780c0ff */
[----:B------:R-:W-:Y:S01]  /*1cdac0*/  IMAD.WIDE R114, R228, 0x4, R56 ;  /* 0x00000004e4727825 */ /* 0x000fe200078e0238 */
[----:B------:R-:W-:Y:S01]  /*1cdad0*/  LOP3.LUT R104, R104, 0xbfffffff, RZ, 0xc0, !PT ;  /* 0xbfffffff68687812 */ /* 0x000fe200078ec0ff */
[----:B------:R-:W3:Y:S04]  /*1cdae0*/  LDL.LU R248, [R1+0x1470] ;  /* 0x0014700001f87983 */ /* 0x000ee80000300800 */
[----:B------:R-:W3:Y:S02]  /*1cdaf0*/  LDL.LU R136, [R1+0x1460] ;  /* 0x0014600001887983 */ /* 0x000ee40000300800 */
[----:B------:R-:W-:Y:S02]  /*1cdb00*/  @P1 LOP3.LUT R104, R104, 0x40000000, RZ, 0xfc, !PT ;  /* 0x4000000068681812 */ /* 0x000fe400078efcff */
[----:B------:R-:W-:Y:S01]  /*1cdb10*/  LOP3.LUT P1, RZ, R107, 0x8000000, RZ, 0xc0, !PT ;  /* 0x080000006bff7812 */ /* 0x000fe2000782c0ff */
[----:B----4-:R1:W-:Y:S02]  /*1cdb20*/  @P6 STG.E desc[UR30][R114.64], R137 ;  /* 0x0000008972006986 */ /* 0x0103e4000c10191e */
[----:B-1----:R-:W-:-:S02]  /*1cdb30*/  IMAD.WIDE R114, R228, 0x4, R54 ;  /* 0x00000004e4727825 */ /* 0x002fc400078e0236 */
        /* <DEDUP_REMOVED lines=139> */
[C---:B------:R-:W-:Y:S01]  /*1ce3f0*/  LOP3.LUT P5, RZ, R108.reuse, 0x4000000, RZ, 0xc0, !PT ;  /* 0x040000006cff7812 */ /* 0x040fe200078ac0ff */
        /* <DEDUP_REMOVED lines=141> */
[----:B------:R-:W-:-:S03]  /*1cecd0*/  @P1 LOP3.LUT R104, R104, 0x8, RZ, 0xfc, !PT ;  /* 0x0000000868681812 */ /* 0x000fc600078efcff */
[----:B------:R-:W2:Y:S01]  /*1cece0*/  LDL.LU R228, [R1+0xf2c] ;  /* 0x000f2c0001e47983 */ /* 0x000ea20000300800 */
[C---:B------:R-:W-:Y:S02]  /*1cecf0*/  LOP3.LUT P1, RZ, R109.reuse, 0x800000, RZ, 0xc0, !PT ;  /* 0x008000006dff7812 */ /* 0x040fe4000782c0ff */
[----:B------:R-:W-:Y:S01]  /*1ced00*/  LOP3.LUT R104, R104, 0xffffffef, RZ, 0xc0, !PT ;  /* 0xffffffef68687812 */ /* 0x000fe200078ec0ff */
[----:B------:R-:W2:Y:S04]  /*1ced10*/  LDL.LU R232, [R1+0x15b0] ;  /* 0x0015b00001e87983 */ /* 0x000ea80000300800 */
[----:B------:R-:W2:Y:S01]  /*1ced20*/  LDL.LU R236, [R1+0x1590] ;  /* 0x0015900001ec7983 */ /* 0x000ea20000300800 */
[C---:B------:R-:W-:Y:S02]  /*1ced30*/  LOP3.LUT P5, RZ, R109.reuse, 0x20000, RZ, 0xc0, !PT ;  /* 0x000200006dff7812 */ /* 0x040fe400078ac0ff */
[----:B------:R-:W-:Y:S01]  /*1ced40*/  LOP3.LUT P6, RZ, R109, 0x40000, RZ, 0xc0, !PT ;  /* 0x000400006dff7812 */ /* 0x000fe200078cc0ff */
[----:B------:R-:W2:Y:S02]  /*1ced50*/  LDL.LU R240, [R1+0x1570] ;  /* 0x0015700001f07983 */ /* 0x000ea40000300800 */
[----:B------:R-:W-:-:S02]  /*1ced60*/  @P1 LOP3.LUT R104, R104, 0x10, RZ, 0xfc, !PT ;  /* 0x0000001068681812 */ /* 0x000fc400078efcff */
[C---:B------:R-:W-:Y:S01]  /*1ced70*/  LOP3.LUT P1, RZ, R109.reuse, 0x400000, RZ, 0xc0, !PT ;  /* 0x004000006dff7812 */ /* 0x040fe2000782c0ff */
[----:B---3--:R-:W-:Y:S01]  /*1ced80*/  IMAD.WIDE R114, R224, 0x4, R56 ;  /* 0x00000004e0727825 */ /* 0x008fe200078e0238 */
[----:B------:R-:W-:Y:S01]  /*1ced90*/  LOP3.LUT R104, R104, 0xffffffdf, RZ, 0xc0, !PT ;  /* 0xffffffdf68687812 */ /* 0x000fe200078ec0ff */
[----:B------:R-:W3:Y:S01]  /*1ceda0*/  LDL.LU R248, [R1+0x1550] ;  /* 0x0015500001f87983 */ /* 0x000ee20000300800 */
[C---:B------:R-:W-:Y:S02]  /*1cedb0*/  LOP3.LUT P0, RZ, R109.reuse, 0x80000, RZ, 0xc0, !PT ;  /* 0x000800006dff7812 */ /* 0x040fe4000780c0ff */
[C---:B------:R-:W-:Y:S02]  /*1cedc0*/  LOP3.LUT P2, RZ, R109.reuse, 0x20000000, RZ, 0xc0, !PT ;  /* 0x200000006dff7812 */ /* 0x040fe4000784c0ff */
[C---:B------:R-:W-:Y:S02]  /*1cedd0*/  LOP3.LUT P3, RZ, R109.reuse, 0x40000000, RZ, 0xc0, !PT ;  /* 0x400000006dff7812 */ /* 0x040fe4000786c0ff */
[----:B------:R-:W-:Y:S01]  /*1cede0*/  LOP3.LUT P4, RZ, R109, 0x80000000, RZ, 0xc0, !PT ;  /* 0x800000006dff7812 */ /* 0x000fe2000788c0ff */
[----:B------:R1:W-:Y:S02]  /*1cedf0*/  @P5 STG.E desc[UR30][R114.64], R137 ;  /* 0x0000008972005986 */ /* 0x0003e4000c10191e */
[----:B------:R-:W-:-:S02]  /*1cee00*/  @P1 LOP3.LUT R104, R104, 0x20, RZ, 0xfc, !PT ;  /* 0x0000002068681812 */ /* 0x000fc400078efcff */
[----:B------:R-:W-:Y:S01]  /*1cee10*/  LOP3.LUT P1, RZ, R109, 0x200000, RZ, 0xc0, !PT ;  /* 0x002000006dff7812 */ /* 0x000fe2000782c0ff */
[----:B------:R-:W3:Y:S01]  /*1cee20*/  LDL.LU R136, [R1+0x1530] ;  /* 0x0015300001887983 */ /* 0x000ee20000300800 */
[----:B------:R-:W-:-:S03]  /*1cee30*/  LOP3.LUT R104, R104, 0xffffffbf, RZ, 0xc0, !PT ;  /* 0xffffffbf68687812 */ /* 0x000fc600078ec0ff */
[----:B-1----:R-:W3:Y:S08]  /*1cee40*/  LDL.LU R137, [R1+0x1510] ;  /* 0x0015100001897983 */ /* 0x002ef00000300800 */
[----:B------:R-:W-:Y:S02]  /*1cee50*/  @P1 LOP3.LUT R104, R104, 0x40, RZ, 0xfc, !PT ;  /* 0x0000004068681812 */ /* 0x000fe400078efcff */
[----:B------:R-:W-:Y:S01]  /*1cee60*/  LOP3.LUT P1, RZ, R109, 0x100000, RZ, 0xc0, !PT ;  /* 0x001000006dff7812 */ /* 0x000fe2000782c0ff */
[----:B------:R-:W-:-:S05]  /*1cee70*/  IMAD.WIDE R108, R224, 0x4, R54 ;  /* 0x00000004e06c7825 */ /* 0x000fca00078e0236 */
[----:B----4-:R1:W-:Y:S02]  /*1cee80*/  @P6 STG.E desc[UR30][R108.64], R138 ;  /* 0x0000008a6c006986 */ /* 0x0103e4000c10191e */
[C---:B-1----:R-:W-:Y:S02]  /*1cee90*/  IMAD.WIDE R108, R224.reuse, 0x4, R52 ;  /* 0x00000004e06c7825 */ /* 0x042fe400078e0234 */
[----:B------:R-:W4:Y:S04]  /*1ceea0*/  LDL.LU R138, [R1+0x14f0] ;  /* 0x0014f000018a7983 */ /* 0x000f280000300800 */
[----:B------:R1:W-:Y:S02]  /*1ceeb0*/  @P0 STG.E desc[UR30][R108.64], R140 ;  /* 0x0000008c6c000986 */ /* 0x0003e4000c10191e */
[----:B-1----:R-:W-:-:S05]  /*1ceec0*/  IMAD.WIDE R108, R224, 0x4, R50 ;  /* 0x00000004e06c7825 */ /* 0x002fca00078e0232 */
[----:B------:R1:W-:Y:S01]  /*1ceed0*/  @P1 STG.E desc[UR30][R108.64], R141 ;  /* 0x0000008d6c001986 */ /* 0x0003e2000c10191e */
[----:B------:R-:W-:Y:S01]  /*1ceee0*/  LOP3.LUT P1, RZ, R104, 0x40, RZ, 0xc0, !PT ;  /* 0x0000004068ff7812 */ /* 0x000fe2000782c0ff */
        /* <DEDUP_REMOVED lines=286> */
[----:B------:R-:W-:Y:S01]  /*1d00d0*/  LOP3.LUT R105, R105, 0xffffdfff, RZ, 0xc0, !PT ;  /* 0xffffdfff69697812 */ /* 0x000fe200078ec0ff */
[----:B------:R-:W2:Y:S01]  /*1d00e0*/  LDL.LU R136, [R1+0xc4c] ;  /* 0x000c4c0001887983 */ /* 0x000ea20000300800 */
        /* <DEDUP_REMOVED lines=14> */
[C---:B------:R-:W-:Y:S01]  /*1d01d0*/  LOP3.LUT P1, RZ, R105.reuse, 0x4000, RZ, 0xc0, !PT ;  /* 0x0000400069ff7812 */ /* 0x040fe2000782c0ff */
[----:B-1----:R-:W-:Y:S02]  /*1d01e0*/  IMAD.WIDE R108, R220, 0x4, R46 ;  /* 0x00000004dc6c7825 */ /* 0x002fe400078e022e */
[----:B------:R-:W4:Y:S04]  /*1d01f0*/  LDL.LU R141, [R1+0x87c] ;  /* 0x00087c00018d7983 */ /* 0x000f280000300800 */
[----:B------:R-:W3:Y:S06]  /*1d0200*/  LDL.LU R139, [R1+0x5258] ;  /* 0x00525800018b7983 */ /* 0x000eec0000300800 */
        /* <DEDUP_REMOVED lines=711> */
[C---:B-1----:R-:W-:Y:S02]  /*1d2e80*/  IMAD.WIDE R104, R236.reuse, 0x4, R54 ;  /* 0x00000004ec687825 */ /* 0x042fe400078e0236 */
        /* <DEDUP_REMOVED lines=287> */
[C---:B------:R-:W-:Y:S02]  /*1d4080*/  LOP3.LUT P6, RZ, R5.reuse, 0x200, RZ, 0xc0, !PT ;  /* 0x0000020005ff7812 */ /* 0x040fe400078cc0ff */
[C---:B------:R-:W-:Y:S01]  /*1d4090*/  LOP3.LUT P0, RZ, R5.reuse, 0x400, RZ, 0xc0, !PT ;  /* 0x0000040005ff7812 */ /* 0x040fe2000780c0ff */
        /* <DEDUP_REMOVED lines=18> */
[----:B-1----:R-:W-:Y:S02]  /*1d41c0*/  IMAD.WIDE R104, R228, 0x4, R52 ;  /* 0x00000004e4687825 */ /* 0x002fe400078e0234 */
        /* <DEDUP_REMOVED lines=441> */
[----:B-1----:R-:W-:Y:S01]  /*1d5d60*/  IMAD.WIDE R102, R142, 0x4, R42 ;  /* 0x000000048e667825 */ /* 0x002fe200078e022a */
[C---:B------:R-:W-:Y:S01]  /*1d5d70*/  LOP3.LUT P5, RZ, R8.reuse, 0x8, RZ, 0xc0, !PT ;  /* 0x0000000808ff7812 */ /* 0x040fe200078ac0ff */
[----:B------:R-:W2:Y:S04]  /*1d5d80*/  LDL.LU R142, [R1+0x5324] ;  /* 0x00532400018e7983 */ /* 0x000ea80000300800 */
[----:B----4-:R3:W-:Y:S01]  /*1d5d90*/  @P2 STG.E desc[UR30][R102.64], R136 ;  /* 0x0000008866002986 */ /* 0x0107e2000c10191e */
[----:B------:R-:W-:Y:S01]  /*1d5da0*/  LOP3.LUT P6, RZ, R8, 0x10, RZ, 0xc0, !PT ;  /* 0x0000001008ff7812 */ /* 0x000fe200078cc0ff */
[----:B---3--:R-:W-:-:S05]  /*1d5db0*/  IMAD.WIDE R102, R137, 0x4, R56 ;  /* 0x0000000489667825 */ /* 0x008fca00078e0238 */
        /* <DEDUP_REMOVED lines=58> */
[----:B----4-:R1:W-:Y:S04]  /*1d6160*/  @P6 STG.E desc[UR30][R102.64], R138 ;  /* 0x0000008a66006986 */ /* 0x0103e8000c10191e */
[----:B------:R-:W4:Y:S01]  /*1d6170*/  LDL.LU R137, [R1+0x1ba4] ;  /* 0x001ba40001897983 */ /* 0x000f220000300800 */
[----:B-1----:R-:W-:-:S03]  /*1d6180*/  IMAD.WIDE R102, R236, 0x4, R56 ;  /* 0x00000004ec667825 */ /* 0x002fc600078e0238 */
[----:B------:R-:W3:Y:S04]  /*1d6190*/  LDL.LU R138, [R1+0x1b94] ;  /* 0x001b9400018a7983 */ /* 0x000ee80000300800 */
        /* <DEDUP_REMOVED lines=192> */
[----:B------:R-:W-:Y:S01]  /*1d6da0*/  LOP3.LUT P1, RZ, R9, 0x20000, RZ, 0xc0, !PT ;  /* 0x0002000009ff7812 */ /* 0x000fe2000782c0ff */
        /* <DEDUP_REMOVED lines=426> */
[C---:B------:R-:W-:Y:S01]  /*1d8850*/  LOP3.LUT P1, RZ, R5.reuse, 0x40, RZ, 0xc0, !PT ;  /* 0x0000004005ff7812 */ /* 0x040fe2000782c0ff */
        /* <DEDUP_REMOVED lines=179> */
[----:B------:R-:W-:Y:S02]  /*1d9390*/  LOP3.LUT P5, RZ, R12, 0x80000000, RZ, 0xc0, !PT ;  /* 0x800000000cff7812 */ /* 0x000fe400078ac0ff */
        /* <DEDUP_REMOVED lines=33> */
[----:B------:R-:W-:Y:S01]  /*1d95b0*/  IMAD.WIDE R4, R236, 0x4, R48 ;  /* 0x00000004ec047825 */ /* 0x000fe200078e0230 */
        /* <DEDUP_REMOVED lines=88> */
[----:B-1----:R-:W-:Y:S02]  /*1d9b40*/  IMAD.WIDE R4, R220, 0x4, R48 ;  /* 0x00000004dc047825 */ /* 0x002fe400078e0230 */
        /* <DEDUP_REMOVED lines=43> */
[----:B----4-:R-:W-:-:S05]  /*1d9e00*/  IMAD.WIDE R4, R139, 0x4, R56 ;  /* 0x000000048b047825 */ /* 0x010fca00078e0238 */
        /* <DEDUP_REMOVED lines=1319> */
[C---:B------:R-:W-:Y:S02]  /*1df080*/  LOP3.LUT P4, RZ, R21.reuse, 0x800000, RZ, 0xc0, !PT ;  /* 0x0080000015ff7812 */ /* 0x040fe4000788c0ff */
        /* <DEDUP_REMOVED lines=48> */
[C---:B------:R-:W-:Y:S02]  /*1df390*/  LOP3.LUT P5, RZ, R21.reuse, 0x10000000, RZ, 0xc0, !PT ;  /* 0x1000000015ff7812 */ /* 0x040fe400078ac0ff */
[----:B------:R-:W-:Y:S02]  /*1df3a0*/  LOP3.LUT P6, RZ, R21, 0x20000000, RZ, 0xc0, !PT ;  /* 0x2000000015ff7812 */ /* 0x000fe400078cc0ff */
[----:B------:R-:W-:Y:S02]  /*1df3b0*/  @P1 LOP3.LUT R10, R10, 0x10000000, RZ, 0xfc, !PT ;  /* 0x100000000a0a1812 */ /* 0x000fe400078efcff */
[----:B------:R-:W-:Y:S01]  /*1df3c0*/  LOP3.LUT P1, RZ, R22, 0x2, RZ, 0xc0, !PT ;  /* 0x0000000216ff7812 */ /* 0x000fe2000782c0ff */
[----:B------:R-:W-:Y:S01]  /*1df3d0*/  IMAD.WIDE R4, R140, 0x4, R50 ;  /* 0x000000048c047825 */ /* 0x000fe200078e0232 */
[----:B------:R-:W2:Y:S01]  /*1df3e0*/  LDL.LU R240, [R1+0xee0] ;  /* 0x000ee00001f07983 */ /* 0x000ea20000300800 */
[----:B------:R-:W-:-:S02]  /*1df3f0*/  LOP3.LUT R10, R10, 0xdfffffff, RZ, 0xc0, !PT ;  /* 0xdfffffff0a0a7812 */ /* 0x000fc400078ec0ff */
[----:B------:R-:W-:-:S08]  /*1df400*/  LOP3.LUT P0, RZ, R21, 0x40000000, RZ, 0xc0, !PT ;  /* 0x4000000015ff7812 */ /* 0x000fd0000780c0ff */
[----:B------:R-:W-:Y:S02]  /*1df410*/  @P1 LOP3.LUT R10, R10, 0x20000000, RZ, 0xfc, !PT ;  /* 0x200000000a0a1812 */ /* 0x000fe400078efcff */
[----:B------:R-:W-:Y:S01]  /*1df420*/  LOP3.LUT P1, RZ, R22, 0x1, RZ, 0xc0, !PT ;  /* 0x0000000116ff7812 */ /* 0x000fe2000782c0ff */
[----:B----4-:R1:W-:Y:S01]  /*1df430*/  @P5 STG.E desc[UR30][R4.64], R248 ;  /* 0x000000f804005986 */ /* 0x0103e2000c10191e */
[----:B------:R-:W-:Y:S01]  /*1df440*/  LOP3.LUT R10, R10, 0xbfffffff, RZ, 0xc0, !PT ;  /* 0xbfffffff0a0a7812 */ /* 0x000fe200078ec0ff */
[----:B-1----:R-:W-:-:S10]  /*1df450*/  IMAD.WIDE R4, R140, 0x4, R48 ;  /* 0x000000048c047825 */ /* 0x002fd400078e0230 */
[----:B------:R-:W-:Y:S02]  /*1df460*/  @P1 LOP3.LUT R10, R10, 0x40000000, RZ, 0xfc, !PT ;  /* 0x400000000a0a1812 */ /* 0x000fe400078efcff */
[----:B------:R-:W-:Y:S01]  /*1df470*/  LOP3.LUT P1, RZ, R21, 0x80000000, RZ, 0xc0, !PT ;  /* 0x8000000015ff7812 */ /* 0x000fe2000782c0ff */
[----:B------:R-:W4:Y:S04]  /*1df480*/  LDL.LU R248, [R1+0xd80] ;  /* 0x000d800001f87983 */ /* 0x000f280000300800 */
        /* <DEDUP_REMOVED lines=9> */
[----:B------:R-:W3:Y:S04]  /*1df520*/  LDL.LU R139, [R1+0x2704] ;  /* 0x00270400018b7983 */ /* 0x000ee80000300800 */
        /* <DEDUP_REMOVED lines=27> */
[C---:B------:R-:W-:Y:S02]  /*1df6e0*/  LOP3.LUT P4, RZ, R22.reuse, 0x400, RZ, 0xc0, !PT ;  /* 0x0000040016ff7812 */ /* 0x040fe4000788c0ff */
[----:B------:R-:W-:Y:S01]  /*1df6f0*/  LOP3.LUT P5, RZ, R22, 0x800, RZ, 0xc0, !PT ;  /* 0x0000080016ff7812 */ /* 0x000fe200078ac0ff */
[----:B-1----:R-:W-:Y:S01]  /*1df700*/  IMAD.WIDE R4, R142, 0x4, R42 ;  /* 0x000000048e047825 */ /* 0x002fe200078e022a */
[C---:B------:R-:W-:Y:S02]  /*1df710*/  LOP3.LUT P6, RZ, R22.reuse, 0x1000, RZ, 0xc0, !PT ;  /* 0x0000100016ff7812 */ /* 0x040fe400078cc0ff */
[----:B------:R-:W-:Y:S01]  /*1df720*/  LOP3.LUT P0, RZ, R22, 0x2000, RZ, 0xc0, !PT ;  /* 0x0000200016ff7812 */ /* 0x000fe2000780c0ff */
[----:B------:R-:W4:Y:S04]  /*1df730*/  LDL.LU R142, [R1+0x54ec] ;  /* 0x0054ec00018e7983 */ /* 0x000f280000300800 */
[----:B---3--:R1:W-:Y:S02]  /*1df740*/  @P2 STG.E desc[UR30][R4.64], R136 ;  /* 0x0000008804002986 */ /* 0x0083e4000c10191e */
[----:B-1----:R-:W-:-:S05]  /*1df750*/  IMAD.WIDE R4, R137, 0x4, R56 ;  /* 0x0000000489047825 */ /* 0x002fca00078e0238 */
[----:B------:R1:W-:Y:S02]  /*1df760*/  @P3 STG.E desc[UR30][R4.64], R138 ;  /* 0x0000008a04003986 */ /* 0x0003e4000c10191e */
        /* <DEDUP_REMOVED lines=35> */
[----:B------:R-:W4:Y:S04]  /*1df9a0*/  LDL.LU R224, [R1+0xf84] ;  /* 0x000f840001e07983 */ /* 0x000f280000300800 */
[----:B------:R-:W4:Y:S04]  /*1df9b0*/  LDL.LU R228, [R1+0xee4] ;  /* 0x000ee40001e47983 */ /* 0x000f280000300800 */
[----:B------:R-:W4:Y:S01]  /*1df9c0*/  LDL.LU R232, [R1+0xd84] ;  /* 0x000d840001e87983 */ /* 0x000f220000300800 */
[----:B------:R-:W-:-:S03]  /*1df9d0*/  LOP3.LUT R10, R10, 0xffefffff, RZ, 0xc0, !PT ;  /* 0xffefffff0a0a7812 */ /* 0x000fc600078ec0ff */
[----:B------:R-:W4:Y:S01]  /*1df9e0*/  LDL.LU R240, [R1+0xaf4] ;  /* 0x000af40001f07983 */ /* 0x000f220000300800 */
[C---:B------:R-:W-:Y:S02]  /*1df9f0*/  LOP3.LUT P5, RZ, R22.reuse, 0x8000, RZ, 0xc0, !PT ;  /* 0x0000800016ff7812 */ /* 0x040fe400078ac0ff */
[----:B------:R-:W-:Y:S02]  /*1dfa00*/  LOP3.LUT P6, RZ, R22, 0x10000, RZ, 0xc0, !PT ;  /* 0x0001000016ff7812 */ /* 0x000fe400078cc0ff */
[----:B------:R-:W-:Y:S02]  /*1dfa10*/  @P1 LOP3.LUT R10, R10, 0x100000, RZ, 0xfc, !PT ;  /* 0x001000000a0a1812 */ /* 0x000fe400078efcff */
[----:B------:R-:W-:Y:S01]  /*1dfa20*/  LOP3.LUT P1, RZ, R22, 0x100000, RZ, 0xc0, !PT ;  /* 0x0010000016ff7812 */ /* 0x000fe2000782c0ff */
[----:B------:R-:W-:Y:S01]  /*1dfa30*/  IMAD.WIDE R4, R137, 0x4, R44 ;  /* 0x0000000489047825 */ /* 0x000fe200078e022c */
[----:B------:R-:W4:Y:S01]  /*1dfa40*/  LDL.LU R248, [R1+0x2758] ;  /* 0x0027580001f87983 */ /* 0x000f220000300800 */
[----:B------:R-:W-:-:S02]  /*1dfa50*/  LOP3.LUT R10, R10, 0xffdfffff, RZ, 0xc0, !PT ;  /* 0xffdfffff0a0a7812 */ /* 0x000fc400078ec0ff */
[----:B------:R-:W-:-:S08]  /*1dfa60*/  LOP3.LUT P0, RZ, R22, 0x20000, RZ, 0xc0, !PT ;  /* 0x0002000016ff7812 */ /* 0x000fd0000780c0ff */
[----:B------:R-:W-:Y:S02]  /*1dfa70*/  @P1 LOP3.LUT R10, R10, 0x200000, RZ, 0xfc, !PT ;  /* 0x002000000a0a1812 */ /* 0x000fe400078efcff */
[----:B------:R-:W-:Y:S01]  /*1dfa80*/  LOP3.LUT P1, RZ, R22, 0x80000, RZ, 0xc0, !PT ;  /* 0x0008000016ff7812 */ /* 0x000fe2000782c0ff */
[----:B---3--:R1:W-:Y:S01]  /*1dfa90*/  @P5 STG.E desc[UR30][R4.64], R136 ;  /* 0x0000008804005986 */ /* 0x0083e2000c10191e */
[----:B------:R-:W-:Y:S01]  /*1dfaa0*/  LOP3.LUT R10, R10, 0xffbfffff, RZ, 0xc0, !PT ;  /* 0xffbfffff0a0a7812 */ /* 0x000fe200078ec0ff */
[----:B-1----:R-:W-:-:S10]  /*1dfab0*/  IMAD.WIDE R4, R137, 0x4, R42 ;  /* 0x0000000489047825 */ /* 0x002fd400078e022a */
[----:B------:R-:W-:Y:S02]  /*1dfac0*/  @P1 LOP3.LUT R10, R10, 0x400000, RZ, 0xfc, !PT ;  /* 0x004000000a0a1812 */ /* 0x000fe400078efcff */
[----:B------:R-:W-:Y:S01]  /*1dfad0*/  LOP3.LUT P1, RZ, R22, 0x40000, RZ, 0xc0, !PT ;  /* 0x0004000016ff7812 */ /* 0x000fe2000782c0ff */
[----:B------:R-:W3:Y:S04]  /*1dfae0*/  LDL.LU R136, [R1+0x2708] ;  /* 0x0027080001887983 */ /* 0x000ee80000300800 */
        /* <DEDUP_REMOVED lines=19> */
[C---:B------:R-:W-:Y:S02]  /*1dfc20*/  LOP3.LUT P2, RZ, R22.reuse, 0x8000000, RZ, 0xc0, !PT ;  /* 0x0800000016ff7812 */ /* 0x040fe4000784c0ff */
[C---:B------:R-:W-:Y:S02]  /*1dfc30*/  LOP3.LUT P3, RZ, R22.reuse, 0x10000000, RZ, 0xc0, !PT ;  /* 0x1000000016ff7812 */ /* 0x040fe4000786c0ff */
[----:B------:R-:W-:-:S02]  /*1dfc40*/  LOP3.LUT P4, RZ, R22, 0x20000000, RZ, 0xc0, !PT ;  /* 0x2000000016ff7812 */ /* 0x000fc4000788c0ff */
[C---:B------:R-:W-:Y:S02]  /*1dfc50*/  LOP3.LUT P5, RZ, R22.reuse, 0x40000000, RZ, 0xc0, !PT ;  /* 0x4000000016ff7812 */ /* 0x040fe400078ac0ff */
[----:B------:R-:W-:Y:S02]  /*1dfc60*/  LOP3.LUT P6, RZ, R22, 0x80000000, RZ, 0xc0, !PT ;  /* 0x8000000016ff7812 */ /* 0x000fe400078cc0ff */
[----:B------:R-:W-:Y:S01]  /*1dfc70*/  LOP3.LUT P0, RZ, R23, 0x1, RZ, 0xc0, !PT ;  /* 0x0000000117ff7812 */ /* 0x000fe2000780c0ff */
[----:B------:R-:W2:Y:S04]  /*1dfc80*/  LDL.LU R220, [R1+0x54f0] ;  /* 0x0054f00001dc7983 */ /* 0x000ea80000300800 */
        /* <DEDUP_REMOVED lines=15> */
[----:B---3--:R1:W-:Y:S02]  /*1dfd80*/  @P1 STG.E desc[UR30][R4.64], R136 ;  /* 0x0000008804001986 */ /* 0x0083e4000c10191e */
[----:B-1----:R-:W-:-:S05]  /*1dfd90*/  IMAD.WIDE R4, R142, 0x4, R52 ;  /* 0x000000048e047825 */ /* 0x002fca00078e0234 */
[----:B------:R1:W-:Y:S02]  /*1dfda0*/  @P2 STG.E desc[UR30][R4.64], R137 ;  /* 0x0000008904002986 */ /* 0x0003e4000c10191e */
[----:B-1----:R-:W-:-:S05]  /*1dfdb0*/  IMAD.WIDE R4, R142, 0x4, R50 ;  /* 0x000000048e047825 */ /* 0x002fca00078e0232 */
[----:B------:R1:W-:Y:S02]  /*1dfdc0*/  @P3 STG.E desc[UR30][R4.64], R138 ;  /* 0x0000008a04003986 */ /* 0x0003e4000c10191e */
[----:B-1----:R-:W-:-:S05]  /*1dfdd0*/  IMAD.WIDE R4, R142, 0x4, R48 ;  /* 0x000000048e047825 */ /* 0x002fca00078e0230 */
[----:B------:R1:W-:Y:S02]  /*1dfde0*/  @P4 STG.E desc[UR30][R4.64], R139 ;  /* 0x0000008b04004986 */ /* 0x0003e4000c10191e */
        /* <DEDUP_REMOVED lines=40> */
[C---:B------:R-:W-:Y:S02]  /*1e0070*/  LOP3.LUT P6, RZ, R23.reuse, 0x8, RZ, 0xc0, !PT ;  /* 0x0000000817ff7812 */ /* 0x040fe400078cc0ff */
[----:B------:R-:W-:Y:S02]  /*1e0080*/  @P1 LOP3.LUT R10, R10, 0x1000, RZ, 0xfc, !PT ;  /* 0x000010000a0a1812 */ /* 0x000fe400078efcff */
[----:B------:R-:W-:Y:S01]  /*1e0090*/  LOP3.LUT P1, RZ, R23, 0x80, RZ, 0xc0, !PT ;  /* 0x0000008017ff7812 */ /* 0x000fe2000782c0ff */
[----:B------:R-:W-:Y:S01]  /*1e00a0*/  IMAD.WIDE R4, R220, 0x4, R54 ;  /* 0x00000004dc047825 */ /* 0x000fe200078e0236 */
[----:B------:R-:W2:Y:S01]  /*1e00b0*/  LDL.LU R240, [R1+0x26dc] ;  /* 0x0026dc0001f07983 */ /* 0x000ea20000300800 */
[----:B------:R-:W-:-:S02]  /*1e00c0*/  LOP3.LUT R10, R10, 0xffffdfff, RZ, 0xc0, !PT ;  /* 0xffffdfff0a0a7812 */ /* 0x000fc400078ec0ff */
[C---:B------:R-:W-:Y:S01]  /*1e00d0*/  LOP3.LUT P0, RZ, R23.reuse, 0x10, RZ, 0xc0, !PT ;  /* 0x0000001017ff7812 */ /* 0x040fe2000780c0ff */
[----:B------:R-:W2:Y:S07]  /*1e00e0*/  LDL.LU R248, [R1+0x26bc] ;  /* 0x0026bc0001f87983 */ /* 0x000eae0000300800 */
        /* <DEDUP_REMOVED lines=70> */
[----:B------:R-:W-:Y:S02]  /*1e0550*/  LOP3.LUT R11, R11, 0x7fffffff, RZ, 0xc0, !PT ;  /* 0x7fffffff0b0b7812 */ /* 0x000fe400078ec0ff */
[----:B------:R-:W-:-:S09]  /*1e0560*/  LOP3.LUT R10, R10, 0xfffffffe, RZ, 0xc0, !PT ;  /* 0xfffffffe0a0a7812 */ /* 0x000fd200078ec0ff */
[----:B------:R-:W-:Y:S02]  /*1e0570*/  @P1 LOP3.LUT R11, R11, 0x80000000, RZ, 0xfc, !PT ;  /* 0x800000000b0b1812 */ /* 0x000fe400078efcff */
[----:B------:R-:W-:-:S13]  /*1e0580*/  LOP3.LUT P1, RZ, R23, 0x80000000, RZ, 0xc0, !PT ;  /* 0x8000000017ff7812 */ /* 0x000fda000782c0ff */
        /* <DEDUP_REMOVED lines=16> */
[----:B------:R-:W-:-:S02]  /*1e0690*/  LOP3.LUT R10, R10, 0xffffffef, RZ, 0xc0, !PT ;  /* 0xffffffef0a0a7812 */ /* 0x000fc400078ec0ff */
[C---:B------:R-:W-:Y:S02]  /*1e06a0*/  LOP3.LUT P5, RZ, R23.reuse, 0x200000, RZ, 0xc0, !PT ;  /* 0x0020000017ff7812 */ /* 0x040fe400078ac0ff */
[C---:B------:R-:W-:Y:S01]  /*1e06b0*/  LOP3.LUT P6, RZ, R23.reuse, 0x400000, RZ, 0xc0, !PT ;  /* 0x0040000017ff7812 */ /* 0x040fe200078cc0ff */
[----:B------:R-:W2:Y:S01]  /*1e06c0*/  LDL.LU R236, [R1+0x2820] ;  /* 0x0028200001ec7983 */ /* 0x000ea20000300800 */
[----:B------:R-:W-:Y:S02]  /*1e06d0*/  @P1 LOP3.LUT R10, R10, 0x10, RZ, 0xfc, !PT ;  /* 0x000000100a0a1812 */ /* 0x000fe400078efcff */
[----:B------:R-:W-:Y:S01]  /*1e06e0*/  LOP3.LUT P1, RZ, R23, 0x4000000, RZ, 0xc0, !PT ;  /* 0x0400000017ff7812 */ /* 0x000fe2000782c0ff */
[----:B------:R-:W-:Y:S01]  /*1e06f0*/  IMAD.WIDE R4, R139, 0x4, R48 ;  /* 0x000000048b047825 */ /* 0x000fe200078e0230 */
[----:B------:R-:W-:-:S05]  /*1e0700*/  LOP3.LUT R10, R10, 0xffffffdf, RZ, 0xc0, !PT ;  /* 0xffffffdf0a0a7812 */ /* 0x000fca00078ec0ff */
[----:B---3--:R1:W-:Y:S06]  /*1e0710*/  @P5 STG.E desc[UR30][R4.64], R137 ;  /* 0x0000008904005986 */ /* 0x0083ec000c10191e */
        /* <DEDUP_REMOVED lines=12> */
[----:B------:R-:W3:Y:S04]  /*1e07e0*/  LDL.LU R137, [R1+0x2790] ;  /* 0x0027900001897983 */ /* 0x000ee80000300800 */
[----:B------:R1:W-:Y:S02]  /*1e07f0*/  @P0 STG.E desc[UR30][R4.64], R138 ;  /* 0x0000008a04000986 */ /* 0x0003e4000c10191e */
[----:B-1----:R-:W-:-:S02]  /*1e0800*/  IMAD.WIDE R4, R139, 0x4, R42 ;  /* 0x000000048b047825 */ /* 0x002fc400078e022a */
[----:B------:R-:W3:Y:S04]  /*1e0810*/  LDL.LU R138, [R1+0x2780] ;  /* 0x00278000018a7983 */ /* 0x000ee80000300800 */
        /* <DEDUP_REMOVED lines=85> */
[C---:B------:R-:W-:Y:S01]  /*1e0d70*/  LOP3.LUT P1, RZ, R24.reuse, 0x2000, RZ, 0xc0, !PT ;  /* 0x0000200018ff7812 */ /* 0x040fe2000782c0ff */
[----:B------:R-:W2:Y:S01]  /*1e0d80*/  LDL.LU R248, [R1+0x2784] ;  /* 0x0027840001f87983 */ /* 0x000ea20000300800 */
[----:B------:R-:W-:Y:S02]  /*1e0d90*/  LOP3.LUT P0, RZ, R24, 0x400, RZ, 0xc0, !PT ;  /* 0x0000040018ff7812 */ /* 0x000fe4000780c0ff */
[----:B------:R-:W-:Y:S01]  /*1e0da0*/  LOP3.LUT R11, R11, 0xdfffffff, RZ, 0xc0, !PT ;  /* 0xdfffffff0b0b7812 */ /* 0x000fe200078ec0ff */
[----:B------:R-:W2:Y:S08]  /*1e0db0*/  LDL.LU R136, [R1+0x2774] ;  /* 0x0027740001887983 */ /* 0x000eb00000300800 */
[----:B------:R-:W-:-:S02]  /*1e0dc0*/  @P1 LOP3.LUT R11, R11, 0x20000000, RZ, 0xfc, !PT ;  /* 0x200000000b0b1812 */ /* 0x000fc400078efcff */
[----:B------:R-:W-:Y:S01]  /*1e0dd0*/  LOP3.LUT P1, RZ, R24, 0x1000, RZ, 0xc0, !PT ;  /* 0x0000100018ff7812 */ /* 0x000fe2000782c0ff */
[----:B---3--:R1:W-:Y:S01]  /*1e0de0*/  @P5 STG.E desc[UR30][R4.64], R137 ;  /* 0x0000008904005986 */ /* 0x0083e2000c10191e */
[----:B------:R-:W-:Y:S01]  /*1e0df0*/  LOP3.LUT R11, R11, 0xbfffffff, RZ, 0xc0, !PT ;  /* 0xbfffffff0b0b7812 */ /* 0x000fe200078ec0ff */
[----:B-1----:R-:W-:-:S10]  /*1e0e00*/  IMAD.WIDE R4, R232, 0x4, R56 ;  /* 0x00000004e8047825 */ /* 0x002fd400078e0238 */
[----:B------:R-:W-:Y:S02]  /*1e0e10*/  @P1 LOP3.LUT R11, R11, 0x40000000, RZ, 0xfc, !PT ;  /* 0x400000000b0b1812 */ /* 0x000fe400078efcff */
[----:B------:R-:W-:Y:S01]  /*1e0e20*/  LOP3.LUT P1, RZ, R24, 0x800, RZ, 0xc0, !PT ;  /* 0x0000080018ff7812 */ /* 0x000fe2000782c0ff */
[----:B------:R-:W3:Y:S04]  /*1e0e30*/  LDL.LU R137, [R1+0x2714] ;  /* 0x0027140001897983 */ /* 0x000ee80000300800 */
        /* <DEDUP_REMOVED lines=180> */
[----:B--2---:R1:W-:Y:S04]  /*1e1980*/  @P4 STG.E desc[UR30][R4.64], R143 ;  /* 0x0000008f04004986 */ /* 0x0043e8000c10191e */
[----:B-1----:R-:W2:Y:S04]  /*1e1990*/  LDL.LU R143, [R1+0x277c] ;  /* 0x00277c00018f7983 */ /* 0x002ea80000300800 */
[----:B------:R-:W2:Y:S04]  /*1e19a0*/  LDL.LU R224, [R1+0x271c] ;  /* 0x00271c0001e07983 */ /* 0x000ea80000300800 */
[----:B------:R-:W2:Y:S04]  /*1e19b0*/  LDL.LU R228, [R1+0x250c] ;  /* 0x00250c0001e47983 */ /* 0x000ea80000300800 */
[----:B------:R-:W2:Y:S01]  /*1e19c0*/  LDL.LU R232, [R1+0x224c] ;  /* 0x00224c0001e87983 */ /* 0x000ea20000300800 */
[----:B------:R-:W-:Y:S01]  /*1e19d0*/  LOP3.LUT R11, R11, 0xffffefff, RZ, 0xc0, !PT ;  /* 0xffffefff0b0b7812 */ /* 0x000fe200078ec0ff */
[----:B------:R-:W-:-:S03]  /*1e19e0*/  IMAD.WIDE R4, R138, 0x4, R46 ;  /* 0x000000048a047825 */ /* 0x000fc600078e022e */
[----:B------:R-:W-:Y:S02]  /*1e19f0*/  @P1 LOP3.LUT R11, R11, 0x1000, RZ, 0xfc, !PT ;  /* 0x000010000b0b1812 */ /* 0x000fe400078efcff */
[----:B------:R-:W-:Y:S01]  /*1e1a00*/  LOP3.LUT P1, RZ, R25, 0x80000, RZ, 0xc0, !PT ;  /* 0x0008000019ff7812 */ /* 0x000fe2000782c0ff */
[----:B---3--:R1:W-:Y:S01]  /*1e1a10*/  @P5 STG.E desc[UR30][R4.64], R140 ;  /* 0x0000008c04005986 */ /* 0x0083e2000c10191e */
[----:B------:R-:W-:-:S03]  /*1e1a20*/  LOP3.LUT R11, R11, 0xffffdfff, RZ, 0xc0, !PT ;  /* 0xffffdfff0b0b7812 */ /* 0x000fc600078ec0ff */
[----:B-1----:R-:W3:Y:S04]  /*1e1a30*/  LDL.LU R140, [R1+0x5404] ;  /* 0x00540400018c7983 */ /* 0x002ee80000300800 */
[----:B------:R-:W3:Y:S04]  /*1e1a40*/  LDL.LU R236, [R1+0x200c] ;  /* 0x00200c0001ec7983 */ /* 0x000ee80000300800 */
[----:B------:R-:W-:Y:S02]  /*1e1a50*/  @P1 LOP3.LUT R11, R11, 0x2000, RZ, 0xfc, !PT ;  /* 0x000020000b0b1812 */ /* 0x000fe400078efcff */
[----:B------:R-:W-:-:S02]  /*1e1a60*/  LOP3.LUT P1, RZ, R25, 0x40000, RZ, 0xc0, !PT ;  /* 0x0004000019ff7812 */ /* 0x000fc4000782c0ff */
[C---:B------:R-:W-:Y:S01]  /*1e1a70*/  LOP3.LUT P6, RZ, R25.reuse, 0x8000, RZ, 0xc0, !PT ;  /* 0x0000800019ff7812 */ /* 0x040fe200078cc0ff */
[----:B------:R-:W3:Y:S01]  /*1e1a80*/  LDL.LU R248, [R1+0x1dfc] ;  /* 0x001dfc0001f87983 */ /* 0x000ee20000300800 */
[----:B------:R-:W-:Y:S02]  /*1e1a90*/  LOP3.LUT P0, RZ, R25, 0x10000, RZ, 0xc0, !PT ;  /* 0x0001000019ff7812 */ /* 0x000fe4000780c0ff */
[----:B------:R-:W-:Y:S01]  /*1e1aa0*/  LOP3.LUT R11, R11, 0xffffbfff, RZ, 0xc0, !PT ;  /* 0xffffbfff0b0b7812 */ /* 0x000fe200078ec0ff */
[----:B------:R-:W-:Y:S01]  /*1e1ab0*/  IMAD.WIDE R4, R138, 0x4, R44 ;  /* 0x000000048a047825 */ /* 0x000fe200078e022c */
[----:B------:R-:W3:Y:S05]  /*1e1ac0*/  LDL.LU R136, [R1+0x2970] ;  /* 0x0029700001887983 */ /* 0x000eea0000300800 */
[----:B------:R-:W-:-:S02]  /*1e1ad0*/  @P1 LOP3.LUT R11, R11, 0x4000, RZ, 0xfc, !PT ;  /* 0x000040000b0b1812 */ /* 0x000fc400078efcff */
[----:B------:R-:W-:Y:S01]  /*1e1ae0*/  LOP3.LUT P1, RZ, R25, 0x20000, RZ, 0xc0, !PT ;  /* 0x0002000019ff7812 */ /* 0x000fe2000782c0ff */
[----:B----4-:R1:W-:Y:S02]  /*1e1af0*/  @P6 STG.E desc[UR30][R4.64], R137 ;  /* 0x0000008904006986 */ /* 0x0103e4000c10191e */
[----:B-1----:R-:W-:Y:S02]  /*1e1b00*/  IMAD.WIDE R4, R138, 0x4, R42 ;  /* 0x000000048a047825 */ /* 0x002fe400078e022a */
[----:B------:R-:W4:Y:S04]  /*1e1b10*/  LDL.LU R137, [R1+0x2910] ;  /* 0x0029100001897983 */ /* 0x000f280000300800 */
[----:B------:R-:W3:Y:S04]  /*1e1b20*/  LDL.LU R138, [R1+0x28e0] ;  /* 0x0028e000018a7983 */ /* 0x000ee80000300800 */
        /* <DEDUP_REMOVED lines=87> */
[----:B---3--:R-:W-:Y:S01]  /*1e20a0*/  IMAD.WIDE R4, R224, 0x4, R56 ;  /* 0x00000004e0047825 */ /* 0x008fe200078e0238 */
[----:B------:R-:W3:Y:S01]  /*1e20b0*/  LDL.LU R240, [R1+0x28e4] ;  /* 0x0028e40001f07983 */ /* 0x000ee20000300800 */
[----:B------:R-:W-:-:S02]  /*1e20c0*/  LOP3.LUT R11, R11, 0xffffffdf, RZ, 0xc0, !PT ;  /* 0xffffffdf0b0b7812 */ /* 0x000fc400078ec0ff */
[C---:B------:R-:W-:Y:S01]  /*1e20d0*/  LOP3.LUT P0, RZ, R26.reuse, 0x8, RZ, 0xc0, !PT ;  /* 0x000000081aff7812 */ /* 0x040fe2000780c0ff */
[----:B------:R-:W3:Y:S07]  /*1e20e0*/  LDL.LU R248, [R1+0x28a4] ;  /* 0x0028a40001f87983 */ /* 0x000eee0000300800 */
[----:B------:R-:W-:Y:S02]  /*1e20f0*/  @P1 LOP3.LUT R11, R11, 0x20, RZ, 0xfc, !PT ;  /* 0x000000200b0b1812 */ /* 0x000fe400078efcff */
[----:B------:R-:W-:Y:S01]  /*1e2100*/  LOP3.LUT P1, RZ, R26, 0x20, RZ, 0xc0, !PT ;  /* 0x000000201aff7812 */ /* 0x000fe2000782c0ff */
[----:B------:R1:W-:Y:S01]  /*1e2110*/  @P5 STG.E desc[UR30][R4.64], R136 ;  /* 0x0000008804005986 */ /* 0x0003e2000c10191e */
        /* <DEDUP_REMOVED lines=144> */
[C---:B------:R-:W-:Y:S01]  /*1e2a20*/  LOP3.LUT P5, RZ, R27.reuse, 0x8, RZ, 0xc0, !PT ;  /* 0x000000081bff7812 */ /* 0x040fe200078ac0ff */
        /* <DEDUP_REMOVED lines=48> */
[C---:B------:R-:W-:Y:S02]  /*1e2d30*/  LOP3.LUT P6, RZ, R27.reuse, 0x100, RZ, 0xc0, !PT ;  /* 0x000001001bff7812 */ /* 0x040fe400078cc0ff */
        /* <DEDUP_REMOVED lines=93> */
[----:B--2---:R-:W-:-:S05]  /*1e3310*/  IMAD.WIDE R4, R220, 0x4, R56 ;  /* 0x00000004dc047825 */ /* 0x004fca00078e0238 */
[----:B------:R1:W-:Y:S04]  /*1e3320*/  @P4 STG.E desc[UR30][R4.64], R143 ;  /* 0x0000008f04004986 */ /* 0x0003e8000c10191e */
        /* <DEDUP_REMOVED lines=67> */
[----:B-1----:R-:W-:Y:S02]  /*1e3760*/  IMAD.WIDE R4, R142, 0x4, R42 ;  /* 0x000000048e047825 */ /* 0x002fe400078e022a */
        /* <DEDUP_REMOVED lines=251> */
[----:B------:R-:W-:Y:S01]  /*1e4720*/  LOP3.LUT P0, RZ, R29, 0x200000, RZ, 0xc0, !PT ;  /* 0x002000001dff7812 */ /* 0x000fe2000780c0ff */
        /* <DEDUP_REMOVED lines=11> */
[C---:B-1----:R-:W-:Y:S02]  /*1e47e0*/  IMAD.WIDE R4, R142.reuse, 0x4, R46 ;  /* 0x000000048e047825 */ /* 0x042fe400078e022e */
[----:B------:R-:W3:Y:S04]  /*1e47f0*/  LDL.LU R138, [R1+0x550c] ;  /* 0x00550c00018a7983 */ /* 0x000ee80000300800 */
[----:B------:R-:W4:Y:S04]  /*1e4800*/  LDL.LU R136, [R1+0x2a20] ;  /* 0x002a200001887983 */ /* 0x000f280000300800 */
        /* <DEDUP_REMOVED lines=37> */
[----:B-1----:R-:W-:Y:S01]  /*1e4a60*/  IMAD.WIDE R4, R140, 0x4, R42 ;  /* 0x000000048c047825 */ /* 0x002fe200078e022a */
        /* <DEDUP_REMOVED lines=59> */
[----:B------:R1:W-:Y:S02]  /*1e4e20*/  @P6 STG.E desc[UR30][R4.64], R137 ;  /* 0x0000008904006986 */ /* 0x0003e4000c10191e */
[----:B-1----:R-:W-:Y:S02]  /*1e4e30*/  IMAD.WIDE R4, R138, 0x4, R42 ;  /* 0x000000048a047825 */ /* 0x002fe400078e022a */
[----:B------:R-:W3:Y:S04]  /*1e4e40*/  LDL.LU R137, [R1+0x1954] ;  /* 0x0019540001897983 */ /* 0x000ee80000300800 */
        /* <DEDUP_REMOVED lines=189> */
[----:B------:R-:W-:Y:S01]  /*1e5a20*/  IMAD.WIDE R4, R140, 0x4, R50 ;  /* 0x000000048c047825 */ /* 0x000fe200078e0232 */
[----:B------:R-:W-:Y:S02]  /*1e5a30*/  LOP3.LUT P0, RZ, R31, 0x4000, RZ, 0xc0, !PT ;  /* 0x000040001fff7812 */ /* 0x000fe4000780c0ff */
[----:B------:R-:W-:Y:S01]  /*1e5a40*/  LOP3.LUT R14, R14, 0xdfffffff, RZ, 0xc0, !PT ;  /* 0xdfffffff0e0e7812 */ /* 0x000fe200078ec0ff */
[----:B------:R-:W2:Y:S04]  /*1e5a50*/  LDL.LU R240, [R1+0xecc] ;  /* 0x000ecc0001f07983 */ /* 0x000ea80000300800 */
[----:B------:R-:W2:Y:S04]  /*1e5a60*/  LDL.LU R248, [R1+0xd6c] ;  /* 0x000d6c0001f87983 */ /* 0x000ea80000300800 */
        /* <DEDUP_REMOVED lines=18> */
[----:B------:R-:W3:Y:S04]  /*1e5b90*/  LDL.LU R140, [R1+0x2ce0] ;  /* 0x002ce000018c7983 */ /* 0x000ee80000300800 */
        /* <DEDUP_REMOVED lines=31> */
[----:B---3--:R-:W-:Y:S01]  /*1e5d90*/  IMAD.WIDE R4, R137, 0x4, R56 ;  /* 0x0000000489047825 */ /* 0x008fe200078e0238 */
        /* <DEDUP_REMOVED lines=43> */
[----:B------:R-:W-:Y:S02]  /*1e6050*/  LOP3.LUT P5, RZ, R31, 0x80000000, RZ, 0xc0, !PT ;  /* 0x800000001fff7812 */ /* 0x000fe400078ac0ff */
        /* <DEDUP_REMOVED lines=15> */
[----:B---3--:R1:W-:Y:S04]  /*1e6150*/  @P6 STG.E desc[UR30][R4.64], R138 ;  /* 0x0000008a04006986 */ /* 0x0083e8000c10191e */
        /* <DEDUP_REMOVED lines=22> */
[C---:B------:R-:W-:Y:S02]  /*1e62c0*/  LOP3.LUT P6, RZ, R32.reuse, 0x8000, RZ, 0xc0, !PT ;  /* 0x0000800020ff7812 */ /* 0x040fe400078cc0ff */
[----:B------:R-:W-:Y:S01]  /*1e62d0*/  LOP3.LUT P0, RZ, R32, 0x10000, RZ, 0xc0, !PT ;  /* 0x0001000020ff7812 */ /* 0x000fe2000780c0ff */
[----:B------:R-:W2:Y:S04]  /*1e62e0*/  LDL.LU R220, [R1+0x5534] ;  /* 0x0055340001dc7983 */ /* 0x000ea80000300800 */
        /* <DEDUP_REMOVED lines=15> */
[----:B----4-:R1:W-:Y:S02]  /*1e63e0*/  @P1 STG.E desc[UR30][R4.64], R136 ;  /* 0x0000008804001986 */ /* 0x0103e4000c10191e */
[----:B-1----:R-:W-:-:S05]  /*1e63f0*/  IMAD.WIDE R4, R142, 0x4, R52 ;  /* 0x000000048e047825 */ /* 0x002fca00078e0234 */
[----:B---3--:R1:W-:Y:S02]  /*1e6400*/  @P2 STG.E desc[UR30][R4.64], R137 ;  /* 0x0000008904002986 */ /* 0x0083e4000c10191e */
        /* <DEDUP_REMOVED lines=241> */
[----:B-1----:R-:W2:Y:S01]  /*1e7320*/  LDL.LU R143, [R1+0x2c90] ;  /* 0x002c9000018f7983 */ /* 0x002ea20000300800 */
[----:B------:R-:W-:-:S03]  /*1e7330*/  IMAD.WIDE R4, R140, 0x4, R42 ;  /* 0x000000048c047825 */ /* 0x000fc600078e022a */
[----:B------:R-:W2:Y:S04]  /*1e7340*/  LDL.LU R140, [R1+0x554c] ;  /* 0x00554c00018c7983 */ /* 0x000ea80000300800 */
[----:B------:R-:W2:Y:S04]  /*1e7350*/  LDL.LU R220, [R1+0x2c70] ;  /* 0x002c700001dc7983 */ /* 0x000ea80000300800 */
[----:B------:R-:W2:Y:S04]  /*1e7360*/  LDL.LU R224, [R1+0x2bd0] ;  /* 0x002bd00001e07983 */ /* 0x000ea80000300800 */
[----:B------:R-:W2:Y:S01]  /*1e7370*/  LDL.LU R232, [R1+0x2b00] ;  /* 0x002b000001e87983 */ /* 0x000ea20000300800 */
[----:B------:R-:W-:-:S04]  /*1e7380*/  LOP3.LUT R15, R15, 0xefffffff, RZ, 0xc0, !PT ;  /* 0xefffffff0f0f7812 */ /* 0x000fc800078ec0ff */
        /* <DEDUP_REMOVED lines=13> */
[----:B------:R-:W3:Y:S04]  /*1e7460*/  LDL.LU R248, [R1+0x13b0] ;  /* 0x0013b00001f87983 */ /* 0x000ee80000300800 */
[----:B------:R-:W3:Y:S01]  /*1e7470*/  LDL.LU R136, [R1+0x11b0] ;  /* 0x0011b00001887983 */ /* 0x000ee20000300800 */
[----:B------:R-:W-:-:S02]  /*1e7480*/  @P1 LOP3.LUT R15, R15, 0x40000000, RZ, 0xfc, !PT ;  /* 0x400000000f0f1812 */ /* 0x000fc400078efcff */
[----:B------:R-:W-:Y:S01]  /*1e7490*/  LOP3.LUT P1, RZ, R33, 0x8000000, RZ, 0xc0, !PT ;  /* 0x0800000021ff7812 */ /* 0x000fe2000782c0ff */
        /* <DEDUP_REMOVED lines=41> */
[----:B-1----:R-:W-:Y:S01]  /*1e7730*/  IMAD.WIDE R4, R140, 0x4, R48 ;  /* 0x000000048c047825 */ /* 0x002fe200078e0230 */
        /* <DEDUP_REMOVED lines=163> */
[----:B-1----:R-:W-:Y:S02]  /*1e8170*/  IMAD.WIDE R4, R136, 0x4, R42 ;  /* 0x0000000488047825 */ /* 0x002fe400078e022a */
        /* <DEDUP_REMOVED lines=87> */
[----:B---3--:R-:W-:Y:S01]  /*1e86f0*/  IMAD.WIDE R4, R220, 0x4, R56 ;  /* 0x00000004dc047825 */ /* 0x008fe200078e0238 */
[----:B------:R-:W3:Y:S01]  /*1e8700*/  LDL.LU R236, [R1+0x2e10] ;  /* 0x002e100001ec7983 */ /* 0x000ee20000300800 */
[----:B------:R-:W-:-:S02]  /*1e8710*/  LOP3.LUT R15, R15, 0xffffffdf, RZ, 0xc0, !PT ;  /* 0xffffffdf0f0f7812 */ /* 0x000fc400078ec0ff */
[----:B------:R-:W-:Y:S01]  /*1e8720*/  LOP3.LUT P0, RZ, R35, 0x80000, RZ, 0xc0, !PT ;  /* 0x0008000023ff7812 */ /* 0x000fe2000780c0ff */
[----:B------:R-:W3:Y:S04]  /*1e8730*/  LDL.LU R240, [R1+0x2de0] ;  /* 0x002de00001f07983 */ /* 0x000ee80000300800 */
[----:B------:R-:W3:Y:S03]  /*1e8740*/  LDL.LU R248, [R1+0x2dc0] ;  /* 0x002dc00001f87983 */ /* 0x000ee60000300800 */
        /* <DEDUP_REMOVED lines=44> */
[----:B------:R-:W-:Y:S02]  /*1e8a10*/  LOP3.LUT P4, RZ, R35, 0x80000000, RZ, 0xc0, !PT ;  /* 0x8000000023ff7812 */ /* 0x000fe4000788c0ff */
        /* <DEDUP_REMOVED lines=128> */
[----:B------:R-:W-:Y:S02]  /*1e9220*/  LOP3.LUT P1, RZ, R37, 0x4, RZ, 0xc0, !PT ;  /* 0x0000000425ff7812 */ /* 0x000fe4000782c0ff */
[----:B------:R-:W-:-:S09]  /*1e9230*/  LOP3.LUT R16, R16, 0xffbfffff, RZ, 0xc0, !PT ;  /* 0xffbfffff10107812 */ /* 0x000fd200078ec0ff */
[----:B------:R-:W-:-:S04]  /*1e9240*/  @P0 LOP3.LUT R16, R16, 0x400000, RZ, 0xfc, !PT ;  /* 0x0040000010100812 */ /* 0x000fc800078efcff */
[----:B------:R-:W-:-:S04]  /*1e9250*/  LOP3.LUT R16, R16, 0xffff7fff, RZ, 0xc0, !PT ;  /* 0xffff7fff10107812 */ /* 0x000fc800078ec0ff */
        /* <DEDUP_REMOVED lines=14> */
[C---:B------:R-:W-:Y:S02]  /*1e9340*/  LOP3.LUT P1, RZ, R36.reuse, 0x20000000, RZ, 0xc0, !PT ;  /* 0x2000000024ff7812 */ /* 0x040fe4000782c0ff */
[----:B------:R-:W-:Y:S02]  /*1e9350*/  LOP3.LUT P6, RZ, R36, 0x1000000, RZ, 0xc0, !PT ;  /* 0x0100000024ff7812 */ /* 0x000fe400078cc0ff */
[----:B------:R-:W-:Y:S02]  /*1e9360*/  LOP3.LUT R16, R16, 0xffefffff, RZ, 0xc0, !PT ;  /* 0xffefffff10107812 */ /* 0x000fe400078ec0ff */
[----:B------:R-:W-:-:S07]  /*1e9370*/  LOP3.LUT P0, RZ, R36, 0x2000000, RZ, 0xc0, !PT ;  /* 0x0200000024ff7812 */ /* 0x000fce000780c0ff */
[----:B------:R-:W-:Y:S02]  /*1e9380*/  @P1 LOP3.LUT R16, R16, 0x100000, RZ, 0xfc, !PT ;  /* 0x0010000010101812 */ /* 0x000fe400078efcff */
[----:B------:R-:W-:Y:S02]  /*1e9390*/  LOP3.LUT P1, RZ, R36, 0x10000000, RZ, 0xc0, !PT ;  /* 0x1000000024ff7812 */ /* 0x000fe4000782c0ff */
[----:B------:R-:W-:-:S11]  /*1e93a0*/  LOP3.LUT R16, R16, 0xffdfffff, RZ, 0xc0, !PT ;  /* 0xffdfffff10107812 */ /* 0x000fd600078ec0ff */
[----:B------:R-:W-:Y:S01]  /*1e93b0*/  @P1 LOP3.LUT R16, R16, 0x200000, RZ, 0xfc, !PT ;  /* 0x0020000010101812 */ /* 0x000fe200078efcff */
[----:B--2---:R1:W-:Y:S04]  /*1e93c0*/  @P4 STG.E desc[UR30][R4.64], R143 ;  /* 0x0000008f04004986 */ /* 0x0043e8000c10191e */
[----:B-1----:R-:W2:Y:S04]  /*1e93d0*/  LDL.LU R143, [R1+0x2de8] ;  /* 0x002de800018f7983 */ /* 0x002ea80000300800 */
[----:B------:R-:W4:Y:S04]  /*1e93e0*/  LDL.LU R220, [R1+0x2dc8] ;  /* 0x002dc80001dc7983 */ /* 0x000f280000300800 */
[----:B------:R-:W4:Y:S04]  /*1e93f0*/  LDL.LU R224, [R1+0x2db8] ;  /* 0x002db80001e07983 */ /* 0x000f280000300800 */
[----:B------:R-:W4:Y:S04]  /*1e9400*/  LDL.LU R228, [R1+0x2d98] ;  /* 0x002d980001e47983 */ /* 0x000f280000300800 */
[----:B------:R-:W4:Y:S04]  /*1e9410*/  LDL.LU R236, [R1+0x2d78] ;  /* 0x002d780001ec7983 */ /* 0x000f280000300800 */
[----:B------:R-:W4:Y:S01]  /*1e9420*/  LDL.LU R240, [R1+0x2d48] ;  /* 0x002d480001f07983 */ /* 0x000f220000300800 */
[----:B------:R-:W-:-:S05]  /*1e9430*/  IMAD.WIDE R4, R137, 0x4, R44 ;  /* 0x0000000489047825 */ /* 0x000fca00078e022c */
[----:B---3--:R1:W-:Y:S02]  /*1e9440*/  @P5 STG.E desc[UR30][R4.64], R248 ;  /* 0x000000f804005986 */ /* 0x0083e4000c10191e */
[----:B-1----:R-:W-:Y:S02]  /*1e9450*/  IMAD.WIDE R4, R137, 0x4, R42 ;  /* 0x0000000489047825 */ /* 0x002fe400078e022a */
[----:B------:R-:W3:Y:S04]  /*1e9460*/  LDL.LU R248, [R1+0x2d38] ;  /* 0x002d380001f87983 */ /* 0x000ee80000300800 */
        /* <DEDUP_REMOVED lines=8> */
[----:B------:R1:W-:Y:S04]  /*1e94f0*/  @P0 STG.E desc[UR30][R4.64], R140 ;  /* 0x0000008c04000986 */ /* 0x0003e8000c10191e */
[----:B-1----:R-:W3:Y:S01]  /*1e9500*/  LDL.LU R140, [R1+0x2288] ;  /* 0x00228800018c7983 */ /* 0x002ee20000300800 */
[----:B------:R-:W-:Y:S01]  /*1e9510*/  LOP3.LUT P1, RZ, R36, 0x8000000, RZ, 0xc0, !PT ;  /* 0x0800000024ff7812 */ /* 0x000fe2000782c0ff */
[----:B------:R-:W-:-:S12]  /*1e9520*/  IMAD.WIDE R4, R232, 0x4, R52 ;  /* 0x00000004e8047825 */ /* 0x000fd800078e0234 */
[----:B------:R1:W-:Y:S04]  /*1e9530*/  @P1 STG.E desc[UR30][R4.64], R141 ;  /* 0x0000008d04001986 */ /* 0x0003e8000c10191e */
[----:B-1----:R-:W3:Y:S01]  /*1e9540*/  LDL.LU R141, [R1+0x2048] ;  /* 0x00204800018d7983 */ /* 0x002ee20000300800 */
[----:B------:R-:W-:Y:S01]  /*1e9550*/  LOP3.LUT P1, RZ, R16, 0x200000, RZ, 0xc0, !PT ;  /* 0x0020000010ff7812 */ /* 0x000fe2000782c0ff */
[----:B------:R-:W-:Y:S01]  /*1e9560*/  IMAD.WIDE R4, R232, 0x4, R50 ;  /* 0x00000004e8047825 */ /* 0x000fe200078e0232 */
[C---:B------:R-:W-:Y:S02]  /*1e9570*/  LOP3.LUT P2, RZ, R37.reuse, 0x8, RZ, 0xc0, !PT ;  /* 0x0000000825ff7812 */ /* 0x040fe4000784c0ff */
[C---:B------:R-:W-:Y:S02]  /*1e9580*/  LOP3.LUT P3, RZ, R37.reuse, 0x10, RZ, 0xc0, !PT ;  /* 0x0000001025ff7812 */ /* 0x040fe4000786c0ff */
[----:B------:R-:W-:-:S02]  /*1e9590*/  LOP3.LUT P4, RZ, R37, 0x20, RZ, 0xc0, !PT ;  /* 0x0000002025ff7812 */ /* 0x000fc4000788c0ff */
[C---:B------:R-:W-:Y:S02]  /*1e95a0*/  LOP3.LUT P5, RZ, R37.reuse, 0x40, RZ, 0xc0, !PT ;  /* 0x0000004025ff7812 */ /* 0x040fe400078ac0ff */
[----:B------:R-:W-:-:S03]  /*1e95b0*/  LOP3.LUT P6, RZ, R37, 0x80, RZ, 0xc0, !PT ;  /* 0x0000008025ff7812 */ /* 0x000fc600078cc0ff */
        /* <DEDUP_REMOVED lines=22> */
[C---:B-1----:R-:W-:Y:S02]  /*1e9720*/  IMAD.WIDE R4, R142.reuse, 0x4, R50 ;  /* 0x000000048e047825 */ /* 0x042fe400078e0232 */
[----:B------:R-:W3:Y:S04]  /*1e9730*/  LDL.LU R137, [R1+0x2e4c] ;  /* 0x002e4c0001897983 */ /* 0x000ee80000300800 */
[----:B------:R1:W-:Y:S02]  /*1e9740*/  @P3 STG.E desc[UR30][R4.64], R138 ;  /* 0x0000008a04003986 */ /* 0x0003e4000c10191e */
[----:B-1----:R-:W-:-:S02]  /*1e9750*/  IMAD.WIDE R4, R142, 0x4, R48 ;  /* 0x000000048e047825 */ /* 0x002fc400078e0230 */
[----:B------:R-:W4:Y:S04]  /*1e9760*/  LDL.LU R138, [R1+0x2e2c] ;  /* 0x002e2c00018a7983 */ /* 0x000f280000300800 */
[----:B------:R1:W-:Y:S02]  /*1e9770*/  @P4 STG.E desc[UR30][R4.64], R139 ;  /* 0x0000008b04004986 */ /* 0x0003e4000c10191e */
[C---:B-1----:R-:W-:Y:S02]  /*1e9780*/  IMAD.WIDE R4, R142.reuse, 0x4, R46 ;  /* 0x000000048e047825 */ /* 0x042fe400078e022e */
[----:B------:R-:W4:Y:S04]  /*1e9790*/  LDL.LU R139, [R1+0x2e1c] ;  /* 0x002e1c00018b7983 */ /* 0x000f280000300800 */
[----:B------:R1:W-:Y:S04]  /*1e97a0*/  @P5 STG.E desc[UR30][R4.64], R140 ;  /* 0x0000008c04005986 */ /* 0x0003e8000c10191e */
[----:B-1----:R-:W4:Y:S01]  /*1e97b0*/  LDL.LU R140, [R1+0x2dec] ;  /* 0x002dec00018c7983 */ /* 0x002f220000300800 */
[----:B------:R-:W-:-:S05]  /*1e97c0*/  IMAD.WIDE R4, R142, 0x4, R44 ;  /* 0x000000048e047825 */ /* 0x000fca00078e022c */
[----:B------:R1:W-:Y:S04]  /*1e97d0*/  @P6 STG.E desc[UR30][R4.64], R141 ;  /* 0x0000008d04006986 */ /* 0x0003e8000c10191e */
[----:B-1----:R-:W4:Y:S01]  /*1e97e0*/  LDL.LU R141, [R1+0x2dcc] ;  /* 0x002dcc00018d7983 */ /* 0x002f220000300800 */
[----:B------:R-:W-:-:S03]  /*1e97f0*/  IMAD.WIDE R4, R142, 0x4, R42 ;  /* 0x000000048e047825 */ /* 0x000fc600078e022a */
[----:B------:R-:W4:Y:S01]  /*1e9800*/  LDL.LU R142, [R1+0x2dbc] ;  /* 0x002dbc00018e7983 */ /* 0x000f220000300800 */
[C---:B------:R-:W-:Y:S01]  /*1e9810*/  LOP3.LUT P0, RZ, R37.reuse, 0x100, RZ, 0xc0, !PT ;  /* 0x0000010025ff7812 */ /* 0x040fe2000780c0ff */
[----:B------:R-:W-:Y:S01]  /*1e9820*/  VIADD R2, R136, UR4 ;  /* 0x0000000488027c36 */ /* 0x000fe20008000000 */
[----:B------:R-:W1:Y:S11]  /*1e9830*/  LDCU UR4, c[0x0][0x3b8] ;  /* 0x00007700ff0477ac */ /* 0x000e760008000800 */
[----:B--2---:R2:W-:Y:S04]  /*1e9840*/  @P0 STG.E desc[UR30][R4.64], R143 ;  /* 0x0000008f04000986 */ /* 0x0045e8000c10191e */
[----:B--2---:R-:W2:Y:S01]  /*1e9850*/  LDL.LU R143, [R1+0x2d9c] ;  /* 0x002d9c00018f7983 */ /* 0x004ea20000300800 */
[----:B------:R-:W-:Y:S01]  /*1e9860*/  VIADD R2, R2, UR7 ;  /* 0x0000000702027c36 */ /* 0x000fe20008000000 */
[----:B------:R-:W1:Y:S03]  /*1e9870*/  LDCU UR7, c[0x0][0x3b8] ;  /* 0x00007700ff0777ac */ /* 0x000e660008000800 */
[----:B------:R-:W-:Y:S01]  /*1e9880*/  VIADD R2, R2, UR8 ;  /* 0x0000000802027c36 */ /* 0x000fe20008000000 */
[----:B------:R-:W1:Y:S03]  /*1e9890*/  LDCU UR8, c[0x0][0x3b8] ;  /* 0x00007700ff0877ac */ /* 0x000e660008000800 */
[----:B------:R-:W-:Y:S01]  /*1e98a0*/  VIADD R2, R2, UR9 ;  /* 0x0000000902027c36 */ /* 0x000fe20008000000 */
[----:B------:R-:W1:Y:S03]  /*1e98b0*/  LDCU UR9, c[0x0][0x3b8] ;  /* 0x00007700ff0977ac */ /* 0x000e660008000800 */
[----:B------:R-:W-:Y:S01]  /*1e98c0*/  VIADD R2, R2, UR10 ;  /* 0x0000000a02027c36 */ /* 0x000fe20008000000 */
[----:B------:R-:W1:Y:S03]  /*1e98d0*/  LDCU UR10, c[0x0][0x3b8] ;  /* 0x00007700ff0a77ac */ /* 0x000e660008000800 */
[----:B-1----:R-:W-:Y:S01]  /*1e98e0*/  VIADD R2, R2, UR4 ;  /* 0x0000000402027c36 */ /* 0x002fe20008000000 */
[----:B------:R-:W-:-:S02]  /*1e98f0*/  LOP3.LUT P1, RZ, R37, 0x200, RZ, 0xc0, !PT ;  /* 0x0000020025ff7812 */ /* 0x000fc4000782c0ff */
[C---:B------:R-:W-:Y:S02]  /*1e9900*/  LOP3.LUT P2, RZ, R37.reuse, 0x400, RZ, 0xc0, !PT ;  /* 0x0000040025ff7812 */ /* 0x040fe4000784c0ff */
[C---:B------:R-:W-:Y:S01]  /*1e9910*/  LOP3.LUT P3, RZ, R37.reuse, 0x800, RZ, 0xc0, !PT ;  /* 0x0000080025ff7812 */ /* 0x040fe2000786c0ff */
[----:B------:R-:W-:Y:S01]  /*1e9920*/  VIADD R2, R2, UR7 ;  /* 0x0000000702027c36 */ /* 0x000fe20008000000 */
[C---:B------:R-:W-:Y:S02]  /*1e9930*/  LOP3.LUT P5, RZ, R37.reuse, 0x1000, RZ, 0xc0, !PT ;  /* 0x0000100025ff7812 */ /* 0x040fe400078ac0ff */
[C---:B------:R-:W-:Y:S02]  /*1e9940*/  LOP3.LUT P4, RZ, R37.reuse, 0x2000, RZ, 0xc0, !PT ;  /* 0x0000200025ff7812 */ /* 0x040fe4000788c0ff */
[C---:B------:R-:W-:Y:S01]  /*1e9950*/  LOP3.LUT P6, RZ, R37.reuse, 0x4000, RZ, 0xc0, !PT ;  /* 0x0000400025ff7812 */ /* 0x040fe200078cc0ff */
[----:B------:R-:W-:Y:S01]  /*1e9960*/  VIADD R2, R2, UR8 ;  /* 0x0000000802027c36 */ /* 0x000fe20008000000 */
[----:B------:R-:W-:-:S02]  /*1e9970*/  LOP3.LUT P0, RZ, R37, 0x8000, RZ, 0xc0, !PT ;  /* 0x0000800025ff7812 */ /* 0x000fc4000780c0ff */
[----:B------:R-:W-:Y:S01]  /*1e9980*/  LOP3.LUT R16, R16, 0xfffffeff, RZ, 0xc0, !PT ;  /* 0xfffffeff10107812 */ /* 0x000fe200078ec0ff */
[----:B------:R-:W1:Y:S01]  /*1e9990*/  LDCU UR4, c[0x0][0x3b8] ;  /* 0x00007700ff0477ac */ /* 0x000e620008000800 */
[----:B------:R-:W-:-:S04]  /*1e99a0*/  VIADD R2, R2, UR9 ;  /* 0x0000000902027c36 */ /* 0x000fc80008000000 */
[----:B------:R-:W-:-:S04]  /*1e99b0*/  VIADD R2, R2, UR10 ;  /* 0x0000000a02027c36 */ /* 0x000fc80008000000 */
[----:B------:R-:W-:-:S05]  /*1e99c0*/  IMAD.WIDE R4, R2, 0x4, R56 ;  /* 0x0000000402047825 */ /* 0x000fca00078e0238 */
[----:B---3--:R3:W-:Y:S02]  /*1e99d0*/  @P1 STG.E desc[UR30][R4.64], R137 ;  /* 0x0000008904001986 */ /* 0x0087e4000c10191e */
[----:B---3--:R-:W-:-:S05]  /*1e99e0*/  IMAD.WIDE R4, R2, 0x4, R54 ;  /* 0x0000000402047825 */ /* 0x008fca00078e0236 */
[----:B----4-:R3:W-:Y:S02]  /*1e99f0*/  @P2 STG.E desc[UR30][R4.64], R138 ;  /* 0x0000008a04002986 */ /* 0x0107e4000c10191e */
[----:B---3--:R-:W-:-:S05]  /*1e9a00*/  IMAD.WIDE R4, R2, 0x4, R52 ;  /* 0x0000000402047825 */ /* 0x008fca00078e0234 */
[----:B------:R3:W-:Y:S02]  /*1e9a10*/  @P3 STG.E desc[UR30][R4.64], R139 ;  /* 0x0000008b04003986 */ /* 0x0007e4000c10191e */
[----:B---3--:R-:W-:-:S05]  /*1e9a20*/  IMAD.WIDE R4, R2, 0x4, R50 ;  /* 0x0000000402047825 */ /* 0x008fca00078e0232 */
[----:B------:R3:W-:Y:S04]  /*1e9a30*/  @P5 STG.E desc[UR30][R4.64], R140 ;  /* 0x0000008c04005986 */ /* 0x0007e8000c10191e */
[----:B---3--:R-:W3:Y:S04]  /*1e9a40*/  LDL.LU R140, [R1+0x2d7c] ;  /* 0x002d7c00018c7983 */ /* 0x008ee80000300800 */
[----:B------:R-:W4:Y:S01]  /*1e9a50*/  LDL.LU R138, [R1+0x2d4c] ;  /* 0x002d4c00018a7983 */ /* 0x000f220000300800 */
[----:B------:R-:W-:-:S03]  /*1e9a60*/  IMAD.WIDE R4, R2, 0x4, R48 ;  /* 0x0000000402047825 */ /* 0x000fc600078e0230 */
[----:B------:R-:W4:Y:S04]  /*1e9a70*/  LDL.LU R139, [R1+0x2d3c] ;  /* 0x002d3c00018b7983 */ /* 0x000f280000300800 */
[----:B------:R1:W-:Y:S04]  /*1e9a80*/  @P4 STG.E desc[UR30][R4.64], R141 ;  /* 0x0000008d04004986 */ /* 0x0003e8000c10191e */
[----:B-1----:R-:W4:Y:S01]  /*1e9a90*/  LDL.LU R141, [R1+0x2b3c] ;  /* 0x002b3c00018d7983 */ /* 0x002f220000300800 */
[----:B------:R-:W-:-:S05]  /*1e9aa0*/  IMAD.WIDE R4, R2, 0x4, R46 ;  /* 0x0000000402047825 */ /* 0x000fca00078e022e */
[----:B------:R1:W-:Y:S04]  /*1e9ab0*/  @P6 STG.E desc[UR30][R4.64], R142 ;  /* 0x0000008e04006986 */ /* 0x0003e8000c10191e */
[----:B-1----:R-:W4:Y:S01]  /*1e9ac0*/  LDL.LU R142, [R1+0x27dc] ;  /* 0x0027dc00018e7983 */ /* 0x002f220000300800 */
[----:B------:R-:W-:-:S05]  /*1e9ad0*/  IMAD.WIDE R4, R2, 0x4, R44 ;  /* 0x0000000402047825 */ /* 0x000fca00078e022c */
[----:B--2---:R1:W-:Y:S04]  /*1e9ae0*/  @P0 STG.E desc[UR30][R4.64], R143 ;  /* 0x0000008f04000986 */ /* 0x0043e8000c10191e */
[----:B-1----:R-:W2:Y:S01]  /*1e9af0*/  LDL.LU R143, [R1+0x255c] ;  /* 0x00255c00018f7983 */ /* 0x002ea20000300800 */
[----:B------:R-:W-:-:S03]  /*1e9b00*/  LOP3.LUT P1, RZ, R37, 0x4000000, RZ, 0xc0, !PT ;  /* 0x0400000025ff7812 */ /* 0x000fc6000782c0ff */
[----:B------:R-:W2:Y:S01]  /*1e9b10*/  LDL.LU R236, [R1+0x228c] ;  /* 0x00228c0001ec7983 */ /* 0x000ea20000300800 */
[----:B------:R-:W-:-:S03]  /*1e9b20*/  LOP3.LUT P5, RZ, R37, 0x10000, RZ, 0xc0, !PT ;  /* 0x0001000025ff7812 */ /* 0x000fc600078ac0ff */
[----:B------:R-:W2:Y:S06]  /*1e9b30*/  LDL.LU R240, [R1+0x204c] ;  /* 0x00204c0001f07983 */ /* 0x000eac0000300800 */
        /* <DEDUP_REMOVED lines=9> */
[----:B------:R-:W-:-:S10]  /*1e9bd0*/  IMAD.WIDE R4, R2, 0x4, R42 ;  /* 0x0000000402047825 */ /* 0x000fd400078e022a */
[----:B------:R-:W-:Y:S02]  /*1e9be0*/  @P1 LOP3.LUT R16, R16, 0x800, RZ, 0xfc, !PT ;  /* 0x0000080010101812 */ /* 0x000fe400078efcff */
[----:B------:R-:W-:Y:S02]  /*1e9bf0*/  LOP3.LUT P1, RZ, R37, 0x400000, RZ, 0xc0, !PT ;  /* 0x0040000025ff7812 */ /* 0x000fe4000782c0ff */
[----:B------:R-:W-:-:S11]  /*1e9c00*/  LOP3.LUT R16, R16, 0xffffefff, RZ, 0xc0, !PT ;  /* 0xffffefff10107812 */ /* 0x000fd600078ec0ff */
[----:B------:R-:W-:Y:S02]  /*1e9c10*/  @P1 LOP3.LUT R16, R16, 0x1000, RZ, 0xfc, !PT ;  /* 0x0000100010101812 */ /* 0x000fe400078efcff */
[C---:B------:R-:W-:Y:S02]  /*1e9c20*/  LOP3.LUT P1, RZ, R37.reuse, 0x200000, RZ, 0xc0, !PT ;  /* 0x0020000025ff7812 */ /* 0x040fe4000782c0ff */
[----:B------:R-:W-:Y:S02]  /*1e9c30*/  LOP3.LUT R16, R16, 0xffffdfff, RZ, 0xc0, !PT ;  /* 0xffffdfff10107812 */ /* 0x000fe400078ec0ff */
[C---:B------:R-:W-:Y:S01]  /*1e9c40*/  LOP3.LUT P6, RZ, R37.reuse, 0x20000, RZ, 0xc0, !PT ;  /* 0x0002000025ff7812 */ /* 0x040fe200078cc0ff */
[----:B------:R-:W-:Y:S01]  /*1e9c50*/  VIADD R2, R2, UR4 ;  /* 0x0000000402027c36 */ /* 0x000fe20008000000 */
[----:B------:R-:W-:Y:S01]  /*1e9c60*/  LOP3.LUT P0, RZ, R37, 0x40000, RZ, 0xc0, !PT ;  /* 0x0004000025ff7812 */ /* 0x000fe2000780c0ff */
[----:B------:R-:W1:Y:S06]  /*1e9c70*/  LDCU UR4, c[0x0][0x3b8] ;  /* 0x00007700ff0477ac */ /* 0x000e6c0008000800 */
[----:B------:R-:W-:-:S02]  /*1e9c80*/  @P1 LOP3.LUT R16, R16, 0x2000, RZ, 0xfc, !PT ;  /* 0x0000200010101812 */ /* 0x000fc400078efcff */
[----:B------:R-:W-:Y:S02]  /*1e9c90*/  LOP3.LUT P1, RZ, R37, 0x100000, RZ, 0xc0, !PT ;  /* 0x0010000025ff7812 */ /* 0x000fe4000782c0ff */
[----:B------:R-:W-:-:S11]  /*1e9ca0*/  LOP3.LUT R16, R16, 0xffffbfff, RZ, 0xc0, !PT ;  /* 0xffffbfff10107812 */ /* 0x000fd600078ec0ff */
[----:B------:R-:W-:Y:S02]  /*1e9cb0*/  @P1 LOP3.LUT R16, R16, 0x4000, RZ, 0xfc, !PT ;  /* 0x0000400010101812 */ /* 0x000fe400078efcff */
[----:B------:R-:W-:Y:S01]  /*1e9cc0*/  LOP3.LUT P1, RZ, R37, 0x80000, RZ, 0xc0, !PT ;  /* 0x0008000025ff7812 */ /* 0x000fe2000782c0ff */
[----:B---3--:R3:W-:Y:S04]  /*1e9cd0*/  @P5 STG.E desc[UR30][R4.64], R140 ;  /* 0x0000008c04005986 */ /* 0x0087e8000c10191e */
[----:B---3--:R-:W3:Y:S04]  /*1e9ce0*/  LDL.LU R140, [R1+0x1e2c] ;  /* 0x001e2c00018c7983 */ /* 0x008ee80000300800 */
[----:B------:R-:W3:Y:S01]  /*1e9cf0*/  LDL.LU R248, [R1+0x2ef0] ;  /* 0x002ef00001f87983 */ /* 0x000ee20000300800 */
[----:B------:R-:W-:-:S03]  /*1e9d00*/  IMAD.WIDE R4, R2, 0x4, R56 ;  /* 0x0000000402047825 */ /* 0x000fc600078e0238 */
[----:B------:R-:W3:Y:S04]  /*1e9d10*/  LDL.LU R136, [R1+0x2ee0] ;  /* 0x002ee00001887983 */ /* 0x000ee80000300800 */
[----:B------:R-:W3:Y:S04]  /*1e9d20*/  LDL.LU R137, [R1+0x2ed0] ;  /* 0x002ed00001897983 */ /* 0x000ee80000300800 */
[----:B----4-:R4:W-:Y:S02]  /*1e9d30*/  @P6 STG.E desc[UR30][R4.64], R138 ;  /* 0x0000008a04006986 */ /* 0x0109e4000c10191e */
[----:B----4-:R-:W-:-:S02]  /*1e9d40*/  IMAD.WIDE R4, R2, 0x4, R54 ;  /* 0x0000000402047825 */ /* 0x010fc400078e0236 */
        /* <DEDUP_REMOVED lines=8> */
[----:B------:R1:W-:Y:S04]  /*1e9dd0*/  @P1 STG.E desc[UR30][R4.64], R142 ;  /* 0x0000008e04001986 */ /* 0x0003e8000c10191e */
[----:B-1----:R-:W4:Y:S01]  /*1e9de0*/  LDL.LU R142, [R1+0x2e70] ;  /* 0x002e7000018e7983 */ /* 0x002f220000300800 */
[----:B------:R-:W-:Y:S01]  /*1e9df0*/  LOP3.LUT P1, RZ, R16, 0x2000, RZ, 0xc0, !PT ;  /* 0x0000200010ff7812 */ /* 0x000fe2000782c0ff */
[----:B------:R-:W-:-:S12]  /*1e9e00*/  IMAD.WIDE R4, R2, 0x4, R48 ;  /* 0x0000000402047825 */ /* 0x000fd800078e0230 */
        /* <DEDUP_REMOVED lines=9> */
[----:B-1----:R-:W-:-:S04]  /*1e9ea0*/  IMAD.WIDE R4, R2, 0x4, R42 ;  /* 0x0000000402047825 */ /* 0x002fc800078e022a */
[----:B------:R-:W-:Y:S01]  /*1e9eb0*/  VIADD R2, R2, UR4 ;  /* 0x0000000402027c36 */ /* 0x000fe20008000000 */
[C---:B------:R-:W-:Y:S02]  /*1e9ec0*/  LOP3.LUT P2, RZ, R37.reuse, 0x8000000, RZ, 0xc0, !PT ;  /* 0x0800000025ff7812 */ /* 0x040fe4000784c0ff */
[C---:B------:R-:W-:Y:S02]  /*1e9ed0*/  LOP3.LUT P3, RZ, R37.reuse, 0x10000000, RZ, 0xc0, !PT ;  /* 0x1000000025ff7812 */ /* 0x040fe4000786c0ff */
[C---:B------:R-:W-:Y:S02]  /*1e9ee0*/  LOP3.LUT P4, RZ, R37.reuse, 0x20000000, RZ, 0xc0, !PT ;  /* 0x2000000025ff7812 */ /* 0x040fe4000788c0ff */
[C---:B------:R-:W-:Y:S02]  /*1e9ef0*/  LOP3.LUT P5, RZ, R37.reuse, 0x40000000, RZ, 0xc0, !PT ;  /* 0x4000000025ff7812 */ /* 0x040fe400078ac0ff */
[----:B------:R-:W-:Y:S02]  /*1e9f00*/  LOP3.LUT P6, RZ, R37, 0x80000000, RZ, 0xc0, !PT ;  /* 0x8000000025ff7812 */ /* 0x000fe400078cc0ff */
[----:B------:R-:W-:Y:S01]  /*1e9f10*/  LOP3.LUT P0, RZ, R38, 0x1, RZ, 0xc0, !PT ;  /* 0x0000000126ff7812 */ /* 0x000fe2000780c0ff */
[----:B------:R-:W1:Y:S01]  /*1e9f20*/  LDCU UR4, c[0x0][0x3b8] ;  /* 0x00007700ff0477ac */ /* 0x000e620008000800 */
[----:B---3--:R3:W-:Y:S01]  /*1e9f30*/  @P1 STG.E desc[UR30][R4.64], R140 ;  /* 0x0000008c04001986 */ /* 0x0087e2000c10191e */
[----:B------:R-:W-:Y:S01]  /*1e9f40*/  LOP3.LUT P1, RZ, R16, 0x200, RZ, 0xc0, !PT ;  /* 0x0000020010ff7812 */ /* 0x000fe2000782c0ff */
[----:B---3--:R-:W-:-:S02]  /*1e9f50*/  IMAD.WIDE R4, R2, 0x4, R56 ;  /* 0x0000000402047825 */ /* 0x008fc400078e0238 */
[----:B------:R-:W3:Y:S10]  /*1e9f60*/  LDL.LU R140, [R1+0x5584] ;  /* 0x00558400018c7983 */ /* 0x000ef40000300800 */
[----:B------:R1:W-:Y:S01]  /*1e9f70*/  @P1 STG.E desc[UR30][R4.64], R248 ;  /* 0x000000f804001986 */ /* 0x0003e2000c10191e */
[----:B------:R-:W-:Y:S01]  /*1e9f80*/  LOP3.LUT P1, RZ, R16, 0x100, RZ, 0xc0, !PT ;  /* 0x0000010010ff7812 */ /* 0x000fe2000782c0ff */
[----:B-1----:R-:W-:-:S12]  /*1e9f90*/  IMAD.WIDE R4, R2, 0x4, R54 ;  /* 0x0000000402047825 */ /* 0x002fd800078e0236 */
[----:B------:R1:W-:Y:S02]  /*1e9fa0*/  @P1 STG.E desc[UR30][R4.64], R136 ;  /* 0x0000008804001986 */ /* 0x0003e4000c10191e */
[----:B-1----:R-:W-:-:S05]  /*1e9fb0*/  IMAD.WIDE R4, R2, 0x4, R52 ;  /* 0x0000000402047825 */ /* 0x002fca00078e0234 */
[----:B------:R1:W-:Y:S02]  /*1e9fc0*/  @P2 STG.E desc[UR30][R4.64], R137 ;  /* 0x0000008904002986 */ /* 0x0003e4000c10191e */
[----:B-1----:R-:W-:-:S05]  /*1e9fd0*/  IMAD.WIDE R4, R2, 0x4, R50 ;  /* 0x0000000402047825 */ /* 0x002fca00078e0232 */
[----:B----4-:R1:W-:Y:S02]  /*1e9fe0*/  @P3 STG.E desc[UR30][R4.64], R138 ;  /* 0x0000008a04003986 */ /* 0x0103e4000c10191e */
[----:B-1----:R-:W-:-:S05]  /*1e9ff0*/  IMAD.WIDE R4, R2, 0x4, R48 ;  /* 0x0000000402047825 */ /* 0x002fca00078e0230 */
[----:B------:R1:W-:Y:S02]  /*1ea000*/  @P4 STG.E desc[UR30][R4.64], R139 ;  /* 0x0000008b04004986 */ /* 0x0003e4000c10191e */
[----:B-1----:R-:W-:-:S05]  /*1ea010*/  IMAD.WIDE R4, R2, 0x4, R46 ;  /* 0x0000000402047825 */ /* 0x002fca00078e022e */
[----:B------:R1:W-:Y:S02]  /*1ea020*/  @P5 STG.E desc[UR30][R4.64], R141 ;  /* 0x0000008d04005986 */ /* 0x0003e4000c10191e */
[----:B-1----:R-:W-:-:S05]  /*1ea030*/  IMAD.WIDE R4, R2, 0x4, R44 ;  /* 0x0000000402047825 */ /* 0x002fca00078e022c */
[----:B------:R1:W-:Y:S04]  /*1ea040*/  @P6 STG.E desc[UR30][R4.64], R142 ;  /* 0x0000008e04006986 */ /* 0x0003e8000c10191e */
[----:B-1----:R-:W4:Y:S04]  /*1ea050*/  LDL.LU R142, [R1+0x2d50] ;  /* 0x002d5000018e7983 */ /* 0x002f280000300800 */
[----:B------:R-:W3:Y:S04]  /*1ea060*/  LDL.LU R137, [R1+0x1bb0] ;  /* 0x001bb00001897983 */ /* 0x000ee80000300800 */
[----:B------:R-:W3:Y:S04]  /*1ea070*/  LDL.LU R138, [R1+0x1970] ;  /* 0x00197000018a7983 */ /* 0x000ee80000300800 */
[----:B------:R-:W3:Y:S04]  /*1ea080*/  LDL.LU R139, [R1+0x13c0] ;  /* 0x0013c000018b7983 */ /* 0x000ee80000300800 */
[----:B------:R-:W3:Y:S01]  /*1ea090*/  LDL.LU R141, [R1+0x11c0] ;  /* 0x0011c000018d7983 */ /* 0x000ee20000300800 */
[----:B------:R-:W-:-:S03]  /*1ea0a0*/  IMAD.WIDE R4, R2, 0x4, R42 ;  /* 0x0000000402047825 */ /* 0x000fc600078e022a */
[----:B------:R-:W3:Y:S04]  /*1ea0b0*/  LDL.LU R232, [R1+0xfc0] ;  /* 0x000fc00001e87983 */ /* 0x000ee80000300800 */
[----:B--2---:R1:W-:Y:S04]  /*1ea0c0*/  @P0 STG.E desc[UR30][R4.64], R143 ;  /* 0x0000008f04000986 */ /* 0x0043e8000c10191e */
[----:B-1----:R-:W2:Y:S01]  /*1ea0d0*/  LDL.LU R143, [R1+0xea0] ;  /* 0x000ea000018f7983 */ /* 0x002ea20000300800 */
[----:B------:R-:W-:Y:S02]  /*1ea0e0*/  LOP3.LUT P6, RZ, R38, 0x20, RZ, 0xc0, !PT ;  /* 0x0000002026ff7812 */ /* 0x000fe400078cc0ff */
[----:B------:R-:W-:-:S02]  /*1ea0f0*/  LOP3.LUT R16, R16, 0xffffffbf, RZ, 0xc0, !PT ;  /* 0xffffffbf10107812 */ /* 0x000fc400078ec0ff */
[----:B------:R-:W-:-:S09]  /*1ea100*/  LOP3.LUT P1, RZ, R38, 0x1000, RZ, 0xc0, !PT ;  /* 0x0000100026ff7812 */ /* 0x000fd2000782c0ff */
[----:B------:R-:W-:Y:S02]  /*1ea110*/  @P6 LOP3.LUT R16, R16, 0x40, RZ, 0xfc, !PT ;  /* 0x0000004010106812 */ /* 0x000fe400078efcff */
[----:B------:R-:W-:Y:S02]  /*1ea120*/  LOP3.LUT P6, RZ, R38, 0x10, RZ, 0xc0, !PT ;  /* 0x0000001026ff7812 */ /* 0x000fe400078cc0ff */
[----:B------:R-:W-:Y:S02]  /*1ea130*/  LOP3.LUT R16, R16, 0xffffff7f, RZ, 0xc0, !PT ;  /* 0xffffff7f10107812 */ /* 0x000fe400078ec0ff */
[----:B------:R-:W-:-:S09]  /*1ea140*/  LOP3.LUT P4, RZ, R38, 0x2, RZ, 0xc0, !PT ;  /* 0x0000000226ff7812 */ /* 0x000fd2000788c0ff */
[----:B------:R-:W-:-:S04]  /*1ea150*/  @P6 LOP3.LUT R16, R16, 0x80, RZ, 0xfc, !PT ;  /* 0x0000008010106812 */ /* 0x000fc800078efcff */
[----:B------:R-:W-:-:S04]  /*1ea160*/  LOP3.LUT R16, R16, 0xfffffffd, RZ, 0xc0, !PT ;  /* 0xfffffffd10107812 */ /* 0x000fc800078ec0ff */
[----:B------:R-:W-:Y:S02]  /*1ea170*/  @P1 LOP3.LUT R16, R16, 0x2, RZ, 0xfc, !PT ;  /* 0x0000000210101812 */ /* 0x000fe400078efcff */
[----:B------:R-:W-:Y:S01]  /*1ea180*/  LOP3.LUT P1, RZ, R38, 0x800, RZ, 0xc0, !PT ;  /* 0x0000080026ff7812 */ /* 0x000fe2000782c0ff */
[----:B------:R-:W-:Y:S01]  /*1ea190*/  VIADD R2, R2, UR4 ;  /* 0x0000000402027c36 */ /* 0x000fe20008000000 */
[----:B------:R-:W-:Y:S02]  /*1ea1a0*/  LOP3.LUT P5, RZ, R38, 0x4, RZ, 0xc0, !PT ;  /* 0x0000000426ff7812 */ /* 0x000fe400078ac0ff */
[----:B------:R-:W-:Y:S02]  /*1ea1b0*/  LOP3.LUT R16, R16, 0xfffffffb, RZ, 0xc0, !PT ;  /* 0xfffffffb10107812 */ /* 0x000fe400078ec0ff */
[----:B------:R-:W-:Y:S01]  /*1ea1c0*/  LOP3.LUT P6, RZ, R38, 0x8, RZ, 0xc0, !PT ;  /* 0x0000000826ff7812 */ /* 0x000fe200078cc0ff */
[----:B------:R-:W-:Y:S01]  /*1ea1d0*/  IMAD.WIDE R4, R2, 0x4, R56 ;  /* 0x0000000402047825 */ /* 0x000fe200078e0238 */
[----:B------:R-:W-:Y:S01]  /*1ea1e0*/  LOP3.LUT P0, RZ, R38, 0x40, RZ, 0xc0, !PT ;  /* 0x0000004026ff7812 */ /* 0x000fe2000780c0ff */
[----:B------:R-:W1:Y:S04]  /*1ea1f0*/  LDCU UR4, c[0x0][0x3b8] ;  /* 0x00007700ff0477ac */ /* 0x000e680008000800 */
        /* <DEDUP_REMOVED lines=11> */
[----:B----4-:R4:W-:Y:S04]  /*1ea2b0*/  @P4 STG.E desc[UR30][R4.64], R142 ;  /* 0x0000008e04004986 */ /* 0x0109e8000c10191e */
[----:B----4-:R-:W4:Y:S04]  /*1ea2c0*/  LDL.LU R142, [R1+0xd40] ;  /* 0x000d4000018e7983 */ /* 0x010f280000300800 */
[----:B------:R-:W4:Y:S04]  /*1ea2d0*/  LDL.LU R236, [R1+0x2ef4] ;  /* 0x002ef40001ec7983 */ /* 0x000f280000300800 */
[----:B------:R-:W4:Y:S01]  /*1ea2e0*/  LDL.LU R240, [R1+0x2ee4] ;  /* 0x002ee40001f07983 */ /* 0x000f220000300800 */
[----:B------:R-:W-:-:S03]  /*1ea2f0*/  IMAD.WIDE R4, R2, 0x4, R54 ;  /* 0x0000000402047825 */ /* 0x000fc600078e0236 */
[----:B------:R-:W4:Y:S04]  /*1ea300*/  LDL.LU R248, [R1+0x2ed4] ;  /* 0x002ed40001f87983 */ /* 0x000f280000300800 */
[----:B------:R-:W4:Y:S04]  /*1ea310*/  LDL.LU R136, [R1+0x2ec4] ;  /* 0x002ec40001887983 */ /* 0x000f280000300800 */
[----:B---3--:R3:W-:Y:S02]  /*1ea320*/  @P5 STG.E desc[UR30][R4.64], R137 ;  /* 0x0000008904005986 */ /* 0x0087e4000c10191e */
[----:B---3--:R-:W-:-:S02]  /*1ea330*/  IMAD.WIDE R4, R2, 0x4, R52 ;  /* 0x0000000402047825 */ /* 0x008fc400078e0234 */
[----:B------:R-:W3:Y:S04]  /*1ea340*/  LDL.LU R137, [R1+0x2eb4] ;  /* 0x002eb40001897983 */ /* 0x000ee80000300800 */
[----:B------:R1:W-:Y:S01]  /*1ea350*/  @P6 STG.E desc[UR30][R4.64], R138 ;  /* 0x0000008a04006986 */ /* 0x0003e2000c10191e */
[----:B------:R-:W-:Y:S01]  /*1ea360*/  LOP3.LUT P6, RZ, R16, 0x80, RZ, 0xc0, !PT ;  /* 0x0000008010ff7812 */ /* 0x000fe200078cc0ff */
[----:B-1----:R-:W-:Y:S02]  /*1ea370*/  IMAD.WIDE R4, R2, 0x4, R50 ;  /* 0x0000000402047825 */ /* 0x002fe400078e0232 */
[----:B------:R-:W3:Y:S10]  /*1ea380*/  LDL.LU R138, [R1+0x2e94] ;  /* 0x002e9400018a7983 */ /* 0x000ef40000300800 */
[----:B------:R1:W-:Y:S01]  /*1ea390*/  @P6 STG.E desc[UR30][R4.64], R139 ;  /* 0x0000008b04006986 */ /* 0x0003e2000c10191e */
[----:B------:R-:W-:Y:S01]  /*1ea3a0*/  LOP3.LUT P6, RZ, R16, 0x40, RZ, 0xc0, !PT ;  /* 0x0000004010ff7812 */ /* 0x000fe200078cc0ff */
[----:B-1----:R-:W-:-:S02]  /*1ea3b0*/  IMAD.WIDE R4, R2, 0x4, R48 ;  /* 0x0000000402047825 */ /* 0x002fc400078e0230 */
[----:B------:R-:W3:Y:S10]  /*1ea3c0*/  LDL.LU R139, [R1+0x2e74] ;  /* 0x002e7400018b7983 */ /* 0x000ef40000300800 */
[----:B------:R1:W-:Y:S02]  /*1ea3d0*/  @P6 STG.E desc[UR30][R4.64], R141 ;  /* 0x0000008d04006986 */ /* 0x0003e4000c10191e */
[----:B-1----:R-:W-:-:S02]  /*1ea3e0*/  IMAD.WIDE R4, R2, 0x4, R46 ;  /* 0x0000000402047825 */ /* 0x002fc400078e022e */
[----:B------:R-:W3:Y:S04]  /*1ea3f0*/  LDL.LU R141, [R1+0x2e04] ;  /* 0x002e0400018d7983 */ /* 0x000ee80000300800 */
[----:B------:R1:W-:Y:S02]  /*1ea400*/  @P0 STG.E desc[UR30][R4.64], R232 ;  /* 0x000000e804000986 */ /* 0x0003e4000c10191e */
[----:B-1----:R-:W-:-:S05]  /*1ea410*/  IMAD.WIDE R4, R2, 0x4, R44 ;  /* 0x0000000402047825 */ /* 0x002fca00078e022c */
[----:B--2---:R1:W-:Y:S04]  /*1ea420*/  @P1 STG.E desc[UR30][R4.64], R143 ;  /* 0x0000008f04001986 */ /* 0x0043e8000c10191e */
[----:B-1----:R-:W2:Y:S01]  /*1ea430*/  LDL.LU R143, [R1+0x2d54] ;  /* 0x002d5400018f7983 */ /* 0x002ea20000300800 */
[----:B------:R-:W-:Y:S01]  /*1ea440*/  LOP3.LUT P1, RZ, R16, 0x20, RZ, 0xc0, !PT ;  /* 0x0000002010ff7812 */ /* 0x000fe2000782c0ff */
[----:B------:R-:W-:-:S04]  /*1ea450*/  IMAD.WIDE R4, R2, 0x4, R42 ;  /* 0x0000000402047825 */ /* 0x000fc800078e022a */
[----:B------:R-:W-:Y:S01]  /*1ea460*/  VIADD R2, R2, UR4 ;  /* 0x0000000402027c36 */ /* 0x000fe20008000000 */
[C---:B------:R-:W-:Y:S02]  /*1ea470*/  LOP3.LUT P2, RZ, R38.reuse, 0x2000, RZ, 0xc0, !PT ;  /* 0x0000200026ff7812 */ /* 0x040fe4000784c0ff */
[C---:B------:R-:W-:Y:S01]  /*1ea480*/  LOP3.LUT P3, RZ, R38.reuse, 0x4000, RZ, 0xc0, !PT ;  /* 0x0000400026ff7812 */ /* 0x040fe2000786c0ff */
[----:B------:R-:W1:Y:S01]  /*1ea490*/  LDCU UR4, c[0x0][0x3b8] ;  /* 0x00007700ff0477ac */ /* 0x000e620008000800 */
[C---:B------:R-:W-:Y:S02]  /*1ea4a0*/  LOP3.LUT P4, RZ, R38.reuse, 0x8000, RZ, 0xc0, !PT ;  /* 0x0000800026ff7812 */ /* 0x040fe4000788c0ff */
[C---:B------:R-:W-:Y:S02]  /*1ea4b0*/  LOP3.LUT P5, RZ, R38.reuse, 0x10000, RZ, 0xc0, !PT ;  /* 0x0001000026ff7812 */ /* 0x040fe400078ac0ff */
[----:B------:R-:W-:Y:S01]  /*1ea4c0*/  LOP3.LUT P6, RZ, R38, 0x20000, RZ, 0xc0, !PT ;  /* 0x0002000026ff7812 */ /* 0x000fe200078cc0ff */
[----:B----4-:R4:W-:Y:S01]  /*1ea4d0*/  @P1 STG.E desc[UR30][R4.64], R142 ;  /* 0x0000008e04001986 */ /* 0x0109e2000c10191e */
[----:B------:R-:W-:Y:S01]  /*1ea4e0*/  LOP3.LUT P1, RZ, R16, 0x10, RZ, 0xc0, !PT ;  /* 0x0000001010ff7812 */ /* 0x000fe2000782c0ff */
[----:B----4-:R-:W-:-:S02]  /*1ea4f0*/  IMAD.WIDE R4, R2, 0x4, R56 ;  /* 0x0000000402047825 */ /* 0x010fc400078e0238 */
[----:B------:R-:W4:Y:S10]  /*1ea500*/  LDL.LU R142, [R1+0x1bb4] ;  /* 0x001bb400018e7983 */ /* 0x000f340000300800 */
        /* <DEDUP_REMOVED lines=9> */
[----:B------:R1:W-:Y:S02]  /*1ea5a0*/  @P1 STG.E desc[UR30][R4.64], R136 ;  /* 0x0000008804001986 */ /* 0x0003e4000c10191e */
[----:B-1----:R-:W-:-:S05]  /*1ea5b0*/  IMAD.WIDE R4, R2, 0x4, R48 ;  /* 0x0000000402047825 */ /* 0x002fca00078e0230 */
[----:B---3--:R1:W-:Y:S02]  /*1ea5c0*/  @P2 STG.E desc[UR30][R4.64], R137 ;  /* 0x0000008904002986 */ /* 0x0083e4000c10191e */
[----:B-1----:R-:W-:-:S05]  /*1ea5d0*/  IMAD.WIDE R4, R2, 0x4, R46 ;  /* 0x0000000402047825 */ /* 0x002fca00078e022e */
[----:B------:R1:W-:Y:S02]  /*1ea5e0*/  @P3 STG.E desc[UR30][R4.64], R138 ;  /* 0x0000008a04003986 */ /* 0x0003e4000c10191e */
[----:B-1----:R-:W-:-:S05]  /*1ea5f0*/  IMAD.WIDE R4, R2, 0x4, R44 ;  /* 0x0000000402047825 */ /* 0x002fca00078e022c */
[----:B------:R1:W-:Y:S02]  /*1ea600*/  @P4 STG.E desc[UR30][R4.64], R139 ;  /* 0x0000008b04004986 */ /* 0x0003e4000c10191e */
[----:B-1----:R-:W-:-:S04]  /*1ea610*/  IMAD.WIDE R4, R2, 0x4, R42 ;  /* 0x0000000402047825 */ /* 0x002fc800078e022a */
[----:B------:R-:W-:Y:S01]  /*1ea620*/  VIADD R2, R2, UR4 ;  /* 0x0000000402027c36 */ /* 0x000fe20008000000 */
[C---:B------:R-:W-:Y:S02]  /*1ea630*/  LOP3.LUT P0, RZ, R38.reuse, 0x40000, RZ, 0xc0, !PT ;  /* 0x0004000026ff7812 */ /* 0x040fe4000780c0ff */
[C---:B------:R-:W-:Y:S02]  /*1ea640*/  LOP3.LUT P3, RZ, R38.reuse, 0x80000, RZ, 0xc0, !PT ;  /* 0x0008000026ff7812 */ /* 0x040fe4000786c0ff */
[C---:B------:R-:W-:Y:S01]  /*1ea650*/  LOP3.LUT P1, RZ, R38.reuse, 0x40000000, RZ, 0xc0, !PT ;  /* 0x4000000026ff7812 */ /* 0x040fe2000782c0ff */
[----:B------:R1:W-:Y:S01]  /*1ea660*/  @P5 STG.E desc[UR30][R4.64], R141 ;  /* 0x0000008d04005986 */ /* 0x0003e2000c10191e */
[----:B------:R-:W-:Y:S02]  /*1ea670*/  LOP3.LUT R17, R17, 0xf7ffffff, RZ, 0xc0, !PT ;  /* 0xf7ffffff11117812 */ /* 0x000fe400078ec0ff */
[----:B------:R-:W-:Y:S02]  /*1ea680*/  LOP3.LUT P4, RZ, R38, 0x100000, RZ, 0xc0, !PT ;  /* 0x0010000026ff7812 */ /* 0x000fe4000788c0ff */
[----:B------:R-:W-:Y:S01]  /*1ea690*/  LOP3.LUT R16, R16, 0xfffffffe, RZ, 0xc0, !PT ;  /* 0xfffffffe10107812 */ /* 0x000fe200078ec0ff */
[----:B------:R-:W3:Y:S01]  /*1ea6a0*/  LDCU UR4, c[0x0][0x3b8] ;  /* 0x00007700ff0477ac */ /* 0x000ee20008000800 */
[----:B-1----:R-:W-:-:S05]  /*1ea6b0*/  IMAD.WIDE R4, R2, 0x4, R56 ;  /* 0x0000000402047825 */ /* 0x002fca00078e0238 */
[----:B--2---:R1:W-:Y:S04]  /*1ea6c0*/  @P6 STG.E desc[UR30][R4.64], R143 ;  /* 0x0000008f04006986 */ /* 0x0043e8000c10191e */
[----:B-1----:R-:W2:Y:S04]  /*1ea6d0*/  LDL.LU R143, [R1+0x1974] ;  /* 0x00197400018f7983 */ /* 0x002ea80000300800 */
[----:B------:R-:W3:Y:S04]  /*1ea6e0*/  LDL.LU R137, [R1+0x13c4] ;  /* 0x0013c40001897983 */ /* 0x000ee80000300800 */
[----:B------:R-:W3:Y:S04]  /*1ea6f0*/  LDL.LU R138, [R1+0x11c4] ;  /* 0x0011c400018a7983 */ /* 0x000ee80000300800 */
[----:B------:R-:W3:Y:S01]  /*1ea700*/  LDL.LU R139, [R1+0xfc4] ;  /* 0x000fc400018b7983 */ /* 0x000ee20000300800 */
[----:B------:R-:W-:-:S03]  /*1ea710*/  IMAD.WIDE R4, R2, 0x4, R54 ;  /* 0x0000000402047825 */ /* 0x000fc600078e0236 */
[----:B------:R-:W3:Y:S04]  /*1ea720*/  LDL.LU R141, [R1+0xea4] ;  /* 0x000ea400018d7983 */ /* 0x000ee80000300800 */
[----:B----4-:R1:W-:Y:S04]  /*1ea730*/  @P0 STG.E desc[UR30][R4.64], R142 ;  /* 0x0000008e04000986 */ /* 0x0103e8000c10191e */
[----:B-1----:R-:W4:Y:S01]  /*1ea740*/  LDL.LU R142, [R1+0xd44] ;  /* 0x000d4400018e7983 */ /* 0x002f220000300800 */
[----:B------:R-:W-:-:S05]  /*1ea750*/  IMAD.WIDE R4, R2, 0x4, R52 ;  /* 0x0000000402047825 */ /* 0x000fca00078e0234 */
[----:B--2---:R1:W-:Y:S04]  /*1ea760*/  @P3 STG.E desc[UR30][R4.64], R143 ;  /* 0x0000008f04003986 */ /* 0x0043e8000c10191e */
[----:B-1----:R-:W2:Y:S04]  /*1ea770*/  LDL.LU R143, [R1+0x2ef8] ;  /* 0x002ef800018f7983 */ /* 0x002ea80000300800 */
[----:B------:R-:W2:Y:S01]  /*1ea780*/  LDL.LU R232, [R1+0x2ee8] ;  /* 0x002ee80001e87983 */ /* 0x000ea20000300800 */
[----:B------:R-:W-:Y:S02]  /*1ea790*/  @P1 LOP3.LUT R17, R17, 0x8000000, RZ, 0xfc, !PT ;  /* 0x0800000011111812 */ /* 0x000fe400078efcff */
[----:B------:R-:W-:Y:S01]  /*1ea7a0*/  LOP3.LUT P1, RZ, R38, 0x20000000, RZ, 0xc0, !PT ;  /* 0x2000000026ff7812 */ /* 0x000fe2000782c0ff */
[----:B------:R-:W2:Y:S04]  /*1ea7b0*/  LDL.LU R236, [R1+0x2ed8] ;  /* 0x002ed80001ec7983 */ /* 0x000ea80000300800 */
[----:B------:R-:W2:Y:S01]  /*1ea7c0*/  LDL.LU R240, [R1+0x2ec8] ;  /* 0x002ec80001f07983 */ /* 0x000ea20000300800 */
[----:B------:R-:W-:-:S03]  /*1ea7d0*/  LOP3.LUT R17, R17, 0xefffffff, RZ, 0xc0, !PT ;  /* 0xefffffff11117812 */ /* 0x000fc600078ec0ff */
[----:B------:R-:W2:Y:S01]  /*1ea7e0*/  LDL.LU R248, [R1+0x2eb8] ;  /* 0x002eb80001f87983 */ /* 0x000ea20000300800 */
[----:B------:R-:W-:Y:S01]  /*1ea7f0*/  LOP3.LUT P5, RZ, R38, 0x200000, RZ, 0xc0, !PT ;  /* 0x0020000026ff7812 */ /* 0x000fe200078ac0ff */
[----:B------:R-:W-:Y:S02]  /*1ea800*/  IMAD.WIDE R4, R2, 0x4, R50 ;  /* 0x0000000402047825 */ /* 0x000fe400078e0232 */
[----:B------:R-:W2:Y:S01]  /*1ea810*/  LDL.LU R136, [R1+0x2e98] ;  /* 0x002e980001887983 */ /* 0x000ea20000300800 */
        /* <DEDUP_REMOVED lines=9> */
[----:B------:R-:W-:Y:S01]  /*1ea8b0*/  LOP3.LUT P6, RZ, R38, 0x400000, RZ, 0xc0, !PT ;  /* 0x0040000026ff7812 */ /* 0x000fe200078cc0ff */
[----:B---3--:R1:W-:Y:S08]  /*1ea8c0*/  @P4 STG.E desc[UR30][R4.64], R137 ;  /* 0x0000008904004986 */ /* 0x0083f0000c10191e */
[----:B------:R-:W-:-:S02]  /*1ea8d0*/  @P1 LOP3.LUT R17, R17, 0x80000000, RZ, 0xfc, !PT ;  /* 0x8000000011111812 */ /* 0x000fc400078efcff */
[----:B------:R-:W-:Y:S01]  /*1ea8e0*/  LOP3.LUT P1, RZ, R38, 0x2000000, RZ, 0xc0, !PT ;  /* 0x0200000026ff7812 */ /* 0x000fe2000782c0ff */
[----:B-1----:R-:W-:Y:S01]  /*1ea8f0*/  IMAD.WIDE R4, R2, 0x4, R48 ;  /* 0x0000000402047825 */ /* 0x002fe200078e0230 */
[----:B------:R-:W3:Y:S01]  /*1ea900*/  LDL.LU R137, [R1+0x2e78] ;  /* 0x002e780001897983 */ /* 0x000ee20000300800 */
[----:B------:R-:W-:-:S03]  /*1ea910*/  LOP3.LUT P0, RZ, R38, 0x800000, RZ, 0xc0, !PT ;  /* 0x0080000026ff7812 */ /* 0x000fc6000780c0ff */
[----:B------:R1:W-:Y:S07]  /*1ea920*/  @P5 STG.E desc[UR30][R4.64], R138 ;  /* 0x0000008a04005986 */ /* 0x0003ee000c10191e */
[----:B------:R-:W-:Y:S02]  /*1ea930*/  @P1 LOP3.LUT R16, R16, 0x1, RZ, 0xfc, !PT ;  /* 0x0000000110101812 */ /* 0x000fe400078efcff */
[----:B------:R-:W-:Y:S01]  /*1ea940*/  LOP3.LUT P1, RZ, R38, 0x1000000, RZ, 0xc0, !PT ;  /* 0x0100000026ff7812 */ /* 0x000fe2000782c0ff */
[C---:B-1----:R-:W-:Y:S01]  /*1ea950*/  IMAD.WIDE R4, R2.reuse, 0x4, R46 ;  /* 0x0000000402047825 */ /* 0x042fe200078e022e */
[----:B------:R-:W3:Y:S04]  /*1ea960*/  LDL.LU R138, [R1+0x2e08] ;  /* 0x002e0800018a7983 */ /* 0x000ee80000300800 */
[----:B------:R1:W-:Y:S02]  /*1ea970*/  @P6 STG.E desc[UR30][R4.64], R139 ;  /* 0x0000008b04006986 */ /* 0x0003e4000c10191e */
[----:B-1----:R-:W-:-:S02]  /*1ea980*/  IMAD.WIDE R4, R2, 0x4, R44 ;  /* 0x0000000402047825 */ /* 0x002fc400078e022c */
[----:B------:R-:W3:Y:S04]  /*1ea990*/  LDL.LU R139, [R1+0x2d58] ;  /* 0x002d5800018b7983 */ /* 0x000ee80000300800 */
[----:B------:R1:W-:Y:S02]  /*1ea9a0*/  @P0 STG.E desc[UR30][R4.64], R141 ;  /* 0x0000008d04000986 */ /* 0x0003e4000c10191e */
[C---:B-1----:R-:W-:Y:S02]  /*1ea9b0*/  IMAD.WIDE R4, R2.reuse, 0x4, R42 ;  /* 0x0000000402047825 */ /* 0x042fe400078e022a */
[----:B------:R-:W3:Y:S02]  /*1ea9c0*/  LDL.LU R141, [R1+0x1bb8] ;  /* 0x001bb800018d7983 */ /* 0x000ee40000300800 */
[----:B------:R-:W-:Y:S01]  /*1ea9d0*/  VIADD R2, R2, UR4 ;  /* 0x0000000402027c36 */ /* 0x000fe20008000000 */
[----:B------:R-:W1:Y:S01]  /*1ea9e0*/  LDCU UR4, c[0x0][0x3b8] ;  /* 0x00007700ff0477ac */ /* 0x000e620008000800 */
[----:B----4-:R4:W-:Y:S01]  /*1ea9f0*/  @P1 STG.E desc[UR30][R4.64], R142 ;  /* 0x0000008e04001986 */ /* 0x0109e2000c10191e */
[----:B------:R-:W-:-:S03]  /*1eaa00*/  LOP3.LUT P1, RZ, R16, 0x1, RZ, 0xc0, !PT ;  /* 0x0000000110ff7812 */ /* 0x000fc6000782c0ff */
[----:B----4-:R-:W4:Y:S01]  /*1eaa10*/  LDL.LU R142, [R1+0x1978] ;  /* 0x00197800018e7983 */ /* 0x010f220000300800 */
[----:B------:R-:W-:-:S09]  /*1eaa20*/  IMAD.WIDE R4, R2, 0x4, R56 ;  /* 0x0000000402047825 */ /* 0x000fd200078e0238 */
[----:B--2---:R2:W-:Y:S04]  /*1eaa30*/  @P1 STG.E desc[UR30][R4.64], R143 ;  /* 0x0000008f04001986 */ /* 0x0045e8000c10191e */
[----:B--2---:R-:W2:Y:S01]  /*1eaa40*/  LDL.LU R143, [R1+0x13c8] ;  /* 0x0013c800018f7983 */ /* 0x004ea20000300800 */
        /* <DEDUP_REMOVED lines=20> */
[----:B---3--:R1:W-:Y:S01]  /*1eab90*/  @P2 STG.E desc[UR30][R4.64], R137 ;  /* 0x0000008904002986 */ /* 0x0083e2000c10191e */
[C---:B------:R-:W-:Y:S01]  /*1eaba0*/  LOP3.LUT P6, RZ, R39.reuse, 0x8, RZ, 0xc0, !PT ;  /* 0x0000000827ff7812 */ /* 0x040fe200078cc0ff */
[C---:B-1----:R-:W-:Y:S02]  /*1eabb0*/  IMAD.WIDE R4, R2.reuse, 0x4, R42 ;  /* 0x0000000402047825 */ /* 0x042fe400078e022a */
[----:B------:R-:W3:Y:S02]  /*1eabc0*/  LDL.LU R137, [R1+0x11c8] ;  /* 0x0011c80001897983 */ /* 0x000ee40000300800 */
[----:B------:R-:W-:Y:S01]  /*1eabd0*/  VIADD R2, R2, UR4 ;  /* 0x0000000402027c36 */ /* 0x000fe20008000000 */
[C---:B------:R-:W-:Y:S02]  /*1eabe0*/  LOP3.LUT P0, RZ, R39.reuse, 0x10, RZ, 0xc0, !PT ;  /* 0x0000001027ff7812 */ /* 0x040fe4000780c0ff */
[----:B------:R-:W-:Y:S01]  /*1eabf0*/  LOP3.LUT P1, RZ, R39, 0x10000, RZ, 0xc0, !PT ;  /* 0x0001000027ff7812 */ /* 0x000fe2000782c0ff */
[----:B------:R1:W-:Y:S01]  /*1eac00*/  @P3 STG.E desc[UR30][R4.64], R138 ;  /* 0x0000008a04003986 */ /* 0x0003e2000c10191e */
[----:B------:R-:W-:Y:S01]  /*1eac10*/  LOP3.LUT R17, R17, 0xffefffff, RZ, 0xc0, !PT ;  /* 0xffefffff11117812 */ /* 0x000fe200078ec0ff */
[----:B------:R-:W2:Y:S01]  /*1eac20*/  LDCU UR4, c[0x0][0x3b8] ;  /* 0x00007700ff0477ac */ /* 0x000ea20008000800 */
[C---:B-1----:R-:W-:Y:S01]  /*1eac30*/  IMAD.WIDE R4, R2.reuse, 0x4, R56 ;  /* 0x0000000402047825 */ /* 0x042fe200078e0238 */
[----:B------:R-:W3:Y:S04]  /*1eac40*/  LDL.LU R138, [R1+0xfc8] ;  /* 0x000fc800018a7983 */ /* 0x000ee80000300800 */
[----:B------:R1:W-:Y:S02]  /*1eac50*/  @P4 STG.E desc[UR30][R4.64], R139 ;  /* 0x0000008b04004986 */ /* 0x0003e4000c10191e */
[----:B-1----:R-:W-:-:S02]  /*1eac60*/  IMAD.WIDE R4, R2, 0x4, R54 ;  /* 0x0000000402047825 */ /* 0x002fc400078e0236 */
[----:B------:R-:W3:Y:S04]  /*1eac70*/  LDL.LU R139, [R1+0xea8] ;  /* 0x000ea800018b7983 */ /* 0x000ee80000300800 */
[----:B------:R1:W-:Y:S02]  /*1eac80*/  @P5 STG.E desc[UR30][R4.64], R141 ;  /* 0x0000008d04005986 */ /* 0x0003e4000c10191e */
[C---:B-1----:R-:W-:Y:S02]  /*1eac90*/  IMAD.WIDE R4, R2.reuse, 0x4, R52 ;  /* 0x0000000402047825 */ /* 0x042fe400078e0234 */
[----:B------:R-:W3:Y:S04]  /*1eaca0*/  LDL.LU R141, [R1+0xd48] ;  /* 0x000d4800018d7983 */ /* 0x000ee80000300800 */
[----:B----4-:R1:W-:Y:S04]  /*1eacb0*/  @P6 STG.E desc[UR30][R4.64], R142 ;  /* 0x0000008e04006986 */ /* 0x0103e8000c10191e */
[----:B-1----:R-:W4:Y:S01]  /*1eacc0*/  LDL.LU R142, [R1+0x2efc] ;  /* 0x002efc00018e7983 */ /* 0x002f220000300800 */
[----:B------:R-:W-:-:S05]  /*1eacd0*/  IMAD.WIDE R4, R2, 0x4, R50 ;  /* 0x0000000402047825 */ /* 0x000fca00078e0232 */
[----:B--2---:R1:W-:Y:S04]  /*1eace0*/  @P0 STG.E desc[UR30][R4.64], R143 ;  /* 0x0000008f04000986 */ /* 0x0043e8000c10191e */
[----:B-1----:R-:W2:Y:S01]  /*1eacf0*/  LDL.LU R143, [R1+0x2eec] ;  /* 0x002eec00018f7983 */ /* 0x002ea20000300800 */
[----:B------:R-:W-:Y:S02]  /*1ead00*/  @P1 LOP3.LUT R17, R17, 0x100000, RZ, 0xfc, !PT ;  /* 0x0010000011111812 */ /* 0x000fe400078efcff */
[----:B------:R-:W-:Y:S01]  /*1ead10*/  LOP3.LUT P1, RZ, R39, 0x8000, RZ, 0xc0, !PT ;  /* 0x0000800027ff7812 */ /* 0x000fe2000782c0ff */
[----:B------:R-:W2:Y:S04]  /*1ead20*/  LDL.LU R228, [R1+0x2edc] ;  /* 0x002edc0001e47983 */ /* 0x000ea80000300800 */
[----:B------:R-:W2:Y:S01]  /*1ead30*/  LDL.LU R232, [R1+0x2ecc] ;  /* 0x002ecc0001e87983 */ /* 0x000ea20000300800 */
[----:B------:R-:W-:-:S03]  /*1ead40*/  LOP3.LUT R17, R17, 0xffdfffff, RZ, 0xc0, !PT ;  /* 0xffdfffff11117812 */ /* 0x000fc600078ec0ff */
[----:B------:R-:W2:Y:S04]  /*1ead50*/  LDL.LU R236, [R1+0x2ebc] ;  /* 0x002ebc0001ec7983 */ /* 0x000ea80000300800 */
[----:B------:R-:W2:Y:S01]  /*1ead60*/  LDL.LU R240, [R1+0x2e9c] ;  /* 0x002e9c0001f07983 */ /* 0x000ea20000300800 */
[----:B------:R-:W-:-:S03]  /*1ead70*/  LOP3.LUT P4, RZ, R39, 0x20, RZ, 0xc0, !PT ;  /* 0x0000002027ff7812 */ /* 0x000fc6000788c0ff */
[----:B------:R-:W2:Y:S01]  /*1ead80*/  LDL.LU R248, [R1+0x2e7c] ;  /* 0x002e7c0001f87983 */ /* 0x000ea20000300800 */
[C---:B------:R-:W-:Y:S01]  /*1ead90*/  LOP3.LUT P5, RZ, R39.reuse, 0x40, RZ, 0xc0, !PT ;  /* 0x0000004027ff7812 */ /* 0x040fe200078ac0ff */
[----:B------:R-:W-:Y:S01]  /*1eada0*/  IMAD.WIDE R4, R2, 0x4, R48 ;  /* 0x0000000402047825 */ /* 0x000fe200078e0230 */
[----:B------:R-:W-:Y:S01]  /*1eadb0*/  LOP3.LUT P6, RZ, R39, 0x80, RZ, 0xc0, !PT ;  /* 0x0000008027ff7812 */ /* 0x000fe200078cc0ff */
        /* <DEDUP_REMOVED lines=16> */
[----:B------:R-:W-:-:S11]  /*1eaec0*/  LOP3.LUT R17, R17, 0xfbffffff, RZ, 0xc0, !PT ;  /* 0xfbffffff11117812 */ /* 0x000fd600078ec0ff */
[----:B------:R-:W-:Y:S02]  /*1eaed0*/  @P1 LOP3.LUT R17, R17, 0x4000000, RZ, 0xfc, !PT ;  /* 0x0400000011111812 */ /* 0x000fe400078efcff */
[----:B------:R-:W-:Y:S01]  /*1eaee0*/  LOP3.LUT P1, RZ, R39, 0x200, RZ, 0xc0, !PT ;  /* 0x0000020027ff7812 */ /* 0x000fe2000782c0ff */
[----:B---3--:R1:W-:Y:S02]  /*1eaef0*/  @P4 STG.E desc[UR30][R4.64], R137 ;  /* 0x0000008904004986 */ /* 0x0083e4000c10191e */
[C---:B-1----:R-:W-:Y:S02]  /*1eaf00*/  IMAD.WIDE R4, R2.reuse, 0x4, R46 ;  /* 0x0000000402047825 */ /* 0x042fe400078e022e */
[----:B------:R-:W3:Y:S04]  /*1eaf10*/  LDL.LU R137, [R1+0x2d5c] ;  /* 0x002d5c0001897983 */ /* 0x000ee80000300800 */
[----:B------:R1:W-:Y:S02]  /*1eaf20*/  @P5 STG.E desc[UR30][R4.64], R138 ;  /* 0x0000008a04005986 */ /* 0x0003e4000c10191e */
[----:B-1----:R-:W-:-:S02]  /*1eaf30*/  IMAD.WIDE R4, R2, 0x4, R44 ;  /* 0x0000000402047825 */ /* 0x002fc400078e022c */
[----:B------:R-:W3:Y:S04]  /*1eaf40*/  LDL.LU R138, [R1+0x1bbc] ;  /* 0x001bbc00018a7983 */ /* 0x000ee80000300800 */
[----:B------:R1:W-:Y:S02]  /*1eaf50*/  @P6 STG.E desc[UR30][R4.64], R139 ;  /* 0x0000008b04006986 */ /* 0x0003e4000c10191e */
[----:B-1----:R-:W-:-:S04]  /*1eaf60*/  IMAD.WIDE R4, R2, 0x4, R42 ;  /* 0x0000000402047825 */ /* 0x002fc800078e022a */
[----:B------:R-:W-:Y:S01]  /*1eaf70*/  VIADD R2, R2, UR4 ;  /* 0x0000000402027c36 */ /* 0x000fe20008000000 */
[----:B------:R-:W3:Y:S04]  /*1eaf80*/  LDL.LU R139, [R1+0x197c] ;  /* 0x00197c00018b7983 */ /* 0x000ee80000300800 */
[----:B------:R1:W-:Y:S02]  /*1eaf90*/  @P0 STG.E desc[UR30][R4.64], R141 ;  /* 0x0000008d04000986 */ /* 0x0003e4000c10191e */
[----:B-1----:R-:W-:Y:S02]  /*1eafa0*/  IMAD.WIDE R4, R2, 0x4, R56 ;  /* 0x0000000402047825 */ /* 0x002fe400078e0238 */
[----:B------:R-:W3:Y:S04]  /*1eafb0*/  LDL.LU R141, [R1+0x13cc] ;  /* 0x0013cc00018d7983 */ /* 0x000ee80000300800 */
[----:B----4-:R1:W-:Y:S01]  /*1eafc0*/  @P1 STG.E desc[UR30][R4.64], R142 ;  /* 0x0000008e04001986 */ /* 0x0103e2000c10191e */
        /* <DEDUP_REMOVED lines=38> */
[----:B----4-:R1:W-:Y:S02]  /*1eb230*/  @P6 STG.E desc[UR30][R4.64], R142 ;  /* 0x0000008e04006986 */ /* 0x0103e4000c10191e */
        /* <DEDUP_REMOVED lines=657> */
[----:B------:R-:W2:Y:S04]  /*1edb50*/  LDL.LU R248, [R1+0x11dc] ;  /* 0x0011dc0001f87983 */ /* 0x000ea80000300800 */
[----:B------:R-:W2:Y:S03]  /*1edb60*/  LDL.LU R136, [R1+0xfdc] ;  /* 0x000fdc0001887983 */ /* 0x000ea60000300800 */
        /* <DEDUP_REMOVED lines=13> */
[----:B------:R-:W-:Y:S01]  /*1edc40*/  LOP3.LUT P1, RZ, R18, 0x8, RZ, 0xc0, !PT ;  /* 0x0000000812ff7812 */ /* 0x000fe2000782c0ff */
[----:B-1----:R-:W-:Y:S02]  /*1edc50*/  IMAD.WIDE R4, R220, 0x4, R46 ;  /* 0x00000004dc047825 */ /* 0x002fe400078e022e */
[----:B------:R-:W4:Y:S04]  /*1edc60*/  LDL.LU R141, [R1+0xd3c] ;  /* 0x000d3c00018d7983 */ /* 0x000f280000300800 */
        /* <DEDUP_REMOVED lines=37> */
[----:B----4-:R1:W-:Y:S02]  /*1edec0*/  @P4 STG.E desc[UR30][R4.64], R141 ;  /* 0x0000008d04004986 */ /* 0x0103e4000c10191e */
        /* <DEDUP_REMOVED lines=650> */
[----:B------:R-:W-:-:S05]  /*1f0770*/  IMAD.WIDE R4, R137, 0x4, R44 ;  /* 0x0000000489047825 */ /* 0x000fca00078e022c */
[----:B---3--:R1:W-:Y:S01]  /*1f0780*/  @P5 STG.E desc[UR30][R4.64], R142 ;  /* 0x0000008e04005986 */ /* 0x0083e2000c10191e */
[----:B------:R-:W-:-:S03]  /*1f0790*/  LOP3.LUT R20, R20, 0xfffffdff, RZ, 0xc0, !PT ;  /* 0xfffffdff14147812 */ /* 0x000fc600078ec0ff */
[----:B-1----:R-:W3:Y:S04]  /*1f07a0*/  LDL.LU R142, [R1+0x5608] ;  /* 0x00560800018e7983 */ /* 0x002ee80000300800 */
[----:B------:R-:W3:Y:S01]  /*1f07b0*/  LDL.LU R232, [R1+0xe8c] ;  /* 0x000e8c0001e87983 */ /* 0x000ee20000300800 */
[----:B------:R-:W-:Y:S02]  /*1f07c0*/  @P1 LOP3.LUT R20, R20, 0x200, RZ, 0xfc, !PT ;  /* 0x0000020014141812 */ /* 0x000fe400078efcff */
[C---:B------:R-:W-:Y:S01]  /*1f07d0*/  LOP3.LUT P1, RZ, R63.reuse, 0x100000, RZ, 0xc0, !PT ;  /* 0x001000003fff7812 */ /* 0x040fe2000782c0ff */
[----:B------:R-:W3:Y:S01]  /*1f07e0*/  LDL.LU R240, [R1+0xd2c] ;  /* 0x000d2c0001f07983 */ /* 0x000ee20000300800 */
[C---:B------:R-:W-:Y:S02]  /*1f07f0*/  LOP3.LUT P6, RZ, R63.reuse, 0x10000, RZ, 0xc0, !PT ;  /* 0x000100003fff7812 */ /* 0x040fe400078cc0ff */
[----:B------:R-:W-:Y:S01]  /*1f0800*/  LOP3.LUT R20, R20, 0xfffffbff, RZ, 0xc0, !PT ;  /* 0xfffffbff14147812 */ /* 0x000fe200078ec0ff */
[----:B------:R-:W3:Y:S01]  /*1f0810*/  LDL.LU R248, [R1+0x3410] ;  /* 0x0034100001f87983 */ /* 0x000ee20000300800 */
[----:B------:R-:W-:Y:S01]  /*1f0820*/  LOP3.LUT P0, RZ, R63, 0x20000, RZ, 0xc0, !PT ;  /* 0x000200003fff7812 */ /* 0x000fe2000780c0ff */
[----:B------:R-:W-:-:S02]  /*1f0830*/  IMAD.WIDE R4, R137, 0x4, R42 ;  /* 0x0000000489047825 */ /* 0x000fc400078e022a */
[----:B------:R-:W3:Y:S04]  /*1f0840*/  LDL.LU R136, [R1+0x33d0] ;  /* 0x0033d00001887983 */ /* 0x000ee80000300800 */
[----:B------:R-:W3:Y:S01]  /*1f0850*/  LDL.LU R137, [R1+0x3370] ;  /* 0x0033700001897983 */ /* 0x000ee20000300800 */
[----:B------:R-:W-:Y:S02]  /*1f0860*/  @P1 LOP3.LUT R20, R20, 0x400, RZ, 0xfc, !PT ;  /* 0x0000040014141812 */ /* 0x000fe400078efcff */
        /* <DEDUP_REMOVED lines=290> */
[----:B------:R-:W2:Y:S04]  /*1f1a90*/  LDL.LU R220, [R1+0x330c] ;  /* 0x00330c0001dc7983 */ /* 0x000ea80000300800 */
[----:B------:R-:W2:Y:S01]  /*1f1aa0*/  LDL.LU R224, [R1+0x32dc] ;  /* 0x0032dc0001e07983 */ /* 0x000ea20000300800 */
[----:B------:R-:W-:-:S03]  /*1f1ab0*/  LOP3.LUT R21, R21, 0xfffdffff, RZ, 0xc0, !PT ;  /* 0xfffdffff15157812 */ /* 0x000fc600078ec0ff */
[----:B------:R-:W2:Y:S01]  /*1f1ac0*/  LDL.LU R232, [R1+0x32cc] ;  /* 0x0032cc0001e87983 */ /* 0x000ea20000300800 */
[----:B------:R-:W-:-:S03]  /*1f1ad0*/  LOP3.LUT P5, RZ, R65, 0x100, RZ, 0xc0, !PT ;  /* 0x0000010041ff7812 */ /* 0x000fc600078ac0ff */
[----:B------:R-:W2:Y:S01]  /*1f1ae0*/  LDL.LU R236, [R1+0x329c] ;  /* 0x00329c0001ec7983 */ /* 0x000ea20000300800 */
[----:B------:R-:W-:Y:S02]  /*1f1af0*/  @P1 LOP3.LUT R21, R21, 0x20000, RZ, 0xfc, !PT ;  /* 0x0002000015151812 */ /* 0x000fe400078efcff */
[C---:B------:R-:W-:Y:S02]  /*1f1b00*/  LOP3.LUT P1, RZ, R65.reuse, 0x2000, RZ, 0xc0, !PT ;  /* 0x0000200041ff7812 */ /* 0x040fe4000782c0ff */
[C---:B------:R-:W-:Y:S02]  /*1f1b10*/  LOP3.LUT P6, RZ, R65.reuse, 0x200, RZ, 0xc0, !PT ;  /* 0x0000020041ff7812 */ /* 0x040fe400078cc0ff */
[----:B------:R-:W-:Y:S02]  /*1f1b20*/  LOP3.LUT P0, RZ, R65, 0x400, RZ, 0xc0, !PT ;  /* 0x0000040041ff7812 */ /* 0x000fe4000780c0ff */
[----:B------:R-:W-:Y:S01]  /*1f1b30*/  LOP3.LUT R21, R21, 0xfffbffff, RZ, 0xc0, !PT ;  /* 0xfffbffff15157812 */ /* 0x000fe200078ec0ff */
[----:B------:R-:W2:Y:S04]  /*1f1b40*/  LDL.LU R240, [R1+0x328c] ;  /* 0x00328c0001f07983 */ /* 0x000ea80000300800 */
[----:B------:R-:W2:Y:S04]  /*1f1b50*/  LDL.LU R248, [R1+0x2b6c] ;  /* 0x002b6c0001f87983 */ /* 0x000ea80000300800 */
[----:B------:R-:W2:Y:S01]  /*1f1b60*/  LDL.LU R136, [R1+0x284c] ;  /* 0x00284c0001887983 */ /* 0x000ea20000300800 */
        /* <DEDUP_REMOVED lines=16> */
[C---:B-1----:R-:W-:Y:S02]  /*1f1c70*/  IMAD.WIDE R4, R228.reuse, 0x4, R50 ;  /* 0x00000004e4047825 */ /* 0x042fe400078e0232 */
        /* <DEDUP_REMOVED lines=401> */
[----:B------:R-:W4:Y:S04]  /*1f3590*/  LDL.LU R136, [R1+0x3470] ;  /* 0x0034700001887983 */ /* 0x000f280000300800 */
        /* <DEDUP_REMOVED lines=36> */
[----:B-1----:R-:W-:Y:S01]  /*1f37e0*/  IMAD.WIDE R4, R142, 0x4, R42 ;  /* 0x000000048e047825 */ /* 0x002fe200078e022a */
[C---:B------:R-:W-:Y:S02]  /*1f37f0*/  LOP3.LUT P6, RZ, R68.reuse, 0x10, RZ, 0xc0, !PT ;  /* 0x0000001044ff7812 */ /* 0x040fe400078cc0ff */
[----:B------:R-:W-:Y:S01]  /*1f3800*/  LOP3.LUT P0, RZ, R68, 0x20, RZ, 0xc0, !PT ;  /* 0x0000002044ff7812 */ /* 0x000fe2000780c0ff */
[----:B------:R-:W2:Y:S04]  /*1f3810*/  LDL.LU R142, [R1+0x5654] ;  /* 0x00565400018e7983 */ /* 0x000ea80000300800 */
[----:B----4-:R3:W-:Y:S02]  /*1f3820*/  @P2 STG.E desc[UR30][R4.64], R136 ;  /* 0x0000008804002986 */ /* 0x0107e4000c10191e */
[----:B---3--:R-:W-:-:S05]  /*1f3830*/  IMAD.WIDE R4, R137, 0x4, R56 ;  /* 0x0000000489047825 */ /* 0x008fca00078e0238 */
        /* <DEDUP_REMOVED lines=100> */
[----:B----4-:R1:W-:Y:S02]  /*1f3e80*/  @P2 STG.E desc[UR30][R4.64], R137 ;  /* 0x0000008904002986 */ /* 0x0103e4000c10191e */
        /* <DEDUP_REMOVED lines=144> */
[----:B------:R-:W-:Y:S01]  /*1f4790*/  LOP3.LUT P6, RZ, R69, 0x4000, RZ, 0xc0, !PT ;  /* 0x0000400045ff7812 */ /* 0x000fe200078cc0ff */
        /* <DEDUP_REMOVED lines=614> */
[----:B------:R-:W-:Y:S02]  /*1f6e00*/  LOP3.LUT P5, RZ, R72, 0x80000000, RZ, 0xc0, !PT ;  /* 0x8000000048ff7812 */ /* 0x000fe400078ac0ff */
        /* <DEDUP_REMOVED lines=122> */
[----:B-1----:R-:W-:Y:S02]  /*1f75b0*/  IMAD.WIDE R4, R220, 0x4, R48 ;  /* 0x00000004dc047825 */ /* 0x002fe400078e0230 */
        /* <DEDUP_REMOVED lines=40> */
[----:B-1----:R-:W-:Y:S02]  /*1f7840*/  IMAD.WIDE R4, R142, 0x4, R42 ;  /* 0x000000048e047825 */ /* 0x002fe400078e022a */
        /* <DEDUP_REMOVED lines=2759> */
[C---:B------:R-:W-:Y:S01]  /*2024c0*/  LOP3.LUT P6, RZ, R89.reuse, 0x20, RZ, 0xc0, !PT ;  /* 0x0000002059ff7812 */ /* 0x040fe200078cc0ff */
        /* <DEDUP_REMOVED lines=307> */
[C---:B---3--:R-:W-:Y:S01]  /*203800*/  IMAD.WIDE R4, R137.reuse, 0x4, R56 ;  /* 0x0000000489047825 */ /* 0x048fe200078e0238 */
        /* <DEDUP_REMOVED lines=899> */
[----:B-1----:R-:W-:Y:S01]  /*207040*/  IMAD.WIDE R4, R236, 0x4, R46 ;  /* 0x00000004ec047825 */ /* 0x002fe200078e022e */
[C---:B------:R-:W-:Y:S02]  /*207050*/  LOP3.LUT P2, RZ, R96.reuse, 0x20, RZ, 0xc0, !PT ;  /* 0x0000002060ff7812 */ /* 0x040fe4000784c0ff */
[C---:B------:R-:W-:Y:S02]  /*207060*/  LOP3.LUT P3, RZ, R96.reuse, 0x40, RZ, 0xc0, !PT ;  /* 0x0000004060ff7812 */ /* 0x040fe4000786c0ff */
[C---:B------:R-:W-:Y:S02]  /*207070*/  LOP3.LUT P4, RZ, R96.reuse, 0x80, RZ, 0xc0, !PT ;  /* 0x0000008060ff7812 */ /* 0x040fe4000788c0ff */
[----:B------:R-:W-:-:S05]  /*207080*/  LOP3.LUT P5, RZ, R96, 0x100, RZ, 0xc0, !PT ;  /* 0x0000010060ff7812 */ /* 0x000fca00078ac0ff */
[----:B------:R1:W-:Y:S01]  /*207090*/  @P1 STG.E desc[UR30][R4.64], R228 ;  /* 0x000000e404001986 */ /* 0x0003e2000c10191e */
[----:B------:R-:W-:Y:S02]  /*2070a0*/  LOP3.LUT P1, RZ, R33, 0x80, RZ, 0xc0, !PT ;  /* 0x0000008021ff7812 */ /* 0x000fe4000782c0ff */
[C---:B------:R-:W-:Y:S02]  /*2070b0*/  LOP3.LUT P6, RZ, R96.reuse, 0x200, RZ, 0xc0, !PT ;  /* 0x0000020060ff7812 */ /* 0x040fe400078cc0ff */
[----:B------:R-:W-:Y:S01]  /*2070c0*/  LOP3.LUT P0, RZ, R96, 0x400, RZ, 0xc0, !PT ;  /* 0x0000040060ff7812 */ /* 0x000fe2000780c0ff */
[----:B------:R-:W4:Y:S01]  /*2070d0*/  LDL.LU R224, [R1+0x5870] ;  /* 0x0058700001e07983 */ /* 0x000f220000300800 */
[----:B-1----:R-:W-:-:S07]  /*2070e0*/  IMAD.WIDE R4, R236, 0x4, R44 ;  /* 0x00000004ec047825 */ /* 0x002fce00078e022c */
        /* <DEDUP_REMOVED lines=27> */
[----:B------:R-:W3:Y:S01]  /*2072a0*/  LDL.LU R142, [R1+0x3d3c] ;  /* 0x003d3c00018e7983 */ /* 0x000ee20000300800 */
[----:B------:R-:W-:-:S02]  /*2072b0*/  LOP3.LUT P1, RZ, R96, 0x800000, RZ, 0xc0, !PT ;  /* 0x0080000060ff7812 */ /* 0x000fc4000782c0ff */
[----:B------:R-:W-:Y:S02]  /*2072c0*/  LOP3.LUT R34, R34, 0xefffffff, RZ, 0xc0, !PT ;  /* 0xefffffff22227812 */ /* 0x000fe400078ec0ff */
[----:B------:R-:W-:Y:S01]  /*2072d0*/  LOP3.LUT P4, RZ, R96, 0x800, RZ, 0xc0, !PT ;  /* 0x0000080060ff7812 */ /* 0x000fe2000788c0ff */
[----:B------:R-:W3:Y:S08]  /*2072e0*/  LDL.LU R139, [R1+0x5874] ;  /* 0x00587400018b7983 */ /* 0x000ef00000300800 */
[----:B------:R-:W-:-:S02]  /*2072f0*/  @P1 LOP3.LUT R34, R34, 0x10000000, RZ, 0xfc, !PT ;  /* 0x1000000022221812 */ /* 0x000fc400078efcff */
[----:B------:R-:W-:Y:S02]  /*207300*/  LOP3.LUT P1, RZ, R96, 0x400000, RZ, 0xc0, !PT ;  /* 0x0040000060ff7812 */ /* 0x000fe4000782c0ff */
[----:B------:R-:W-:Y:S01]  /*207310*/  LOP3.LUT R34, R34, 0xdfffffff, RZ, 0xc0, !PT ;  /* 0xdfffffff22227812 */ /* 0x000fe200078ec0ff */
[----:B----4-:R-:W-:-:S10]  /*207320*/  IMAD.WIDE R4, R224, 0x4, R56 ;  /* 0x00000004e0047825 */ /* 0x010fd400078e0238 */
        /* <DEDUP_REMOVED lines=14> */
[C---:B------:R-:W-:Y:S02]  /*207410*/  LOP3.LUT P5, RZ, R96.reuse, 0x1000, RZ, 0xc0, !PT ;  /* 0x0000100060ff7812 */ /* 0x040fe400078ac0ff */
[----:B------:R-:W-:Y:S02]  /*207420*/  LOP3.LUT R33, R33, 0xfffffffb, RZ, 0xc0, !PT ;  /* 0xfffffffb21217812 */ /* 0x000fe400078ec0ff */
[----:B------:R-:W-:-:S07]  /*207430*/  LOP3.LUT P6, RZ, R96, 0x2000, RZ, 0xc0, !PT ;  /* 0x0000200060ff7812 */ /* 0x000fce00078cc0ff */
[----:B------:R-:W-:Y:S02]  /*207440*/  @P1 LOP3.LUT R33, R33, 0x4, RZ, 0xfc, !PT ;  /* 0x0000000421211812 */ /* 0x000fe400078efcff */
[C---:B------:R-:W-:Y:S02]  /*207450*/  LOP3.LUT P1, RZ, R96.reuse, 0x10000, RZ, 0xc0, !PT ;  /* 0x0001000060ff7812 */ /* 0x040fe4000782c0ff */
[----:B------:R-:W-:Y:S02]  /*207460*/  LOP3.LUT P0, RZ, R96, 0x4000, RZ, 0xc0, !PT ;  /* 0x0000400060ff7812 */ /* 0x000fe4000780c0ff */
[----:B------:R-:W-:-:S09]  /*207470*/  LOP3.LUT R33, R33, 0xfffffff7, RZ, 0xc0, !PT ;  /* 0xfffffff721217812 */ /* 0x000fd200078ec0ff */
[----:B------:R-:W-:Y:S02]  /*207480*/  @P1 LOP3.LUT R33, R33, 0x8, RZ, 0xfc, !PT ;  /* 0x0000000821211812 */ /* 0x000fe400078efcff */
[----:B------:R-:W-:Y:S01]  /*207490*/  LOP3.LUT P1, RZ, R96, 0x8000, RZ, 0xc0, !PT ;  /* 0x0000800060ff7812 */ /* 0x000fe2000782c0ff */
[----:B--2---:R1:W-:Y:S04]  /*2074a0*/  @P4 STG.E desc[UR30][R4.64], R143 ;  /* 0x0000008f04004986 */ /* 0x0043e8000c10191e */
[----:B-1----:R-:W2:Y:S04]  /*2074b0*/  LDL.LU R143, [R1+0x3d2c] ;  /* 0x003d2c00018f7983 */ /* 0x002ea80000300800 */
[----:B------:R-:W4:Y:S04]  /*2074c0*/  LDL.LU R228, [R1+0x3d1c] ;  /* 0x003d1c0001e47983 */ /* 0x000f280000300800 */
[----:B------:R-:W4:Y:S04]  /*2074d0*/  LDL.LU R232, [R1+0x3d0c] ;  /* 0x003d0c0001e87983 */ /* 0x000f280000300800 */
[----:B------:R-:W4:Y:S04]  /*2074e0*/  LDL.LU R236, [R1+0x3cfc] ;  /* 0x003cfc0001ec7983 */ /* 0x000f280000300800 */
[----:B------:R-:W4:Y:S01]  /*2074f0*/  LDL.LU R240, [R1+0x322c] ;  /* 0x00322c0001f07983 */ /* 0x000f220000300800 */
[----:B------:R-:W-:-:S03]  /*207500*/  IMAD.WIDE R4, R224, 0x4, R54 ;  /* 0x00000004e0047825 */ /* 0x000fc600078e0236 */
[----:B------:R-:W4:Y:S04]  /*207510*/  LDL.LU R248, [R1+0x2f0c] ;  /* 0x002f0c0001f87983 */ /* 0x000f280000300800 */
[----:B------:R-:W4:Y:S04]  /*207520*/  LDL.LU R136, [R1+0x2c0c] ;  /* 0x002c0c0001887983 */ /* 0x000f280000300800 */
[----:B---3--:R1:W-:Y:S02]  /*207530*/  @P5 STG.E desc[UR30][R4.64], R137 ;  /* 0x0000008904005986 */ /* 0x0083e4000c10191e */
[----:B-1----:R-:W-:-:S02]  /*207540*/  IMAD.WIDE R4, R224, 0x4, R52 ;  /* 0x00000004e0047825 */ /* 0x002fc400078e0234 */
[----:B------:R-:W3:Y:S04]  /*207550*/  LDL.LU R137, [R1+0x294c] ;  /* 0x00294c0001897983 */ /* 0x000ee80000300800 */
[----:B------:R1:W-:Y:S02]  /*207560*/  @P6 STG.E desc[UR30][R4.64], R138 ;  /* 0x0000008a04006986 */ /* 0x0003e4000c10191e */
[C---:B-1----:R-:W-:Y:S02]  /*207570*/  IMAD.WIDE R4, R224.reuse, 0x4, R50 ;  /* 0x00000004e0047825 */ /* 0x042fe400078e0232 */
[----:B------:R-:W3:Y:S04]  /*207580*/  LDL.LU R138, [R1+0x260c] ;  /* 0x00260c00018a7983 */ /* 0x000ee80000300800 */
[----:B------:R1:W-:Y:S02]  /*207590*/  @P0 STG.E desc[UR30][R4.64], R140 ;  /* 0x0000008c04000986 */ /* 0x0003e4000c10191e */
[----:B-1----:R-:W-:-:S05]  /*2075a0*/  IMAD.WIDE R4, R224, 0x4, R48 ;  /* 0x00000004e0047825 */ /* 0x002fca00078e0230 */
[----:B------:R1:W-:Y:S01]  /*2075b0*/  @P1 STG.E desc[UR30][R4.64], R141 ;  /* 0x0000008d04001986 */ /* 0x0003e2000c10191e */
[----:B------:R-:W-:-:S03]  /*2075c0*/  LOP3.LUT P1, RZ, R33, 0x8, RZ, 0xc0, !PT ;  /* 0x0000000821ff7812 */ /* 0x000fc6000782c0ff */
[----:B-1----:R-:W3:Y:S01]  /*2075d0*/  LDL.LU R141, [R1+0x236c] ;  /* 0x00236c00018d7983 */ /* 0x002ee20000300800 */
[----:B------:R-:W-:-:S03]  /*2075e0*/  IMAD.WIDE R4, R224, 0x4, R46 ;  /* 0x00000004e0047825 */ /* 0x000fc600078e022e */
[----:B------:R-:W3:Y:S06]  /*2075f0*/  LDL.LU R140, [R1+0x5878] ;  /* 0x00587800018c7983 */ /* 0x000eec0000300800 */
[----:B------:R1:W-:Y:S04]  /*207600*/  @P1 STG.E desc[UR30][R4.64], R142 ;  /* 0x0000008e04001986 */ /* 0x0003e8000c10191e */
[----:B-1----:R-:W3:Y:S01]  /*207610*/  LDL.LU R142, [R1+0x3da0] ;  /* 0x003da000018e7983 */ /* 0x002ee20000300800 */
[----:B------:R-:W-:Y:S01]  /*207620*/  LOP3.LUT P1, RZ, R33, 0x4, RZ, 0xc0, !PT ;  /* 0x0000000421ff7812 */ /* 0x000fe2000782c0ff */
[----:B------:R-:W-:Y:S01]  /*207630*/  IMAD.WIDE R4, R224, 0x4, R44 ;  /* 0x00000004e0047825 */ /* 0x000fe200078e022c */
[----:B------:R-:W-:-:S02]  /*207640*/  LOP3.LUT P2, RZ, R96, 0x1000000, RZ, 0xc0, !PT ;  /* 0x0100000060ff7812 */ /* 0x000fc4000784c0ff */
[C---:B------:R-:W-:Y:S02]  /*207650*/  LOP3.LUT P3, RZ, R96.reuse, 0x2000000, RZ, 0xc0, !PT ;  /* 0x0200000060ff7812 */ /* 0x040fe4000786c0ff */
[C---:B------:R-:W-:Y:S02]  /*207660*/  LOP3.LUT P4, RZ, R96.reuse, 0x4000000, RZ, 0xc0, !PT ;  /* 0x0400000060ff7812 */ /* 0x040fe4000788c0ff */
[C---:B------:R-:W-:Y:S02]  /*207670*/  LOP3.LUT P5, RZ, R96.reuse, 0x8000000, RZ, 0xc0, !PT ;  /* 0x0800000060ff7812 */ /* 0x040fe400078ac0ff */
[----:B------:R-:W-:-:S03]  /*207680*/  LOP3.LUT P6, RZ, R96, 0x10000000, RZ, 0xc0, !PT ;  /* 0x1000000060ff7812 */ /* 0x000fc600078cc0ff */
[----:B--2---:R1:W-:Y:S01]  /*207690*/  @P1 STG.E desc[UR30][R4.64], R143 ;  /* 0x0000008f04001986 */ /* 0x0043e2000c10191e */
[C---:B------:R-:W-:Y:S01]  /*2076a0*/  LOP3.LUT P1, RZ, R33.reuse, 0x2, RZ, 0xc0, !PT ;  /* 0x0000000221ff7812 */ /* 0x040fe2000782c0ff */
[----:B-1----:R-:W-:Y:S02]  /*2076b0*/  IMAD.WIDE R4, R224, 0x4, R42 ;  /* 0x00000004e0047825 */ /* 0x002fe400078e022a */
        /* <DEDUP_REMOVED lines=27> */
[----:B------:R1:W-:Y:S04]  /*207870*/  @P6 STG.E desc[UR30][R4.64], R97 ;  /* 0x0000006104006986 */ /* 0x0003e8000c10191e */
[----:B-1----:R-:W4:Y:S04]  /*207880*/  LDL.LU R97, [R1+0x8538] ;  /* 0x0085380001617983 */ /* 0x002f280000300800 */
[----:B------:R-:W3:Y:S04]  /*207890*/  LDL.LU R248, [R1+0x3d40] ;  /* 0x003d400001f87983 */ /* 0x000ee80000300800 */
[----:B------:R-:W4:Y:S04]  /*2078a0*/  LDL.LU R136, [R1+0x3c20] ;  /* 0x003c200001887983 */ /* 0x000f280000300800 */
[----:B------:R-:W4:Y:S01]  /*2078b0*/  LDL.LU R138, [R1+0x39b0] ;  /* 0x0039b000018a7983 */ /* 0x000f220000300800 */
[----:B------:R-:W-:-:S03]  /*2078c0*/  LOP3.LUT P0, RZ, R96, 0x20000000, RZ, 0xc0, !PT ;  /* 0x2000000060ff7812 */ /* 0x000fc6000780c0ff */
[----:B------:R-:W4:Y:S04]  /*2078d0*/  LDL.LU R139, [R1+0x3820] ;  /* 0x00382000018b7983 */ /* 0x000f280000300800 */
[----:B------:R-:W4:Y:S01]  /*2078e0*/  LDL.LU R142, [R1+0x3620] ;  /* 0x00362000018e7983 */ /* 0x000f220000300800 */
[----:B------:R-:W-:Y:S01]  /*2078f0*/  IMAD.WIDE R4, R140, 0x4, R52 ;  /* 0x000000048c047825 */ /* 0x000fe200078e0234 */
[C---:B------:R-:W-:Y:S02]  /*207900*/  LOP3.LUT P4, RZ, R96.reuse, 0x40000000, RZ, 0xc0, !PT ;  /* 0x4000000060ff7812 */ /* 0x040fe4000788c0ff */
[----:B------:R-:W-:Y:S02]  /*207910*/  LOP3.LUT P5, RZ, R96, 0x80000000, RZ, 0xc0, !PT ;  /* 0x8000000060ff7812 */ /* 0x000fe400078ac0ff */
[----:B--2---:R1:W-:Y:S04]  /*207920*/  @P0 STG.E desc[UR30][R4.64], R143 ;  /* 0x0000008f04000986 */ /* 0x0043e8000c10191e */
[----:B-1----:R-:W2:Y:S04]  /*207930*/  LDL.LU R143, [R1+0x33a0] ;  /* 0x0033a000018f7983 */ /* 0x002ea80000300800 */
[----:B------:R-:W2:Y:S04]  /*207940*/  LDL.LU R228, [R1+0x2100] ;  /* 0x0021000001e47983 */ /* 0x000ea80000300800 */
[----:B------:R-:W2:Y:S04]  /*207950*/  LDL.LU R137, [R1+0x587c] ;  /* 0x00587c0001897983 */ /* 0x000ea80000300800 */
[----:B------:R-:W2:Y:S04]  /*207960*/  LDL.LU R232, [R1+0x1f00] ;  /* 0x001f000001e87983 */ /* 0x000ea80000300800 */
[----:B------:R-:W2:Y:S04]  /*207970*/  LDL.LU R236, [R1+0x1c90] ;  /* 0x001c900001ec7983 */ /* 0x000ea80000300800 */
[----:B------:R-:W2:Y:S01]  /*207980*/  LDL.LU R240, [R1+0x1a20] ;  /* 0x001a200001f07983 */ /* 0x000ea20000300800 */
[----:B------:R-:W-:Y:S01]  /*207990*/  IMAD.WIDE R4, R140, 0x4, R50 ;  /* 0x000000048c047825 */ /* 0x000fe200078e0232 */
[----:B------:R-:W-:-:S04]  /*2079a0*/  LOP3.LUT R34, R34, 0xffefffff, RZ, 0xc0, !PT ;  /* 0xffefffff22227812 */ /* 0x000fc800078ec0ff */
[----:B---3--:R1:W-:Y:S04]  /*2079b0*/  @P4 STG.E desc[UR30][R4.64], R248 ;  /* 0x000000f804004986 */ /* 0x0083e8000c10191e */
[----:B-1----:R-:W3:Y:S01]  /*2079c0*/  LDL.LU R248, [R1+0x17e0] ;  /* 0x0017e00001f87983 */ /* 0x002ee20000300800 */
[----:B------:R-:W-:-:S05]  /*2079d0*/  IMAD.WIDE R4, R140, 0x4, R48 ;  /* 0x000000048c047825 */ /* 0x000fca00078e0230 */
[----:B----4-:R1:W-:Y:S04]  /*2079e0*/  @P5 STG.E desc[UR30][R4.64], R136 ;  /* 0x0000008804005986 */ /* 0x0103e8000c10191e */
[----:B-1----:R-:W4:Y:S01]  /*2079f0*/  LDL.LU R136, [R1+0x1270] ;  /* 0x0012700001887983 */ /* 0x002f220000300800 */
        /* <DEDUP_REMOVED lines=22> */
[----:B------:R-:W-:Y:S01]  /*207b60*/  LOP3.LUT P0, RZ, R97, 0x2, RZ, 0xc0, !PT ;  /* 0x0000000261ff7812 */ /* 0x000fe2000780c0ff */
[----:B------:R-:W-:Y:S01]  /*207b70*/  IMAD.WIDE R4, R140, 0x4, R46 ;  /* 0x000000048c047825 */ /* 0x000fe200078e022e */
[----:B------:R-:W-:-:S04]  /*207b80*/  LOP3.LUT R34, R34, 0xf7ffffff, RZ, 0xc0, !PT ;  /* 0xf7ffffff22227812 */ /* 0x000fc800078ec0ff */
[----:B------:R1:W-:Y:S05]  /*207b90*/  @P6 STG.E desc[UR30][R4.64], R138 ;  /* 0x0000008a04006986 */ /* 0x0003ea000c10191e */
[----:B------:R-:W-:Y:S02]  /*207ba0*/  @P1 LOP3.LUT R34, R34, 0x8000000, RZ, 0xfc, !PT ;  /* 0x0800000022221812 */ /* 0x000fe400078efcff */
[----:B------:R-:W-:Y:S01]  /*207bb0*/  LOP3.LUT P1, RZ, R97, 0x4, RZ, 0xc0, !PT ;  /* 0x0000000461ff7812 */ /* 0x000fe2000782c0ff */
[C---:B-1----:R-:W-:Y:S01]  /*207bc0*/  IMAD.WIDE R4, R140.reuse, 0x4, R44 ;  /* 0x000000048c047825 */ /* 0x042fe200078e022c */
[----:B------:R-:W4:Y:S04]  /*207bd0*/  LDL.LU R138, [R1+0x3da4] ;  /* 0x003da400018a7983 */ /* 0x000f280000300800 */
[----:B------:R1:W-:Y:S02]  /*207be0*/  @P0 STG.E desc[UR30][R4.64], R139 ;  /* 0x0000008b04000986 */ /* 0x0003e4000c10191e */
[----:B-1----:R-:W-:-:S02]  /*207bf0*/  IMAD.WIDE R4, R140, 0x4, R42 ;  /* 0x000000048c047825 */ /* 0x002fc400078e022a */
[----:B------:R-:W4:Y:S04]  /*207c00*/  LDL.LU R139, [R1+0x3d84] ;  /* 0x003d8400018b7983 */ /* 0x000f280000300800 */
[----:B------:R-:W4:Y:S04]  /*207c10*/  LDL.LU R140, [R1+0x3d64] ;  /* 0x003d6400018c7983 */ /* 0x000f280000300800 */
[----:B------:R2:W-:Y:S01]  /*207c20*/  @P1 STG.E desc[UR30][R4.64], R142 ;  /* 0x0000008e04001986 */ /* 0x0005e2000c10191e */
[----:B------:R-:W-:Y:S01]  /*207c30*/  LOP3.LUT P1, RZ, R34, 0x8000000, RZ, 0xc0, !PT ;  /* 0x0800000022ff7812 */ /* 0x000fe2000782c0ff */
[----:B--2---:R-:W-:-:S02]  /*207c40*/  IMAD.WIDE R4, R137, 0x4, R56 ;  /* 0x0000000489047825 */ /* 0x004fc400078e0238 */
[----:B------:R-:W2:Y:S10]  /*207c50*/  LDL.LU R142, [R1+0x3d44] ;  /* 0x003d4400018e7983 */ /* 0x000eb40000300800 */
[----:B------:R1:W-:Y:S01]  /*207c60*/  @P1 STG.E desc[UR30][R4.64], R143 ;  /* 0x0000008f04001986 */ /* 0x0003e2000c10191e */
[----:B------:R-:W-:Y:S01]  /*207c70*/  LOP3.LUT P1, RZ, R34, 0x4000000, RZ, 0xc0, !PT ;  /* 0x0400000022ff7812 */ /* 0x000fe2000782c0ff */
[----:B-1----:R-:W-:-:S02]  /*207c80*/  IMAD.WIDE R4, R137, 0x4, R54 ;  /* 0x0000000489047825 */ /* 0x002fc400078e0236 */
        /* <DEDUP_REMOVED lines=16> */
[----:B----4-:R1:W-:Y:S01]  /*207d90*/  @P1 STG.E desc[UR30][R4.64], R136 ;  /* 0x0000008804001986 */ /* 0x0103e2000c10191e */
[----:B------:R-:W-:Y:S01]  /*207da0*/  LOP3.LUT P1, RZ, R34, 0x100000, RZ, 0xc0, !PT ;  /* 0x0010000022ff7812 */ /* 0x000fe2000782c0ff */
[----:B-1----:R-:W-:-:S12]  /*207db0*/  IMAD.WIDE R4, R137, 0x4, R42 ;  /* 0x0000000489047825 */ /* 0x002fd800078e022a */
[----:B------:R1:W-:Y:S04]  /*207dc0*/  @P1 STG.E desc[UR30][R4.64], R98 ;  /* 0x0000006204001986 */ /* 0x0003e8000c10191e */
[----:B-1----:R-:W3:Y:S01]  /*207dd0*/  LDL.LU R98, [R1+0x8534] ;  /* 0x0085340001627983 */ /* 0x002ee20000300800 */
[C---:B------:R-:W-:Y:S02]  /*207de0*/  LOP3.LUT P2, RZ, R97.reuse, 0x800, RZ, 0xc0, !PT ;  /* 0x0000080061ff7812 */ /* 0x040fe4000784c0ff */
[----:B------:R-:W-:Y:S01]  /*207df0*/  LOP3.LUT P3, RZ, R97, 0x1000, RZ, 0xc0, !PT ;  /* 0x0000100061ff7812 */ /* 0x000fe2000786c0ff */
[----:B------:R-:W-:Y:S01]  /*207e00*/  IMAD.WIDE R4, R141, 0x4, R56 ;  /* 0x000000048d047825 */ /* 0x000fe200078e0238 */
[C---:B------:R-:W-:Y:S02]  /*207e10*/  LOP3.LUT P4, RZ, R97.reuse, 0x2000, RZ, 0xc0, !PT ;  /* 0x0000200061ff7812 */ /* 0x040fe4000788c0ff */
[----:B------:R-:W-:-:S02]  /*207e20*/  LOP3.LUT P5, RZ, R97, 0x4000, RZ, 0xc0, !PT ;  /* 0x0000400061ff7812 */ /* 0x000fc400078ac0ff */
[C---:B------:R-:W-:Y:S02]  /*207e30*/  LOP3.LUT P6, RZ, R97.reuse, 0x8000, RZ, 0xc0, !PT ;  /* 0x0000800061ff7812 */ /* 0x040fe400078cc0ff */
[----:B------:R-:W-:-:S03]  /*207e40*/  LOP3.LUT P0, RZ, R97, 0x10000, RZ, 0xc0, !PT ;  /* 0x0001000061ff7812 */ /* 0x000fc6000780c0ff */
        /* <DEDUP_REMOVED lines=8> */
[----:B------:R1:W-:Y:S02]  /*207ed0*/  @P6 STG.E desc[UR30][R4.64], R143 ;  /* 0x0000008f04006986 */ /* 0x0003e4000c10191e */
[----:B-1----:R-:W-:-:S05]  /*207ee0*/  IMAD.WIDE R4, R141, 0x4, R46 ;  /* 0x000000048d047825 */ /* 0x002fca00078e022e */
[----:B---3--:R1:W-:Y:S04]  /*207ef0*/  @P0 STG.E desc[UR30][R4.64], R98 ;  /* 0x0000006204000986 */ /* 0x0083e8000c10191e */
[----:B-1----:R-:W2:Y:S04]  /*207f00*/  LDL.LU R98, [R1+0x8530] ;  /* 0x0085300001627983 */ /* 0x002ea80000300800 */
[----:B------:R-:W3:Y:S04]  /*207f10*/  LDL.LU R143, [R1+0x3824] ;  /* 0x00382400018f7983 */ /* 0x000ee80000300800 */
[----:B------:R-:W4:Y:S04]  /*207f20*/  LDL.LU R137, [R1+0x3624] ;  /* 0x0036240001897983 */ /* 0x000f280000300800 */
[----:B------:R-:W2:Y:S04]  /*207f30*/  LDL.LU R138, [R1+0x33a4] ;  /* 0x0033a400018a7983 */ /* 0x000ea80000300800 */
[----:B------:R-:W2:Y:S04]  /*207f40*/  LDL.LU R139, [R1+0x2104] ;  /* 0x00210400018b7983 */ /* 0x000ea80000300800 */
[----:B------:R-:W2:Y:S04]  /*207f50*/  LDL.LU R140, [R1+0x1f04] ;  /* 0x001f0400018c7983 */ /* 0x000ea80000300800 */
[----:B------:R-:W2:Y:S04]  /*207f60*/  LDL.LU R142, [R1+0x1c94] ;  /* 0x001c9400018e7983 */ /* 0x000ea80000300800 */
[----:B------:R-:W2:Y:S01]  /*207f70*/  LDL.LU R236, [R1+0x5884] ;  /* 0x0058840001ec7983 */ /* 0x000ea20000300800 */
        /* <DEDUP_REMOVED lines=21> */
[----:B------:R-:W-:-:S03]  /*2080d0*/  IMAD.WIDE R4, R141, 0x4, R42 ;  /* 0x000000048d047825 */ /* 0x000fc600078e022a */
[----:B------:R-:W3:Y:S04]  /*2080e0*/  LDL.LU R141, [R1+0x5888] ;  /* 0x00588800018d7983 */ /* 0x000ee80000300800 */
[----:B------:R-:W3:Y:S04]  /*2080f0*/  LDL.LU R228, [R1+0x588c] ;  /* 0x00588c0001e47983 */ /* 0x000ee80000300800 */
[----:B------:R-:W3:Y:S01]  /*208100*/  LDL.LU R232, [R1+0x1274] ;  /* 0x0012740001e87983 */ /* 0x000ee20000300800 */
[----:B------:R-:W-:-:S03]  /*208110*/  LOP3.LUT R34, R34, 0xfffdffff, RZ, 0xc0, !PT ;  /* 0xfffdffff22227812 */ /* 0x000fc600078ec0ff */
[----:B------:R-:W3:Y:S01]  /*208120*/  LDL.LU R240, [R1+0x3da8] ;  /* 0x003da80001f07983 */ /* 0x000ee20000300800 */
[C---:B------:R-:W-:Y:S02]  /*208130*/  LOP3.LUT P5, RZ, R97.reuse, 0x40000, RZ, 0xc0, !PT ;  /* 0x0004000061ff7812 */ /* 0x040fe400078ac0ff */
[C---:B------:R-:W-:Y:S02]  /*208140*/  LOP3.LUT P6, RZ, R97.reuse, 0x80000, RZ, 0xc0, !PT ;  /* 0x0008000061ff7812 */ /* 0x040fe400078cc0ff */
[----:B------:R-:W-:Y:S02]  /*208150*/  @P1 LOP3.LUT R34, R34, 0x20000, RZ, 0xfc, !PT ;  /* 0x0002000022221812 */ /* 0x000fe400078efcff */
[C---:B------:R-:W-:Y:S01]  /*208160*/  LOP3.LUT P1, RZ, R97.reuse, 0x800000, RZ, 0xc0, !PT ;  /* 0x0080000061ff7812 */ /* 0x040fe2000782c0ff */
[----:B------:R-:W3:Y:S01]  /*208170*/  LDL.LU R248, [R1+0x3d88] ;  /* 0x003d880001f87983 */ /* 0x000ee20000300800 */
[----:B------:R-:W-:Y:S02]  /*208180*/  LOP3.LUT P0, RZ, R97, 0x100000, RZ, 0xc0, !PT ;  /* 0x0010000061ff7812 */ /* 0x000fe4000780c0ff */
[----:B------:R-:W-:Y:S01]  /*208190*/  LOP3.LUT R34, R34, 0xfffbffff, RZ, 0xc0, !PT ;  /* 0xfffbffff22227812 */ /* 0x000fe200078ec0ff */
[----:B------:R-:W3:Y:S08]  /*2081a0*/  LDL.LU R136, [R1+0x3d68] ;  /* 0x003d680001887983 */ /* 0x000ef00000300800 */
[----:B------:R-:W-:-:S02]  /*2081b0*/  @P1 LOP3.LUT R34, R34, 0x40000, RZ, 0xfc, !PT ;  /* 0x0004000022221812 */ /* 0x000fc400078efcff */
[----:B------:R-:W-:Y:S01]  /*2081c0*/  LOP3.LUT P1, RZ, R97, 0x400000, RZ, 0xc0, !PT ;  /* 0x0040000061ff7812 */ /* 0x000fe2000782c0ff */
[----:B----4-:R2:W-:Y:S01]  /*2081d0*/  @P5 STG.E desc[UR30][R4.64], R137 ;  /* 0x0000008904005986 */ /* 0x0105e2000c10191e */
[----:B------:R-:W-:Y:S01]  /*2081e0*/  LOP3.LUT R34, R34, 0xfff7ffff, RZ, 0xc0, !PT ;  /* 0xfff7ffff22227812 */ /* 0x000fe200078ec0ff */
[----:B--2---:R-:W-:-:S10]  /*2081f0*/  IMAD.WIDE R4, R236, 0x4, R56 ;  /* 0x00000004ec047825 */ /* 0x004fd400078e0238 */
[----:B------:R-:W-:Y:S02]  /*208200*/  @P1 LOP3.LUT R34, R34, 0x80000, RZ, 0xfc, !PT ;  /* 0x0008000022221812 */ /* 0x000fe400078efcff */
[----:B------:R-:W-:Y:S01]  /*208210*/  LOP3.LUT P1, RZ, R97, 0x200000, RZ, 0xc0, !PT ;  /* 0x0020000061ff7812 */ /* 0x000fe2000782c0ff */
[----:B------:R-:W2:Y:S04]  /*208220*/  LDL.LU R137, [R1+0x3d48] ;  /* 0x003d480001897983 */ /* 0x000ea80000300800 */
[----:B------:R1:W-:Y:S02]  /*208230*/  @P6 STG.E desc[UR30][R4.64], R138 ;  /* 0x0000008a04006986 */ /* 0x0003e4000c10191e */
[C---:B-1----:R-:W-:Y:S02]  /*208240*/  IMAD.WIDE R4, R236.reuse, 0x4, R54 ;  /* 0x00000004ec047825 */ /* 0x042fe400078e0236 */
[----:B------:R-:W4:Y:S04]  /*208250*/  LDL.LU R138, [R1+0x3c28] ;  /* 0x003c2800018a7983 */ /* 0x000f280000300800 */
[----:B------:R1:W-:Y:S02]  /*208260*/  @P0 STG.E desc[UR30][R4.64], R139 ;  /* 0x0000008b04000986 */ /* 0x0003e4000c10191e */
[----:B-1----:R-:W-:-:S02]  /*208270*/  IMAD.WIDE R4, R236, 0x4, R52 ;  /* 0x00000004ec047825 */ /* 0x002fc400078e0234 */
[----:B------:R-:W2:Y:S04]  /*208280*/  LDL.LU R139, [R1+0x39b8] ;  /* 0x0039b800018b7983 */ /* 0x000ea80000300800 */
[----:B------:R1:W-:Y:S01]  /*208290*/  @P1 STG.E desc[UR30][R4.64], R140 ;  /* 0x0000008c04001986 */ /* 0x0003e2000c10191e */
[----:B------:R-:W-:Y:S01]  /*2082a0*/  LOP3.LUT P1, RZ, R34, 0x80000, RZ, 0xc0, !PT ;  /* 0x0008000022ff7812 */ /* 0x000fe2000782c0ff */
[----:B-1----:R-:W-:Y:S02]  /*2082b0*/  IMAD.WIDE R4, R236, 0x4, R50 ;  /* 0x00000004ec047825 */ /* 0x002fe400078e0232 */
[----:B------:R-:W2:Y:S10]  /*2082c0*/  LDL.LU R140, [R1+0x3828] ;  /* 0x00382800018c7983 */ /* 0x000eb40000300800 */
        /* <DEDUP_REMOVED lines=16> */
[----:B-1----:R-:W-:Y:S01]  /*2083d0*/  IMAD.WIDE R4, R141, 0x4, R56 ;  /* 0x000000048d047825 */ /* 0x002fe200078e0238 */
[C---:B------:R-:W-:Y:S02]  /*2083e0*/  LOP3.LUT P2, RZ, R97.reuse, 0x40000000, RZ, 0xc0, !PT ;  /* 0x4000000061ff7812 */ /* 0x040fe4000784c0ff */
[----:B------:R-:W-:Y:S02]  /*2083f0*/  LOP3.LUT P3, RZ, R97, 0x80000000, RZ, 0xc0, !PT ;  /* 0x8000000061ff7812 */ /* 0x000fe4000786c0ff */
[C---:B------:R-:W-:Y:S02]  /*208400*/  LOP3.LUT P4, RZ, R98.reuse, 0x1, RZ, 0xc0, !PT ;  /* 0x0000000162ff7812 */ /* 0x040fe4000788c0ff */
[----:B------:R-:W-:-:S05]  /*208410*/  LOP3.LUT P5, RZ, R98, 0x2, RZ, 0xc0, !PT ;  /* 0x0000000262ff7812 */ /* 0x000fca00078ac0ff */
[----:B------:R1:W-:Y:S01]  /*208420*/  @P1 STG.E desc[UR30][R4.64], R240 ;  /* 0x000000f004001986 */ /* 0x0003e2000c10191e */
[----:B------:R-:W-:-:S03]  /*208430*/  LOP3.LUT P1, RZ, R34, 0x2000, RZ, 0xc0, !PT ;  /* 0x0000200022ff7812 */ /* 0x000fc6000782c0ff */
[----:B------:R-:W3:Y:S01]  /*208440*/  LDL.LU R99, [R1+0x852c] ;  /* 0x00852c0001637983 */ /* 0x000ee20000300800 */
[----:B-1----:R-:W-:-:S09]  /*208450*/  IMAD.WIDE R4, R141, 0x4, R54 ;  /* 0x000000048d047825 */ /* 0x002fd200078e0236 */
[----:B------:R1:W-:Y:S01]  /*208460*/  @P1 STG.E desc[UR30][R4.64], R248 ;  /* 0x000000f804001986 */ /* 0x0003e2000c10191e */
[----:B------:R-:W-:Y:S01]  /*208470*/  LOP3.LUT P1, RZ, R34, 0x1000, RZ, 0xc0, !PT ;  /* 0x0000100022ff7812 */ /* 0x000fe2000782c0ff */
[----:B-1----:R-:W-:-:S12]  /*208480*/  IMAD.WIDE R4, R141, 0x4, R52 ;  /* 0x000000048d047825 */ /* 0x002fd800078e0234 */
[----:B------:R1:W-:Y:S02]  /*208490*/  @P1 STG.E desc[UR30][R4.64], R136 ;  /* 0x0000008804001986 */ /* 0x0003e4000c10191e */
[----:B-1----:R-:W-:-:S05]  /*2084a0*/  IMAD.WIDE R4, R141, 0x4, R50 ;  /* 0x000000048d047825 */ /* 0x002fca00078e0232 */
[----:B--2---:R1:W-:Y:S01]  /*2084b0*/  @P2 STG.E desc[UR30][R4.64], R137 ;  /* 0x0000008904002986 */ /* 0x0043e2000c10191e */
[----:B------:R-:W-:Y:S01]  /*2084c0*/  LOP3.LUT P6, RZ, R98, 0x4, RZ, 0xc0, !PT ;  /* 0x0000000462ff7812 */ /* 0x000fe200078cc0ff */
[----:B-1----:R-:W-:-:S05]  /*2084d0*/  IMAD.WIDE R4, R141, 0x4, R48 ;  /* 0x000000048d047825 */ /* 0x002fca00078e0230 */
[----:B----4-:R1:W-:Y:S01]  /*2084e0*/  @P3 STG.E desc[UR30][R4.64], R138 ;  /* 0x0000008a04003986 */ /* 0x0103e2000c10191e */
[----:B------:R-:W-:Y:S01]  /*2084f0*/  LOP3.LUT P0, RZ, R98, 0x8, RZ, 0xc0, !PT ;  /* 0x0000000862ff7812 */ /* 0x000fe2000780c0ff */
[C---:B-1----:R-:W-:Y:S02]  /*208500*/  IMAD.WIDE R4, R141.reuse, 0x4, R46 ;  /* 0x000000048d047825 */ /* 0x042fe400078e022e */
[----:B------:R-:W2:Y:S04]  /*208510*/  LDL.LU R138, [R1+0x5894] ;  /* 0x00589400018a7983 */ /* 0x000ea80000300800 */
[----:B------:R-:W4:Y:S04]  /*208520*/  LDL.LU R137, [R1+0x2108] ;  /* 0x0021080001897983 */ /* 0x000f280000300800 */
[----:B------:R1:W-:Y:S02]  /*208530*/  @P4 STG.E desc[UR30][R4.64], R139 ;  /* 0x0000008b04004986 */ /* 0x0003e4000c10191e */
[----:B-1----:R-:W-:-:S02]  /*208540*/  IMAD.WIDE R4, R141, 0x4, R44 ;  /* 0x000000048d047825 */ /* 0x002fc400078e022c */
[----:B------:R-:W2:Y:S04]  /*208550*/  LDL.LU R139, [R1+0x1f08] ;  /* 0x001f0800018b7983 */ /* 0x000ea80000300800 */
[----:B------:R1:W-:Y:S02]  /*208560*/  @P5 STG.E desc[UR30][R4.64], R140 ;  /* 0x0000008c04005986 */ /* 0x0003e4000c10191e */
[----:B-1----:R-:W-:Y:S02]  /*208570*/  IMAD.WIDE R4, R141, 0x4, R42 ;  /* 0x000000048d047825 */ /* 0x002fe400078e022a */
[----:B------:R-:W2:Y:S04]  /*208580*/  LDL.LU R141, [R1+0x1c98] ;  /* 0x001c9800018d7983 */ /* 0x000ea80000300800 */
[----:B------:R1:W-:Y:S02]  /*208590*/  @P6 STG.E desc[UR30][R4.64], R142 ;  /* 0x0000008e04006986 */ /* 0x0003e4000c10191e */
[----:B-1----:R-:W-:-:S02]  /*2085a0*/  IMAD.WIDE R4, R228, 0x4, R56 ;  /* 0x00000004e4047825 */ /* 0x002fc400078e0238 */
[----:B------:R-:W2:Y:S04]  /*2085b0*/  LDL.LU R142, [R1+0x1a28] ;  /* 0x001a2800018e7983 */ /* 0x000ea80000300800 */
[----:B---3--:R1:W-:Y:S04]  /*2085c0*/  @P0 STG.E desc[UR30][R4.64], R143 ;  /* 0x0000008f04000986 */ /* 0x0083e8000c10191e */
[----:B-1----:R-:W3:Y:S01]  /*2085d0*/  LDL.LU R143, [R1+0x17e8] ;  /* 0x0017e800018f7983 */ /* 0x002ee20000300800 */
[----:B------:R-:W-:Y:S02]  /*2085e0*/  LOP3.LUT P1, RZ, R98, 0x10000, RZ, 0xc0, !PT ;  /* 0x0001000062ff7812 */ /* 0x000fe4000782c0ff */
[----:B------:R-:W-:Y:S01]  /*2085f0*/  LOP3.LUT R34, R34, 0xffffffef, RZ, 0xc0, !PT ;  /* 0xffffffef22227812 */ /* 0x000fe200078ec0ff */
[----:B------:R-:W3:Y:S04]  /*208600*/  LDL.LU R140, [R1+0x5890] ;  /* 0x00589000018c7983 */ /* 0x000ee80000300800 */
[----:B------:R-:W3:Y:S04]  /*208610*/  LDL.LU R232, [R1+0x3dac] ;  /* 0x003dac0001e87983 */ /* 0x000ee80000300800 */
[----:B------:R-:W3:Y:S04]  /*208620*/  LDL.LU R236, [R1+0x3d8c] ;  /* 0x003d8c0001ec7983 */ /* 0x000ee80000300800 */
[----:B------:R-:W3:Y:S01]  /*208630*/  LDL.LU R240, [R1+0x3d6c] ;  /* 0x003d6c0001f07983 */ /* 0x000ee20000300800 */
[----:B------:R-:W-:-:S02]  /*208640*/  LOP3.LUT P4, RZ, R98, 0x10, RZ, 0xc0, !PT ;  /* 0x0000001062ff7812 */ /* 0x000fc4000788c0ff */
[----:B------:R-:W-:Y:S01]  /*208650*/  LOP3.LUT P5, RZ, R98, 0x20, RZ, 0xc0, !PT ;  /* 0x0000002062ff7812 */ /* 0x000fe200078ac0ff */
[----:B------:R-:W-:Y:S01]  /*208660*/  IMAD.WIDE R4, R228, 0x4, R54 ;  /* 0x00000004e4047825 */ /* 0x000fe200078e0236 */
[----:B------:R-:W3:Y:S01]  /*208670*/  LDL.LU R248, [R1+0x3d4c] ;  /* 0x003d4c0001f87983 */ /* 0x000ee20000300800 */
[C---:B------:R-:W-:Y:S02]  /*208680*/  LOP3.LUT P6, RZ, R98.reuse, 0x40, RZ, 0xc0, !PT ;  /* 0x0000004062ff7812 */ /* 0x040fe400078cc0ff */
[----:B------:R-:W-:Y:S01]  /*208690*/  LOP3.LUT P0, RZ, R98, 0x80, RZ, 0xc0, !PT ;  /* 0x0000008062ff7812 */ /* 0x000fe2000780c0ff */
[----:B------:R-:W3:Y:S01]  /*2086a0*/  LDL.LU R136, [R1+0x3c2c] ;  /* 0x003c2c0001887983 */ /* 0x000ee20000300800 */
        /* <DEDUP_REMOVED lines=23> */
[----:B----4-:R1:W-:Y:S02]  /*208820*/  @P4 STG.E desc[UR30][R4.64], R137 ;  /* 0x0000008904004986 */ /* 0x0103e4000c10191e */
[C---:B-1----:R-:W-:Y:S02]  /*208830*/  IMAD.WIDE R4, R228.reuse, 0x4, R52 ;  /* 0x00000004e4047825 */ /* 0x042fe400078e0234 */
[----:B------:R-:W4:Y:S04]  /*208840*/  LDL.LU R137, [R1+0x39bc] ;  /* 0x0039bc0001897983 */ /* 0x000f280000300800 */
[----:B--2---:R1:W-:Y:S02]  /*208850*/  @P5 STG.E desc[UR30][R4.64], R139 ;  /* 0x0000008b04005986 */ /* 0x0043e4000c10191e */
[----:B-1----:R-:W-:-:S02]  /*208860*/  IMAD.WIDE R4, R228, 0x4, R50 ;  /* 0x00000004e4047825 */ /* 0x002fc400078e0232 */
[----:B------:R-:W2:Y:S04]  /*208870*/  LDL.LU R139, [R1+0x382c] ;  /* 0x00382c00018b7983 */ /* 0x000ea80000300800 */
[----:B------:R1:W-:Y:S02]  /*208880*/  @P6 STG.E desc[UR30][R4.64], R141 ;  /* 0x0000008d04006986 */ /* 0x0003e4000c10191e */
[C---:B-1----:R-:W-:Y:S02]  /*208890*/  IMAD.WIDE R4, R228.reuse, 0x4, R48 ;  /* 0x00000004e4047825 */ /* 0x042fe400078e0230 */
[----:B------:R-:W2:Y:S04]  /*2088a0*/  LDL.LU R141, [R1+0x362c] ;  /* 0x00362c00018d7983 */ /* 0x000ea80000300800 */
[----:B------:R1:W-:Y:S02]  /*2088b0*/  @P0 STG.E desc[UR30][R4.64], R142 ;  /* 0x0000008e04000986 */ /* 0x0003e4000c10191e */
[----:B-1----:R-:W-:-:S02]  /*2088c0*/  IMAD.WIDE R4, R228, 0x4, R46 ;  /* 0x00000004e4047825 */ /* 0x002fc400078e022e */
[----:B------:R-:W2:Y:S04]  /*2088d0*/  LDL.LU R142, [R1+0x33ac] ;  /* 0x0033ac00018e7983 */ /* 0x000ea80000300800 */
[----:B---3--:R1:W-:Y:S01]  /*2088e0*/  @P1 STG.E desc[UR30][R4.64], R143 ;  /* 0x0000008f04001986 */ /* 0x0083e2000c10191e */
[----:B------:R-:W-:Y:S01]  /*2088f0*/  LOP3.LUT P1, RZ, R34, 0x800, RZ, 0xc0, !PT ;  /* 0x0000080022ff7812 */ /* 0x000fe2000782c0ff */
[----:B-1----:R-:W-:Y:S02]  /*208900*/  IMAD.WIDE R4, R228, 0x4, R44 ;  /* 0x00000004e4047825 */ /* 0x002fe400078e022c */
[----:B------:R-:W3:Y:S10]  /*208910*/  LDL.LU R143, [R1+0x210c] ;  /* 0x00210c00018f7983 */ /* 0x000ef40000300800 */
[----:B------:R1:W-:Y:S01]  /*208920*/  @P1 STG.E desc[UR30][R4.64], R99 ;  /* 0x0000006304001986 */ /* 0x0003e2000c10191e */
[----:B------:R-:W-:Y:S01]  /*208930*/  LOP3.LUT P1, RZ, R34, 0x400, RZ, 0xc0, !PT ;  /* 0x0000040022ff7812 */ /* 0x000fe2000782c0ff */
[----:B-1----:R-:W-:-:S02]  /*208940*/  IMAD.WIDE R4, R228, 0x4, R42 ;  /* 0x00000004e4047825 */ /* 0x002fc400078e022a */
[----:B------:R-:W3:Y:S10]  /*208950*/  LDL.LU R99, [R1+0x8528] ;  /* 0x0085280001637983 */ /* 0x000ef40000300800 */
[----:B------:R1:W-:Y:S04]  /*208960*/  @P1 STG.E desc[UR30][R4.64], R3 ;  /* 0x0000000304001986 */ /* 0x0003e8000c10191e */
        /* <DEDUP_REMOVED lines=19> */
[----:B-1----:R-:W-:Y:S01]  /*208aa0*/  IMAD.WIDE R4, R140, 0x4, R46 ;  /* 0x000000048c047825 */ /* 0x002fe200078e022e */
[----:B------:R-:W-:-:S07]  /*208ab0*/  LOP3.LUT P4, RZ, R98, 0x80000, RZ, 0xc0, !PT ;  /* 0x0008000062ff7812 */ /* 0x000fce000788c0ff */
        /* <DEDUP_REMOVED lines=9> */
[----:B------:R1:W-:Y:S02]  /*208b50*/  @P4 STG.E desc[UR30][R4.64], R142 ;  /* 0x0000008e04004986 */ /* 0x0003e4000c10191e */
[----:B-1----:R-:W-:-:S05]  /*208b60*/  IMAD.WIDE R4, R138, 0x4, R54 ;  /* 0x000000048a047825 */ /* 0x002fca00078e0236 */
[----:B---3--:R1:W-:Y:S02]  /*208b70*/  @P5 STG.E desc[UR30][R4.64], R143 ;  /* 0x0000008f04005986 */ /* 0x0083e4000c10191e */
[----:B-1----:R-:W-:-:S05]  /*208b80*/  IMAD.WIDE R4, R138, 0x4, R52 ;  /* 0x000000048a047825 */ /* 0x002fca00078e0234 */
[----:B------:R1:W-:Y:S02]  /*208b90*/  @P6 STG.E desc[UR30][R4.64], R3 ;  /* 0x0000000304006986 */ /* 0x0003e4000c10191e */
[----:B-1----:R-:W-:Y:S02]  /*208ba0*/  IMAD.WIDE R4, R138, 0x4, R50 ;  /* 0x000000048a047825 */ /* 0x002fe400078e0232 */
[----:B------:R-:W2:Y:S04]  /*208bb0*/  LDL.LU R3, [R1+0x8520] ;  /* 0x0085200001037983 */ /* 0x000ea80000300800 */
[----:B------:R1:W-:Y:S04]  /*208bc0*/  @P0 STG.E desc[UR30][R4.64], R99 ;  /* 0x0000006304000986 */ /* 0x0003e8000c10191e */
[----:B-1----:R-:W3:Y:S04]  /*208bd0*/  LDL.LU R99, [R1+0x851c] ;  /* 0x00851c0001637983 */ /* 0x002ee80000300800 */
[----:B------:R-:W4:Y:S04]  /*208be0*/  LDL.LU R142, [R1+0x1a2c] ;  /* 0x001a2c00018e7983 */ /* 0x000f280000300800 */
[----:B------:R-:W2:Y:S04]  /*208bf0*/  LDL.LU R143, [R1+0x17ec] ;  /* 0x0017ec00018f7983 */ /* 0x000ea80000300800 */
[----:B------:R-:W2:Y:S04]  /*208c00*/  LDL.LU R137, [R1+0x127c] ;  /* 0x00127c0001897983 */ /* 0x000ea80000300800 */
[----:B------:R-:W2:Y:S04]  /*208c10*/  LDL.LU R139, [R1+0x107c] ;  /* 0x00107c00018b7983 */ /* 0x000ea80000300800 */
[----:B------:R-:W2:Y:S04]  /*208c20*/  LDL.LU R140, [R1+0x3e90] ;  /* 0x003e9000018c7983 */ /* 0x000ea80000300800 */
[----:B------:R-:W2:Y:S04]  /*208c30*/  LDL.LU R141, [R1+0x3e70] ;  /* 0x003e7000018d7983 */ /* 0x000ea80000300800 */
[----:B------:R-:W2:Y:S01]  /*208c40*/  LDL.LU R240, [R1+0x5898] ;  /* 0x0058980001f07983 */ /* 0x000ea20000300800 */
[----:B------:R-:W-:Y:S01]  /*208c50*/  LOP3.LUT P4, RZ, R98, 0x800000, RZ, 0xc0, !PT ;  /* 0x0080000062ff7812 */ /* 0x000fe2000788c0ff */
[----:B------:R-:W-:Y:S01]  /*208c60*/  IMAD.WIDE R4, R138, 0x4, R48 ;  /* 0x000000048a047825 */ /* 0x000fe200078e0230 */
[----:B------:R-:W-:-:S02]  /*208c70*/  LOP3.LUT R34, R34, 0xfffffffe, RZ, 0xc0, !PT ;  /* 0xfffffffe22227812 */ /* 0x000fc400078ec0ff */
[C---:B------:R-:W-:Y:S02]  /*208c80*/  LOP3.LUT P5, RZ, R98.reuse, 0x1000000, RZ, 0xc0, !PT ;  /* 0x0100000062ff7812 */ /* 0x040fe400078ac0ff */
[C---:B------:R-:W-:Y:S02]  /*208c90*/  LOP3.LUT P6, RZ, R98.reuse, 0x2000000, RZ, 0xc0, !PT ;  /* 0x0200000062ff7812 */ /* 0x040fe400078cc0ff */
[----:B------:R-:W-:-:S05]  /*208ca0*/  LOP3.LUT P0, RZ, R98, 0x4000000, RZ, 0xc0, !PT ;  /* 0x0400000062ff7812 */ /* 0x000fca000780c0ff */
[----:B----4-:R1:W-:Y:S04]  /*208cb0*/  @P4 STG.E desc[UR30][R4.64], R142 ;  /* 0x0000008e04004986 */ /* 0x0103e8000c10191e */
[----:B-1----:R-:W4:Y:S01]  /*208cc0*/  LDL.LU R142, [R1+0x3e50] ;  /* 0x003e5000018e7983 */ /* 0x002f220000300800 */
[----:B---3--:R-:W-:Y:S02]  /*208cd0*/  LOP3.LUT P1, RZ, R99, 0x8, RZ, 0xc0, !PT ;  /* 0x0000000863ff7812 */ /* 0x008fe4000782c0ff */
[----:B--2---:R-:W-:Y:S01]  /*208ce0*/  LOP3.LUT R3, R3, 0xefffffff, RZ, 0xc0, !PT ;  /* 0xefffffff03037812 */ /* 0x004fe200078ec0ff */
[----:B------:R-:W2:Y:S04]  /*208cf0*/  LDL.LU R224, [R1+0x3e30] ;  /* 0x003e300001e07983 */ /* 0x000ea80000300800 */
[----:B------:R-:W3:Y:S04]  /*208d00*/  LDL.LU R228, [R1+0x3e20] ;  /* 0x003e200001e47983 */ /* 0x000ee80000300800 */
[----:B------:R-:W2:Y:S02]  /*208d10*/  LDL.LU R232, [R1+0x3e10] ;  /* 0x003e100001e87983 */ /* 0x000ea40000300800 */
        /* <DEDUP_REMOVED lines=10> */
[----:B------:R-:W-:-:S13]  /*208dc0*/  LOP3.LUT P1, RZ, R98, 0x80000000, RZ, 0xc0, !PT ;  /* 0x8000000062ff7812 */ /* 0x000fda000782c0ff */
[----:B------:R-:W-:Y:S02]  /*208dd0*/  @P1 LOP3.LUT R34, R34, 0x1, RZ, 0xfc, !PT ;  /* 0x0000000122221812 */ /* 0x000fe400078efcff */
[----:B------:R-:W-:Y:S02]  /*208de0*/  LOP3.LUT P1, RZ, R98, 0x40000000, RZ, 0xc0, !PT ;  /* 0x4000000062ff7812 */ /* 0x000fe4000782c0ff */
[----:B------:R-:W-:Y:S01]  /*208df0*/  LOP3.LUT R34, R34, 0xfffffffd, RZ, 0xc0, !PT ;  /* 0xfffffffd22227812 */ /* 0x000fe200078ec0ff */
[----:B------:R-:W-:-:S10]  /*208e00*/  IMAD.WIDE R4, R138, 0x4, R46 ;  /* 0x000000048a047825 */ /* 0x000fd400078e022e */
[----:B------:R-:W-:Y:S02]  /*208e10*/  @P1 LOP3.LUT R34, R34, 0x2, RZ, 0xfc, !PT ;  /* 0x0000000222221812 */ /* 0x000fe400078efcff */
[----:B------:R-:W-:Y:S01]  /*208e20*/  LOP3.LUT P1, RZ, R98, 0x20000000, RZ, 0xc0, !PT ;  /* 0x2000000062ff7812 */ /* 0x000fe2000782c0ff */
[----:B------:R1:W-:Y:S01]  /*208e30*/  @P5 STG.E desc[UR30][R4.64], R143 ;  /* 0x0000008f04005986 */ /* 0x0003e2000c10191e */
[----:B------:R-:W-:-:S03]  /*208e40*/  LOP3.LUT R34, R34, 0xfffffffb, RZ, 0xc0, !PT ;  /* 0xfffffffb22227812 */ /* 0x000fc600078ec0ff */
[----:B-1----:R-:W3:Y:S04]  /*208e50*/  LDL.LU R143, [R1+0x589c] ;  /* 0x00589c00018f7983 */ /* 0x002ee80000300800 */
[----:B------:R-:W3:Y:S04]  /*208e60*/  LDL.LU R236, [R1+0x3e00] ;  /* 0x003e000001ec7983 */ /* 0x000ee80000300800 */
[----:B------:R-:W-:Y:S02]  /*208e70*/  @P1 LOP3.LUT R34, R34, 0x4, RZ, 0xfc, !PT ;  /* 0x0000000422221812 */ /* 0x000fe400078efcff */
[----:B------:R-:W-:Y:S01]  /*208e80*/  LOP3.LUT P1, RZ, R98, 0x10000000, RZ, 0xc0, !PT ;  /* 0x1000000062ff7812 */ /* 0x000fe2000782c0ff */
[----:B------:R-:W3:Y:S01]  /*208e90*/  LDL.LU R248, [R1+0x3df0] ;  /* 0x003df00001f87983 */ /* 0x000ee20000300800 */
[----:B------:R-:W-:Y:S01]  /*208ea0*/  IMAD.WIDE R4, R138, 0x4, R44 ;  /* 0x000000048a047825 */ /* 0x000fe200078e022c */
[----:B------:R-:W-:-:S02]  /*208eb0*/  LOP3.LUT R34, R34, 0xfffffff7, RZ, 0xc0, !PT ;  /* 0xfffffff722227812 */ /* 0x000fc400078ec0ff */
[----:B------:R-:W3:Y:S04]  /*208ec0*/  LDL.LU R136, [R1+0x3de0] ;  /* 0x003de00001887983 */ /* 0x000ee80000300800 */
[----:B------:R1:W-:Y:S04]  /*208ed0*/  @P6 STG.E desc[UR30][R4.64], R137 ;  /* 0x0000008904006986 */ /* 0x0003e8000c10191e */
[----:B------:R-:W-:Y:S02]  /*208ee0*/  @P1 LOP3.LUT R34, R34, 0x8, RZ, 0xfc, !PT ;  /* 0x0000000822221812 */ /* 0x000fe400078efcff */
[----:B------:R-:W-:Y:S01]  /*208ef0*/  LOP3.LUT P1, RZ, R98, 0x8000000, RZ, 0xc0, !PT ;  /* 0x0800000062ff7812 */ /* 0x000fe2000782c0ff */
[----:B-1----:R-:W-:Y:S01]  /*208f00*/  IMAD.WIDE R4, R138, 0x4, R42 ;  /* 0x000000048a047825 */ /* 0x002fe200078e022a */
        /* <DEDUP_REMOVED lines=13> */
[----:B----4-:R1:W-:Y:S04]  /*208fe0*/  @P1 STG.E desc[UR30][R4.64], R142 ;  /* 0x0000008e04001986 */ /* 0x0103e8000c10191e */
[----:B-1----:R-:W4:Y:S01]  /*208ff0*/  LDL.LU R142, [R1+0x2610] ;  /* 0x00261000018e7983 */ /* 0x002f220000300800 */
[----:B------:R-:W-:Y:S01]  /*209000*/  LOP3.LUT P1, RZ, R34, 0x2, RZ, 0xc0, !PT ;  /* 0x0000000222ff7812 */ /* 0x000fe2000782c0ff */
[----:B------:R-:W-:-:S12]  /*209010*/  IMAD.WIDE R4, R240, 0x4, R50 ;  /* 0x00000004f0047825 */ /* 0x000fd800078e0232 */
[----:B--2---:R1:W-:Y:S01]  /*209020*/  @P1 STG.E desc[UR30][R4.64], R224 ;  /* 0x000000e004001986 */ /* 0x0043e2000c10191e */
[----:B------:R-:W-:Y:S01]  /*209030*/  LOP3.LUT P1, RZ, R34, 0x1, RZ, 0xc0, !PT ;  /* 0x0000000122ff7812 */ /* 0x000fe2000782c0ff */
[----:B-1----:R-:W-:-:S12]  /*209040*/  IMAD.WIDE R4, R240, 0x4, R48 ;  /* 0x00000004f0047825 */ /* 0x002fd800078e0230 */
[----:B---3--:R1:W-:Y:S01]  /*209050*/  @P1 STG.E desc[UR30][R4.64], R228 ;  /* 0x000000e404001986 */ /* 0x0083e2000c10191e */
[----:B------:R-:W-:Y:S01]  /*209060*/  LOP3.LUT P1, RZ, R3, 0x80000000, RZ, 0xc0, !PT ;  /* 0x8000000003ff7812 */ /* 0x000fe2000782c0ff */
[----:B-1----:R-:W-:-:S12]  /*209070*/  IMAD.WIDE R4, R240, 0x4, R46 ;  /* 0x00000004f0047825 */ /* 0x002fd800078e022e */
[----:B------:R1:W-:Y:S01]  /*209080*/  @P1 STG.E desc[UR30][R4.64], R232 ;  /* 0x000000e804001986 */ /* 0x0003e2000c10191e */
[----:B------:R-:W-:Y:S01]  /*209090*/  LOP3.LUT P1, RZ, R3, 0x40000000, RZ, 0xc0, !PT ;  /* 0x4000000003ff7812 */ /* 0x000fe2000782c0ff */
[----:B-1----:R-:W-:Y:S01]  /*2090a0*/  IMAD.WIDE R4, R240, 0x4, R44 ;  /* 0x00000004f0047825 */ /* 0x002fe200078e022c */
[----:B------:R-:W-:-:S11]  /*2090b0*/  LOP3.LUT P2, RZ, R99, 0x10, RZ, 0xc0, !PT ;  /* 0x0000001063ff7812 */ /* 0x000fd6000784c0ff */
        /* <DEDUP_REMOVED lines=8> */
[C---:B------:R-:W-:Y:S02]  /*209140*/  LOP3.LUT P4, RZ, R99.reuse, 0x40, RZ, 0xc0, !PT ;  /* 0x0000004063ff7812 */ /* 0x040fe4000788c0ff */
[----:B------:R-:W-:Y:S01]  /*209150*/  LOP3.LUT P5, RZ, R99, 0x80, RZ, 0xc0, !PT ;  /* 0x0000008063ff7812 */ /* 0x000fe200078ac0ff */
[----:B-1----:R-:W-:Y:S01]  /*209160*/  IMAD.WIDE R4, R143, 0x4, R54 ;  /* 0x000000048f047825 */ /* 0x002fe200078e0236 */
[C---:B------:R-:W-:Y:S02]  /*209170*/  LOP3.LUT P6, RZ, R99.reuse, 0x100, RZ, 0xc0, !PT ;  /* 0x0000010063ff7812 */ /* 0x040fe400078cc0ff */
[----:B------:R-:W-:Y:S01]  /*209180*/  LOP3.LUT P0, RZ, R99, 0x200, RZ, 0xc0, !PT ;  /* 0x0000020063ff7812 */ /* 0x000fe2000780c0ff */
[----:B------:R-:W2:Y:S04]  /*209190*/  LDL.LU R136, [R1+0x3e94] ;  /* 0x003e940001887983 */ /* 0x000ea80000300800 */
[----:B------:R1:W-:Y:S02]  /*2091a0*/  @P2 STG.E desc[UR30][R4.64], R137 ;  /* 0x0000008904002986 */ /* 0x0003e4000c10191e */
[----:B-1----:R-:W-:-:S02]  /*2091b0*/  IMAD.WIDE R4, R143, 0x4, R52 ;  /* 0x000000048f047825 */ /* 0x002fc400078e0234 */
[----:B------:R-:W3:Y:S04]  /*2091c0*/  LDL.LU R137, [R1+0x3e74] ;  /* 0x003e740001897983 */ /* 0x000ee80000300800 */
[----:B------:R1:W-:Y:S02]  /*2091d0*/  @P3 STG.E desc[UR30][R4.64], R138 ;  /* 0x0000008a04003986 */ /* 0x0003e4000c10191e */
[C---:B-1----:R-:W-:Y:S02]  /*2091e0*/  IMAD.WIDE R4, R143.reuse, 0x4, R50 ;  /* 0x000000048f047825 */ /* 0x042fe400078e0232 */
[----:B------:R-:W2:Y:S04]  /*2091f0*/  LDL.LU R138, [R1+0x3e54] ;  /* 0x003e5400018a7983 */ /* 0x000ea80000300800 */
[----:B------:R1:W-:Y:S02]  /*209200*/  @P4 STG.E desc[UR30][R4.64], R139 ;  /* 0x0000008b04004986 */ /* 0x0003e4000c10191e */
[----:B-1----:R-:W-:-:S02]  /*209210*/  IMAD.WIDE R4, R143, 0x4, R48 ;  /* 0x000000048f047825 */ /* 0x002fc400078e0230 */
[----:B------:R-:W2:Y:S04]  /*209220*/  LDL.LU R139, [R1+0x3e34] ;  /* 0x003e3400018b7983 */ /* 0x000ea80000300800 */
[----:B------:R1:W-:Y:S02]  /*209230*/  @P5 STG.E desc[UR30][R4.64], R140 ;  /* 0x0000008c04005986 */ /* 0x0003e4000c10191e */
[----:B-1----:R-:W-:-:S05]  /*209240*/  IMAD.WIDE R4, R143, 0x4, R46 ;  /* 0x000000048f047825 */ /* 0x002fca00078e022e */
[----:B------:R1:W-:Y:S02]  /*209250*/  @P6 STG.E desc[UR30][R4.64], R141 ;  /* 0x0000008d04006986 */ /* 0x0003e4000c10191e */
[----:B-1----:R-:W-:-:S05]  /*209260*/  IMAD.WIDE R4, R143, 0x4, R44 ;  /* 0x000000048f047825 */ /* 0x002fca00078e022c */
[----:B----4-:R1:W-:Y:S04]  /*209270*/  @P0 STG.E desc[UR30][R4.64], R142 ;  /* 0x0000008e04000986 */ /* 0x0103e8000c10191e */
[----:B-1----:R-:W4:Y:S04]  /*209280*/  LDL.LU R142, [R1+0x3e24] ;  /* 0x003e2400018e7983 */ /* 0x002f280000300800 */
[----:B------:R-:W2:Y:S01]  /*209290*/  LDL.LU R232, [R1+0x58a0] ;  /* 0x0058a00001e87983 */ /* 0x000ea20000300800 */
[----:B------:R-:W-:Y:S01]  /*2092a0*/  LOP3.LUT P4, RZ, R99, 0x400, RZ, 0xc0, !PT ;  /* 0x0000040063ff7812 */ /* 0x000fe2000788c0ff */
[----:B------:R-:W-:-:S02]  /*2092b0*/  IMAD.WIDE R4, R143, 0x4, R42 ;  /* 0x000000048f047825 */ /* 0x000fc400078e022a */
[----:B------:R-:W3:Y:S04]  /*2092c0*/  LDL.LU R143, [R1+0x3e14] ;  /* 0x003e1400018f7983 */ /* 0x000ee80000300800 */
[----:B------:R-:W3:Y:S04]  /*2092d0*/  LDL.LU R140, [R1+0x58a4] ;  /* 0x0058a400018c7983 */ /* 0x000ee80000300800 */
[----:B------:R-:W3:Y:S04]  /*2092e0*/  LDL.LU R141, [R1+0x58a8] ;  /* 0x0058a800018d7983 */ /* 0x000ee80000300800 */
[----:B------:R1:W-:Y:S04]  /*2092f0*/  @P4 STG.E desc[UR30][R4.64], R100 ;  /* 0x0000006404004986 */ /* 0x0003e8000c10191e */
[----:B-1----:R-:W3:Y:S04]  /*209300*/  LDL.LU R100, [R1+0x8518] ;  /* 0x0085180001647983 */ /* 0x002ee80000300800 */
[----:B------:R-:W3:Y:S04]  /*209310*/  LDL.LU R228, [R1+0x3e04] ;  /* 0x003e040001e47983 */ /* 0x000ee80000300800 */
[----:B------:R-:W3:Y:S04]  /*209320*/  LDL.LU R236, [R1+0x3df4] ;  /* 0x003df40001ec7983 */ /* 0x000ee80000300800 */
[----:B------:R-:W4:Y:S01]  /*209330*/  LDL.LU R240, [R1+0x3de4] ;  /* 0x003de40001f07983 */ /* 0x000f220000300800 */
[----:B------:R-:W-:-:S03]  /*209340*/  LOP3.LUT P5, RZ, R99, 0x800, RZ, 0xc0, !PT ;  /* 0x0000080063ff7812 */ /* 0x000fc600078ac0ff */
        /* <DEDUP_REMOVED lines=23> */
[----:B-1----:R-:W2:Y:S01]  /*2094c0*/  LDL.LU R136, [R1+0x3234] ;  /* 0x0032340001887983 */ /* 0x002ea20000300800 */
[----:B------:R-:W-:Y:S02]  /*2094d0*/  @P1 LOP3.LUT R3, R3, 0x4000000, RZ, 0xfc, !PT ;  /* 0x0400000003031812 */ /* 0x000fe400078efcff */
[C---:B------:R-:W-:Y:S02]  /*2094e0*/  LOP3.LUT P1, RZ, R99.reuse, 0x8000, RZ, 0xc0, !PT ;  /* 0x0000800063ff7812 */ /* 0x040fe4000782c0ff */
[C---:B------:R-:W-:Y:S02]  /*2094f0*/  LOP3.LUT P6, RZ, R99.reuse, 0x1000, RZ, 0xc0, !PT ;  /* 0x0000100063ff7812 */ /* 0x040fe400078cc0ff */
[----:B------:R-:W-:-:S02]  /*209500*/  LOP3.LUT P0, RZ, R99, 0x2000, RZ, 0xc0, !PT ;  /* 0x0000200063ff7812 */ /* 0x000fc4000780c0ff */
[----:B------:R-:W-:Y:S01]  /*209510*/  LOP3.LUT R3, R3, 0xf7ffffff, RZ, 0xc0, !PT ;  /* 0xf7ffffff03037812 */ /* 0x000fe200078ec0ff */
[----:B------:R-:W-:-:S06]  /*209520*/  IMAD.WIDE R4, R232, 0x4, R54 ;  /* 0x00000004e8047825 */ /* 0x000fcc00078e0236 */
        /* <DEDUP_REMOVED lines=10> */
[C---:B-1----:R-:W-:Y:S02]  /*2095d0*/  IMAD.WIDE R4, R232.reuse, 0x4, R48 ;  /* 0x00000004e8047825 */ /* 0x042fe400078e0230 */
[----:B------:R-:W3:Y:S10]  /*2095e0*/  LDL.LU R139, [R1+0x2614] ;  /* 0x00261400018b7983 */ /* 0x000ef40000300800 */
[----:B----4-:R1:W-:Y:S01]  /*2095f0*/  @P1 STG.E desc[UR30][R4.64], R142 ;  /* 0x0000008e04001986 */ /* 0x0103e2000c10191e */
[----:B------:R-:W-:Y:S01]  /*209600*/  LOP3.LUT P1, RZ, R3, 0x4000000, RZ, 0xc0, !PT ;  /* 0x0400000003ff7812 */ /* 0x000fe2000782c0ff */
[----:B-1----:R-:W-:-:S02]  /*209610*/  IMAD.WIDE R4, R232, 0x4, R46 ;  /* 0x00000004e8047825 */ /* 0x002fc400078e022e */
[----:B------:R-:W4:Y:S10]  /*209620*/  LDL.LU R142, [R1+0x2374] ;  /* 0x00237400018e7983 */ /* 0x000f340000300800 */
[----:B------:R1:W-:Y:S01]  /*209630*/  @P1 STG.E desc[UR30][R4.64], R143 ;  /* 0x0000008f04001986 */ /* 0x0003e2000c10191e */
[----:B------:R-:W-:Y:S01]  /*209640*/  LOP3.LUT P1, RZ, R3, 0x2000000, RZ, 0xc0, !PT ;  /* 0x0200000003ff7812 */ /* 0x000fe2000782c0ff */
[----:B-1----:R-:W-:-:S02]  /*209650*/  IMAD.WIDE R4, R232, 0x4, R44 ;  /* 0x00000004e8047825 */ /* 0x002fc400078e022c */
        /* <DEDUP_REMOVED lines=13> */
[----:B--2---:R1:W-:Y:S01]  /*209730*/  @P1 STG.E desc[UR30][R4.64], R136 ;  /* 0x0000008804001986 */ /* 0x0043e2000c10191e */
[----:B------:R-:W-:Y:S01]  /*209740*/  LOP3.LUT P1, RZ, R3, 0x100000, RZ, 0xc0, !PT ;  /* 0x0010000003ff7812 */ /* 0x000fe2000782c0ff */
[----:B-1----:R-:W-:-:S12]  /*209750*/  IMAD.WIDE R4, R140, 0x4, R50 ;  /* 0x000000048c047825 */ /* 0x002fd800078e0232 */
[----:B------:R1:W-:Y:S04]  /*209760*/  @P1 STG.E desc[UR30][R4.64], R100 ;  /* 0x0000006404001986 */ /* 0x0003e8000c10191e */
[----:B-1----:R-:W2:Y:S01]  /*209770*/  LDL.LU R100, [R1+0x8514] ;  /* 0x0085140001647983 */ /* 0x002ea20000300800 */
[C---:B------:R-:W-:Y:S02]  /*209780*/  LOP3.LUT P2, RZ, R99.reuse, 0x800000, RZ, 0xc0, !PT ;  /* 0x0080000063ff7812 */ /* 0x040fe4000784c0ff */
[C---:B------:R-:W-:Y:S01]  /*209790*/  LOP3.LUT P3, RZ, R99.reuse, 0x1000000, RZ, 0xc0, !PT ;  /* 0x0100000063ff7812 */ /* 0x040fe2000786c0ff */
[----:B------:R-:W-:Y:S01]  /*2097a0*/  IMAD.WIDE R4, R140, 0x4, R48 ;  /* 0x000000048c047825 */ /* 0x000fe200078e0230 */
[C---:B------:R-:W-:Y:S02]  /*2097b0*/  LOP3.LUT P4, RZ, R99.reuse, 0x2000000, RZ, 0xc0, !PT ;  /* 0x0200000063ff7812 */ /* 0x040fe4000788c0ff */
[----:B------:R-:W-:-:S07]  /*2097c0*/  LOP3.LUT P5, RZ, R99, 0x4000000, RZ, 0xc0, !PT ;  /* 0x0400000063ff7812 */ /* 0x000fce00078ac0ff */
[----:B---3--:R1:W-:Y:S01]  /*2097d0*/  @P2 STG.E desc[UR30][R4.64], R137 ;  /* 0x0000008904002986 */ /* 0x0083e2000c10191e */
        /* <DEDUP_REMOVED lines=8> */
[----:B----4-:R1:W-:Y:S02]  /*209860*/  @P5 STG.E desc[UR30][R4.64], R142 ;  /* 0x0000008e04005986 */ /* 0x0103e4000c10191e */
[----:B-1----:R-:W-:-:S05]  /*209870*/  IMAD.WIDE R4, R141, 0x4, R56 ;  /* 0x000000048d047825 */ /* 0x002fca00078e0238 */
[----:B--2---:R1:W-:Y:S02]  /*209880*/  @P6 STG.E desc[UR30][R4.64], R100 ;  /* 0x0000006404006986 */ /* 0x0043e4000c10191e */
[----:B-1----:R-:W-:Y:S02]  /*209890*/  IMAD.WIDE R4, R141, 0x4, R54 ;  /* 0x000000048d047825 */ /* 0x002fe400078e0236 */
[----:B------:R-:W2:Y:S04]  /*2098a0*/  LDL.LU R100, [R1+0x8510] ;  /* 0x0085100001647983 */ /* 0x000ea80000300800 */
[----:B------:R1:W-:Y:S04]  /*2098b0*/  @P0 STG.E desc[UR30][R4.64], R143 ;  /* 0x0000008f04000986 */ /* 0x0003e8000c10191e */
[----:B-1----:R-:W4:Y:S04]  /*2098c0*/  LDL.LU R143, [R1+0x3e58] ;  /* 0x003e5800018f7983 */ /* 0x002f280000300800 */
[----:B------:R-:W2:Y:S04]  /*2098d0*/  LDL.LU R248, [R1+0x3e38] ;  /* 0x003e380001f87983 */ /* 0x000ea80000300800 */
[----:B------:R-:W2:Y:S04]  /*2098e0*/  LDL.LU R137, [R1+0x3e28] ;  /* 0x003e280001897983 */ /* 0x000ea80000300800 */
[----:B------:R-:W2:Y:S04]  /*2098f0*/  LDL.LU R139, [R1+0x3e18] ;  /* 0x003e1800018b7983 */ /* 0x000ea80000300800 */
[----:B------:R-:W3:Y:S01]  /*209900*/  LDL.LU R140, [R1+0x3e08] ;  /* 0x003e0800018c7983 */ /* 0x000ee20000300800 */
[----:B------:R-:W-:-:S03]  /*209910*/  LOP3.LUT P4, RZ, R99, 0x20000000, RZ, 0xc0, !PT ;  /* 0x2000000063ff7812 */ /* 0x000fc6000788c0ff */
[----:B------:R-:W3:Y:S01]  /*209920*/  LDL.LU R142, [R1+0x3df8] ;  /* 0x003df800018e7983 */ /* 0x000ee20000300800 */
[----:B------:R-:W-:-:S03]  /*209930*/  IMAD.WIDE R4, R141, 0x4, R52 ;  /* 0x000000048d047825 */ /* 0x000fc600078e0234 */
[----:B------:R-:W3:Y:S01]  /*209940*/  LDL.LU R136, [R1+0x58ac] ;  /* 0x0058ac0001887983 */ /* 0x000ee20000300800 */
[----:B------:R-:W-:Y:S02]  /*209950*/  LOP3.LUT R3, R3, 0xffffefff, RZ, 0xc0, !PT ;  /* 0xffffefff03037812 */ /* 0x000fe400078ec0ff */
[C---:B------:R-:W-:Y:S02]  /*209960*/  LOP3.LUT P5, RZ, R99.reuse, 0x40000000, RZ, 0xc0, !PT ;  /* 0x4000000063ff7812 */ /* 0x040fe400078ac0ff */
[----:B------:R-:W-:Y:S01]  /*209970*/  LOP3.LUT P6, RZ, R99, 0x80000000, RZ, 0xc0, !PT ;  /* 0x8000000063ff7812 */ /* 0x000fe200078cc0ff */
[----:B----4-:R1:W-:Y:S04]  /*209980*/  @P4 STG.E desc[UR30][R4.64], R143 ;  /* 0x0000008f04004986 */ /* 0x0103e8000c10191e */
[----:B-1----:R-:W4:Y:S01]  /*209990*/  LDL.LU R143, [R1+0x3de8] ;  /* 0x003de800018f7983 */ /* 0x002f220000300800 */
[----:B--2---:R-:W-:-:S03]  /*2099a0*/  LOP3.LUT P1, RZ, R100, 0x200, RZ, 0xc0, !PT ;  /* 0x0000020064ff7812 */ /* 0x004fc6000782c0ff */
[----:B------:R-:W2:Y:S04]  /*2099b0*/  LDL.LU R224, [R1+0x3dd8] ;  /* 0x003dd80001e07983 */ /* 0x000ea80000300800 */
[----:B------:R-:W2:Y:S04]  /*2099c0*/  LDL.LU R228, [R1+0x3238] ;  /* 0x0032380001e47983 */ /* 0x000ea80000300800 */
[----:B------:R-:W2:Y:S04]  /*2099d0*/  LDL.LU R232, [R1+0x2f28] ;  /* 0x002f280001e87983 */ /* 0x000ea80000300800 */
[----:B------:R-:W2:Y:S01]  /*2099e0*/  LDL.LU R236, [R1+0x2c18] ;  /* 0x002c180001ec7983 */ /* 0x000ea20000300800 */
[----:B------:R-:W-:-:S03]  /*2099f0*/  IMAD.WIDE R4, R141, 0x4, R50 ;  /* 0x000000048d047825 */ /* 0x000fc600078e0232 */
        /* <DEDUP_REMOVED lines=22> */
[----:B------:R1:W-:Y:S01]  /*209b60*/  @P5 STG.E desc[UR30][R4.64], R248 ;  /* 0x000000f804005986 */ /* 0x0003e2000c10191e */
[----:B------:R-:W-:Y:S01]  /*209b70*/  LOP3.LUT R3, R3, 0xfff7ffff, RZ, 0xc0, !PT ;  /* 0xfff7ffff03037812 */ /* 0x000fe200078ec0ff */
[----:B-1----:R-:W-:-:S10]  /*209b80*/  IMAD.WIDE R4, R141, 0x4, R48 ;  /* 0x000000048d047825 */ /* 0x002fd400078e0230 */
[----:B------:R-:W-:Y:S02]  /*209b90*/  @P1 LOP3.LUT R3, R3, 0x80000, RZ, 0xfc, !PT ;  /* 0x0008000003031812 */ /* 0x000fe400078efcff */
[----:B------:R-:W-:Y:S01]  /*209ba0*/  LOP3.LUT P1, RZ, R100, 0x2, RZ, 0xc0, !PT ;  /* 0x0000000264ff7812 */ /* 0x000fe2000782c0ff */
        /* <DEDUP_REMOVED lines=38> */
[----:B------:R1:W-:Y:S01]  /*209e10*/  @P1 STG.E desc[UR30][R4.64], R248 ;  /* 0x000000f804001986 */ /* 0x0003e2000c10191e */
[----:B------:R-:W-:Y:S01]  /*209e20*/  LOP3.LUT P5, RZ, R100, 0x2000, RZ, 0xc0, !PT ;  /* 0x0000200064ff7812 */ /* 0x000fe200078ac0ff */
[----:B-1----:R-:W-:Y:S01]  /*209e30*/  IMAD.WIDE R4, R136, 0x4, R42 ;  /* 0x0000000488047825 */ /* 0x002fe200078e022a */
[C---:B------:R-:W-:Y:S02]  /*209e40*/  LOP3.LUT P6, RZ, R100.reuse, 0x4000, RZ, 0xc0, !PT ;  /* 0x0000400064ff7812 */ /* 0x040fe400078cc0ff */
[----:B------:R-:W-:Y:S01]  /*209e50*/  LOP3.LUT P0, RZ, R100, 0x8000, RZ, 0xc0, !PT ;  /* 0x0000800064ff7812 */ /* 0x000fe2000780c0ff */
[----:B------:R-:W2:Y:S04]  /*209e60*/  LDL.LU R136, [R1+0x3e1c] ;  /* 0x003e1c0001887983 */ /* 0x000ea80000300800 */
[----:B------:R1:W-:Y:S02]  /*209e70*/  @P2 STG.E desc[UR30][R4.64], R137 ;  /* 0x0000008904002986 */ /* 0x0003e4000c10191e */
[----:B-1----:R-:W-:-:S02]  /*209e80*/  IMAD.WIDE R4, R138, 0x4, R56 ;  /* 0x000000048a047825 */ /* 0x002fc400078e0238 */
[----:B------:R-:W2:Y:S04]  /*209e90*/  LDL.LU R137, [R1+0x3e0c] ;  /* 0x003e0c0001897983 */ /* 0x000ea80000300800 */
[----:B------:R1:W-:Y:S02]  /*209ea0*/  @P3 STG.E desc[UR30][R4.64], R139 ;  /* 0x0000008b04003986 */ /* 0x0003e4000c10191e */
[C---:B-1----:R-:W-:Y:S02]  /*209eb0*/  IMAD.WIDE R4, R138.reuse, 0x4, R54 ;  /* 0x000000048a047825 */ /* 0x042fe400078e0236 */
[----:B------:R-:W2:Y:S04]  /*209ec0*/  LDL.LU R139, [R1+0x3dfc] ;  /* 0x003dfc00018b7983 */ /* 0x000ea80000300800 */
[----:B---3--:R1:W-:Y:S02]  /*209ed0*/  @P4 STG.E desc[UR30][R4.64], R140 ;  /* 0x0000008c04004986 */ /* 0x0083e4000c10191e */
[----:B-1----:R-:W-:-:S02]  /*209ee0*/  IMAD.WIDE R4, R138, 0x4, R52 ;  /* 0x000000048a047825 */ /* 0x002fc400078e0234 */
[----:B------:R-:W3:Y:S04]  /*209ef0*/  LDL.LU R140, [R1+0x3dec] ;  /* 0x003dec00018c7983 */ /* 0x000ee80000300800 */
[----:B------:R1:W-:Y:S02]  /*209f00*/  @P5 STG.E desc[UR30][R4.64], R141 ;  /* 0x0000008d04005986 */ /* 0x0003e4000c10191e */
[C---:B-1----:R-:W-:Y:S02]  /*209f10*/  IMAD.WIDE R4, R138.reuse, 0x4, R50 ;  /* 0x000000048a047825 */ /* 0x042fe400078e0232 */
[----:B------:R-:W3:Y:S04]  /*209f20*/  LDL.LU R141, [R1+0x3ddc] ;  /* 0x003ddc00018d7983 */ /* 0x000ee80000300800 */
[----:B------:R1:W-:Y:S02]  /*209f30*/  @P6 STG.E desc[UR30][R4.64], R142 ;  /* 0x0000008e04006986 */ /* 0x0003e4000c10191e */
[----:B-1----:R-:W-:-:S02]  /*209f40*/  IMAD.WIDE R4, R138, 0x4, R48 ;  /* 0x000000048a047825 */ /* 0x002fc400078e0230 */
[----:B------:R-:W3:Y:S04]  /*209f50*/  LDL.LU R142, [R1+0x323c] ;  /* 0x00323c00018e7983 */ /* 0x000ee80000300800 */
[----:B----4-:R1:W-:Y:S04]  /*209f60*/  @P0 STG.E desc[UR30][R4.64], R143 ;  /* 0x0000008f04000986 */ /* 0x0103e8000c10191e */
[----:B-1----:R-:W4:Y:S04]  /*209f70*/  LDL.LU R143, [R1+0x2f2c] ;  /* 0x002f2c00018f7983 */ /* 0x002f280000300800 */
[----:B------:R-:W3:Y:S01]  /*209f80*/  LDL.LU R232, [R1+0x58b4] ;  /* 0x0058b40001e87983 */ /* 0x000ee20000300800 */
[----:B------:R-:W-:-:S02]  /*209f90*/  LOP3.LUT P0, RZ, R100, 0x10000000, RZ, 0xc0, !PT ;  /* 0x1000000064ff7812 */ /* 0x000fc4000780c0ff */
[----:B------:R-:W-:Y:S01]  /*209fa0*/  LOP3.LUT R3, R3, 0xffffffef, RZ, 0xc0, !PT ;  /* 0xffffffef03037812 */ /* 0x000fe200078ec0ff */
[----:B------:R-:W4:Y:S04]  /*209fb0*/  LDL.LU R220, [R1+0x2c1c] ;  /* 0x002c1c0001dc7983 */ /* 0x000f280000300800 */
[----:B------:R-:W4:Y:S01]  /*209fc0*/  LDL.LU R224, [R1+0x296c] ;  /* 0x00296c0001e07983 */ /* 0x000f220000300800 */
[C---:B------:R-:W-:Y:S02]  /*209fd0*/  LOP3.LUT P3, RZ, R100.reuse, 0x10000, RZ, 0xc0, !PT ;  /* 0x0001000064ff7812 */ /* 0x040fe4000786c0ff */
[----:B------:R-:W-:Y:S01]  /*209fe0*/  LOP3.LUT P4, RZ, R100, 0x20000, RZ, 0xc0, !PT ;  /* 0x0002000064ff7812 */ /* 0x000fe2000788c0ff */
[----:B------:R-:W-:Y:S01]  /*209ff0*/  IMAD.WIDE R4, R138, 0x4, R46 ;  /* 0x000000048a047825 */ /* 0x000fe200078e022e */
[----:B------:R-:W4:Y:S01]  /*20a000*/  LDL.LU R228, [R1+0x261c] ;  /* 0x00261c0001e47983 */ /* 0x000f220000300800 */
[----:B------:R-:W-:-:S02]  /*20a010*/  LOP3.LUT P5, RZ, R100, 0x40000, RZ, 0xc0, !PT ;  /* 0x0004000064ff7812 */ /* 0x000fc400078ac0ff */
[C---:B------:R-:W-:Y:S01]  /*20a020*/  LOP3.LUT P6, RZ, R100.reuse, 0x80000, RZ, 0xc0, !PT ;  /* 0x0008000064ff7812 */ /* 0x040fe200078cc0ff */
[----:B------:R-:W4:Y:S01]  /*20a030*/  LDL.LU R236, [R1+0x237c] ;  /* 0x00237c0001ec7983 */ /* 0x000f220000300800 */
        /* <DEDUP_REMOVED lines=20> */
[----:B--2---:R1:W-:Y:S01]  /*20a180*/  @P3 STG.E desc[UR30][R4.64], R136 ;  /* 0x0000008804003986 */ /* 0x0043e2000c10191e */
[----:B------:R-:W-:Y:S01]  /*20a190*/  LOP3.LUT R3, R3, 0xfffff7ff, RZ, 0xc0, !PT ;  /* 0xfffff7ff03037812 */ /* 0x000fe200078ec0ff */
[----:B-1----:R-:W-:-:S05]  /*20a1a0*/  IMAD.WIDE R4, R138, 0x4, R44 ;  /* 0x000000048a047825 */ /* 0x002fca00078e022c */
[----:B------:R1:W-:Y:S05]  /*20a1b0*/  @P4 STG.E desc[UR30][R4.64], R137 ;  /* 0x0000008904004986 */ /* 0x0003ea000c10191e */
[----:B------:R-:W-:Y:S02]  /*20a1c0*/  @P0 LOP3.LUT R3, R3, 0x800, RZ, 0xfc, !PT ;  /* 0x0000080003030812 */ /* 0x000fe400078efcff */
[----:B------:R-:W-:Y:S01]  /*20a1d0*/  LOP3.LUT P0, RZ, R100, 0x100000, RZ, 0xc0, !PT ;  /* 0x0010000064ff7812 */ /* 0x000fe2000780c0ff */
[----:B-1----:R-:W-:-:S05]  /*20a1e0*/  IMAD.WIDE R4, R138, 0x4, R42 ;  /* 0x000000048a047825 */ /* 0x002fca00078e022a */
[----:B------:R3:W-:Y:S02]  /*20a1f0*/  @P5 STG.E desc[UR30][R4.64], R139 ;  /* 0x0000008b04005986 */ /* 0x0007e4000c10191e */
[----:B---3--:R-:W-:-:S05]  /*20a200*/  IMAD.WIDE R4, R232, 0x4, R56 ;  /* 0x00000004e8047825 */ /* 0x008fca00078e0238 */
[----:B------:R1:W-:Y:S04]  /*20a210*/  @P6 STG.E desc[UR30][R4.64], R140 ;  /* 0x0000008c04006986 */ /* 0x0003e8000c10191e */
[----:B-1----:R-:W2:Y:S04]  /*20a220*/  LDL.LU R140, [R1+0x58b8] ;  /* 0x0058b800018c7983 */ /* 0x002ea80000300800 */
[----:B------:R-:W3:Y:S01]  /*20a230*/  LDL.LU R240, [R1+0x3e80] ;  /* 0x003e800001f07983 */ /* 0x000ee20000300800 */
[----:B------:R-:W-:-:S03]  /*20a240*/  IMAD.WIDE R4, R232, 0x4, R54 ;  /* 0x00000004e8047825 */ /* 0x000fc600078e0236 */
[----:B------:R-:W3:Y:S04]  /*20a250*/  LDL.LU R136, [R1+0x3ea0] ;  /* 0x003ea00001887983 */ /* 0x000ee80000300800 */
[----:B------:R-:W3:Y:S04]  /*20a260*/  LDL.LU R137, [R1+0x3e60] ;  /* 0x003e600001897983 */ /* 0x000ee80000300800 */
[----:B------:R1:W-:Y:S01]  /*20a270*/  @P0 STG.E desc[UR30][R4.64], R141 ;  /* 0x0000008d04000986 */ /* 0x0003e2000c10191e */
[----:B------:R-:W-:-:S03]  /*20a280*/  LOP3.LUT P0, RZ, R3, 0x800, RZ, 0xc0, !PT ;  /* 0x0000080003ff7812 */ /* 0x000fc6000780c0ff */
[----:B------:R-:W3:Y:S04]  /*20a290*/  LDL.LU R138, [R1+0x3c10] ;  /* 0x003c1000018a7983 */ /* 0x000ee80000300800 */
[----:B------:R-:W3:Y:S04]  /*20a2a0*/  LDL R248, [R1+0x5794] ;  /* 0x0057940001f87983 */ /* 0x000ee80000100800 */
[----:B------:R-:W3:Y:S04]  /*20a2b0*/  LDL.LU R139, [R1+0x3e40] ;  /* 0x003e4000018b7983 */ /* 0x000ee80000300800 */
[----:B------:R-:W3:Y:S01]  /*20a2c0*/  LDL.LU R0, [R1+0x8188] ;  /* 0x0081880001007983 */ /* 0x000ee20000300800 */
[----:B-1----:R-:W-:-:S03]  /*20a2d0*/  IMAD.WIDE R4, R232, 0x4, R52 ;  /* 0x00000004e8047825 */ /* 0x002fc600078e0234 */
[----:B------:R-:W3:Y:S04]  /*20a2e0*/  LDL.LU R141, [R1+0x39a0] ;  /* 0x0039a000018d7983 */ /* 0x000ee80000300800 */
[----:B------:R1:W-:Y:S01]  /*20a2f0*/  @P0 STG.E desc[UR30][R4.64], R142 ;  /* 0x0000008e04000986 */ /* 0x0003e2000c10191e */
[C---:B------:R-:W-:Y:S01]  /*20a300*/  LOP3.LUT P0, RZ, R3.reuse, 0x400, RZ, 0xc0, !PT ;  /* 0x0000040003ff7812 */ /* 0x040fe2000780c0ff */
[C---:B-1----:R-:W-:Y:S02]  /*20a310*/  IMAD.WIDE R4, R232.reuse, 0x4, R50 ;  /* 0x00000004e8047825 */ /* 0x042fe400078e0232 */
[----:B------:R-:W3:Y:S10]  /*20a320*/  LDL.LU R142, [R1+0x3830] ;  /* 0x00383000018e7983 */ /* 0x000ef40000300800 */
[----:B----4-:R1:W-:Y:S04]  /*20a330*/  @P0 STG.E desc[UR30][R4.64], R143 ;  /* 0x0000008f04000986 */ /* 0x0103e8000c10191e */
[----:B-1----:R-:W4:Y:S04]  /*20a340*/  LDL.LU R143, [R1+0x3630] ;  /* 0x00363000018f7983 */ /* 0x002f280000300800 */
[----:B------:R-:W4:Y:S01]  /*20a350*/  LDL R212, [R1+0x58bc] ;  /* 0x0058bc0001d47983 */ /* 0x000f220000100800 */
        /* <DEDUP_REMOVED lines=12> */
[C---:B------:R-:W-:Y:S02]  /*20a420*/  LOP3.LUT P0, RZ, R3.reuse, 0x20, RZ, 0xc0, !PT ;  /* 0x0000002003ff7812 */ /* 0x040fe4000780c0ff */
[C---:B------:R-:W-:Y:S02]  /*20a430*/  LOP3.LUT P1, RZ, R100.reuse, 0x20000000, RZ, 0xc0, !PT ;  /* 0x2000000064ff7812 */ /* 0x040fe4000782c0ff */
[----:B------:R-:W-:Y:S02]  /*20a440*/  LOP3.LUT P2, RZ, R100, 0x40000000, RZ, 0xc0, !PT ;  /* 0x4000000064ff7812 */ /* 0x000fe4000784c0ff */
[C---:B------:R-:W-:Y:S02]  /*20a450*/  LOP3.LUT P4, RZ, R3.reuse, 0x1, RZ, 0xc0, !PT ;  /* 0x0000000103ff7812 */ /* 0x040fe4000788c0ff */
[C---:B------:R-:W-:Y:S02]  /*20a460*/  LOP3.LUT P5, RZ, R3.reuse, 0x2, RZ, 0xc0, !PT ;  /* 0x0000000203ff7812 */ /* 0x040fe400078ac0ff */
[----:B------:R-:W-:-:S02]  /*20a470*/  LOP3.LUT P6, RZ, R3, 0x4, RZ, 0xc0, !PT ;  /* 0x0000000403ff7812 */ /* 0x000fc400078cc0ff */
[----:B------:R-:W-:Y:S01]  /*20a480*/  LOP3.LUT P3, RZ, R100, 0x80000000, RZ, 0xc0, !PT ;  /* 0x8000000064ff7812 */ /* 0x000fe2000786c0ff */
[----:B--2---:R-:W-:-:S05]  /*20a490*/  IMAD.WIDE R4, R140, 0x4, R56 ;  /* 0x000000048c047825 */ /* 0x004fca00078e0238 */
[----:B---3--:R1:W-:Y:S01]  /*20a4a0*/  @P0 STG.E desc[UR30][R4.64], R240 ;  /* 0x000000f004000986 */ /* 0x0083e2000c10191e */
[----:B------:R-:W-:Y:S01]  /*20a4b0*/  LOP3.LUT P0, RZ, R3, 0x10, RZ, 0xc0, !PT ;  /* 0x0000001003ff7812 */ /* 0x000fe2000780c0ff */
[----:B-1----:R-:W-:-:S12]  /*20a4c0*/  IMAD.WIDE R4, R140, 0x4, R54 ;  /* 0x000000048c047825 */ /* 0x002fd800078e0236 */
[----:B------:R1:W-:Y:S01]  /*20a4d0*/  @P0 STG.E desc[UR30][R4.64], R136 ;  /* 0x0000008804000986 */ /* 0x0003e2000c10191e */
[----:B------:R-:W-:Y:S01]  /*20a4e0*/  LOP3.LUT P0, RZ, R3, 0x8, RZ, 0xc0, !PT ;  /* 0x0000000803ff7812 */ /* 0x000fe2000780c0ff */
[----:B------:R-:W-:-:S04]  /*20a4f0*/  IMAD.WIDE R2, R140, 0x4, R52 ;  /* 0x000000048c027825 */ /* 0x000fc800078e0234 */
[C---:B------:R-:W-:Y:S01]  /*20a500*/  IMAD.WIDE R6, R140.reuse, 0x4, R48 ;  /* 0x000000048c067825 */ /* 0x040fe200078e0230 */
[----:B------:R2:W-:Y:S03]  /*20a510*/  @P1 STG.E desc[UR30][R2.64], R137 ;  /* 0x0000008902001986 */ /* 0x0005e6000c10191e */
[----:B-1----:R-:W-:-:S04]  /*20a520*/  IMAD.WIDE R4, R140, 0x4, R44 ;  /* 0x000000048c047825 */ /* 0x002fc800078e022c */
[----:B--2---:R-:W-:-:S05]  /*20a530*/  IMAD.WIDE R2, R140, 0x4, R50 ;  /* 0x000000048c027825 */ /* 0x004fca00078e0232 */
[----:B------:R1:W-:Y:S04]  /*20a540*/  @P2 STG.E desc[UR30][R2.64], R138 ;  /* 0x0000008a02002986 */ /* 0x0003e8000c10191e */
[----:B------:R2:W-:Y:S01]  /*20a550*/  @P3 STG.E desc[UR30][R6.64], R139 ;  /* 0x0000008b06003986 */ /* 0x0005e2000c10191e */
[----:B-1----:R-:W-:-:S04]  /*20a560*/  IMAD.WIDE R2, R140, 0x4, R46 ;  /* 0x000000048c027825 */ /* 0x002fc800078e022e */
[----:B--2---:R-:W-:Y:S01]  /*20a570*/  IMAD.WIDE R6, R140, 0x4, R42 ;  /* 0x000000048c067825 */ /* 0x004fe200078e022a */
[----:B------:R1:W-:Y:S04]  /*20a580*/  @P4 STG.E desc[UR30][R2.64], R141 ;  /* 0x0000008d02004986 */ /* 0x0003e8000c10191e */
[----:B------:R2:W-:Y:S04]  /*20a590*/  @P5 STG.E desc[UR30][R4.64], R142 ;  /* 0x0000008e04005986 */ /* 0x0005e8000c10191e */
[----:B----4-:R3:W-:Y:S01]  /*20a5a0*/  @P6 STG.E desc[UR30][R6.64], R143 ;  /* 0x0000008f06006986 */ /* 0x0107e2000c10191e */
[----:B------:R-:W-:Y:S01]  /*20a5b0*/  ISETP.LT.AND P1, PT, R248, R0, !P0 ;  /* 0x00000000f800720c */ /* 0x000fe20004721270 */
[----:B-1----:R-:W-:-:S04]  /*20a5c0*/  IMAD.WIDE R2, R212, 0x4, R56 ;  /* 0x00000004d4027825 */ /* 0x002fc800078e0238 */
[----:B--2---:R-:W-:Y:S01]  /*20a5d0*/  IMAD.WIDE R4, R212, 0x4, R54 ;  /* 0x00000004d4047825 */ /* 0x004fe200078e0236 */
        /* <DEDUP_REMOVED lines=17> */
[----:B---3--:R-:W3:Y:S01]  /*20a6f0*/  LDL.LU R143, [R1+0x57a0] ;  /* 0x0057a000018f7983 */ /* 0x008ee20000300800 */
[----:B------:R-:W-:Y:S01]  /*20a700*/  LOP3.LUT P5, RZ, R78, 0x1, RZ, 0xc0, !PT ;  /* 0x000000014eff7812 */ /* 0x000fe200078ac0ff */
[----:B------:R-:W-:Y:S01]  /*20a710*/  IMAD.WIDE R6, R212, 0x4, R52 ;  /* 0x00000004d4067825 */ /* 0x000fe200078e0234 */
[----:B------:R-:W-:Y:S01]  /*20a720*/  LOP3.LUT P6, RZ, R78, 0x2, RZ, 0xc0, !PT ;  /* 0x000000024eff7812 */ /* 0x000fe200078cc0ff */
[----:B------:R-:W3:Y:S04]  /*20a730*/  LDL.LU R142, [R1+0x3ea4] ;  /* 0x003ea400018e7983 */ /* 0x000ee80000300800 */
[----:B------:R-:W3:Y:S01]  /*20a740*/  LDL.LU R137, [R1+0x58c4] ;  /* 0x0058c40001897983 */ /* 0x000ee20000300800 */
[----:B------:R-:W-:Y:S01]  /*20a750*/  IMAD.WIDE R8, R212, 0x4, R46 ;  /* 0x00000004d4087825 */ /* 0x000fe200078e022e */
[----:B--2---:R-:W-:-:S02]  /*20a760*/  ISETP.GE.AND P2, PT, R0, UR6, PT ;  /* 0x0000000600007c0c */ /* 0x004fc4000bf46270 */
[----:B------:R-:W2:Y:S04]  /*20a770*/  LDL.LU R0, [R1+0x8414] ;  /* 0x0084140001007983 */ /* 0x000ea80000300800 */
[----:B----4-:R1:W-:Y:S04]  /*20a780*/  @P5 STG.E desc[UR30][R2.64], R233 ;  /* 0x000000e902005986 */ /* 0x0103e8000c10191e */
[----:B------:R4:W-:Y:S04]  /*20a790*/  @P6 STG.E desc[UR30][R4.64], R249 ;  /* 0x000000f904006986 */ /* 0x0009e8000c10191e */
[----:B------:R4:W-:Y:S01]  /*20a7a0*/  @P1 STG.E desc[UR30][R6.64], R136 ;  /* 0x0000008806001986 */ /* 0x0009e2000c10191e */
[----:B-1----:R-:W-:-:S04]  /*20a7b0*/  IMAD.WIDE R2, R212, 0x4, R50 ;  /* 0x00000004d4027825 */ /* 0x002fc800078e0232 */
[C---:B----4-:R-:W-:Y:S01]  /*20a7c0*/  IMAD.WIDE R4, R212.reuse, 0x4, R48 ;  /* 0x00000004d4047825 */ /* 0x050fe200078e0230 */
[----:B------:R-:W4:Y:S03]  /*20a7d0*/  LDL.LU R136, [R1+0x3e64] ;  /* 0x003e640001887983 */ /* 0x000f260000300800 */
[----:B------:R-:W-:Y:S01]  /*20a7e0*/  IMAD.WIDE R6, R212, 0x4, R44 ;  /* 0x00000004d4067825 */ /* 0x000fe200078e022c */
[----:B------:R-:W-:Y:S02]  /*20a7f0*/  ISETP.LT.AND P4, PT, R138, UR5, !P0 ;  /* 0x000000058a007c0c */ /* 0x000fe4000c781270 */
[----:B------:R-:W-:Y:S02]  /*20a800*/  ISETP.LT.AND P3, PT, R139, UR5, !P0 ;  /* 0x000000058b007c0c */ /* 0x000fe4000c761270 */
[----:B------:R-:W-:Y:S02]  /*20a810*/  ISETP.LT.AND P1, PT, R140, UR5, !P0 ;  /* 0x000000058c007c0c */ /* 0x000fe4000c721270 */
[----:B------:R-:W-:-:S02]  /*20a820*/  ISETP.LT.AND P6, PT, R224, UR5, !P2 ;  /* 0x00000005e0007c0c */ /* 0x000fc4000d7c1270 */
[----:B------:R-:W-:-:S05]  /*20a830*/  ISETP.LT.AND P5, PT, R141, UR5, !P0 ;  /* 0x000000058d007c0c */ /* 0x000fca000c7a1270 */
[----:B------:R-:W-:Y:S01]  /*20a840*/  @P4 STG.E desc[UR30][R2.64], R208 ;  /* 0x000000d002004986 */ /* 0x000fe2000c10191e */
[----:B------:R-:W-:Y:S02]  /*20a850*/  ISETP.LT.AND P4, PT, R236, UR5, !P2 ;  /* 0x00000005ec007c0c */ /* 0x000fe4000d781270 */
[----:B---3--:R-:W-:Y:S01]  /*20a860*/  ISETP.LT.AND P0, PT, R143, UR5, !P0 ;  /* 0x000000058f007c0c */ /* 0x008fe2000c701270 */
[----:B------:R1:W-:Y:S04]  /*20a870*/  @P3 STG.E desc[UR30][R4.64], R228 ;  /* 0x000000e404003986 */ /* 0x0003e8000c10191e */
[----:B------:R3:W-:Y:S04]  /*20a880*/  @P1 STG.E desc[UR30][R8.64], R237 ;  /* 0x000000ed08001986 */ /* 0x0007e8000c10191e */
[----:B-1----:R-:W4:Y:S01]  /*20a890*/  LDL.LU R228, [R1+0x3c14] ;  /* 0x003c140001e47983 */ /* 0x002f220000300800 */
[----:B------:R-:W-:-:S03]  /*20a8a0*/  IMAD.WIDE R4, R212, 0x4, R42 ;  /* 0x00000004d4047825 */ /* 0x000fc600078e022a */
[----:B------:R-:W4:Y:S01]  /*20a8b0*/  LDL.LU R249, [R1+0x3e44] ;  /* 0x003e440001f97983 */ /* 0x000f220000300800 */
[----:B------:R-:W-:-:S03]  /*20a8c0*/  IMAD.WIDE R2, R240, 0x4, R56 ;  /* 0x00000004f0027825 */ /* 0x000fc600078e0238 */
[----:B------:R-:W4:Y:S01]  /*20a8d0*/  LDL.LU R208, [R1+0x39a4] ;  /* 0x0039a40001d07983 */ /* 0x000f220000300800 */
[----:B---3--:R-:W-:-:S03]  /*20a8e0*/  IMAD.WIDE R8, R240, 0x4, R54 ;  /* 0x00000004f0087825 */ /* 0x008fc600078e0236 */
[----:B------:R-:W-:Y:S04]  /*20a8f0*/  @P5 STG.E desc[UR30][R6.64], R241 ;  /* 0x000000f106005986 */ /* 0x000fe8000c10191e */
[----:B------:R-:W-:Y:S04]  /*20a900*/  @P0 STG.E desc[UR30][R4.64], R220 ;  /* 0x000000dc04000986 */ /* 0x000fe8000c10191e */
[----:B------:R-:W3:Y:S04]  /*20a910*/  LDL.LU R212, [R1+0x3834] ;  /* 0x0038340001d47983 */ /* 0x000ee80000300800 */
[----:B------:R1:W-:Y:S04]  /*20a920*/  @P6 STG.E desc[UR30][R2.64], R232 ;  /* 0x000000e802006986 */ /* 0x0003e8000c10191e */
[----:B------:R1:W-:Y:S04]  /*20a930*/  @P4 STG.E desc[UR30][R8.64], R142 ;  /* 0x0000008e08004986 */ /* 0x0003e8000c10191e */
[----:B-1----:R-:W3:Y:S04]  /*20a940*/  LDL.LU R232, [R1+0x3634] ;  /* 0x0036340001e87983 */ /* 0x002ee80000300800 */
[----:B------:R-:W3:Y:S01]  /*20a950*/  LDL.LU R142, [R1+0x3384] ;  /* 0x00338400018e7983 */ /* 0x000ee20000300800 */
[----:B------:R-:W-:-:S02]  /*20a960*/  ISETP.LT.AND P3, PT, R248, UR5, !P2 ;  /* 0x00000005f8007c0c */ /* 0x000fc4000d761270 */
[----:B------:R-:W-:Y:S01]  /*20a970*/  ISETP.LT.AND P1, PT, R138, UR5, !P2 ;  /* 0x000000058a007c0c */ /* 0x000fe2000d721270 */
[----:B------:R-:W-:Y:S01]  /*20a980*/  IMAD.WIDE R2, R240, 0x4, R52 ;  /* 0x00000004f0027825 */ /* 0x000fe200078e0234 */
[----:B------:R-:W-:Y:S02]  /*20a990*/  ISETP.LT.AND P6, PT, R139, UR5, !P2 ;  /* 0x000000058b007c0c */ /* 0x000fe4000d7c1270 */
[----:B------:R-:W-:Y:S02]  /*20a9a0*/  ISETP.LT.AND P5, PT, R140, UR5, !P2 ;  /* 0x000000058c007c0c */ /* 0x000fe4000d7a1270 */
[----:B------:R-:W-:Y:S02]  /*20a9b0*/  ISETP.LT.AND P4, PT, R141, UR5, !P2 ;  /* 0x000000058d007c0c */ /* 0x000fe4000d781270 */
[----:B------:R-:W-:Y:S01]  /*20a9c0*/  ISETP.LT.AND P2, PT, R143, UR5, !P2 ;  /* 0x000000058f007c0c */ /* 0x000fe2000d741270 */
[----:B------:R-:W-:-:S04]  /*20a9d0*/  IMAD.WIDE R4, R240, 0x4, R48 ;  /* 0x00000004f0047825 */ /* 0x000fc800078e0230 */
[----:B------:R-:W-:-:S04]  /*20a9e0*/  IMAD.WIDE R6, R240, 0x4, R46 ;  /* 0x00000004f0067825 */ /* 0x000fc800078e022e */
[----:B------:R-:W-:Y:S01]  /*20a9f0*/  IMAD.WIDE R8, R240, 0x4, R44 ;  /* 0x00000004f0087825 */ /* 0x000fe200078e022c */
[----:B--2---:R-:W-:Y:S01]  /*20aa00*/  ISETP.GE.AND P0, PT, R0, UR6, PT ;  /* 0x0000000600007c0c */ /* 0x004fe2000bf06270 */
[----:B----4-:R1:W-:Y:S03]  /*20aa10*/  @P3 STG.E desc[UR30][R2.64], R136 ;  /* 0x0000008802003986 */ /* 0x0103e6000c10191e */
[----:B------:R-:W-:Y:S01]  /*20aa20*/  ISETP.LT.AND P3, PT, R224, UR5, !P0 ;  /* 0x00000005e0007c0c */ /* 0x000fe2000c761270 */
[C---:B-1----:R-:W-:Y:S01]  /*20aa30*/  IMAD.WIDE R2, R240.reuse, 0x4, R50 ;  /* 0x00000004f0027825 */ /* 0x042fe200078e0232 */
[----:B------:R-:W2:Y:S04]  /*20aa40*/  LDL.LU R136, [R1+0x2114] ;  /* 0x0021140001887983 */ /* 0x000ea80000300800 */
[----:B------:R-:W4:Y:S04]  /*20aa50*/  LDL.LU R10, [R1+0x841c] ;  /* 0x00841c00010a7983 */ /* 0x000f280000300800 */
[----:B------:R-:W4:Y:S04]  /*20aa60*/  LDL.LU R241, [R1+0x1f14] ;  /* 0x001f140001f17983 */ /* 0x000f280000300800 */
[----:B------:R-:W4:Y:S04]  /*20aa70*/  LDL.LU R220, [R1+0x1cb4] ;  /* 0x001cb40001dc7983 */ /* 0x000f280000300800 */
[----:B------:R1:W-:Y:S04]  /*20aa80*/  @P1 STG.E desc[UR30][R2.64], R228 ;  /* 0x000000e402001986 */ /* 0x0003e8000c10191e */
[----:B------:R1:W-:Y:S04]  /*20aa90*/  @P6 STG.E desc[UR30][R4.64], R249 ;  /* 0x000000f904006986 */ /* 0x0003e8000c10191e */
[----:B-1----:R-:W4:Y:S01]  /*20aaa0*/  LDL.LU R228, [R1+0x1a34] ;  /* 0x001a340001e47983 */ /* 0x002f220000300800 */
[----:B------:R-:W-:-:S03]  /*20aab0*/  IMAD.WIDE R2, R240, 0x4, R42 ;  /* 0x00000004f0027825 */ /* 0x000fc600078e022a */
[----:B------:R1:W-:Y:S01]  /*20aac0*/  @P5 STG.E desc[UR30][R6.64], R208 ;  /* 0x000000d006005986 */ /* 0x0003e2000c10191e */
[----:B------:R-:W-:-:S03]  /*20aad0*/  IMAD.WIDE R4, R137, 0x4, R56 ;  /* 0x0000000489047825 */ /* 0x000fc600078e0238 */
[----:B------:R-:W4:Y:S04]  /*20aae0*/  LDL.LU R249, [R1+0x1804] ;  /* 0x0018040001f97983 */ /* 0x000f280000300800 */
[----:B---3--:R-:W-:Y:S04]  /*20aaf0*/  @P4 STG.E desc[UR30][R8.64], R212 ;  /* 0x000000d408004986 */ /* 0x008fe8000c10191e */
[----:B-1----:R-:W3:Y:S04]  /*20ab00*/  LDL.LU R208, [R1+0x1284] ;  /* 0x0012840001d07983 */ /* 0x002ee80000300800 */
[----:B------:R-:W3:Y:S04]  /*20ab10*/  LDL.LU R240, [R1+0x58c8] ;  /* 0x0058c80001f07983 */ /* 0x000ee80000300800 */
[----:B------:R-:W-:Y:S04]  /*20ab20*/  @P2 STG.E desc[UR30][R2.64], R232 ;  /* 0x000000e802002986 */ /* 0x000fe8000c10191e */
[----:B------:R1:W-:Y:S04]  /*20ab30*/  @P3 STG.E desc[UR30][R4.64], R142 ;  /* 0x0000008e04003986 */ /* 0x0003e8000c10191e */
[----:B-1----:R-:W3:Y:S04]  /*20ab40*/  LDL.LU R142, [R1+0x1084] ;  /* 0x00108400018e7983 */ /* 0x002ee80000300800 */
[----:B------:R-:W3:Y:S04]  /*20ab50*/  LDL.LU R0, [R1+0x8420] ;  /* 0x0084200001007983 */ /* 0x000ee80000300800 */
[----:B------:R-:W3:Y:S04]  /*20ab60*/  LDL.LU R237, [R1+0x3e88] ;  /* 0x003e880001ed7983 */ /* 0x000ee80000300800 */
[----:B------:R-:W3:Y:S04]  /*20ab70*/  LDL.LU R212, [R1+0x3ea8] ;  /* 0x003ea80001d47983 */ /* 0x000ee80000300800 */
[----:B------:R-:W3:Y:S01]  /*20ab80*/  LDL.LU R232, [R1+0x3e68] ;  /* 0x003e680001e87983 */ /* 0x000ee20000300800 */
[----:B------:R-:W-:-:S02]  /*20ab90*/  ISETP.LT.AND P4, PT, R236, UR5, !P0 ;  /* 0x00000005ec007c0c */ /* 0x000fc4000c781270 */
[----:B------:R-:W-:Y:S02]  /*20aba0*/  ISETP.LT.AND P1, PT, R248, UR5, !P0 ;  /* 0x00000005f8007c0c */ /* 0x000fe4000c721270 */
[----:B------:R-:W-:Y:S02]  /*20abb0*/  ISETP.LT.AND P6, PT, R138, UR5, !P0 ;  /* 0x000000058a007c0c */ /* 0x000fe4000c7c1270 */
[----:B------:R-:W-:Y:S01]  /*20abc0*/  ISETP.LT.AND P5, PT, R139, UR5, !P0 ;  /* 0x000000058b007c0c */ /* 0x000fe2000c7a1270 */
[----:B------:R-:W-:Y:S01]  /*20abd0*/  IMAD.WIDE R2, R137, 0x4, R54 ;  /* 0x0000000489027825 */ /* 0x000fe200078e0236 */
[----:B------:R-:W-:-:S03]  /*20abe0*/  ISETP.LT.AND P2, PT, R140, UR5, !P0 ;  /* 0x000000058c007c0c */ /* 0x000fc6000c741270 */
[----:B------:R-:W-:Y:S01]  /*20abf0*/  IMAD.WIDE R4, R137, 0x4, R52 ;  /* 0x0000000489047825 */ /* 0x000fe200078e0234 */
[----:B------:R-:W-:-:S03]  /*20ac00*/  ISETP.LT.AND P3, PT, R141, UR5, !P0 ;  /* 0x000000058d007c0c */ /* 0x000fc6000c761270 */
[----:B------:R-:W-:-:S04]  /*20ac10*/  IMAD.WIDE R6, R137, 0x4, R50 ;  /* 0x0000000489067825 */ /* 0x000fc800078e0232 */
[----:B------:R-:W-:Y:S01]  /*20ac20*/  IMAD.WIDE R8, R137, 0x4, R48 ;  /* 0x0000000489087825 */ /* 0x000fe200078e0230 */
[----:B------:R-:W-:Y:S01]  /*20ac30*/  ISETP.LT.AND P0, PT, R143, UR5, !P0 ;  /* 0x000000058f007c0c */ /* 0x000fe2000c701270 */
[----:B--2---:R1:W-:Y:S01]  /*20ac40*/  @P4 STG.E desc[UR30][R2.64], R136 ;  /* 0x0000008802004986 */ /* 0x0043e2000c10191e */
[----:B----4-:R-:W-:-:S03]  /*20ac50*/  ISETP.GE.AND P4, PT, R10, UR6, PT ;  /* 0x000000060a007c0c */ /* 0x010fc6000bf86270 */
[----:B------:R2:W-:Y:S04]  /*20ac60*/  @P1 STG.E desc[UR30][R4.64], R241 ;  /* 0x000000f104001986 */ /* 0x0005e8000c10191e */
[----:B-1----:R-:W4:Y:S04]  /*20ac70*/  LDL.LU R136, [R1+0x58cc] ;  /* 0x0058cc0001887983 */ /* 0x002f280000300800 */
[----:B------:R1:W-:Y:S01]  /*20ac80*/  @P6 STG.E desc[UR30][R6.64], R220 ;  /* 0x000000dc06006986 */ /* 0x0003e2000c10191e */
[----:B------:R-:W-:Y:S01]  /*20ac90*/  ISETP.LT.AND P1, PT, R224, UR5, !P4 ;  /* 0x00000005e0007c0c */ /* 0x000fe2000e721270 */
[----:B------:R-:W-:Y:S01]  /*20aca0*/  IMAD.WIDE R2, R137, 0x4, R46 ;  /* 0x0000000489027825 */ /* 0x000fe200078e022e */
[----:B------:R-:W-:-:S03]  /*20acb0*/  ISETP.LT.AND P6, PT, R236, UR5, !P4 ;  /* 0x00000005ec007c0c */ /* 0x000fc6000e7c1270 */
[----:B--2---:R-:W-:Y:S01]  /*20acc0*/  IMAD.WIDE R4, R137, 0x4, R44 ;  /* 0x0000000489047825 */ /* 0x004fe200078e022c */
[----:B-1----:R-:W2:Y:S04]  /*20acd0*/  LDL.LU R220, [R1+0x3c18] ;  /* 0x003c180001dc7983 */ /* 0x002ea80000300800 */
[----:B------:R1:W-:Y:S01]  /*20ace0*/  @P5 STG.E desc[UR30][R8.64], R228 ;  /* 0x000000e408005986 */ /* 0x0003e2000c10191e */
[----:B------:R-:W-:-:S03]  /*20acf0*/  ISETP.LT.AND P5, PT, R248, UR5, !P4 ;  /* 0x00000005f8007c0c */ /* 0x000fc6000e7a1270 */
[----:B-1----:R-:W2:Y:S04]  /*20ad00*/  LDL.LU R228, [R1+0x3e48] ;  /* 0x003e480001e47983 */ /* 0x002ea80000300800 */
[----:B------:R1:W-:Y:S04]  /*20ad10*/  @P2 STG.E desc[UR30][R2.64], R249 ;  /* 0x000000f902002986 */ /* 0x0003e8000c10191e */
[----:B---3--:R3:W-:Y:S01]  /*20ad20*/  @P3 STG.E desc[UR30][R4.64], R208 ;  /* 0x000000d004003986 */ /* 0x0087e2000c10191e */
[----:B------:R-:W-:-:S03]  /*20ad30*/  IMAD.WIDE R6, R240, 0x4, R54 ;  /* 0x00000004f0067825 */ /* 0x000fc600078e0236 */
[----:B------:R-:W2:Y:S01]  /*20ad40*/  LDL.LU R241, [R1+0x39a8] ;  /* 0x0039a80001f17983 */ /* 0x000ea20000300800 */
[----:B------:R-:W-:-:S03]  /*20ad50*/  IMAD.WIDE R8, R240, 0x4, R52 ;  /* 0x00000004f0087825 */ /* 0x000fc600078e0234 */
[----:B-1----:R-:W2:Y:S01]  /*20ad60*/  LDL.LU R249, [R1+0x3838] ;  /* 0x0038380001f97983 */ /* 0x002ea20000300800 */
[----:B------:R-:W-:-:S03]  /*20ad70*/  IMAD.WIDE R2, R137, 0x4, R42 ;  /* 0x0000000489027825 */ /* 0x000fc600078e022a */
[----:B---3--:R-:W3:Y:S01]  /*20ad80*/  LDL.LU R208, [R1+0x3638] ;  /* 0x0036380001d07983 */ /* 0x008ee20000300800 */
[----:B------:R-:W-:-:S03]  /*20ad90*/  IMAD.WIDE R4, R240, 0x4, R56 ;  /* 0x00000004f0047825 */ /* 0x000fc600078e0238 */
[----:B------:R-:W3:Y:S04]  /*20ada0*/  LDL.LU R137, [R1+0x3388] ;  /* 0x0033880001897983 */ /* 0x000ee80000300800 */
[----:B------:R1:W-:Y:S01]  /*20adb0*/  @P0 STG.E desc[UR30][R2.64], R142 ;  /* 0x0000008e02000986 */ /* 0x0003e2000c10191e */
[----:B------:R-:W-:-:S03]  /*20adc0*/  ISETP.GE.AND P0, PT, R0, UR6, PT ;  /* 0x0000000600007c0c */ /* 0x000fc6000bf06270 */
[----:B------:R-:W-:Y:S04]  /*20add0*/  @P1 STG.E desc[UR30][R4.64], R237 ;  /* 0x000000ed04001986 */ /* 0x000fe8000c10191e */
[----:B-1----:R-:W3:Y:S04]  /*20ade0*/  LDL.LU R142, [R1+0x58d4] ;  /* 0x0058d400018e7983 */ /* 0x002ee80000300800 */
[----:B------:R1:W-:Y:S04]  /*20adf0*/  @P6 STG.E desc[UR30][R6.64], R212 ;  /* 0x000000d406006986 */ /* 0x0003e8000c10191e */
[----:B------:R-:W3:Y:S04]  /*20ae00*/  LDL.LU R0, [R1+0x8424] ;  /* 0x0084240001007983 */ /* 0x000ee80000300800 */
[----:B------:R1:W-:Y:S04]  /*20ae10*/  @P5 STG.E desc[UR30][R8.64], R232 ;  /* 0x000000e808005986 */ /* 0x0003e8000c10191e */
[----:B-1----:R-:W3:Y:S04]  /*20ae20*/  LDL.LU R212, [R1+0x2118] ;  /* 0x0021180001d47983 */ /* 0x002ee80000300800 */
[----:B------:R-:W3:Y:S01]  /*20ae30*/  LDL.LU R232, [R1+0x1f18] ;  /* 0x001f180001e87983 */ /* 0x000ee20000300800 */
[----:B------:R-:W-:-:S02]  /*20ae40*/  ISETP.LT.AND P3, PT, R138, UR5, !P4 ;  /* 0x000000058a007c0c */ /* 0x000fc4000e761270 */
[----:B------:R-:W-:Y:S01]  /*20ae50*/  ISETP.LT.AND P2, PT, R139, UR5, !P4 ;  /* 0x000000058b007c0c */ /* 0x000fe2000e741270 */
[----:B------:R-:W-:Y:S01]  /*20ae60*/  IMAD.WIDE R2, R240, 0x4, R50 ;  /* 0x00000004f0027825 */ /* 0x000fe200078e0232 */
[----:B------:R-:W-:-:S03]  /*20ae70*/  ISETP.LT.AND P5, PT, R140, UR5, !P4 ;  /* 0x000000058c007c0c */ /* 0x000fc6000e7a1270 */
[----:B------:R-:W-:Y:S01]  /*20ae80*/  IMAD.WIDE R4, R240, 0x4, R48 ;  /* 0x00000004f0047825 */ /* 0x000fe200078e0230 */
[----:B------:R-:W-:Y:S02]  /*20ae90*/  ISETP.LT.AND P1, PT, R141, UR5, !P4 ;  /* 0x000000058d007c0c */ /* 0x000fe4000e721270 */
[----:B------:R-:W-:Y:S02]  /*20aea0*/  ISETP.LT.AND P4, PT, R143, UR5, !P4 ;  /* 0x000000058f007c0c */ /* 0x000fe4000e781270 */
[----:B------:R-:W-:Y:S01]  /*20aeb0*/  ISETP.LT.AND P6, PT, R224, UR5, !P0 ;  /* 0x00000005e0007c0c */ /* 0x000fe2000c7c1270 */
[----:B------:R-:W-:-:S04]  /*20aec0*/  IMAD.WIDE R6, R240, 0x4, R42 ;  /* 0x00000004f0067825 */ /* 0x000fc800078e022a */
[----:B----4-:R-:W-:Y:S01]  /*20aed0*/  IMAD.WIDE R8, R136, 0x4, R56 ;  /* 0x0000000488087825 */ /* 0x010fe200078e0238 */
[----:B--2---:R1:W-:Y:S01]  /*20aee0*/  @P3 STG.E desc[UR30][R2.64], R220 ;  /* 0x000000dc02003986 */ /* 0x0043e2000c10191e */
[----:B------:R-:W-:-:S03]  /*20aef0*/  ISETP.LT.AND P3, PT, R236, UR5, !P0 ;  /* 0x00000005ec007c0c */ /* 0x000fc6000c761270 */
[----:B-1----:R-:W2:Y:S01]  /*20af00*/  LDL.LU R220, [R1+0x1cb8] ;  /* 0x001cb80001dc7983 */ /* 0x002ea20000300800 */
[----:B------:R-:W-:-:S03]  /*20af10*/  IMAD.WIDE R2, R240, 0x4, R46 ;  /* 0x00000004f0027825 */ /* 0x000fc600078e022e */
[----:B------:R1:W-:Y:S01]  /*20af20*/  @P2 STG.E desc[UR30][R4.64], R228 ;  /* 0x000000e404002986 */ /* 0x0003e2000c10191e */
[----:B------:R-:W-:Y:S01]  /*20af30*/  ISETP.LT.AND P2, PT, R248, UR5, !P0 ;  /* 0x00000005f8007c0c */ /* 0x000fe2000c741270 */
[----:B-1----:R-:W-:Y:S02]  /*20af40*/  IMAD.WIDE R4, R240, 0x4, R44 ;  /* 0x00000004f0047825 */ /* 0x002fe400078e022c */
[----:B------:R-:W4:Y:S04]  /*20af50*/  LDL.LU R228, [R1+0x1a38] ;  /* 0x001a380001e47983 */ /* 0x000f280000300800 */
[----:B------:R-:W4:Y:S04]  /*20af60*/  LDL.LU R240, [R1+0x1808] ;  /* 0x0018080001f07983 */ /* 0x000f280000300800 */
[----:B------:R1:W-:Y:S04]  /*20af70*/  @P5 STG.E desc[UR30][R2.64], R241 ;  /* 0x000000f102005986 */ /* 0x0003e8000c10191e */
[----:B------:R3:W-:Y:S04]  /*20af80*/  @P1 STG.E desc[UR30][R4.64], R249 ;  /* 0x000000f904001986 */ /* 0x0007e8000c10191e */
[----:B---3--:R-:W-:Y:S04]  /*20af90*/  @P4 STG.E desc[UR30][R6.64], R208 ;  /* 0x000000d006004986 */ /* 0x008fe8000c10191e */
[----:B-1----:R-:W3:Y:S01]  /*20afa0*/  LDL.LU R241, [R1+0x1288] ;  /* 0x0012880001f17983 */ /* 0x002ee20000300800 */
[----:B------:R-:W-:-:S03]  /*20afb0*/  IMAD.WIDE R2, R136, 0x4, R54 ;  /* 0x0000000488027825 */ /* 0x000fc600078e0236 */
[----:B------:R1:W-:Y:S01]  /*20afc0*/  @P6 STG.E desc[UR30][R8.64], R137 ;  /* 0x0000008908006986 */ /* 0x0003e2000c10191e */
[----:B------:R-:W-:-:S03]  /*20afd0*/  IMAD.WIDE R4, R136, 0x4, R52 ;  /* 0x0000000488047825 */ /* 0x000fc600078e0234 */
[----:B------:R-:W3:Y:S04]  /*20afe0*/  LDL.LU R249, [R1+0x1088] ;  /* 0x0010880001f97983 */ /* 0x000ee80000300800 */
[----:B-1----:R-:W3:Y:S04]  /*20aff0*/  LDL.LU R137, [R1+0x3e8c] ;  /* 0x003e8c0001897983 */ /* 0x002ee80000300800 */
[----:B------:R-:W3:Y:S04]  /*20b000*/  LDL.LU R208, [R1+0x3eac] ;  /* 0x003eac0001d07983 */ /* 0x000ee80000300800 */
[----:B------:R1:W-:Y:S04]  /*20b010*/  @P3 STG.E desc[UR30][R2.64], R212 ;  /* 0x000000d402003986 */ /* 0x0003e8000c10191e */
[----:B------:R-:W3:Y:S04]  /*20b020*/  LDL.LU R8, [R1+0x8428] ;  /* 0x0084280001087983 */ /* 0x000ee80000300800 */
[----:B------:R1:W-:Y:S04]  /*20b030*/  @P2 STG.E desc[UR30][R4.64], R232 ;  /* 0x000000e804002986 */ /* 0x0003e8000c10191e */
[----:B-1----:R-:W3:Y:S04]  /*20b040*/  LDL.LU R212, [R1+0x3e6c] ;  /* 0x003e6c0001d47983 */ /* 0x002ee80000300800 */
[----:B------:R-:W3:Y:S01]  /*20b050*/  LDL.LU R232, [R1+0x3c1c] ;  /* 0x003c1c0001e87983 */ /* 0x000ee20000300800 */
[----:B------:R-:W-:-:S02]  /*20b060*/  ISETP.LT.AND P4, PT, R138, UR5, !P0 ;  /* 0x000000058a007c0c */ /* 0x000fc4000c781270 */
[----:B------:R-:W-:Y:S02]  /*20b070*/  ISETP.LT.AND P6, PT, R139, UR5, !P0 ;  /* 0x000000058b007c0c */ /* 0x000fe4000c7c1270 */
[----:B------:R-:W-:Y:S01]  /*20b080*/  ISETP.LT.AND P5, PT, R140, UR5, !P0 ;  /* 0x000000058c007c0c */ /* 0x000fe2000c7a1270 */
[----:B------:R-:W-:Y:S01]  /*20b090*/  IMAD.WIDE R2, R136, 0x4, R50 ;  /* 0x0000000488027825 */ /* 0x000fe200078e0232 */
[----:B------:R-:W-:Y:S02]  /*20b0a0*/  ISETP.GE.AND P1, PT, R0, UR6, PT ;  /* 0x0000000600007c0c */ /* 0x000fe4000bf26270 */
[----:B------:R-:W-:Y:S01]  /*20b0b0*/  ISETP.LT.AND P2, PT, R141, UR5, !P0 ;  /* 0x000000058d007c0c */ /* 0x000fe2000c741270 */
[----:B------:R-:W-:Y:S01]  /*20b0c0*/  IMAD.WIDE R4, R136, 0x4, R48 ;  /* 0x0000000488047825 */ /* 0x000fe200078e0230 */
[----:B------:R-:W-:-:S03]  /*20b0d0*/  ISETP.LT.AND P0, PT, R143, UR5, !P0 ;  /* 0x000000058f007c0c */ /* 0x000fc6000c701270 */
[----:B------:R-:W-:Y:S01]  /*20b0e0*/  IMAD.WIDE R6, R136, 0x4, R46 ;  /* 0x0000000488067825 */ /* 0x000fe200078e022e */
[----:B------:R-:W-:Y:S01]  /*20b0f0*/  ISETP.LT.AND P3, PT, R224, UR5, !P1 ;  /* 0x00000005e0007c0c */ /* 0x000fe2000cf61270 */
[----:B--2---:R1:W-:Y:S01]  /*20b100*/  @P4 STG.E desc[UR30][R2.64], R220 ;  /* 0x000000dc02004986 */ /* 0x0043e2000c10191e */
[----:B------:R-:W-:-:S03]  /*20b110*/  ISETP.LT.AND P4, PT, R248, UR5, !P1 ;  /* 0x00000005f8007c0c */ /* 0x000fc6000cf81270 */
[----:B-1----:R-:W2:Y:S01]  /*20b120*/  LDL.LU R220, [R1+0x3e4c] ;  /* 0x003e4c0001dc7983 */ /* 0x002ea20000300800 */
[----:B------:R-:W-:-:S03]  /*20b130*/  IMAD.WIDE R2, R136, 0x4, R44 ;  /* 0x0000000488027825 */ /* 0x000fc600078e022c */
[----:B----4-:R1:W-:Y:S01]  /*20b140*/  @P6 STG.E desc[UR30][R4.64], R228 ;  /* 0x000000e404006986 */ /* 0x0103e2000c10191e */
[----:B------:R-:W-:-:S03]  /*20b150*/  ISETP.LT.AND P6, PT, R236, UR5, !P1 ;  /* 0x00000005ec007c0c */ /* 0x000fc6000cfc1270 */
[----:B------:R4:W-:Y:S01]  /*20b160*/  @P5 STG.E desc[UR30][R6.64], R240 ;  /* 0x000000f006005986 */ /* 0x0009e2000c10191e */
[----:B------:R-:W-:Y:S01]  /*20b170*/  ISETP.LT.AND P5, PT, R138, UR5, !P1 ;  /* 0x000000058a007c0c */ /* 0x000fe2000cfa1270 */
[----:B-1----:R-:W-:Y:S02]  /*20b180*/  IMAD.WIDE R4, R136, 0x4, R42 ;  /* 0x0000000488047825 */ /* 0x002fe400078e022a */
[----:B----4-:R-:W4:Y:S04]  /*20b190*/  LDL.LU R240, [R1+0x39ac] ;  /* 0x0039ac0001f07983 */ /* 0x010f280000300800 */
[----:B------:R-:W4:Y:S01]  /*20b1a0*/  LDL.LU R136, [R1+0x383c] ;  /* 0x00383c0001887983 */ /* 0x000f220000300800 */
[----:B------:R-:W-:-:S03]  /*20b1b0*/  IMAD.WIDE R6, R142, 0x4, R56 ;  /* 0x000000048e067825 */ /* 0x000fc600078e0238 */
[----:B------:R-:W4:Y:S04]  /*20b1c0*/  LDL.LU R228, [R1+0x58d8] ;  /* 0x0058d80001e47983 */ /* 0x000f280000300800 */
[----:B---3--:R1:W-:Y:S04]  /*20b1d0*/  @P2 STG.E desc[UR30][R2.64], R241 ;  /* 0x000000f102002986 */ /* 0x0083e8000c10191e */
[----:B------:R3:W-:Y:S04]  /*20b1e0*/  @P0 STG.E desc[UR30][R4.64], R249 ;  /* 0x000000f904000986 */ /* 0x0007e8000c10191e */
[----:B------:R3:W-:Y:S04]  /*20b1f0*/  @P3 STG.E desc[UR30][R6.64], R137 ;  /* 0x0000008906003986 */ /* 0x0007e8000c10191e */
[----:B-1----:R-:W4:Y:S01]  /*20b200*/  LDL.LU R241, [R1+0x363c] ;  /* 0x00363c0001f17983 */ /* 0x002f220000300800 */
[----:B------:R-:W-:-:S03]  /*20b210*/  IMAD.WIDE R2, R142, 0x4, R54 ;  /* 0x000000048e027825 */ /* 0x000fc600078e0236 */
[----:B------:R-:W4:Y:S01]  /*20b220*/  LDL.LU R0, [R1+0x842c] ;  /* 0x00842c0001007983 */ /* 0x000f220000300800 */
[----:B---3--:R-:W-:-:S03]  /*20b230*/  IMAD.WIDE R4, R142, 0x4, R52 ;  /* 0x000000048e047825 */ /* 0x008fc600078e0234 */
[----:B------:R-:W3:Y:S01]  /*20b240*/  LDL.LU R249, [R1+0x338c] ;  /* 0x00338c0001f97983 */ /* 0x000ee20000300800 */
[----:B------:R-:W-:-:S03]  /*20b250*/  IMAD.WIDE R6, R142, 0x4, R50 ;  /* 0x000000048e067825 */ /* 0x000fc600078e0232 */
[----:B------:R-:W3:Y:S04]  /*20b260*/  LDL.LU R137, [R1+0x211c] ;  /* 0x00211c0001897983 */ /* 0x000ee80000300800 */
[----:B------:R1:W-:Y:S04]  /*20b270*/  @P6 STG.E desc[UR30][R2.64], R208 ;  /* 0x000000d002006986 */ /* 0x0003e8000c10191e */
[----:B------:R1:W-:Y:S04]  /*20b280*/  @P4 STG.E desc[UR30][R4.64], R212 ;  /* 0x000000d404004986 */ /* 0x0003e8000c10191e */
[----:B------:R1:W-:Y:S04]  /*20b290*/  @P5 STG.E desc[UR30][R6.64], R232 ;  /* 0x000000e806005986 */ /* 0x0003e8000c10191e */
[----:B-1----:R-:W3:Y:S04]  /*20b2a0*/  LDL.LU R208, [R1+0x1f1c] ;  /* 0x001f1c0001d07983 */ /* 0x002ee80000300800 */
[----:B------:R-:W3:Y:S04]  /*20b2b0*/  LDL.LU R212, [R1+0x1cbc] ;  /* 0x001cbc0001d47983 */ /* 0x000ee80000300800 */
        /* <DEDUP_REMOVED lines=12> */
[----:B------:R-:W-:Y:S01]  /*20b380*/  ISETP.LT.AND P3, PT, R139, UR5, !P6 ;  /* 0x000000058b007c0c */ /* 0x000fe2000f761270 */
[----:B-1----:R-:W-:Y:S02]  /*20b390*/  IMAD.WIDE R2, R142, 0x4, R42 ;  /* 0x000000048e027825 */ /* 0x002fe400078e022a */
[----:B----4-:R1:W-:Y:S01]  /*20b3a0*/  @P2 STG.E desc[UR30][R4.64], R240 ;  /* 0x000000f004002986 */ /* 0x0103e2000c10191e */
[----:B------:R-:W-:-:S03]  /*20b3b0*/  ISETP.LT.AND P2, PT, R138, UR5, !P6 ;  /* 0x000000058a007c0c */ /* 0x000fc6000f741270 */
[----:B------:R2:W-:Y:S01]  /*20b3c0*/  @P0 STG.E desc[UR30][R6.64], R136 ;  /* 0x0000008806000986 */ /* 0x0005e2000c10191e */
[----:B------:R-:W-:-:S03]  /*20b3d0*/  ISETP.LT.AND P0, PT, R248, UR5, !P6 ;  /* 0x00000005f8007c0c */ /* 0x000fc6000f701270 */
[----:B-1----:R-:W4:Y:S01]  /*20b3e0*/  LDL.LU R240, [R1+0x180c] ;  /* 0x00180c0001f07983 */ /* 0x002f220000300800 */
[----:B------:R-:W-:-:S03]  /*20b3f0*/  IMAD.WIDE R4, R228, 0x4, R56 ;  /* 0x00000004e4047825 */ /* 0x000fc600078e0238 */
[----:B--2---:R-:W2:Y:S01]  /*20b400*/  LDL.LU R136, [R1+0x128c] ;  /* 0x00128c0001887983 */ /* 0x004ea20000300800 */
[----:B------:R-:W-:-:S03]  /*20b410*/  IMAD.WIDE R6, R228, 0x4, R54 ;  /* 0x00000004e4067825 */ /* 0x000fc600078e0236 */
[----:B------:R-:W2:Y:S04]  /*20b420*/  LDL.LU R142, [R1+0x108c] ;  /* 0x00108c00018e7983 */ /* 0x000ea80000300800 */
[----:B------:R-:W2:Y:S04]  /*20b430*/  LDL.LU R220, [R1+0x58dc] ;  /* 0x0058dc0001dc7983 */ /* 0x000ea80000300800 */
[----:B------:R1:W-:Y:S01]  /*20b440*/  @P1 STG.E desc[UR30][R2.64], R241 ;  /* 0x000000f102001986 */ /* 0x0003e2000c10191e */
[----:B------:R-:W-:-:S03]  /*20b450*/  ISETP.GE.AND P1, PT, R0, UR6, PT ;  /* 0x0000000600007c0c */ /* 0x000fc6000bf26270 */
[----:B---3--:R3:W-:Y:S04]  /*20b460*/  @P4 STG.E desc[UR30][R4.64], R249 ;  /* 0x000000f904004986 */ /* 0x0087e8000c10191e */
[----:B------:R3:W-:Y:S01]  /*20b470*/  @P5 STG.E desc[UR30][R6.64], R137 ;  /* 0x0000008906005986 */ /* 0x0007e2000c10191e */
[----:B-1----:R-:W-:-:S03]  /*20b480*/  IMAD.WIDE R2, R228, 0x4, R52 ;  /* 0x00000004e4027825 */ /* 0x002fc600078e0234 */
[----:B------:R-:W2:Y:S01]  /*20b490*/  LDL.LU R0, [R1+0x8430] ;  /* 0x0084300001007983 */ /* 0x000ea20000300800 */
[----:B---3--:R-:W-:-:S03]  /*20b4a0*/  IMAD.WIDE R4, R228, 0x4, R50 ;  /* 0x00000004e4047825 */ /* 0x008fc600078e0232 */
[----:B------:R-:W3:Y:S01]  /*20b4b0*/  LDL.LU R233, [R1+0x3f90] ;  /* 0x003f900001e97983 */ /* 0x000ee20000300800 */
[----:B------:R-:W-:-:S03]  /*20b4c0*/  IMAD.WIDE R6, R228, 0x4, R48 ;  /* 0x00000004e4067825 */ /* 0x000fc600078e0230 */
[----:B------:R-:W3:Y:S04]  /*20b4d0*/  LDL.LU R249, [R1+0x3f60] ;  /* 0x003f600001f97983 */ /* 0x000ee80000300800 */
[----:B------:R-:W3:Y:S04]  /*20b4e0*/  LDL.LU R137, [R1+0x3f80] ;  /* 0x003f800001897983 */ /* 0x000ee80000300800 */
[----:B------:R1:W-:Y:S04]  /*20b4f0*/  @P0 STG.E desc[UR30][R2.64], R208 ;  /* 0x000000d002000986 */ /* 0x0003e8000c10191e */
[----:B------:R1:W-:Y:S04]  /*20b500*/  @P2 STG.E desc[UR30][R4.64], R212 ;  /* 0x000000d404002986 */ /* 0x0003e8000c10191e */
[----:B------:R1:W-:Y:S02]  /*20b510*/  @P3 STG.E desc[UR30][R6.64], R232 ;  /* 0x000000e806003986 */ /* 0x0003e4000c10191e */
[----:B-1----:R-:W-:-:S04]  /*20b520*/  IMAD.WIDE R2, R228, 0x4, R46 ;  /* 0x00000004e4027825 */ /* 0x002fc800078e022e */
[C---:B------:R-:W-:Y:S01]  /*20b530*/  IMAD.WIDE R4, R228.reuse, 0x4, R44 ;  /* 0x00000004e4047825 */ /* 0x040fe200078e022c */
[----:B------:R-:W3:Y:S03]  /*20b540*/  LDL.LU R232, [R1+0x58e0] ;  /* 0x0058e00001e87983 */ /* 0x000ee60000300800 */
[----:B------:R-:W-:Y:S01]  /*20b550*/  IMAD.WIDE R6, R228, 0x4, R42 ;  /* 0x00000004e4067825 */ /* 0x000fe200078e022a */
[----:B------:R-:W3:Y:S04]  /*20b560*/  LDL.LU R208, [R1+0x3f50] ;  /* 0x003f500001d07983 */ /* 0x000ee80000300800 */
[----:B------:R-:W3:Y:S01]  /*20b570*/  LDL.LU R228, [R1+0x3f20] ;  /* 0x003f200001e47983 */ /* 0x000ee20000300800 */
[----:B------:R-:W-:-:S02]  /*20b580*/  ISETP.LT.AND P5, PT, R140, UR5, !P6 ;  /* 0x000000058c007c0c */ /* 0x000fc4000f7a1270 */
[----:B------:R-:W-:Y:S01]  /*20b590*/  ISETP.LT.AND P4, PT, R141, UR5, !P6 ;  /* 0x000000058d007c0c */ /* 0x000fe2000f781270 */
[----:B------:R-:W3:Y:S01]  /*20b5a0*/  LDL.LU R237, [R1+0x3f30] ;  /* 0x003f300001ed7983 */ /* 0x000ee20000300800 */
[----:B------:R-:W-:Y:S02]  /*20b5b0*/  ISETP.LT.AND P6, PT, R143, UR5, !P6 ;  /* 0x000000058f007c0c */ /* 0x000fe4000f7c1270 */
[----:B------:R-:W-:Y:S01]  /*20b5c0*/  ISETP.LT.AND P3, PT, R224, UR5, !P1 ;  /* 0x00000005e0007c0c */ /* 0x000fe2000cf61270 */
[----:B------:R-:W3:Y:S01]  /*20b5d0*/  LDL.LU R241, [R1+0x3f10] ;  /* 0x003f100001f17983 */ /* 0x000ee20000300800 */
[----:B------:R-:W-:Y:S02]  /*20b5e0*/  ISETP.LT.AND P2, PT, R236, UR5, !P1 ;  /* 0x00000005ec007c0c */ /* 0x000fe4000cf41270 */
[----:B------:R-:W-:Y:S01]  /*20b5f0*/  ISETP.LT.AND P0, PT, R248, UR5, !P1 ;  /* 0x00000005f8007c0c */ /* 0x000fe2000cf01270 */
[----:B------:R-:W3:Y:S04]  /*20b600*/  LDL.LU R212, [R1+0x3f00] ;  /* 0x003f000001d47983 */ /* 0x000ee80000300800 */
[----:B----4-:R1:W-:Y:S04]  /*20b610*/  @P5 STG.E desc[UR30][R2.64], R240 ;  /* 0x000000f002005986 */ /* 0x0103e8000c10191e */
[----:B--2---:R2:W-:Y:S01]  /*20b620*/  @P4 STG.E desc[UR30][R4.64], R136 ;  /* 0x0000008804004986 */ /* 0x0045e2000c10191e */
[----:B------:R-:W-:-:S03]  /*20b630*/  ISETP.LT.AND P5, PT, R139, UR5, !P1 ;  /* 0x000000058b007c0c */ /* 0x000fc6000cfa1270 */
[----:B------:R4:W-:Y:S01]  /*20b640*/  @P6 STG.E desc[UR30][R6.64], R142 ;  /* 0x0000008e06006986 */ /* 0x0009e2000c10191e */
[----:B------:R-:W-:-:S03]  /*20b650*/  ISETP.LT.AND P6, PT, R138, UR5, !P1 ;  /* 0x000000058a007c0c */ /* 0x000fc6000cfc1270 */
[----:B-1----:R-:W3:Y:S01]  /*20b660*/  LDL.LU R240, [R1+0x3ef0] ;  /* 0x003ef00001f07983 */ /* 0x002ee20000300800 */
[----:B------:R-:W-:-:S04]  /*20b670*/  IMAD.WIDE R2, R220, 0x4, R56 ;  /* 0x00000004dc027825 */ /* 0x000fc800078e0238 */
[C---:B--2---:R-:W-:Y:S01]  /*20b680*/  IMAD.WIDE R4, R220.reuse, 0x4, R54 ;  /* 0x00000004dc047825 */ /* 0x044fe200078e0236 */
[----:B----4-:R-:W2:Y:S03]  /*20b690*/  LDL.LU R142, [R1+0x3ee0] ;  /* 0x003ee000018e7983 */ /* 0x010ea60000300800 */
[----:B------:R-:W-:Y:S01]  /*20b6a0*/  IMAD.WIDE R6, R220, 0x4, R52 ;  /* 0x00000004dc067825 */ /* 0x000fe200078e0234 */
[----:B------:R-:W4:Y:S01]  /*20b6b0*/  LDL.LU R136, [R1+0x58e4] ;  /* 0x0058e40001887983 */ /* 0x000f220000300800 */
[----:B------:R-:W-:-:S03]  /*20b6c0*/  ISETP.GE.AND P4, PT, R0, UR6, PT ;  /* 0x0000000600007c0c */ /* 0x000fc6000bf86270 */
[----:B------:R-:W4:Y:S04]  /*20b6d0*/  LDL.LU R0, [R1+0x8438] ;  /* 0x0084380001007983 */ /* 0x000f280000300800 */
[----:B---3--:R1:W-:Y:S04]  /*20b6e0*/  @P3 STG.E desc[UR30][R2.64], R233 ;  /* 0x000000e902003986 */ /* 0x0083e8000c10191e */
[----:B------:R3:W-:Y:S04]  /*20b6f0*/  @P2 STG.E desc[UR30][R4.64], R249 ;  /* 0x000000f904002986 */ /* 0x0007e8000c10191e */
[----:B------:R3:W-:Y:S01]  /*20b700*/  @P0 STG.E desc[UR30][R6.64], R137 ;  /* 0x0000008906000986 */ /* 0x0007e2000c10191e */
[----:B-1----:R-:W-:-:S04]  /*20b710*/  IMAD.WIDE R2, R220, 0x4, R50 ;  /* 0x00000004dc027825 */ /* 0x002fc800078e0232 */
[----:B---3--:R-:W-:Y:S01]  /*20b720*/  IMAD.WIDE R4, R220, 0x4, R48 ;  /* 0x00000004dc047825 */ /* 0x008fe200078e0230 */
[----:B------:R-:W3:Y:S04]  /*20b730*/  LDL.LU R137, [R1+0x3240] ;  /* 0x0032400001897983 */ /* 0x000ee80000300800 */
[----:B------:R-:W-:Y:S04]  /*20b740*/  @P6 STG.E desc[UR30][R2.64], R208 ;  /* 0x000000d002006986 */ /* 0x000fe8000c10191e */
[----:B------:R1:W-:Y:S04]  /*20b750*/  @P5 STG.E desc[UR30][R4.64], R228 ;  /* 0x000000e404005986 */ /* 0x0003e8000c10191e */
[----:B-1----:R-:W4:Y:S01]  /*20b760*/  LDL.LU R228, [R1+0x2f50] ;  /* 0x002f500001e47983 */ /* 0x002f220000300800 */
[----:B------:R-:W-:-:S02]  /*20b770*/  ISETP.LT.AND P0, PT, R140, UR5, !P1 ;  /* 0x000000058c007c0c */ /* 0x000fc4000cf01270 */
[----:B------:R-:W-:Y:S02]  /*20b780*/  ISETP.LT.AND P2, PT, R141, UR5, !P1 ;  /* 0x000000058d007c0c */ /* 0x000fe4000cf41270 */
[----:B------:R-:W-:Y:S02]  /*20b790*/  ISETP.LT.AND P3, PT, R224, UR5, !P4 ;  /* 0x00000005e0007c0c */ /* 0x000fe4000e761270 */
[----:B------:R-:W-:Y:S01]  /*20b7a0*/  ISETP.LT.AND P6, PT, R236, UR5, !P4 ;  /* 0x00000005ec007c0c */ /* 0x000fe2000e7c1270 */
[C---:B------:R-:W-:Y:S01]  /*20b7b0*/  IMAD.WIDE R8, R220.reuse, 0x4, R46 ;  /* 0x00000004dc087825 */ /* 0x040fe200078e022e */
[----:B------:R-:W-:Y:S01]  /*20b7c0*/  ISETP.LT.AND P1, PT, R143, UR5, !P1 ;  /* 0x000000058f007c0c */ /* 0x000fe2000cf21270 */
[----:B------:R-:W4:Y:S02]  /*20b7d0*/  LDL.LU R249, [R1+0x2c20] ;  /* 0x002c200001f97983 */ /* 0x000f240000300800 */
[C---:B------:R-:W-:Y:S02]  /*20b7e0*/  IMAD.WIDE R6, R220.reuse, 0x4, R44 ;  /* 0x00000004dc067825 */ /* 0x040fe400078e022c */
[----:B------:R1:W-:Y:S02]  /*20b7f0*/  @P0 STG.E desc[UR30][R8.64], R237 ;  /* 0x000000ed08000986 */ /* 0x0003e4000c10191e */
[----:B------:R-:W-:Y:S01]  /*20b800*/  IMAD.WIDE R4, R220, 0x4, R42 ;  /* 0x00000004dc047825 */ /* 0x000fe200078e022a */
[----:B------:R-:W-:Y:S01]  /*20b810*/  ISETP.LT.AND P5, PT, R248, UR5, !P4 ;  /* 0x00000005f8007c0c */ /* 0x000fe2000e7a1270 */
[----:B------:R-:W4:Y:S02]  /*20b820*/  LDL.LU R208, [R1+0x2980] ;  /* 0x0029800001d07983 */ /* 0x000f240000300800 */
[----:B------:R-:W-:-:S02]  /*20b830*/  IMAD.WIDE R2, R232, 0x4, R56 ;  /* 0x00000004e8027825 */ /* 0x000fc400078e0238 */
[----:B------:R-:W-:Y:S02]  /*20b840*/  @P2 STG.E desc[UR30][R6.64], R241 ;  /* 0x000000f106002986 */ /* 0x000fe4000c10191e */
[----:B-1----:R-:W-:Y:S02]  /*20b850*/  IMAD.WIDE R8, R232, 0x4, R54 ;  /* 0x00000004e8087825 */ /* 0x002fe400078e0236 */
[----:B------:R-:W-:Y:S04]  /*20b860*/  @P1 STG.E desc[UR30][R4.64], R212 ;  /* 0x000000d404001986 */ /* 0x000fe8000c10191e */
[----:B------:R-:W4:Y:S01]  /*20b870*/  LDL.LU R220, [R1+0x2620] ;  /* 0x0026200001dc7983 */ /* 0x000f220000300800 */
[----:B------:R-:W-:-:S03]  /*20b880*/  ISETP.LT.AND P1, PT, R138, UR5, !P4 ;  /* 0x000000058a007c0c */ /* 0x000fc6000e721270 */
[----:B------:R1:W-:Y:S04]  /*20b890*/  @P3 STG.E desc[UR30][R2.64], R240 ;  /* 0x000000f002003986 */ /* 0x0003e8000c10191e */
[----:B--2---:R2:W-:Y:S04]  /*20b8a0*/  @P6 STG.E desc[UR30][R8.64], R142 ;  /* 0x0000008e08006986 */ /* 0x0045e8000c10191e */
[----:B-1----:R-:W4:Y:S01]  /*20b8b0*/  LDL.LU R240, [R1+0x2380] ;  /* 0x0023800001f07983 */ /* 0x002f220000300800 */
[----:B------:R-:W-:-:S03]  /*20b8c0*/  IMAD.WIDE R2, R232, 0x4, R52 ;  /* 0x00000004e8027825 */ /* 0x000fc600078e0234 */
[----:B--2---:R-:W2:Y:S04]  /*20b8d0*/  LDL.LU R142, [R1+0x3f94] ;  /* 0x003f9400018e7983 */ /* 0x004ea80000300800 */
[----:B---3--:R1:W-:Y:S02]  /*20b8e0*/  @P5 STG.E desc[UR30][R2.64], R137 ;  /* 0x0000008902005986 */ /* 0x0083e4000c10191e */
[----:B-1----:R-:W-:Y:S02]  /*20b8f0*/  IMAD.WIDE R2, R232, 0x4, R50 ;  /* 0x00000004e8027825 */ /* 0x002fe400078e0232 */
[----:B------:R-:W3:Y:S04]  /*20b900*/  LDL.LU R137, [R1+0x3f64] ;  /* 0x003f640001897983 */ /* 0x000ee80000300800 */
[----:B------:R-:W3:Y:S04]  /*20b910*/  LDL.LU R10, [R1+0x8434] ;  /* 0x00843400010a7983 */ /* 0x000ee80000300800 */
[----:B------:R-:W3:Y:S04]  /*20b920*/  LDL.LU R241, [R1+0x3f84] ;  /* 0x003f840001f17983 */ /* 0x000ee80000300800 */
[----:B------:R-:W3:Y:S04]  /*20b930*/  LDL.LU R212, [R1+0x3f54] ;  /* 0x003f540001d47983 */ /* 0x000ee80000300800 */
[----:B----4-:R1:W-:Y:S04]  /*20b940*/  @P1 STG.E desc[UR30][R2.64], R228 ;  /* 0x000000e402001986 */ /* 0x0103e8000c10191e */
[----:B-1----:R-:W4:Y:S01]  /*20b950*/  LDL.LU R228, [R1+0x3f24] ;  /* 0x003f240001e47983 */ /* 0x002f220000300800 */
[----:B------:R-:W-:-:S02]  /*20b960*/  ISETP.LT.AND P6, PT, R139, UR5, !P4 ;  /* 0x000000058b007c0c */ /* 0x000fc4000e7c1270 */
[----:B------:R-:W-:Y:S02]  /*20b970*/  ISETP.LT.AND P3, PT, R140, UR5, !P4 ;  /* 0x000000058c007c0c */ /* 0x000fe4000e761270 */
[----:B------:R-:W-:Y:S02]  /*20b980*/  ISETP.GE.AND P0, PT, R0, UR6, PT ;  /* 0x0000000600007c0c */ /* 0x000fe4000bf06270 */
[----:B------:R-:W-:Y:S02]  /*20b990*/  ISETP.LT.AND P2, PT, R141, UR5, !P4 ;  /* 0x000000058d007c0c */ /* 0x000fe4000e741270 */
[----:B------:R-:W-:Y:S01]  /*20b9a0*/  ISETP.LT.AND P4, PT, R143, UR5, !P4 ;  /* 0x000000058f007c0c */ /* 0x000fe2000e781270 */
[----:B------:R-:W-:Y:S01]  /*20b9b0*/  IMAD.WIDE R4, R232, 0x4, R48 ;  /* 0x00000004e8047825 */ /* 0x000fe200078e0230 */
[----:B------:R-:W-:-:S03]  /*20b9c0*/  ISETP.LT.AND P5, PT, R224, UR5, !P0 ;  /* 0x00000005e0007c0c */ /* 0x000fc6000c7a1270 */
[C---:B------:R-:W-:Y:S01]  /*20b9d0*/  IMAD.WIDE R6, R232.reuse, 0x4, R46 ;  /* 0x00000004e8067825 */ /* 0x040fe200078e022e */
[----:B------:R1:W-:Y:S03]  /*20b9e0*/  @P6 STG.E desc[UR30][R4.64], R249 ;  /* 0x000000f904006986 */ /* 0x0003e6000c10191e */
[C---:B------:R-:W-:Y:S01]  /*20b9f0*/  IMAD.WIDE R8, R232.reuse, 0x4, R44 ;  /* 0x00000004e8087825 */ /* 0x040fe200078e022c */
[----:B------:R1:W-:Y:S03]  /*20ba00*/  @P3 STG.E desc[UR30][R6.64], R208 ;  /* 0x000000d006003986 */ /* 0x0003e6000c10191e */
[----:B------:R-:W-:Y:S01]  /*20ba10*/  IMAD.WIDE R2, R232, 0x4, R42 ;  /* 0x00000004e8027825 */ /* 0x000fe200078e022a */
[----:B------:R1:W-:Y:S04]  /*20ba20*/  @P2 STG.E desc[UR30][R8.64], R220 ;  /* 0x000000dc08002986 */ /* 0x0003e8000c10191e */
[----:B-1----:R-:W4:Y:S01]  /*20ba30*/  LDL.LU R249, [R1+0x3f34] ;  /* 0x003f340001f97983 */ /* 0x002f220000300800 */
[----:B------:R-:W-:-:S03]  /*20ba40*/  IMAD.WIDE R4, R136, 0x4, R56 ;  /* 0x0000000488047825 */ /* 0x000fc600078e0238 */
[----:B------:R-:W4:Y:S01]  /*20ba50*/  LDL.LU R208, [R1+0x3f14] ;  /* 0x003f140001d07983 */ /* 0x000f220000300800 */
[----:B------:R-:W-:-:S03]  /*20ba60*/  ISETP.LT.AND P2, PT, R236, UR5, !P0 ;  /* 0x00000005ec007c0c */ /* 0x000fc6000c741270 */
[----:B------:R-:W4:Y:S01]  /*20ba70*/  LDL.LU R232, [R1+0x58e8] ;  /* 0x0058e80001e87983 */ /* 0x000f220000300800 */
[----:B------:R-:W-:Y:S02]  /*20ba80*/  ISETP.LT.AND P1, PT, R248, UR5, !P0 ;  /* 0x00000005f8007c0c */ /* 0x000fe4000c721270 */
[----:B------:R-:W-:Y:S02]  /*20ba90*/  ISETP.LT.AND P6, PT, R138, UR5, !P0 ;  /* 0x000000058a007c0c */ /* 0x000fe4000c7c1270 */
[----:B------:R-:W-:Y:S01]  /*20baa0*/  ISETP.LT.AND P3, PT, R139, UR5, !P0 ;  /* 0x000000058b007c0c */ /* 0x000fe2000c761270 */
[----:B------:R-:W-:-:S04]  /*20bab0*/  IMAD.WIDE R6, R136, 0x4, R50 ;  /* 0x0000000488067825 */ /* 0x000fc800078e0232 */
[C---:B------:R-:W-:Y:S01]  /*20bac0*/  IMAD.WIDE R8, R136.reuse, 0x4, R48 ;  /* 0x0000000488087825 */ /* 0x040fe200078e0230 */
[----:B------:R1:W-:Y:S04]  /*20bad0*/  @P4 STG.E desc[UR30][R2.64], R240 ;  /* 0x000000f002004986 */ /* 0x0003e8000c10191e */
[----:B--2---:R2:W-:Y:S01]  /*20bae0*/  @P5 STG.E desc[UR30][R4.64], R142 ;  /* 0x0000008e04005986 */ /* 0x0045e2000c10191e */
[----:B-1----:R-:W-:-:S03]  /*20baf0*/  IMAD.WIDE R2, R136, 0x4, R54 ;  /* 0x0000000488027825 */ /* 0x002fc600078e0236 */
[----:B--2---:R-:W2:Y:S04]  /*20bb00*/  LDL.LU R142, [R1+0x3f04] ;  /* 0x003f0400018e7983 */ /* 0x004ea80000300800 */
[----:B------:R-:W2:Y:S04]  /*20bb10*/  LDL.LU R0, [R1+0x843c] ;  /* 0x00843c0001007983 */ /* 0x000ea80000300800 */
[----:B------:R-:W2:Y:S04]  /*20bb20*/  LDL.LU R237, [R1+0x3ef4] ;  /* 0x003ef40001ed7983 */ /* 0x000ea80000300800 */
[----:B------:R-:W2:Y:S01]  /*20bb30*/  LDL.LU R220, [R1+0x3ee4] ;  /* 0x003ee40001dc7983 */ /* 0x000ea20000300800 */
[----:B------:R-:W-:-:S03]  /*20bb40*/  IMAD.WIDE R4, R136, 0x4, R52 ;  /* 0x0000000488047825 */ /* 0x000fc600078e0234 */
[----:B------:R-:W2:Y:S04]  /*20bb50*/  LDL.LU R240, [R1+0x3244] ;  /* 0x0032440001f07983 */ /* 0x000ea80000300800 */
[----:B---3--:R1:W-:Y:S04]  /*20bb60*/  @P2 STG.E desc[UR30][R2.64], R137 ;  /* 0x0000008902002986 */ /* 0x0083e8000c10191e */
[----:B------:R-:W-:Y:S04]  /*20bb70*/  @P1 STG.E desc[UR30][R4.64], R241 ;  /* 0x000000f104001986 */ /* 0x000fe8000c10191e */
[----:B-1----:R-:W3:Y:S04]  /*20bb80*/  LDL.LU R137, [R1+0x58ec] ;  /* 0x0058ec0001897983 */ /* 0x002ee80000300800 */
[----:B------:R1:W-:Y:S04]  /*20bb90*/  @P6 STG.E desc[UR30][R6.64], R212 ;  /* 0x000000d406006986 */ /* 0x0003e8000c10191e */
[----:B-1----:R-:W3:Y:S04]  /*20bba0*/  LDL.LU R212, [R1+0x2f54] ;  /* 0x002f540001d47983 */ /* 0x002ee80000300800 */
[----:B----4-:R1:W-:Y:S04]  /*20bbb0*/  @P3 STG.E desc[UR30][R8.64], R228 ;  /* 0x000000e408003986 */ /* 0x0103e8000c10191e */
[----:B-1----:R-:W4:Y:S01]  /*20bbc0*/  LDL.LU R228, [R1+0x2c24] ;  /* 0x002c240001e47983 */ /* 0x002f220000300800 */
[----:B------:R-:W-:-:S02]  /*20bbd0*/  ISETP.LT.AND P4, PT, R140, UR5, !P0 ;  /* 0x000000058c007c0c */ /* 0x000fc4000c781270 */
[----:B------:R-:W-:Y:S02]  /*20bbe0*/  ISETP.LT.AND P5, PT, R141, UR5, !P0 ;  /* 0x000000058d007c0c */ /* 0x000fe4000c7a1270 */
[----:B------:R-:W-:Y:S01]  /*20bbf0*/  ISETP.GE.AND P2, PT, R10, UR6, PT ;  /* 0x000000060a007c0c */ /* 0x000fe2000bf46270 */
[----:B------:R-:W-:Y:S01]  /*20bc00*/  IMAD.WIDE R2, R136, 0x4, R46 ;  /* 0x0000000488027825 */ /* 0x000fe200078e022e */
[----:B------:R-:W-:Y:S01]  /*20bc10*/  ISETP.LT.AND P0, PT, R143, UR5, !P0 ;  /* 0x000000058f007c0c */ /* 0x000fe2000c701270 */
[----:B------:R-:W4:Y:S01]  /*20bc20*/  LDL.LU R241, [R1+0x2984] ;  /* 0x0029840001f17983 */ /* 0x000f220000300800 */
[----:B------:R-:W-:Y:S01]  /*20bc30*/  ISETP.LT.AND P1, PT, R224, UR5, !P2 ;  /* 0x00000005e0007c0c */ /* 0x000fe2000d721270 */
[----:B------:R-:W-:Y:S01]  /*20bc40*/  IMAD.WIDE R4, R136, 0x4, R44 ;  /* 0x0000000488047825 */ /* 0x000fe200078e022c */
[----:B------:R-:W-:Y:S02]  /*20bc50*/  ISETP.LT.AND P6, PT, R236, UR5, !P2 ;  /* 0x00000005ec007c0c */ /* 0x000fe4000d7c1270 */
[----:B------:R-:W-:Y:S01]  /*20bc60*/  ISETP.LT.AND P3, PT, R248, UR5, !P2 ;  /* 0x00000005f8007c0c */ /* 0x000fe2000d761270 */
[----:B------:R1:W-:Y:S04]  /*20bc70*/  @P4 STG.E desc[UR30][R2.64], R249 ;  /* 0x000000f902004986 */ /* 0x0003e8000c10191e */
[----:B------:R1:W-:Y:S01]  /*20bc80*/  @P5 STG.E desc[UR30][R4.64], R208 ;  /* 0x000000d004005986 */ /* 0x0003e2000c10191e */
[----:B------:R-:W-:-:S03]  /*20bc90*/  IMAD.WIDE R6, R232, 0x4, R54 ;  /* 0x00000004e8067825 */ /* 0x000fc600078e0236 */
[----:B-1----:R-:W4:Y:S01]  /*20bca0*/  LDL.LU R249, [R1+0x2624] ;  /* 0x0026240001f97983 */ /* 0x002f220000300800 */
[----:B------:R-:W-:-:S03]  /*20bcb0*/  IMAD.WIDE R2, R136, 0x4, R42 ;  /* 0x0000000488027825 */ /* 0x000fc600078e022a */
[----:B------:R-:W4:Y:S01]  /*20bcc0*/  LDL.LU R208, [R1+0x2384] ;  /* 0x0023840001d07983 */ /* 0x000f220000300800 */
[----:B------:R-:W-:-:S03]  /*20bcd0*/  IMAD.WIDE R4, R232, 0x4, R56 ;  /* 0x00000004e8047825 */ /* 0x000fc600078e0238 */
[----:B------:R-:W4:Y:S01]  /*20bce0*/  LDL.LU R136, [R1+0x3f98] ;  /* 0x003f980001887983 */ /* 0x000f220000300800 */
[----:B------:R-:W-:Y:S01]  /*20bcf0*/  IMAD.WIDE R8, R232, 0x4, R52 ;  /* 0x00000004e8087825 */ /* 0x000fe200078e0234 */
[----:B------:R-:W-:Y:S02]  /*20bd00*/  ISETP.LT.AND P5, PT, R138, UR5, !P2 ;  /* 0x000000058a007c0c */ /* 0x000fe4000d7a1270 */
[----:B------:R-:W-:Y:S01]  /*20bd10*/  ISETP.LT.AND P4, PT, R139, UR5, !P2 ;  /* 0x000000058b007c0c */ /* 0x000fe2000d781270 */
[----:B--2---:R1:W-:Y:S01]  /*20bd20*/  @P0 STG.E desc[UR30][R2.64], R142 ;  /* 0x0000008e02000986 */ /* 0x0043e2000c10191e */
[----:B------:R-:W-:-:S03]  /*20bd30*/  ISETP.GE.AND P0, PT, R0, UR6, PT ;  /* 0x0000000600007c0c */ /* 0x000fc6000bf06270 */
[----:B------:R-:W-:Y:S04]  /*20bd40*/  @P1 STG.E desc[UR30][R4.64], R237 ;  /* 0x000000ed04001986 */ /* 0x000fe8000c10191e */
[----:B-1----:R-:W2:Y:S04]  /*20bd50*/  LDL.LU R142, [R1+0x58f0] ;  /* 0x0058f000018e7983 */ /* 0x002ea80000300800 */
[----:B------:R1:W-:Y:S04]  /*20bd60*/  @P6 STG.E desc[UR30][R6.64], R220 ;  /* 0x000000dc06006986 */ /* 0x0003e8000c10191e */
[----:B------:R-:W2:Y:S01]  /*20bd70*/  LDL.LU R0, [R1+0x8440] ;  /* 0x0084400001007983 */ /* 0x000ea20000300800 */
[----:B------:R-:W-:-:S03]  /*20bd80*/  IMAD.WIDE R2, R232, 0x4, R50 ;  /* 0x00000004e8027825 */ /* 0x000fc600078e0232 */
[----:B------:R1:W-:Y:S04]  /*20bd90*/  @P3 STG.E desc[UR30][R8.64], R240 ;  /* 0x000000f008003986 */ /* 0x0003e8000c10191e */
[----:B-1----:R-:W2:Y:S01]  /*20bda0*/  LDL.LU R220, [R1+0x3f68] ;  /* 0x003f680001dc7983 */ /* 0x002ea20000300800 */
[----:B------:R-:W-:-:S03]  /*20bdb0*/  IMAD.WIDE R4, R232, 0x4, R48 ;  /* 0x00000004e8047825 */ /* 0x000fc600078e0230 */
[----:B------:R-:W2:Y:S04]  /*20bdc0*/  LDL.LU R240, [R1+0x3f88] ;  /* 0x003f880001f07983 */ /* 0x000ea80000300800 */
[----:B---3--:R1:W-:Y:S04]  /*20bdd0*/  @P5 STG.E desc[UR30][R2.64], R212 ;  /* 0x000000d402005986 */ /* 0x0083e8000c10191e */
[----:B-1----:R-:W3:Y:S04]  /*20bde0*/  LDL.LU R212, [R1+0x3f58] ;  /* 0x003f580001d47983 */ /* 0x002ee80000300800 */
[----:B----4-:R1:W-:Y:S04]  /*20bdf0*/  @P4 STG.E desc[UR30][R4.64], R228 ;  /* 0x000000e404004986 */ /* 0x0103e8000c10191e */
[----:B-1----:R-:W4:Y:S01]  /*20be00*/  LDL.LU R228, [R1+0x3f28] ;  /* 0x003f280001e47983 */ /* 0x002f220000300800 */
[----:B------:R-:W-:-:S02]  /*20be10*/  ISETP.LT.AND P3, PT, R140, UR5, !P2 ;  /* 0x000000058c007c0c */ /* 0x000fc4000d761270 */
[----:B------:R-:W-:Y:S02]  /*20be20*/  ISETP.LT.AND P1, PT, R141, UR5, !P2 ;  /* 0x000000058d007c0c */ /* 0x000fe4000d721270 */
[----:B------:R-:W-:Y:S02]  /*20be30*/  ISETP.LT.AND P2, PT, R143, UR5, !P2 ;  /* 0x000000058f007c0c */ /* 0x000fe4000d741270 */
[----:B------:R-:W-:Y:S01]  /*20be40*/  ISETP.LT.AND P6, PT, R224, UR5, !P0 ;  /* 0x00000005e0007c0c */ /* 0x000fe2000c7c1270 */
[----:B------:R-:W-:Y:S01]  /*20be50*/  IMAD.WIDE R2, R232, 0x4, R46 ;  /* 0x00000004e8027825 */ /* 0x000fe200078e022e */
[----:B------:R-:W-:-:S03]  /*20be60*/  ISETP.LT.AND P5, PT, R236, UR5, !P0 ;  /* 0x00000005ec007c0c */ /* 0x000fc6000c7a1270 */
[----:B------:R-:W-:-:S04]  /*20be70*/  IMAD.WIDE R4, R232, 0x4, R44 ;  /* 0x00000004e8047825 */ /* 0x000fc800078e022c */
[----:B------:R-:W-:Y:S02]  /*20be80*/  IMAD.WIDE R6, R232, 0x4, R42 ;  /* 0x00000004e8067825 */ /* 0x000fe400078e022a */
[----:B------:R-:W4:Y:S02]  /*20be90*/  LDL.LU R232, [R1+0x3f38] ;  /* 0x003f380001e87983 */ /* 0x000f240000300800 */
[----:B------:R-:W-:Y:S02]  /*20bea0*/  IMAD.WIDE R8, R137, 0x4, R56 ;  /* 0x0000000489087825 */ /* 0x000fe400078e0238 */
[----:B------:R-:W-:Y:S01]  /*20beb0*/  @P3 STG.E desc[UR30][R2.64], R241 ;  /* 0x000000f102003986 */ /* 0x000fe2000c10191e */
[----:B------:R-:W-:-:S03]  /*20bec0*/  ISETP.LT.AND P4, PT, R248, UR5, !P0 ;  /* 0x00000005f8007c0c */ /* 0x000fc6000c781270 */
[----:B------:R1:W-:Y:S04]  /*20bed0*/  @P1 STG.E desc[UR30][R4.64], R249 ;  /* 0x000000f904001986 */ /* 0x0003e8000c10191e */
[----:B------:R1:W-:Y:S04]  /*20bee0*/  @P2 STG.E desc[UR30][R6.64], R208 ;  /* 0x000000d006002986 */ /* 0x0003e8000c10191e */
[----:B------:R1:W-:Y:S04]  /*20bef0*/  @P6 STG.E desc[UR30][R8.64], R136 ;  /* 0x0000008808006986 */ /* 0x0003e8000c10191e */
[----:B-1----:R-:W4:Y:S01]  /*20bf00*/  LDL.LU R249, [R1+0x3f18] ;  /* 0x003f180001f97983 */ /* 0x002f220000300800 */
[----:B------:R-:W-:-:S03]  /*20bf10*/  IMAD.WIDE R2, R137, 0x4, R54 ;  /* 0x0000000489027825 */ /* 0x000fc600078e0236 */
[----:B------:R-:W4:Y:S04]  /*20bf20*/  LDL.LU R208, [R1+0x3f08] ;  /* 0x003f080001d07983 */ /* 0x000f280000300800 */
[----:B------:R-:W4:Y:S01]  /*20bf30*/  LDL.LU R136, [R1+0x3ef8] ;  /* 0x003ef80001887983 */ /* 0x000f220000300800 */
[----:B------:R-:W-:Y:S01]  /*20bf40*/  IMAD.WIDE R4, R137, 0x4, R52 ;  /* 0x0000000489047825 */ /* 0x000fe200078e0234 */
[----:B------:R-:W-:Y:S02]  /*20bf50*/  ISETP.LT.AND P2, PT, R138, UR5, !P0 ;  /* 0x000000058a007c0c */ /* 0x000fe4000c741270 */
[----:B------:R-:W4:Y:S01]  /*20bf60*/  LDL.LU R241, [R1+0x3ee8] ;  /* 0x003ee80001f17983 */ /* 0x000f220000300800 */
[----:B------:R-:W-:-:S03]  /*20bf70*/  ISETP.LT.AND P6, PT, R139, UR5, !P0 ;  /* 0x000000058b007c0c */ /* 0x000fc6000c7c1270 */
[----:B------:R-:W4:Y:S04]  /*20bf80*/  LDL.LU R8, [R1+0x8444] ;  /* 0x0084440001087983 */ /* 0x000f280000300800 */
[----:B--2---:R1:W-:Y:S04]  /*20bf90*/  @P5 STG.E desc[UR30][R2.64], R220 ;  /* 0x000000dc02005986 */ /* 0x0043e8000c10191e */
[----:B------:R2:W-:Y:S04]  /*20bfa0*/  @P4 STG.E desc[UR30][R4.64], R240 ;  /* 0x000000f004004986 */ /* 0x0005e8000c10191e */
[----:B-1----:R-:W4:Y:S01]  /*20bfb0*/  LDL.LU R220, [R1+0x3248] ;  /* 0x0032480001dc7983 */ /* 0x002f220000300800 */
[----:B------:R-:W-:-:S03]  /*20bfc0*/  IMAD.WIDE R2, R137, 0x4, R50 ;  /* 0x0000000489027825 */ /* 0x000fc600078e0232 */
[----:B--2---:R-:W2:Y:S01]  /*20bfd0*/  LDL.LU R240, [R1+0x2f58] ;  /* 0x002f580001f07983 */ /* 0x004ea20000300800 */
[----:B------:R-:W-:-:S03]  /*20bfe0*/  IMAD.WIDE R4, R137, 0x4, R48 ;  /* 0x0000000489047825 */ /* 0x000fc600078e0230 */
[----:B---3--:R1:W-:Y:S04]  /*20bff0*/  @P2 STG.E desc[UR30][R2.64], R212 ;  /* 0x000000d402002986 */ /* 0x0083e8000c10191e */
[----:B-1----:R-:W3:Y:S04]  /*20c000*/  LDL.LU R212, [R1+0x2c28] ;  /* 0x002c280001d47983 */ /* 0x002ee80000300800 */
[----:B----4-:R1:W-:Y:S04]  /*20c010*/  @P6 STG.E desc[UR30][R4.64], R228 ;  /* 0x000000e404006986 */ /* 0x0103e8000c10191e */
[----:B-1----:R-:W4:Y:S01]  /*20c020*/  LDL.LU R228, [R1+0x2988] ;  /* 0x0029880001e47983 */ /* 0x002f220000300800 */
[----:B------:R-:W-:-:S02]  /*20c030*/  ISETP.LT.AND P3, PT, R140, UR5, !P0 ;  /* 0x000000058c007c0c */ /* 0x000fc4000c761270 */
[----:B------:R-:W-:Y:S02]  /*20c040*/  ISETP.GE.AND P1, PT, R0, UR6, PT ;  /* 0x0000000600007c0c */ /* 0x000fe4000bf26270 */
[----:B------:R-:W-:Y:S01]  /*20c050*/  ISETP.LT.AND P4, PT, R141, UR5, !P0 ;  /* 0x000000058d007c0c */ /* 0x000fe2000c781270 */
[----:B------:R-:W-:Y:S01]  /*20c060*/  IMAD.WIDE R6, R137, 0x4, R46 ;  /* 0x0000000489067825 */ /* 0x000fe200078e022e */
[----:B------:R-:W-:Y:S02]  /*20c070*/  ISETP.LT.AND P0, PT, R143, UR5, !P0 ;  /* 0x000000058f007c0c */ /* 0x000fe4000c701270 */
[----:B------:R-:W-:Y:S01]  /*20c080*/  ISETP.LT.AND P5, PT, R224, UR5, !P1 ;  /* 0x00000005e0007c0c */ /* 0x000fe2000cfa1270 */
[----:B------:R-:W-:Y:S01]  /*20c090*/  IMAD.WIDE R2, R137, 0x4, R44 ;  /* 0x0000000489027825 */ /* 0x000fe200078e022c */
[----:B------:R-:W-:-:S03]  /*20c0a0*/  ISETP.LT.AND P6, PT, R236, UR5, !P1 ;  /* 0x00000005ec007c0c */ /* 0x000fc6000cfc1270 */
[----:B------:R1:W-:Y:S01]  /*20c0b0*/  @P3 STG.E desc[UR30][R6.64], R232 ;  /* 0x000000e806003986 */ /* 0x0003e2000c10191e */
[----:B------:R-:W-:Y:S01]  /*20c0c0*/  ISETP.LT.AND P2, PT, R248, UR5, !P1 ;  /* 0x00000005f8007c0c */ /* 0x000fe2000cf41270 */
[----:B------:R-:W-:Y:S01]  /*20c0d0*/  IMAD.WIDE R4, R137, 0x4, R42 ;  /* 0x0000000489047825 */ /* 0x000fe200078e022a */
[----:B------:R-:W-:Y:S01]  /*20c0e0*/  ISETP.LT.AND P3, PT, R138, UR5, !P1 ;  /* 0x000000058a007c0c */ /* 0x000fe2000cf61270 */
[----:B-1----:R-:W4:Y:S02]  /*20c0f0*/  LDL.LU R232, [R1+0x2628] ;  /* 0x0026280001e87983 */ /* 0x002f240000300800 */
[C---:B------:R-:W-:Y:S02]  /*20c100*/  IMAD.WIDE R6, R142.reuse, 0x4, R56 ;  /* 0x000000048e067825 */ /* 0x040fe400078e0238 */
[----:B------:R-:W4:Y:S04]  /*20c110*/  LDL.LU R137, [R1+0x58f4] ;  /* 0x0058f40001897983 */ /* 0x000f280000300800 */
[----:B------:R1:W-:Y:S04]  /*20c120*/  @P4 STG.E desc[UR30][R2.64], R249 ;  /* 0x000000f902004986 */ /* 0x0003e8000c10191e */
[----:B------:R1:W-:Y:S04]  /*20c130*/  @P0 STG.E desc[UR30][R4.64], R208 ;  /* 0x000000d004000986 */ /* 0x0003e8000c10191e */
[----:B------:R1:W-:Y:S04]  /*20c140*/  @P5 STG.E desc[UR30][R6.64], R136 ;  /* 0x0000008806005986 */ /* 0x0003e8000c10191e */
[----:B-1----:R-:W4:Y:S01]  /*20c150*/  LDL.LU R249, [R1+0x2388] ;  /* 0x0023880001f97983 */ /* 0x002f220000300800 */
[----:B------:R-:W-:-:S03]  /*20c160*/  IMAD.WIDE R2, R142, 0x4, R54 ;  /* 0x000000048e027825 */ /* 0x000fc600078e0236 */
[----:B------:R-:W4:Y:S01]  /*20c170*/  LDL.LU R0, [R1+0x8448] ;  /* 0x0084480001007983 */ /* 0x000f220000300800 */
[----:B------:R-:W-:-:S03]  /*20c180*/  IMAD.WIDE R4, R142, 0x4, R52 ;  /* 0x000000048e047825 */ /* 0x000fc600078e0234 */
[----:B------:R-:W4:Y:S04]  /*20c190*/  LDL.LU R208, [R1+0x3f9c] ;  /* 0x003f9c0001d07983 */ /* 0x000f280000300800 */
[----:B------:R-:W4:Y:S01]  /*20c1a0*/  LDL.LU R136, [R1+0x3f6c] ;  /* 0x003f6c0001887983 */ /* 0x000f220000300800 */
[----:B------:R-:W-:Y:S01]  /*20c1b0*/  IMAD.WIDE R6, R142, 0x4, R50 ;  /* 0x000000048e067825 */ /* 0x000fe200078e0232 */
[----:B------:R-:W-:Y:S02]  /*20c1c0*/  ISETP.LT.AND P5, PT, R139, UR5, !P1 ;  /* 0x000000058b007c0c */ /* 0x000fe4000cfa1270 */
[----:B------:R1:W-:Y:S01]  /*20c1d0*/  @P6 STG.E desc[UR30][R2.64], R241 ;  /* 0x000000f102006986 */ /* 0x0003e2000c10191e */
[----:B------:R-:W-:-:S03]  /*20c1e0*/  ISETP.LT.AND P4, PT, R140, UR5, !P1 ;  /* 0x000000058c007c0c */ /* 0x000fc6000cf81270 */
[----:B-1----:R-:W4:Y:S01]  /*20c1f0*/  LDL.LU R241, [R1+0x3f8c] ;  /* 0x003f8c0001f17983 */ /* 0x002f220000300800 */
[----:B------:R-:W-:-:S03]  /*20c200*/  IMAD.WIDE R2, R142, 0x4, R48 ;  /* 0x000000048e027825 */ /* 0x000fc600078e0230 */
[----:B------:R1:W-:Y:S04]  /*20c210*/  @P2 STG.E desc[UR30][R4.64], R220 ;  /* 0x000000dc04002986 */ /* 0x0003e8000c10191e */
[----:B--2---:R2:W-:Y:S04]  /*20c220*/  @P3 STG.E desc[UR30][R6.64], R240 ;  /* 0x000000f006003986 */ /* 0x0045e8000c10191e */
[----:B-1----:R-:W4:Y:S01]  /*20c230*/  LDL.LU R220, [R1+0x3f5c] ;  /* 0x003f5c0001dc7983 */ /* 0x002f220000300800 */
[----:B------:R-:W-:-:S03]  /*20c240*/  IMAD.WIDE R4, R142, 0x4, R46 ;  /* 0x000000048e047825 */ /* 0x000fc600078e022e */
[----:B--2---:R-:W2:Y:S01]  /*20c250*/  LDL.LU R240, [R1+0x3f2c] ;  /* 0x003f2c0001f07983 */ /* 0x004ea20000300800 */
[----:B------:R-:W-:-:S03]  /*20c260*/  IMAD.WIDE R6, R142, 0x4, R44 ;  /* 0x000000048e067825 */ /* 0x000fc600078e022c */
[----:B---3--:R1:W-:Y:S04]  /*20c270*/  @P5 STG.E desc[UR30][R2.64], R212 ;  /* 0x000000d402005986 */ /* 0x0083e8000c10191e */
[----:B-1----:R-:W3:Y:S01]  /*20c280*/  LDL.LU R212, [R1+0x3f3c] ;  /* 0x003f3c0001d47983 */ /* 0x002ee20000300800 */
[----:B------:R-:W-:-:S03]  /*20c290*/  IMAD.WIDE R2, R142, 0x4, R42 ;  /* 0x000000048e027825 */ /* 0x000fc600078e022a */
[----:B----4-:R1:W-:Y:S04]  /*20c2a0*/  @P4 STG.E desc[UR30][R4.64], R228 ;  /* 0x000000e404004986 */ /* 0x0103e8000c10191e */
[----:B-1----:R-:W4:Y:S04]  /*20c2b0*/  LDL.LU R228, [R1+0x3f1c] ;  /* 0x003f1c0001e47983 */ /* 0x002f280000300800 */
[----:B------:R-:W4:Y:S01]  /*20c2c0*/  LDL.LU R142, [R1+0x3f0c] ;  /* 0x003f0c00018e7983 */ /* 0x000f220000300800 */
[----:B------:R-:W-:Y:S02]  /*20c2d0*/  ISETP.LT.AND P0, PT, R141, UR5, !P1 ;  /* 0x000000058d007c0c */ /* 0x000fe4000cf01270 */
[----:B------:R-:W-:-:S02]  /*20c2e0*/  ISETP.GE.AND P6, PT, R8, UR6, PT ;  /* 0x0000000608007c0c */ /* 0x000fc4000bfc6270 */
[----:B------:R-:W-:Y:S02]  /*20c2f0*/  ISETP.LT.AND P1, PT, R143, UR5, !P1 ;  /* 0x000000058f007c0c */ /* 0x000fe4000cf21270 */
[----:B------:R-:W-:Y:S02]  /*20c300*/  ISETP.LT.AND P2, PT, R224, UR5, !P6 ;  /* 0x00000005e0007c0c */ /* 0x000fe4000f741270 */
[----:B------:R-:W-:Y:S02]  /*20c310*/  ISETP.LT.AND P3, PT, R236, UR5, !P6 ;  /* 0x00000005ec007c0c */ /* 0x000fe4000f761270 */
[----:B------:R-:W-:-:S03]  /*20c320*/  ISETP.LT.AND P4, PT, R138, UR5, !P6 ;  /* 0x000000058a007c0c */ /* 0x000fc6000f781270 */
[----:B------:R1:W-:Y:S01]  /*20c330*/  @P0 STG.E desc[UR30][R6.64], R232 ;  /* 0x000000e806000986 */ /* 0x0003e2000c10191e */
[----:B------:R-:W-:Y:S01]  /*20c340*/  ISETP.LT.AND P0, PT, R248, UR5, !P6 ;  /* 0x00000005f8007c0c */ /* 0x000fe2000f701270 */
[----:B------:R-:W-:Y:S01]  /*20c350*/  IMAD.WIDE R4, R137, 0x4, R56 ;  /* 0x0000000489047825 */ /* 0x000fe200078e0238 */
[----:B------:R-:W-:Y:S01]  /*20c360*/  ISETP.LT.AND P5, PT, R139, UR5, !P6 ;  /* 0x000000058b007c0c */ /* 0x000fe2000f7a1270 */
[----:B-1----:R-:W4:Y:S02]  /*20c370*/  LDL.LU R232, [R1+0x58f8] ;  /* 0x0058f80001e87983 */ /* 0x002f240000300800 */
[----:B------:R-:W-:Y:S02]  /*20c380*/  IMAD.WIDE R6, R137, 0x4, R54 ;  /* 0x0000000489067825 */ /* 0x000fe400078e0236 */
[----:B------:R1:W-:Y:S01]  /*20c390*/  @P1 STG.E desc[UR30][R2.64], R249 ;  /* 0x000000f902001986 */ /* 0x0003e2000c10191e */
[----:B------:R-:W-:-:S03]  /*20c3a0*/  ISETP.GE.AND P1, PT, R0, UR6, PT ;  /* 0x0000000600007c0c */ /* 0x000fc6000bf26270 */
[----:B------:R-:W4:Y:S04]  /*20c3b0*/  LDL.LU R0, [R1+0x844c] ;  /* 0x00844c0001007983 */ /* 0x000f280000300800 */
[----:B------:R1:W-:Y:S02]  /*20c3c0*/  @P2 STG.E desc[UR30][R4.64], R208 ;  /* 0x000000d004002986 */ /* 0x0003e4000c10191e */
[C---:B-1----:R-:W-:Y:S02]  /*20c3d0*/  IMAD.WIDE R2, R137.reuse, 0x4, R52 ;  /* 0x0000000489027825 */ /* 0x042fe400078e0234 */
[----:B------:R-:W4:Y:S04]  /*20c3e0*/  LDL.LU R249, [R1+0x3efc] ;  /* 0x003efc0001f97983 */ /* 0x000f280000300800 */
[----:B------:R1:W-:Y:S04]  /*20c3f0*/  @P3 STG.E desc[UR30][R6.64], R136 ;  /* 0x0000008806003986 */ /* 0x0003e8000c10191e */
[----:B------:R-:W4:Y:S01]  /*20c400*/  LDL.LU R208, [R1+0x3eec] ;  /* 0x003eec0001d07983 */ /* 0x000f220000300800 */
[----:B------:R-:W-:Y:S01]  /*20c410*/  IMAD.WIDE R4, R137, 0x4, R50 ;  /* 0x0000000489047825 */ /* 0x000fe200078e0232 */
[----:B------:R-:W-:-:S02]  /*20c420*/  ISETP.LT.AND P3, PT, R140, UR5, !P6 ;  /* 0x000000058c007c0c */ /* 0x000fc4000f761270 */
[----:B-1----:R-:W4:Y:S01]  /*20c430*/  LDL.LU R136, [R1+0x324c] ;  /* 0x00324c0001887983 */ /* 0x002f220000300800 */
[----:B------:R-:W-:Y:S01]  /*20c440*/  IMAD.WIDE R6, R137, 0x4, R48 ;  /* 0x0000000489067825 */ /* 0x000fe200078e0230 */
[----:B------:R-:W-:Y:S02]  /*20c450*/  ISETP.LT.AND P2, PT, R141, UR5, !P6 ;  /* 0x000000058d007c0c */ /* 0x000fe4000f741270 */
[----:B------:R1:W-:Y:S01]  /*20c460*/  @P0 STG.E desc[UR30][R2.64], R241 ;  /* 0x000000f102000986 */ /* 0x0003e2000c10191e */
[----:B------:R-:W-:Y:S01]  /*20c470*/  ISETP.LT.AND P6, PT, R143, UR5, !P6 ;  /* 0x000000058f007c0c */ /* 0x000fe2000f7c1270 */
[C---:B-1----:R-:W-:Y:S02]  /*20c480*/  IMAD.WIDE R2, R137.reuse, 0x4, R46 ;  /* 0x0000000489027825 */ /* 0x042fe400078e022e */
[----:B------:R1:W-:Y:S04]  /*20c490*/  @P4 STG.E desc[UR30][R4.64], R220 ;  /* 0x000000dc04004986 */ /* 0x0003e8000c10191e */
[----:B--2---:R2:W-:Y:S04]  /*20c4a0*/  @P5 STG.E desc[UR30][R6.64], R240 ;  /* 0x000000f006005986 */ /* 0x0045e8000c10191e */
[----:B-1----:R-:W4:Y:S01]  /*20c4b0*/  LDL.LU R220, [R1+0x2f5c] ;  /* 0x002f5c0001dc7983 */ /* 0x002f220000300800 */
[----:B------:R-:W-:-:S03]  /*20c4c0*/  IMAD.WIDE R4, R137, 0x4, R44 ;  /* 0x0000000489047825 */ /* 0x000fc600078e022c */
[----:B--2---:R-:W2:Y:S01]  /*20c4d0*/  LDL.LU R240, [R1+0x58fc] ;  /* 0x0058fc0001f07983 */ /* 0x004ea20000300800 */
[----:B------:R-:W-:-:S03]  /*20c4e0*/  IMAD.WIDE R6, R137, 0x4, R42 ;  /* 0x0000000489067825 */ /* 0x000fc600078e022a */
[----:B------:R-:W2:Y:S04]  /*20c4f0*/  LDL.LU R137, [R1+0x2c2c] ;  /* 0x002c2c0001897983 */ /* 0x000ea80000300800 */
[----:B------:R-:W2:Y:S04]  /*20c500*/  LDL.LU R237, [R1+0x298c] ;  /* 0x00298c0001ed7983 */ /* 0x000ea80000300800 */
[----:B------:R-:W2:Y:S04]  /*20c510*/  LDL.LU R241, [R1+0x262c] ;  /* 0x00262c0001f17983 */ /* 0x000ea80000300800 */
[----:B---3--:R1:W-:Y:S04]  /*20c520*/  @P3 STG.E desc[UR30][R2.64], R212 ;  /* 0x000000d402003986 */ /* 0x0083e8000c10191e */
[----:B-1----:R-:W3:Y:S04]  /*20c530*/  LDL.LU R212, [R1+0x238c] ;  /* 0x00238c0001d47983 */ /* 0x002ee80000300800 */
[----:B----4-:R1:W-:Y:S04]  /*20c540*/  @P2 STG.E desc[UR30][R4.64], R228 ;  /* 0x000000e404002986 */ /* 0x0103e8000c10191e */
[----:B------:R4:W-:Y:S04]  /*20c550*/  @P6 STG.E desc[UR30][R6.64], R142 ;  /* 0x0000008e06006986 */ /* 0x0009e8000c10191e */
[----:B-1----:R-:W3:Y:S04]  /*20c560*/  LDL.LU R228, [R1+0x3fa0] ;  /* 0x003fa00001e47983 */ /* 0x002ee80000300800 */
[----:B----4-:R-:W4:Y:S01]  /*20c570*/  LDL.LU R142, [R1+0x3f70] ;  /* 0x003f7000018e7983 */ /* 0x010f220000300800 */
[----:B------:R-:W-:-:S02]  /*20c580*/  ISETP.LT.AND P5, PT, R224, UR5, !P1 ;  /* 0x00000005e0007c0c */ /* 0x000fc4000cfa1270 */
[----:B------:R-:W-:Y:S02]  /*20c590*/  ISETP.LT.AND P4, PT, R236, UR5, !P1 ;  /* 0x00000005ec007c0c */ /* 0x000fe4000cf81270 */
[----:B------:R-:W-:Y:S02]  /*20c5a0*/  ISETP.LT.AND P0, PT, R248, UR5, !P1 ;  /* 0x00000005f8007c0c */ /* 0x000fe4000cf01270 */
[----:B------:R-:W-:Y:S02]  /*20c5b0*/  ISETP.LT.AND P6, PT, R138, UR5, !P1 ;  /* 0x000000058a007c0c */ /* 0x000fe4000cfc1270 */
[----:B------:R-:W-:Y:S01]  /*20c5c0*/  ISETP.LT.AND P3, PT, R139, UR5, !P1 ;  /* 0x000000058b007c0c */ /* 0x000fe2000cf61270 */
[----:B------:R-:W-:-:S04]  /*20c5d0*/  IMAD.WIDE R2, R232, 0x4, R56 ;  /* 0x00000004e8027825 */ /* 0x000fc800078e0238 */
[----:B------:R-:W-:-:S04]  /*20c5e0*/  IMAD.WIDE R4, R232, 0x4, R54 ;  /* 0x00000004e8047825 */ /* 0x000fc800078e0236 */
[----:B------:R-:W-:Y:S01]  /*20c5f0*/  IMAD.WIDE R6, R232, 0x4, R52 ;  /* 0x00000004e8067825 */ /* 0x000fe200078e0234 */
[----:B------:R-:W-:Y:S02]  /*20c600*/  ISETP.GE.AND P2, PT, R0, UR6, PT ;  /* 0x0000000600007c0c */ /* 0x000fe4000bf46270 */
[----:B------:R-:W4:Y:S04]  /*20c610*/  LDL.LU R0, [R1+0x8450] ;  /* 0x0084500001007983 */ /* 0x000f280000300800 */
[----:B------:R1:W-:Y:S01]  /*20c620*/  @P5 STG.E desc[UR30][R2.64], R249 ;  /* 0x000000f902005986 */ /* 0x0003e2000c10191e */
[----:B------:R-:W-:-:S03]  /*20c630*/  ISETP.LT.AND P5, PT, R224, UR5, !P2 ;  /* 0x00000005e0007c0c */ /* 0x000fc6000d7a1270 */
[----:B------:R1:W-:Y:S01]  /*20c640*/  @P4 STG.E desc[UR30][R4.64], R208 ;  /* 0x000000d004004986 */ /* 0x0003e2000c10191e */
[----:B------:R-:W-:Y:S01]  /*20c650*/  ISETP.LT.AND P4, PT, R141, UR5, !P1 ;  /* 0x000000058d007c0c */ /* 0x000fe2000cf81270 */
[----:B-1----:R-:W-:Y:S02]  /*20c660*/  IMAD.WIDE R2, R232, 0x4, R50 ;  /* 0x00000004e8027825 */ /* 0x002fe400078e0232 */
[----:B------:R1:W-:Y:S01]  /*20c670*/  @P0 STG.E desc[UR30][R6.64], R136 ;  /* 0x0000008806000986 */ /* 0x0003e2000c10191e */
[----:B------:R-:W-:Y:S02]  /*20c680*/  ISETP.LT.AND P0, PT, R140, UR5, !P1 ;  /* 0x000000058c007c0c */ /* 0x000fe4000cf01270 */
[----:B------:R-:W-:Y:S01]  /*20c690*/  ISETP.LT.AND P1, PT, R143, UR5, !P1 ;  /* 0x000000058f007c0c */ /* 0x000fe2000cf21270 */
[C---:B------:R-:W-:Y:S01]  /*20c6a0*/  IMAD.WIDE R4, R232.reuse, 0x4, R48 ;  /* 0x00000004e8047825 */ /* 0x040fe200078e0230 */
[----:B-1----:R-:W4:Y:S03]  /*20c6b0*/  LDL.LU R136, [R1+0x3f40] ;  /* 0x003f400001887983 */ /* 0x002f260000300800 */
[----:B------:R-:W-:-:S04]  /*20c6c0*/  IMAD.WIDE R8, R232, 0x4, R46 ;  /* 0x00000004e8087825 */ /* 0x000fc800078e022e */
[----:B------:R-:W-:Y:S01]  /*20c6d0*/  IMAD.WIDE R6, R232, 0x4, R44 ;  /* 0x00000004e8067825 */ /* 0x000fe200078e022c */
[----:B------:R1:W-:Y:S01]  /*20c6e0*/  @P6 STG.E desc[UR30][R2.64], R220 ;  /* 0x000000dc02006986 */ /* 0x0003e2000c10191e */
[----:B------:R-:W-:-:S03]  /*20c6f0*/  ISETP.LT.AND P6, PT, R236, UR5, !P2 ;  /* 0x00000005ec007c0c */ /* 0x000fc6000d7c1270 */
[----:B-1----:R-:W4:Y:S01]  /*20c700*/  LDL.LU R220, [R1+0x3eb0] ;  /* 0x003eb00001dc7983 */ /* 0x002f220000300800 */
[----:B--2---:R-:W-:-:S03]  /*20c710*/  IMAD.WIDE R2, R240, 0x4, R56 ;  /* 0x00000004f0027825 */ /* 0x004fc600078e0238 */
[----:B------:R1:W-:Y:S04]  /*20c720*/  @P3 STG.E desc[UR30][R4.64], R137 ;  /* 0x0000008904003986 */ /* 0x0003e8000c10191e */
[----:B------:R2:W-:Y:S04]  /*20c730*/  @P0 STG.E desc[UR30][R8.64], R237 ;  /* 0x000000ed08000986 */ /* 0x0005e8000c10191e */
[----:B-1----:R-:W4:Y:S01]  /*20c740*/  LDL.LU R137, [R1+0x5900] ;  /* 0x0059000001897983 */ /* 0x002f220000300800 */
[----:B------:R-:W-:-:S03]  /*20c750*/  IMAD.WIDE R4, R232, 0x4, R42 ;  /* 0x00000004e8047825 */ /* 0x000fc600078e022a */
[----:B------:R-:W4:Y:S01]  /*20c760*/  LDL.LU R249, [R1+0x3840] ;  /* 0x0038400001f97983 */ /* 0x000f220000300800 */
[----:B--2---:R-:W-:-:S03]  /*20c770*/  IMAD.WIDE R8, R240, 0x4, R54 ;  /* 0x00000004f0087825 */ /* 0x004fc600078e0236 */
[----:B------:R-:W2:Y:S04]  /*20c780*/  LDL.LU R208, [R1+0x3bf0] ;  /* 0x003bf00001d07983 */ /* 0x000ea80000300800 */
[----:B------:R-:W-:Y:S04]  /*20c790*/  @P4 STG.E desc[UR30][R6.64], R241 ;  /* 0x000000f106004986 */ /* 0x000fe8000c10191e */
[----:B------:R-:W2:Y:S04]  /*20c7a0*/  LDL.LU R232, [R1+0x3980] ;  /* 0x0039800001e87983 */ /* 0x000ea80000300800 */
[----:B---3--:R-:W-:Y:S04]  /*20c7b0*/  @P1 STG.E desc[UR30][R4.64], R212 ;  /* 0x000000d404001986 */ /* 0x008fe8000c10191e */
[----:B------:R1:W-:Y:S04]  /*20c7c0*/  @P5 STG.E desc[UR30][R2.64], R228 ;  /* 0x000000e402005986 */ /* 0x0003e8000c10191e */
[----:B----4-:R3:W-:Y:S04]  /*20c7d0*/  @P6 STG.E desc[UR30][R8.64], R142 ;  /* 0x0000008e08006986 */ /* 0x0107e8000c10191e */
[----:B-1----:R-:W4:Y:S04]  /*20c7e0*/  LDL.LU R228, [R1+0x3640] ;  /* 0x0036400001e47983 */ /* 0x002f280000300800 */
[----:B---3--:R-:W3:Y:S01]  /*20c7f0*/  LDL.LU R142, [R1+0x3310] ;  /* 0x00331000018e7983 */ /* 0x008ee20000300800 */
[----:B------:R-:W-:-:S02]  /*20c800*/  ISETP.LT.AND P3, PT, R248, UR5, !P2 ;  /* 0x00000005f8007c0c */ /* 0x000fc4000d761270 */
[----:B------:R-:W-:Y:S01]  /*20c810*/  ISETP.LT.AND P1, PT, R138, UR5, !P2 ;  /* 0x000000058a007c0c */ /* 0x000fe2000d721270 */
[----:B------:R-:W-:Y:S01]  /*20c820*/  IMAD.WIDE R2, R240, 0x4, R52 ;  /* 0x00000004f0027825 */ /* 0x000fe200078e0234 */
[----:B------:R-:W-:Y:S02]  /*20c830*/  ISETP.LT.AND P6, PT, R139, UR5, !P2 ;  /* 0x000000058b007c0c */ /* 0x000fe4000d7c1270 */
[----:B------:R-:W-:Y:S02]  /*20c840*/  ISETP.LT.AND P5, PT, R140, UR5, !P2 ;  /* 0x000000058c007c0c */ /* 0x000fe4000d7a1270 */
[----:B------:R-:W-:Y:S01]  /*20c850*/  ISETP.LT.AND P4, PT, R141, UR5, !P2 ;  /* 0x000000058d007c0c */ /* 0x000fe2000d781270 */
[----:B------:R-:W-:Y:S01]  /*20c860*/  IMAD.WIDE R4, R240, 0x4, R48 ;  /* 0x00000004f0047825 */ /* 0x000fe200078e0230 */
[----:B------:R-:W-:Y:S02]  /*20c870*/  ISETP.LT.AND P2, PT, R143, UR5, !P2 ;  /* 0x000000058f007c0c */ /* 0x000fe4000d741270 */
[----:B------:R-:W-:Y:S01]  /*20c880*/  ISETP.GE.AND P0, PT, R0, UR6, PT ;  /* 0x0000000600007c0c */ /* 0x000fe2000bf06270 */
[----:B------:R-:W-:-:S04]  /*20c890*/  IMAD.WIDE R6, R240, 0x4, R46 ;  /* 0x00000004f0067825 */ /* 0x000fc800078e022e */
[----:B------:R-:W-:Y:S01]  /*20c8a0*/  IMAD.WIDE R8, R240, 0x4, R44 ;  /* 0x00000004f0087825 */ /* 0x000fe200078e022c */
[----:B------:R1:W-:Y:S01]  /*20c8b0*/  @P3 STG.E desc[UR30][R2.64], R136 ;  /* 0x0000008802003986 */ /* 0x0003e2000c10191e */
[----:B------:R-:W-:Y:S02]  /*20c8c0*/  ISETP.LT.AND P3, PT, R224, UR5, !P0 ;  /* 0x00000005e0007c0c */ /* 0x000fe4000c761270 */
[C---:B-1----:R-:W-:Y:S01]  /*20c8d0*/  IMAD.WIDE R2, R240.reuse, 0x4, R50 ;  /* 0x00000004f0027825 */ /* 0x042fe200078e0232 */
[----:B------:R-:W3:Y:S04]  /*20c8e0*/  LDL.LU R136, [R1+0x2120] ;  /* 0x0021200001887983 */ /* 0x000ee80000300800 */
[----:B------:R-:W3:Y:S04]  /*20c8f0*/  LDL.LU R10, [R1+0x8458] ;  /* 0x00845800010a7983 */ /* 0x000ee80000300800 */
[----:B------:R-:W3:Y:S04]  /*20c900*/  LDL.LU R241, [R1+0x1f20] ;  /* 0x001f200001f17983 */ /* 0x000ee80000300800 */
[----:B------:R-:W3:Y:S04]  /*20c910*/  LDL.LU R212, [R1+0x1cc0] ;  /* 0x001cc00001d47983 */ /* 0x000ee80000300800 */
[----:B------:R1:W-:Y:S04]  /*20c920*/  @P1 STG.E desc[UR30][R2.64], R220 ;  /* 0x000000dc02001986 */ /* 0x0003e8000c10191e */
[----:B-1----:R-:W3:Y:S01]  /*20c930*/  LDL.LU R220, [R1+0x1a40] ;  /* 0x001a400001dc7983 */ /* 0x002ee20000300800 */
[----:B------:R-:W-:-:S03]  /*20c940*/  IMAD.WIDE R2, R240, 0x4, R42 ;  /* 0x00000004f0027825 */ /* 0x000fc600078e022a */
[----:B------:R1:W-:Y:S04]  /*20c950*/  @P6 STG.E desc[UR30][R4.64], R249 ;  /* 0x000000f904006986 */ /* 0x0003e8000c10191e */
[----:B--2---:R2:W-:Y:S01]  /*20c960*/  @P5 STG.E desc[UR30][R6.64], R208 ;  /* 0x000000d006005986 */ /* 0x0045e2000c10191e */
[----:B-1----:R-:W-:-:S03]  /*20c970*/  IMAD.WIDE R4, R137, 0x4, R56 ;  /* 0x0000000489047825 */ /* 0x002fc600078e0238 */
[----:B------:R1:W-:Y:S04]  /*20c980*/  @P4 STG.E desc[UR30][R8.64], R232 ;  /* 0x000000e808004986 */ /* 0x0003e8000c10191e */
[----:B--2---:R-:W2:Y:S04]  /*20c990*/  LDL.LU R208, [R1+0x1820] ;  /* 0x0018200001d07983 */ /* 0x004ea80000300800 */
[----:B------:R-:W2:Y:S04]  /*20c9a0*/  LDL.LU R240, [R1+0x1290] ;  /* 0x0012900001f07983 */ /* 0x000ea80000300800 */
[----:B-1----:R-:W2:Y:S04]  /*20c9b0*/  LDL.LU R232, [R1+0x5904] ;  /* 0x0059040001e87983 */ /* 0x002ea80000300800 */
[----:B----4-:R-:W-:Y:S04]  /*20c9c0*/  @P2 STG.E desc[UR30][R2.64], R228 ;  /* 0x000000e402002986 */ /* 0x010fe8000c10191e */
[----:B---3--:R1:W-:Y:S04]  /*20c9d0*/  @P3 STG.E desc[UR30][R4.64], R142 ;  /* 0x0000008e04003986 */ /* 0x0083e8000c10191e */
[----:B-1----:R-:W3:Y:S04]  /*20c9e0*/  LDL.LU R142, [R1+0x1090] ;  /* 0x00109000018e7983 */ /* 0x002ee80000300800 */
[----:B------:R-:W4:Y:S04]  /*20c9f0*/  LDL.LU R0, [R1+0x8454] ;  /* 0x0084540001007983 */ /* 0x000f280000300800 */
[----:B------:R-:W4:Y:S04]  /*20ca00*/  LDL.LU R237, [R1+0x3fa4] ;  /* 0x003fa40001ed7983 */ /* 0x000f280000300800 */
[----:B------:R-:W4:Y:S04]  /*20ca10*/  LDL.LU R249, [R1+0x3f74] ;  /* 0x003f740001f97983 */ /* 0x000f280000300800 */
[----:B------:R-:W4:Y:S01]  /*20ca20*/  LDL.LU R228, [R1+0x3f44] ;  /* 0x003f440001e47983 */ /* 0x000f220000300800 */
[----:B------:R-:W-:-:S02]  /*20ca30*/  ISETP.LT.AND P4, PT, R236, UR5, !P0 ;  /* 0x00000005ec007c0c */ /* 0x000fc4000c781270 */
[----:B------:R-:W-:Y:S02]  /*20ca40*/  ISETP.LT.AND P1, PT, R248, UR5, !P0 ;  /* 0x00000005f8007c0c */ /* 0x000fe4000c721270 */
[----:B------:R-:W-:Y:S02]  /*20ca50*/  ISETP.LT.AND P6, PT, R138, UR5, !P0 ;  /* 0x000000058a007c0c */ /* 0x000fe4000c7c1270 */
[----:B------:R-:W-:Y:S01]  /*20ca60*/  ISETP.LT.AND P5, PT, R139, UR5, !P0 ;  /* 0x000000058b007c0c */ /* 0x000fe2000c7a1270 */
[----:B------:R-:W-:Y:S01]  /*20ca70*/  IMAD.WIDE R2, R137, 0x4, R54 ;  /* 0x0000000489027825 */ /* 0x000fe200078e0236 */
[----:B------:R-:W-:Y:S02]  /*20ca80*/  ISETP.LT.AND P2, PT, R140, UR5, !P0 ;  /* 0x000000058c007c0c */ /* 0x000fe4000c741270 */
[----:B------:R-:W-:Y:S01]  /*20ca90*/  ISETP.LT.AND P3, PT, R141, UR5, !P0 ;  /* 0x000000058d007c0c */ /* 0x000fe2000c761270 */
[----:B------:R-:W-:-:S04]  /*20caa0*/  IMAD.WIDE R4, R137, 0x4, R52 ;  /* 0x0000000489047825 */ /* 0x000fc800078e0234 */
[----:B------:R-:W-:-:S04]  /*20cab0*/  IMAD.WIDE R6, R137, 0x4, R50 ;  /* 0x0000000489067825 */ /* 0x000fc800078e0232 */
[----:B------:R-:W-:Y:S01]  /*20cac0*/  IMAD.WIDE R8, R137, 0x4, R48 ;  /* 0x0000000489087825 */ /* 0x000fe200078e0230 */
[----:B------:R-:W-:Y:S01]  /*20cad0*/  ISETP.LT.AND P0, PT, R143, UR5, !P0 ;  /* 0x000000058f007c0c */ /* 0x000fe2000c701270 */
[----:B------:R1:W-:Y:S01]  /*20cae0*/  @P4 STG.E desc[UR30][R2.64], R136 ;  /* 0x0000008802004986 */ /* 0x0003e2000c10191e */
[----:B------:R-:W-:-:S03]  /*20caf0*/  ISETP.GE.AND P4, PT, R10, UR6, PT ;  /* 0x000000060a007c0c */ /* 0x000fc6000bf86270 */
[----:B------:R1:W-:Y:S01]  /*20cb00*/  @P1 STG.E desc[UR30][R4.64], R241 ;  /* 0x000000f104001986 */ /* 0x0003e2000c10191e */
[----:B------:R-:W-:-:S03]  /*20cb10*/  ISETP.LT.AND P1, PT, R224, UR5, !P4 ;  /* 0x00000005e0007c0c */ /* 0x000fc6000e721270 */
[----:B-1----:R-:W4:Y:S01]  /*20cb20*/  LDL.LU R136, [R1+0x5908] ;  /* 0x0059080001887983 */ /* 0x002f220000300800 */
[----:B------:R-:W-:-:S03]  /*20cb30*/  IMAD.WIDE R2, R137, 0x4, R46 ;  /* 0x0000000489027825 */ /* 0x000fc600078e022e */
[----:B------:R1:W-:Y:S01]  /*20cb40*/  @P6 STG.E desc[UR30][R6.64], R212 ;  /* 0x000000d406006986 */ /* 0x0003e2000c10191e */
[----:B------:R-:W-:Y:S01]  /*20cb50*/  ISETP.LT.AND P6, PT, R236, UR5, !P4 ;  /* 0x00000005ec007c0c */ /* 0x000fe2000e7c1270 */
[----:B------:R-:W-:Y:S02]  /*20cb60*/  IMAD.WIDE R4, R137, 0x4, R44 ;  /* 0x0000000489047825 */ /* 0x000fe400078e022c */
[----:B-1----:R-:W4:Y:S04]  /*20cb70*/  LDL.LU R212, [R1+0x3eb4] ;  /* 0x003eb40001d47983 */ /* 0x002f280000300800 */
[----:B------:R1:W-:Y:S01]  /*20cb80*/  @P5 STG.E desc[UR30][R8.64], R220 ;  /* 0x000000dc08005986 */ /* 0x0003e2000c10191e */
[----:B------:R-:W-:-:S03]  /*20cb90*/  ISETP.LT.AND P5, PT, R248, UR5, !P4 ;  /* 0x00000005f8007c0c */ /* 0x000fc6000e7a1270 */
[----:B-1----:R-:W4:Y:S04]  /*20cba0*/  LDL.LU R220, [R1+0x3844] ;  /* 0x0038440001dc7983 */ /* 0x002f280000300800 */
[----:B------:R-:W4:Y:S04]  /*20cbb0*/  LDL.LU R241, [R1+0x3bf4] ;  /* 0x003bf40001f17983 */ /* 0x000f280000300800 */
[----:B--2---:R1:W-:Y:S04]  /*20cbc0*/  @P2 STG.E desc[UR30][R2.64], R208 ;  /* 0x000000d002002986 */ /* 0x0043e8000c10191e */
[----:B------:R2:W-:Y:S01]  /*20cbd0*/  @P3 STG.E desc[UR30][R4.64], R240 ;  /* 0x000000f004003986 */ /* 0x0005e2000c10191e */
[----:B------:R-:W-:-:S03]  /*20cbe0*/  IMAD.WIDE R6, R232, 0x4, R54 ;  /* 0x00000004e8067825 */ /* 0x000fc600078e0236 */
[----:B-1----:R-:W4:Y:S01]  /*20cbf0*/  LDL.LU R208, [R1+0x3984] ;  /* 0x0039840001d07983 */ /* 0x002f220000300800 */
[----:B------:R-:W-:-:S03]  /*20cc00*/  IMAD.WIDE R2, R137, 0x4, R42 ;  /* 0x0000000489027825 */ /* 0x000fc600078e022a */
[----:B--2---:R-:W2:Y:S01]  /*20cc10*/  LDL.LU R240, [R1+0x3644] ;  /* 0x0036440001f07983 */ /* 0x004ea20000300800 */
[----:B------:R-:W-:-:S03]  /*20cc20*/  IMAD.WIDE R4, R232, 0x4, R56 ;  /* 0x00000004e8047825 */ /* 0x000fc600078e0238 */
[----:B------:R-:W2:Y:S01]  /*20cc30*/  LDL.LU R137, [R1+0x3314] ;  /* 0x0033140001897983 */ /* 0x000ea20000300800 */
[----:B------:R-:W-:-:S03]  /*20cc40*/  IMAD.WIDE R8, R232, 0x4, R52 ;  /* 0x00000004e8087825 */ /* 0x000fc600078e0234 */
[----:B---3--:R1:W-:Y:S01]  /*20cc50*/  @P0 STG.E desc[UR30][R2.64], R142 ;  /* 0x0000008e02000986 */ /* 0x0083e2000c10191e */
[----:B----4-:R-:W-:-:S03]  /*20cc60*/  ISETP.GE.AND P0, PT, R0, UR6, PT ;  /* 0x0000000600007c0c */ /* 0x010fc6000bf06270 */
[----:B------:R-:W-:Y:S04]  /*20cc70*/  @P1 STG.E desc[UR30][R4.64], R237 ;  /* 0x000000ed04001986 */ /* 0x000fe8000c10191e */
[----:B-1----:R-:W3:Y:S04]  /*20cc80*/  LDL.LU R142, [R1+0x590c] ;  /* 0x00590c00018e7983 */ /* 0x002ee80000300800 */
[----:B------:R1:W-:Y:S04]  /*20cc90*/  @P6 STG.E desc[UR30][R6.64], R249 ;  /* 0x000000f906006986 */ /* 0x0003e8000c10191e */
[----:B------:R-:W4:Y:S04]  /*20cca0*/  LDL.LU R0, [R1+0x845c] ;  /* 0x00845c0001007983 */ /* 0x000f280000300800 */
[----:B------:R1:W-:Y:S04]  /*20ccb0*/  @P5 STG.E desc[UR30][R8.64], R228 ;  /* 0x000000e408005986 */ /* 0x0003e8000c10191e */
[----:B-1----:R-:W3:Y:S04]  /*20ccc0*/  LDL.LU R249, [R1+0x2124] ;  /* 0x0021240001f97983 */ /* 0x002ee80000300800 */
[----:B------:R-:W4:Y:S01]  /*20ccd0*/  LDL.LU R228, [R1+0x1f24] ;  /* 0x001f240001e47983 */ /* 0x000f220000300800 */
[----:B------:R-:W-:-:S02]  /*20cce0*/  ISETP.LT.AND P3, PT, R138, UR5, !P4 ;  /* 0x000000058a007c0c */ /* 0x000fc4000e761270 */
[----:B------:R-:W-:Y:S02]  /*20ccf0*/  ISETP.LT.AND P2, PT, R139, UR5, !P4 ;  /* 0x000000058b007c0c */ /* 0x000fe4000e741270 */
[----:B------:R-:W-:Y:S01]  /*20cd00*/  ISETP.LT.AND P5, PT, R140, UR5, !P4 ;  /* 0x000000058c007c0c */ /* 0x000fe2000e7a1270 */
[C---:B------:R-:W-:Y:S01]  /*20cd10*/  IMAD.WIDE R2, R232.reuse, 0x4, R50 ;  /* 0x00000004e8027825 */ /* 0x040fe200078e0232 */
[----:B------:R-:W-:Y:S02]  /*20cd20*/  ISETP.LT.AND P1, PT, R141, UR5, !P4 ;  /* 0x000000058d007c0c */ /* 0x000fe4000e721270 */
[----:B------:R-:W-:Y:S01]  /*20cd30*/  ISETP.LT.AND P4, PT, R143, UR5, !P4 ;  /* 0x000000058f007c0c */ /* 0x000fe2000e781270 */
[----:B------:R-:W-:Y:S01]  /*20cd40*/  IMAD.WIDE R4, R232, 0x4, R48 ;  /* 0x00000004e8047825 */ /* 0x000fe200078e0230 */
[----:B------:R-:W-:-:S03]  /*20cd50*/  ISETP.LT.AND P6, PT, R224, UR5, !P0 ;  /* 0x00000005e0007c0c */ /* 0x000fc6000c7c1270 */
[----:B------:R-:W-:-:S04]  /*20cd60*/  IMAD.WIDE R6, R232, 0x4, R42 ;  /* 0x00000004e8067825 */ /* 0x000fc800078e022a */
[----:B------:R-:W-:Y:S01]  /*20cd70*/  IMAD.WIDE R8, R136, 0x4, R56 ;  /* 0x0000000488087825 */ /* 0x000fe200078e0238 */
[----:B------:R1:W-:Y:S01]  /*20cd80*/  @P3 STG.E desc[UR30][R2.64], R212 ;  /* 0x000000d402003986 */ /* 0x0003e2000c10191e */
[----:B------:R-:W-:Y:S02]  /*20cd90*/  ISETP.LT.AND P3, PT, R236, UR5, !P0 ;  /* 0x00000005ec007c0c */ /* 0x000fe4000c761270 */
[----:B-1----:R-:W-:Y:S01]  /*20cda0*/  IMAD.WIDE R2, R232, 0x4, R46 ;  /* 0x00000004e8027825 */ /* 0x002fe200078e022e */
[----:B------:R-:W4:Y:S04]  /*20cdb0*/  LDL.LU R212, [R1+0x1cc4] ;  /* 0x001cc40001d47983 */ /* 0x000f280000300800 */
[----:B------:R1:W-:Y:S01]  /*20cdc0*/  @P2 STG.E desc[UR30][R4.64], R220 ;  /* 0x000000dc04002986 */ /* 0x0003e2000c10191e */
[----:B------:R-:W-:-:S03]  /*20cdd0*/  ISETP.LT.AND P2, PT, R248, UR5, !P0 ;  /* 0x00000005f8007c0c */ /* 0x000fc6000c741270 */
[----:B------:R1:W-:Y:S02]  /*20cde0*/  @P5 STG.E desc[UR30][R2.64], R241 ;  /* 0x000000f102005986 */ /* 0x0003e4000c10191e */
[----:B-1----:R-:W-:Y:S02]  /*20cdf0*/  IMAD.WIDE R4, R232, 0x4, R44 ;  /* 0x00000004e8047825 */ /* 0x002fe400078e022c */
[----:B------:R-:W4:Y:S04]  /*20ce00*/  LDL.LU R220, [R1+0x1a44] ;  /* 0x001a440001dc7983 */ /* 0x000f280000300800 */
[----:B------:R-:W4:Y:S01]  /*20ce10*/  LDL.LU R232, [R1+0x1824] ;  /* 0x0018240001e87983 */ /* 0x000f220000300800 */
[----:B------:R-:W-:-:S03]  /*20ce20*/  IMAD.WIDE R2, R136, 0x4, R54 ;  /* 0x0000000488027825 */ /* 0x000fc600078e0236 */
[----:B------:R1:W-:Y:S04]  /*20ce30*/  @P1 STG.E desc[UR30][R4.64], R208 ;  /* 0x000000d004001986 */ /* 0x0003e8000c10191e */
[----:B--2---:R2:W-:Y:S04]  /*20ce40*/  @P4 STG.E desc[UR30][R6.64], R240 ;  /* 0x000000f006004986 */ /* 0x0045e8000c10191e */
[----:B------:R2:W-:Y:S04]  /*20ce50*/  @P6 STG.E desc[UR30][R8.64], R137 ;  /* 0x0000008908006986 */ /* 0x0005e8000c10191e */
[----:B-1----:R-:W4:Y:S04]  /*20ce60*/  LDL.LU R208, [R1+0x1294] ;  /* 0x0012940001d07983 */ /* 0x002f280000300800 */
[----:B--2---:R-:W2:Y:S01]  /*20ce70*/  LDL.LU R240, [R1+0x1094] ;  /* 0x0010940001f07983 */ /* 0x004ea20000300800 */
[----:B------:R-:W-:-:S03]  /*20ce80*/  IMAD.WIDE R4, R136, 0x4, R52 ;  /* 0x0000000488047825 */ /* 0x000fc600078e0234 */
[----:B------:R-:W2:Y:S04]  /*20ce90*/  LDL.LU R137, [R1+0x3fa8] ;  /* 0x003fa80001897983 */ /* 0x000ea80000300800 */
[----:B------:R-:W2:Y:S04]  /*20cea0*/  LDL.LU R241, [R1+0x3f78] ;  /* 0x003f780001f17983 */ /* 0x000ea80000300800 */
[----:B------:R-:W2:Y:S04]  /*20ceb0*/  LDL.LU R8, [R1+0x8460] ;  /* 0x0084600001087983 */ /* 0x000ea80000300800 */
[----:B---3--:R1:W-:Y:S04]  /*20cec0*/  @P3 STG.E desc[UR30][R2.64], R249 ;  /* 0x000000f902003986 */ /* 0x0083e8000c10191e */
[----:B----4-:R3:W-:Y:S04]  /*20ced0*/  @P2 STG.E desc[UR30][R4.64], R228 ;  /* 0x000000e404002986 */ /* 0x0107e8000c10191e */
[----:B-1----:R-:W4:Y:S04]  /*20cee0*/  LDL.LU R249, [R1+0x3f48] ;  /* 0x003f480001f97983 */ /* 0x002f280000300800 */
[----:B---3--:R-:W3:Y:S01]  /*20cef0*/  LDL.LU R228, [R1+0x3eb8] ;  /* 0x003eb80001e47983 */ /* 0x008ee20000300800 */
[----:B------:R-:W-:-:S02]  /*20cf00*/  ISETP.LT.AND P4, PT, R138, UR5, !P0 ;  /* 0x000000058a007c0c */ /* 0x000fc4000c781270 */
[----:B------:R-:W-:Y:S02]  /*20cf10*/  ISETP.LT.AND P6, PT, R139, UR5, !P0 ;  /* 0x000000058b007c0c */ /* 0x000fe4000c7c1270 */
[----:B------:R-:W-:Y:S01]  /*20cf20*/  ISETP.LT.AND P5, PT, R140, UR5, !P0 ;  /* 0x000000058c007c0c */ /* 0x000fe2000c7a1270 */
[----:B------:R-:W-:Y:S01]  /*20cf30*/  IMAD.WIDE R2, R136, 0x4, R50 ;  /* 0x0000000488027825 */ /* 0x000fe200078e0232 */
[----:B------:R-:W-:Y:S02]  /*20cf40*/  ISETP.LT.AND P2, PT, R141, UR5, !P0 ;  /* 0x000000058d007c0c */ /* 0x000fe4000c741270 */
[----:B------:R-:W-:Y:S01]  /*20cf50*/  ISETP.GE.AND P1, PT, R0, UR6, PT ;  /* 0x0000000600007c0c */ /* 0x000fe2000bf26270 */
[----:B------:R-:W-:Y:S01]  /*20cf60*/  IMAD.WIDE R4, R136, 0x4, R48 ;  /* 0x0000000488047825 */ /* 0x000fe200078e0230 */
[----:B------:R-:W-:-:S03]  /*20cf70*/  ISETP.LT.AND P0, PT, R143, UR5, !P0 ;  /* 0x000000058f007c0c */ /* 0x000fc6000c701270 */
[----:B------:R-:W-:Y:S01]  /*20cf80*/  IMAD.WIDE R6, R136, 0x4, R46 ;  /* 0x0000000488067825 */ /* 0x000fe200078e022e */
[----:B------:R-:W-:Y:S01]  /*20cf90*/  ISETP.LT.AND P3, PT, R224, UR5, !P1 ;  /* 0x00000005e0007c0c */ /* 0x000fe2000cf61270 */
[----:B------:R1:W-:Y:S01]  /*20cfa0*/  @P4 STG.E desc[UR30][R2.64], R212 ;  /* 0x000000d402004986 */ /* 0x0003e2000c10191e */
[----:B------:R-:W-:-:S03]  /*20cfb0*/  ISETP.LT.AND P4, PT, R248, UR5, !P1 ;  /* 0x00000005f8007c0c */ /* 0x000fc6000cf81270 */
[----:B-1----:R-:W3:Y:S01]  /*20cfc0*/  LDL.LU R212, [R1+0x3848] ;  /* 0x0038480001d47983 */ /* 0x002ee20000300800 */
[----:B------:R-:W-:-:S03]  /*20cfd0*/  IMAD.WIDE R2, R136, 0x4, R44 ;  /* 0x0000000488027825 */ /* 0x000fc600078e022c */
[----:B------:R1:W-:Y:S01]  /*20cfe0*/  @P6 STG.E desc[UR30][R4.64], R220 ;  /* 0x000000dc04006986 */ /* 0x0003e2000c10191e */
[----:B------:R-:W-:-:S03]  /*20cff0*/  ISETP.LT.AND P6, PT, R236, UR5, !P1 ;  /* 0x00000005ec007c0c */ /* 0x000fc6000cfc1270 */
[----:B------:R1:W-:Y:S01]  /*20d000*/  @P5 STG.E desc[UR30][R6.64], R232 ;  /* 0x000000e806005986 */ /* 0x0003e2000c10191e */
[----:B------:R-:W-:-:S03]  /*20d010*/  ISETP.LT.AND P5, PT, R138, UR5, !P1 ;  /* 0x000000058a007c0c */ /* 0x000fc6000cfa1270 */
[----:B-1----:R-:W3:Y:S01]  /*20d020*/  LDL.LU R220, [R1+0x3bf8] ;  /* 0x003bf80001dc7983 */ /* 0x002ee20000300800 */
[----:B------:R-:W-:-:S03]  /*20d030*/  IMAD.WIDE R4, R136, 0x4, R42 ;  /* 0x0000000488047825 */ /* 0x000fc600078e022a */
[----:B------:R-:W3:Y:S01]  /*20d040*/  LDL.LU R232, [R1+0x3988] ;  /* 0x0039880001e87983 */ /* 0x000ee20000300800 */
[----:B------:R-:W-:-:S03]  /*20d050*/  IMAD.WIDE R6, R142, 0x4, R56 ;  /* 0x000000048e067825 */ /* 0x000fc600078e0238 */
[----:B------:R-:W3:Y:S04]  /*20d060*/  LDL.LU R136, [R1+0x5910] ;  /* 0x0059100001887983 */ /* 0x000ee80000300800 */
[----:B------:R1:W-:Y:S04]  /*20d070*/  @P2 STG.E desc[UR30][R2.64], R208 ;  /* 0x000000d002002986 */ /* 0x0003e8000c10191e */
[----:B--2---:R2:W-:Y:S04]  /*20d080*/  @P0 STG.E desc[UR30][R4.64], R240 ;  /* 0x000000f004000986 */ /* 0x0045e8000c10191e */
[----:B------:R2:W-:Y:S01]  /*20d090*/  @P3 STG.E desc[UR30][R6.64], R137 ;  /* 0x0000008906003986 */ /* 0x0005e2000c10191e */
[----:B-1----:R-:W-:-:S03]  /*20d0a0*/  IMAD.WIDE R2, R142, 0x4, R54 ;  /* 0x000000048e027825 */ /* 0x002fc600078e0236 */
[----:B--2---:R-:W2:Y:S01]  /*20d0b0*/  LDL.LU R240, [R1+0x3648] ;  /* 0x0036480001f07983 */ /* 0x004ea20000300800 */
[----:B------:R-:W-:-:S03]  /*20d0c0*/  IMAD.WIDE R4, R142, 0x4, R52 ;  /* 0x000000048e047825 */ /* 0x000fc600078e0234 */
[----:B------:R-:W2:Y:S01]  /*20d0d0*/  LDL.LU R0, [R1+0x8464] ;  /* 0x0084640001007983 */ /* 0x000ea20000300800 */
[----:B------:R-:W-:-:S03]  /*20d0e0*/  IMAD.WIDE R6, R142, 0x4, R50 ;  /* 0x000000048e067825 */ /* 0x000fc600078e0232 */
[----:B------:R-:W2:Y:S04]  /*20d0f0*/  LDL.LU R208, [R1+0x3318] ;  /* 0x0033180001d07983 */ /* 0x000ea80000300800 */
[----:B------:R-:W2:Y:S04]  /*20d100*/  LDL.LU R137, [R1+0x2128] ;  /* 0x0021280001897983 */ /* 0x000ea80000300800 */
[----:B------:R1:W-:Y:S04]  /*20d110*/  @P6 STG.E desc[UR30][R2.64], R241 ;  /* 0x000000f102006986 */ /* 0x0003e8000c10191e */
[----:B------:R-:W2:Y:S04]  /*20d120*/  LDL.LU R237, [R1+0x1f28] ;  /* 0x001f280001ed7983 */ /* 0x000ea80000300800 */
[----:B-1----:R-:W2:Y:S04]  /*20d130*/  LDL.LU R241, [R1+0x1cc8] ;  /* 0x001cc80001f17983 */ /* 0x002ea80000300800 */
[----:B----4-:R-:W-:Y:S04]  /*20d140*/  @P4 STG.E desc[UR30][R4.64], R249 ;  /* 0x000000f904004986 */ /* 0x010fe8000c10191e */
[----:B---3--:R1:W-:Y:S04]  /*20d150*/  @P5 STG.E desc[UR30][R6.64], R228 ;  /* 0x000000e406005986 */ /* 0x0083e8000c10191e */
[----:B-1----:R-:W3:Y:S01]  /*20d160*/  LDL.LU R228, [R1+0x1a48] ;  /* 0x001a480001e47983 */ /* 0x002ee20000300800 */
        /* <DEDUP_REMOVED lines=10> */
[----:B------:R1:W-:Y:S01]  /*20d210*/  @P3 STG.E desc[UR30][R2.64], R212 ;  /* 0x000000d402003986 */ /* 0x0003e2000c10191e */
[----:B------:R-:W-:Y:S01]  /*20d220*/  ISETP.LT.AND P3, PT, R139, UR5, !P6 ;  /* 0x000000058b007c0c */ /* 0x000fe2000f761270 */
[----:B-1----:R-:W-:Y:S02]  /*20d230*/  IMAD.WIDE R2, R142, 0x4, R42 ;  /* 0x000000048e027825 */ /* 0x002fe400078e022a */
[----:B------:R-:W4:Y:S04]  /*20d240*/  LDL.LU R212, [R1+0x1828] ;  /* 0x0018280001d47983 */ /* 0x000f280000300800 */
[----:B------:R1:W-:Y:S01]  /*20d250*/  @P2 STG.E desc[UR30][R4.64], R220 ;  /* 0x000000dc04002986 */ /* 0x0003e2000c10191e */
[----:B------:R-:W-:-:S03]  /*20d260*/  ISETP.LT.AND P2, PT, R138, UR5, !P6 ;  /* 0x000000058a007c0c */ /* 0x000fc6000f741270 */
[----:B------:R1:W-:Y:S01]  /*20d270*/  @P0 STG.E desc[UR30][R6.64], R232 ;  /* 0x000000e806000986 */ /* 0x0003e2000c10191e */
[----:B------:R-:W-:-:S03]  /*20d280*/  ISETP.LT.AND P0, PT, R248, UR5, !P6 ;  /* 0x00000005f8007c0c */ /* 0x000fc6000f701270 */
[----:B-1----:R-:W4:Y:S01]  /*20d290*/  LDL.LU R220, [R1+0x1298] ;  /* 0x0012980001dc7983 */ /* 0x002f220000300800 */
[----:B------:R-:W-:-:S03]  /*20d2a0*/  IMAD.WIDE R4, R136, 0x4, R56 ;  /* 0x0000000488047825 */ /* 0x000fc600078e0238 */
[----:B------:R-:W4:Y:S01]  /*20d2b0*/  LDL.LU R142, [R1+0x1098] ;  /* 0x00109800018e7983 */ /* 0x000f220000300800 */
[----:B------:R-:W-:-:S03]  /*20d2c0*/  IMAD.WIDE R6, R136, 0x4, R54 ;  /* 0x0000000488067825 */ /* 0x000fc600078e0236 */
[----:B------:R-:W4:Y:S04]  /*20d2d0*/  LDL.LU R232, [R1+0x5914] ;  /* 0x0059140001e87983 */ /* 0x000f280000300800 */
[----:B--2---:R1:W-:Y:S01]  /*20d2e0*/  @P1 STG.E desc[UR30][R2.64], R240 ;  /* 0x000000f002001986 */ /* 0x0043e2000c10191e */
[----:B------:R-:W-:-:S03]  /*20d2f0*/  ISETP.GE.AND P1, PT, R0, UR6, PT ;  /* 0x0000000600007c0c */ /* 0x000fc6000bf26270 */
[----:B------:R2:W-:Y:S04]  /*20d300*/  @P4 STG.E desc[UR30][R4.64], R208 ;  /* 0x000000d004004986 */ /* 0x0005e8000c10191e */
[----:B-1----:R-:W4:Y:S01]  /*20d310*/  LDL.LU R240, [R1+0x5918] ;  /* 0x0059180001f07983 */ /* 0x002f220000300800 */
[----:B------:R-:W-:-:S03]  /*20d320*/  IMAD.WIDE R2, R136, 0x4, R52 ;  /* 0x0000000488027825 */ /* 0x000fc600078e0234 */
[----:B------:R-:W4:Y:S04]  /*20d330*/  LDL.LU R0, [R1+0x8468] ;  /* 0x0084680001007983 */ /* 0x000f280000300800 */
[----:B------:R-:W4:Y:S01]  /*20d340*/  LDL.LU R249, [R1+0x3fac] ;  /* 0x003fac0001f97983 */ /* 0x000f220000300800 */
[----:B--2---:R-:W-:-:S03]  /*20d350*/  IMAD.WIDE R4, R136, 0x4, R50 ;  /* 0x0000000488047825 */ /* 0x004fc600078e0232 */
[----:B------:R1:W-:Y:S04]  /*20d360*/  @P5 STG.E desc[UR30][R6.64], R137 ;  /* 0x0000008906005986 */ /* 0x0003e8000c10191e */
[----:B------:R-:W2:Y:S04]  /*20d370*/  LDL.LU R208, [R1+0x3f7c] ;  /* 0x003f7c0001d07983 */ /* 0x000ea80000300800 */
[----:B------:R-:W-:Y:S04]  /*20d380*/  @P0 STG.E desc[UR30][R2.64], R237 ;  /* 0x000000ed02000986 */ /* 0x000fe8000c10191e */
[----:B-1----:R-:W2:Y:S01]  /*20d390*/  LDL.LU R137, [R1+0x3f4c] ;  /* 0x003f4c0001897983 */ /* 0x002ea20000300800 */
[----:B------:R-:W-:-:S03]  /*20d3a0*/  IMAD.WIDE R6, R136, 0x4, R48 ;  /* 0x0000000488067825 */ /* 0x000fc600078e0230 */
[----:B------:R-:W-:Y:S04]  /*20d3b0*/  @P2 STG.E desc[UR30][R4.64], R241 ;  /* 0x000000f104002986 */ /* 0x000fe8000c10191e */
[----:B---3--:R1:W-:Y:S04]  /*20d3c0*/  @P3 STG.E desc[UR30][R6.64], R228 ;  /* 0x000000e406003986 */ /* 0x0083e8000c10191e */
[----:B-1----:R-:W3:Y:S01]  /*20d3d0*/  LDL.LU R228, [R1+0x3ebc] ;  /* 0x003ebc0001e47983 */ /* 0x002ee20000300800 */
[----:B------:R-:W-:Y:S02]  /*20d3e0*/  ISETP.LT.AND P5, PT, R140, UR5, !P6 ;  /* 0x000000058c007c0c */ /* 0x000fe4000f7a1270 */
[----:B------:R-:W-:-:S02]  /*20d3f0*/  ISETP.LT.AND P4, PT, R141, UR5, !P6 ;  /* 0x000000058d007c0c */ /* 0x000fc4000f781270 */
[----:B------:R-:W-:Y:S01]  /*20d400*/  ISETP.LT.AND P6, PT, R143, UR5, !P6 ;  /* 0x000000058f007c0c */ /* 0x000fe2000f7c1270 */
[----:B------:R-:W-:Y:S01]  /*20d410*/  IMAD.WIDE R2, R136, 0x4, R46 ;  /* 0x0000000488027825 */ /* 0x000fe200078e022e */
[----:B------:R-:W-:-:S03]  /*20d420*/  ISETP.LT.AND P3, PT, R224, UR5, !P1 ;  /* 0x00000005e0007c0c */ /* 0x000fc6000cf61270 */
[----:B------:R-:W-:-:S04]  /*20d430*/  IMAD.WIDE R4, R136, 0x4, R44 ;  /* 0x0000000488047825 */ /* 0x000fc800078e022c */
[----:B------:R-:W-:Y:S02]  /*20d440*/  IMAD.WIDE R6, R136, 0x4, R42 ;  /* 0x0000000488067825 */ /* 0x000fe400078e022a */
[----:B------:R-:W3:Y:S01]  /*20d450*/  LDL.LU R136, [R1+0x384c] ;  /* 0x00384c0001887983 */ /* 0x000ee20000300800 */
[----:B------:R-:W-:Y:S02]  /*20d460*/  ISETP.LT.AND P2, PT, R236, UR5, !P1 ;  /* 0x00000005ec007c0c */ /* 0x000fe4000cf41270 */
[----:B------:R-:W-:Y:S01]  /*20d470*/  ISETP.LT.AND P0, PT, R248, UR5, !P1 ;  /* 0x00000005f8007c0c */ /* 0x000fe2000cf01270 */
[----:B------:R-:W3:Y:S04]  /*20d480*/  LDL.LU R237, [R1+0x3bfc] ;  /* 0x003bfc0001ed7983 */ /* 0x000ee80000300800 */
[----:B------:R-:W3:Y:S04]  /*20d490*/  LDL.LU R241, [R1+0x398c] ;  /* 0x00398c0001f17983 */ /* 0x000ee80000300800 */
[----:B----4-:R1:W-:Y:S04]  /*20d4a0*/  @P5 STG.E desc[UR30][R2.64], R212 ;  /* 0x000000d402005986 */ /* 0x0103e8000c10191e */
[----:B-1----:R-:W4:Y:S04]  /*20d4b0*/  LDL.LU R212, [R1+0x364c] ;  /* 0x00364c0001d47983 */ /* 0x002f280000300800 */
[----:B------:R1:W-:Y:S04]  /*20d4c0*/  @P4 STG.E desc[UR30][R4.64], R220 ;  /* 0x000000dc04004986 */ /* 0x0003e8000c10191e */
[----:B------:R1:W-:Y:S01]  /*20d4d0*/  @P6 STG.E desc[UR30][R6.64], R142 ;  /* 0x0000008e06006986 */ /* 0x0003e2000c10191e */
[----:B------:R-:W-:Y:S01]  /*20d4e0*/  ISETP.LT.AND P6, PT, R138, UR5, !P1 ;  /* 0x000000058a007c0c */ /* 0x000fe2000cfc1270 */
[----:B------:R-:W-:-:S04]  /*20d4f0*/  IMAD.WIDE R2, R232, 0x4, R56 ;  /* 0x00000004e8027825 */ /* 0x000fc800078e0238 */
[C---:B-1----:R-:W-:Y:S01]  /*20d500*/  IMAD.WIDE R4, R232.reuse, 0x4, R54 ;  /* 0x00000004e8047825 */ /* 0x042fe200078e0236 */
[----:B------:R-:W4:Y:S03]  /*20d510*/  LDL.LU R220, [R1+0x331c] ;  /* 0x00331c0001dc7983 */ /* 0x000f260000300800 */
[----:B------:R-:W-:Y:S01]  /*20d520*/  IMAD.WIDE R6, R232, 0x4, R52 ;  /* 0x00000004e8067825 */ /* 0x000fe200078e0234 */
[----:B------:R-:W4:Y:S01]  /*20d530*/  LDL.LU R142, [R1+0x212c] ;  /* 0x00212c00018e7983 */ /* 0x000f220000300800 */
[----:B------:R-:W-:-:S03]  /*20d540*/  ISETP.GE.AND P4, PT, R0, UR6, PT ;  /* 0x0000000600007c0c */ /* 0x000fc6000bf86270 */
[----:B------:R-:W4:Y:S04]  /*20d550*/  LDL.LU R0, [R1+0x846c] ;  /* 0x00846c0001007983 */ /* 0x000f280000300800 */
[----:B------:R1:W-:Y:S04]  /*20d560*/  @P3 STG.E desc[UR30][R2.64], R249 ;  /* 0x000000f902003986 */ /* 0x0003e8000c10191e */
[----:B--2---:R-:W-:Y:S01]  /*20d570*/  @P2 STG.E desc[UR30][R4.64], R208 ;  /* 0x000000d004002986 */ /* 0x004fe2000c10191e */
[----:B-1----:R-:W-:-:S03]  /*20d580*/  IMAD.WIDE R2, R232, 0x4, R50 ;  /* 0x00000004e8027825 */ /* 0x002fc600078e0232 */
[----:B------:R1:W-:Y:S04]  /*20d590*/  @P0 STG.E desc[UR30][R6.64], R137 ;  /* 0x0000008906000986 */ /* 0x0003e8000c10191e */
[----:B-1----:R-:W2:Y:S04]  /*20d5a0*/  LDL.LU R137, [R1+0x1f2c] ;  /* 0x001f2c0001897983 */ /* 0x002ea80000300800 */
[----:B---3--:R1:W-:Y:S04]  /*20d5b0*/  @P6 STG.E desc[UR30][R2.64], R228 ;  /* 0x000000e402006986 */ /* 0x0083e8000c10191e */
[----:B-1----:R-:W3:Y:S01]  /*20d5c0*/  LDL.LU R228, [R1+0x1ccc] ;  /* 0x001ccc0001e47983 */ /* 0x002ee20000300800 */
[----:B------:R-:W-:Y:S01]  /*20d5d0*/  ISETP.LT.AND P5, PT, R139, UR5, !P1 ;  /* 0x000000058b007c0c */ /* 0x000fe2000cfa1270 */
[----:B------:R-:W-:Y:S01]  /*20d5e0*/  IMAD.WIDE R4, R232, 0x4, R48 ;  /* 0x00000004e8047825 */ /* 0x000fe200078e0230 */
[----:B------:R-:W-:-:S02]  /*20d5f0*/  ISETP.LT.AND P0, PT, R140, UR5, !P1 ;  /* 0x000000058c007c0c */ /* 0x000fc4000cf01270 */
[----:B------:R-:W-:Y:S02]  /*20d600*/  ISETP.LT.AND P2, PT, R141, UR5, !P1 ;  /* 0x000000058d007c0c */ /* 0x000fe4000cf41270 */
[----:B------:R-:W-:Y:S02]  /*20d610*/  ISETP.LT.AND P1, PT, R143, UR5, !P1 ;  /* 0x000000058f007c0c */ /* 0x000fe4000cf21270 */
[----:B------:R-:W-:Y:S02]  /*20d620*/  ISETP.LT.AND P3, PT, R224, UR5, !P4 ;  /* 0x00000005e0007c0c */ /* 0x000fe4000e761270 */
[----:B------:R-:W-:-:S03]  /*20d630*/  ISETP.LT.AND P6, PT, R236, UR5, !P4 ;  /* 0x00000005ec007c0c */ /* 0x000fc6000e7c1270 */
[----:B------:R1:W-:Y:S01]  /*20d640*/  @P5 STG.E desc[UR30][R4.64], R136 ;  /* 0x0000008804005986 */ /* 0x0003e2000c10191e */
[----:B------:R-:W-:Y:S01]  /*20d650*/  IMAD.WIDE R8, R232, 0x4, R46 ;  /* 0x00000004e8087825 */ /* 0x000fe200078e022e */
[----:B------:R-:W-:-:S03]  /*20d660*/  ISETP.LT.AND P5, PT, R248, UR5, !P4 ;  /* 0x00000005f8007c0c */ /* 0x000fc6000e7a1270 */
[C---:B------:R-:W-:Y:S01]  /*20d670*/  IMAD.WIDE R6, R232.reuse, 0x4, R44 ;  /* 0x00000004e8067825 */ /* 0x040fe200078e022c */
[----:B-1----:R-:W3:Y:S03]  /*20d680*/  LDL.LU R136, [R1+0x591c] ;  /* 0x00591c0001887983 */ /* 0x002ee60000300800 */
[----:B------:R-:W-:Y:S01]  /*20d690*/  IMAD.WIDE R4, R232, 0x4, R42 ;  /* 0x00000004e8047825 */ /* 0x000fe200078e022a */
[----:B------:R-:W3:Y:S03]  /*20d6a0*/  LDL.LU R249, [R1+0x1a4c] ;  /* 0x001a4c0001f97983 */ /* 0x000ee60000300800 */
[----:B------:R-:W-:Y:S01]  /*20d6b0*/  IMAD.WIDE R2, R240, 0x4, R56 ;  /* 0x00000004f0027825 */ /* 0x000fe200078e0238 */
[----:B------:R-:W3:Y:S04]  /*20d6c0*/  LDL.LU R208, [R1+0x182c] ;  /* 0x00182c0001d07983 */ /* 0x000ee80000300800 */
[----:B------:R-:W3:Y:S04]  /*20d6d0*/  LDL.LU R232, [R1+0x129c] ;  /* 0x00129c0001e87983 */ /* 0x000ee80000300800 */
[----:B------:R1:W-:Y:S04]  /*20d6e0*/  @P0 STG.E desc[UR30][R8.64], R237 ;  /* 0x000000ed08000986 */ /* 0x0003e8000c10191e */
[----:B------:R-:W-:Y:S04]  /*20d6f0*/  @P2 STG.E desc[UR30][R6.64], R241 ;  /* 0x000000f106002986 */ /* 0x000fe8000c10191e */
[----:B----4-:R4:W-:Y:S01]  /*20d700*/  @P1 STG.E desc[UR30][R4.64], R212 ;  /* 0x000000d404001986 */ /* 0x0109e2000c10191e */
[----:B------:R-:W-:Y:S01]  /*20d710*/  ISETP.LT.AND P1, PT, R138, UR5, !P4 ;  /* 0x000000058a007c0c */ /* 0x000fe2000e721270 */
[----:B-1----:R-:W-:-:S02]  /*20d720*/  IMAD.WIDE R8, R240, 0x4, R54 ;  /* 0x00000004f0087825 */ /* 0x002fc400078e0236 */
[----:B----4-:R-:W4:Y:S04]  /*20d730*/  LDL.LU R212, [R1+0x109c] ;  /* 0x00109c0001d47983 */ /* 0x010f280000300800 */
[----:B------:R1:W-:Y:S04]  /*20d740*/  @P3 STG.E desc[UR30][R2.64], R220 ;  /* 0x000000dc02003986 */ /* 0x0003e8000c10191e */
[----:B------:R1:W-:Y:S02]  /*20d750*/  @P6 STG.E desc[UR30][R8.64], R142 ;  /* 0x0000008e08006986 */ /* 0x0003e4000c10191e */
[----:B-1----:R-:W-:-:S02]  /*20d760*/  IMAD.WIDE R2, R240, 0x4, R52 ;  /* 0x00000004f0027825 */ /* 0x002fc400078e0234 */
[----:B------:R-:W4:Y:S04]  /*20d770*/  LDL.LU R142, [R1+0x40b0] ;  /* 0x0040b000018e7983 */ /* 0x000f280000300800 */
[----:B--2---:R1:W-:Y:S02]  /*20d780*/  @P5 STG.E desc[UR30][R2.64], R137 ;  /* 0x0000008902005986 */ /* 0x0043e4000c10191e */
[----:B-1----:R-:W-:Y:S02]  /*20d790*/  IMAD.WIDE R2, R240, 0x4, R50 ;  /* 0x00000004f0027825 */ /* 0x002fe400078e0232 */
[----:B------:R-:W2:Y:S04]  /*20d7a0*/  LDL.LU R137, [R1+0x4080] ;  /* 0x0040800001897983 */ /* 0x000ea80000300800 */
[----:B------:R-:W2:Y:S04]  /*20d7b0*/  LDL.LU R10, [R1+0x8470] ;  /* 0x00847000010a7983 */ /* 0x000ea80000300800 */
[----:B------:R-:W2:Y:S04]  /*20d7c0*/  LDL.LU R241, [R1+0x4060] ;  /* 0x0040600001f17983 */ /* 0x000ea80000300800 */
[----:B------:R-:W2:Y:S04]  /*20d7d0*/  LDL.LU R220, [R1+0x4070] ;  /* 0x0040700001dc7983 */ /* 0x000ea80000300800 */
        /* <DEDUP_REMOVED lines=10> */
[C---:B------:R-:W-:Y:S01]  /*20d880*/  IMAD.WIDE R8, R240.reuse, 0x4, R44 ;  /* 0x00000004f0087825 */ /* 0x040fe200078e022c */
[----:B------:R1:W-:Y:S03]  /*20d890*/  @P6 STG.E desc[UR30][R4.64], R249 ;  /* 0x000000f904006986 */ /* 0x0003e6000c10191e */
[----:B------:R-:W-:Y:S01]  /*20d8a0*/  IMAD.WIDE R2, R240, 0x4, R42 ;  /* 0x00000004f0027825 */ /* 0x000fe200078e022a */
[----:B------:R1:W-:Y:S01]  /*20d8b0*/  @P3 STG.E desc[UR30][R6.64], R208 ;  /* 0x000000d006003986 */ /* 0x0003e2000c10191e */
[----:B------:R-:W-:-:S03]  /*20d8c0*/  ISETP.LT.AND P1, PT, R248, UR5, !P0 ;  /* 0x00000005f8007c0c */ /* 0x000fc6000c721270 */
[----:B-1----:R-:W3:Y:S04]  /*20d8d0*/  LDL.LU R249, [R1+0x4030] ;  /* 0x0040300001f97983 */ /* 0x002ee80000300800 */
[----:B------:R-:W3:Y:S01]  /*20d8e0*/  LDL.LU R240, [R1+0x4020] ;  /* 0x0040200001f07983 */ /* 0x000ee20000300800 */
[----:B------:R-:W-:-:S03]  /*20d8f0*/  IMAD.WIDE R4, R136, 0x4, R56 ;  /* 0x0000000488047825 */ /* 0x000fc600078e0238 */
[----:B------:R1:W-:Y:S01]  /*20d900*/  @P2 STG.E desc[UR30][R8.64], R232 ;  /* 0x000000e808002986 */ /* 0x0003e2000c10191e */
[----:B------:R-:W-:Y:S02]  /*20d910*/  ISETP.LT.AND P2, PT, R236, UR5, !P0 ;  /* 0x00000005ec007c0c */ /* 0x000fe4000c741270 */
[----:B------:R-:W-:Y:S02]  /*20d920*/  ISETP.LT.AND P6, PT, R138, UR5, !P0 ;  /* 0x000000058a007c0c */ /* 0x000fe4000c7c1270 */
[----:B------:R-:W-:Y:S01]  /*20d930*/  ISETP.LT.AND P3, PT, R139, UR5, !P0 ;  /* 0x000000058b007c0c */ /* 0x000fe2000c761270 */
[C---:B------:R-:W-:Y:S01]  /*20d940*/  IMAD.WIDE R6, R136.reuse, 0x4, R50 ;  /* 0x0000000488067825 */ /* 0x040fe200078e0232 */
[----:B-1----:R-:W3:Y:S04]  /*20d950*/  LDL.LU R232, [R1+0x5920] ;  /* 0x0059200001e87983 */ /* 0x002ee80000300800 */
[----:B----4-:R1:W-:Y:S01]  /*20d960*/  @P4 STG.E desc[UR30][R2.64], R212 ;  /* 0x000000d402004986 */ /* 0x0103e2000c10191e */
[----:B------:R-:W-:-:S04]  /*20d970*/  IMAD.WIDE R8, R136, 0x4, R48 ;  /* 0x0000000488087825 */ /* 0x000fc800078e0230 */
[C---:B-1----:R-:W-:Y:S01]  /*20d980*/  IMAD.WIDE R2, R136.reuse, 0x4, R54 ;  /* 0x0000000488027825 */ /* 0x042fe200078e0236 */
[----:B------:R1:W-:Y:S04]  /*20d990*/  @P5 STG.E desc[UR30][R4.64], R142 ;  /* 0x0000008e04005986 */ /* 0x0003e8000c10191e */
[----:B-1----:R-:W4:Y:S01]  /*20d9a0*/  LDL.LU R142, [R1+0x3fe0] ;  /* 0x003fe000018e7983 */ /* 0x002f220000300800 */
[----:B------:R-:W-:-:S03]  /*20d9b0*/  IMAD.WIDE R4, R136, 0x4, R52 ;  /* 0x0000000488047825 */ /* 0x000fc600078e0234 */
[----:B------:R-:W4:Y:S04]  /*20d9c0*/  LDL.LU R0, [R1+0x8474] ;  /* 0x0084740001007983 */ /* 0x000f280000300800 */
[----:B------:R-:W4:Y:S04]  /*20d9d0*/  LDL.LU R237, [R1+0x3fd0] ;  /* 0x003fd00001ed7983 */ /* 0x000f280000300800 */
[----:B------:R-:W4:Y:S04]  /*20d9e0*/  LDL.LU R208, [R1+0x3fc0] ;  /* 0x003fc00001d07983 */ /* 0x000f280000300800 */
[----:B------:R-:W4:Y:S04]  /*20d9f0*/  LDL.LU R212, [R1+0x3fb0] ;  /* 0x003fb00001d47983 */ /* 0x000f280000300800 */
[----:B--2---:R1:W-:Y:S04]  /*20da00*/  @P2 STG.E desc[UR30][R2.64], R137 ;  /* 0x0000008902002986 */ /* 0x0043e8000c10191e */
[----:B------:R-:W-:Y:S04]  /*20da10*/  @P1 STG.E desc[UR30][R4.64], R241 ;  /* 0x000000f104001986 */ /* 0x000fe8000c10191e */
[----:B-1----:R-:W2:Y:S04]  /*20da20*/  LDL.LU R137, [R1+0x5924] ;  /* 0x0059240001897983 */ /* 0x002ea80000300800 */
[----:B------:R1:W-:Y:S04]  /*20da30*/  @P6 STG.E desc[UR30][R6.64], R220 ;  /* 0x000000dc06006986 */ /* 0x0003e8000c10191e */
[----:B---3--:R3:W-:Y:S04]  /*20da40*/  @P3 STG.E desc[UR30][R8.64], R228 ;  /* 0x000000e408003986 */ /* 0x0087e8000c10191e */
[----:B-1----:R-:W2:Y:S04]  /*20da50*/  LDL.LU R220, [R1+0x3650] ;  /* 0x0036500001dc7983 */ /* 0x002ea80000300800 */
[----:B---3--:R-:W3:Y:S01]  /*20da60*/  LDL.LU R228, [R1+0x2f70] ;  /* 0x002f700001e47983 */ /* 0x008ee20000300800 */
[----:B------:R-:W-:-:S02]  /*20da70*/  ISETP.LT.AND P4, PT, R140, UR5, !P0 ;  /* 0x000000058c007c0c */ /* 0x000fc4000c781270 */
[----:B------:R-:W-:Y:S01]  /*20da80*/  ISETP.LT.AND P5, PT, R141, UR5, !P0 ;  /* 0x000000058d007c0c */ /* 0x000fe2000c7a1270 */
[----:B------:R-:W-:Y:S01]  /*20da90*/  IMAD.WIDE R2, R136, 0x4, R46 ;  /* 0x0000000488027825 */ /* 0x000fe200078e022e */
[----:B------:R-:W-:Y:S01]  /*20daa0*/  ISETP.GE.AND P2, PT, R10, UR6, PT ;  /* 0x000000060a007c0c */ /* 0x000fe2000bf46270 */
[----:B------:R-:W3:Y:S02]  /*20dab0*/  LDL.LU R241, [R1+0x29a0] ;  /* 0x0029a00001f17983 */ /* 0x000ee40000300800 */
[----:B------:R-:W-:Y:S01]  /*20dac0*/  IMAD.WIDE R4, R136, 0x4, R44 ;  /* 0x0000000488047825 */ /* 0x000fe200078e022c */
[----:B------:R-:W-:Y:S02]  /*20dad0*/  ISETP.LT.AND P0, PT, R143, UR5, !P0 ;  /* 0x000000058f007c0c */ /* 0x000fe4000c701270 */
[----:B------:R-:W-:Y:S02]  /*20dae0*/  ISETP.LT.AND P1, PT, R224, UR5, !P2 ;  /* 0x00000005e0007c0c */ /* 0x000fe4000d721270 */
[----:B------:R-:W-:Y:S01]  /*20daf0*/  ISETP.LT.AND P6, PT, R236, UR5, !P2 ;  /* 0x00000005ec007c0c */ /* 0x000fe2000d7c1270 */
[----:B------:R1:W-:Y:S01]  /*20db00*/  @P4 STG.E desc[UR30][R2.64], R249 ;  /* 0x000000f902004986 */ /* 0x0003e2000c10191e */
[----:B------:R-:W-:-:S03]  /*20db10*/  ISETP.LT.AND P3, PT, R248, UR5, !P2 ;  /* 0x00000005f8007c0c */ /* 0x000fc6000d761270 */
[----:B------:R1:W-:Y:S04]  /*20db20*/  @P5 STG.E desc[UR30][R4.64], R240 ;  /* 0x000000f004005986 */ /* 0x0003e8000c10191e */
[----:B-1----:R-:W3:Y:S01]  /*20db30*/  LDL.LU R249, [R1+0x23a0] ;  /* 0x0023a00001f97983 */ /* 0x002ee20000300800 */
[----:B------:R-:W-:-:S03]  /*20db40*/  IMAD.WIDE R2, R136, 0x4, R42 ;  /* 0x0000000488027825 */ /* 0x000fc600078e022a */
[----:B------:R-:W3:Y:S01]  /*20db50*/  LDL.LU R240, [R1+0x2630] ;  /* 0x0026300001f07983 */ /* 0x000ee20000300800 */
[----:B------:R-:W-:-:S03]  /*20db60*/  ISETP.LT.AND P5, PT, R138, UR5, !P2 ;  /* 0x000000058a007c0c */ /* 0x000fc6000d7a1270 */
[----:B------:R-:W3:Y:S01]  /*20db70*/  LDL.LU R136, [R1+0x40b4] ;  /* 0x0040b40001887983 */ /* 0x000ee20000300800 */
[----:B------:R-:W-:Y:S01]  /*20db80*/  IMAD.WIDE R4, R232, 0x4, R56 ;  /* 0x00000004e8047825 */ /* 0x000fe200078e0238 */
[----:B------:R-:W-:-:S03]  /*20db90*/  ISETP.LT.AND P4, PT, R139, UR5, !P2 ;  /* 0x000000058b007c0c */ /* 0x000fc6000d781270 */
[----:B------:R-:W-:-:S04]  /*20dba0*/  IMAD.WIDE R6, R232, 0x4, R54 ;  /* 0x00000004e8067825 */ /* 0x000fc800078e0236 */
[----:B------:R-:W-:Y:S01]  /*20dbb0*/  IMAD.WIDE R8, R232, 0x4, R52 ;  /* 0x00000004e8087825 */ /* 0x000fe200078e0234 */
[----:B----4-:R1:W-:Y:S01]  /*20dbc0*/  @P0 STG.E desc[UR30][R2.64], R142 ;  /* 0x0000008e02000986 */ /* 0x0103e2000c10191e */
[----:B------:R-:W-:-:S03]  /*20dbd0*/  ISETP.GE.AND P0, PT, R0, UR6, PT ;  /* 0x0000000600007c0c */ /* 0x000fc6000bf06270 */
[----:B------:R4:W-:Y:S04]  /*20dbe0*/  @P1 STG.E desc[UR30][R4.64], R237 ;  /* 0x000000ed04001986 */ /* 0x0009e8000c10191e */
[----:B-1----:R-:W3:Y:S01]  /*20dbf0*/  LDL.LU R142, [R1+0x5928] ;  /* 0x00592800018e7983 */ /* 0x002ee20000300800 */
[----:B------:R-:W-:-:S03]  /*20dc00*/  IMAD.WIDE R2, R232, 0x4, R50 ;  /* 0x00000004e8027825 */ /* 0x000fc600078e0232 */
[----:B------:R1:W-:Y:S04]  /*20dc10*/  @P6 STG.E desc[UR30][R6.64], R208 ;  /* 0x000000d006006986 */ /* 0x0003e8000c10191e */
[----:B------:R-:W3:Y:S01]  /*20dc20*/  LDL.LU R0, [R1+0x8478] ;  /* 0x0084780001007983 */ /* 0x000ee20000300800 */
[----:B----4-:R-:W-:-:S03]  /*20dc30*/  IMAD.WIDE R4, R232, 0x4, R48 ;  /* 0x00000004e8047825 */ /* 0x010fc600078e0230 */
[----:B------:R4:W-:Y:S04]  /*20dc40*/  @P3 STG.E desc[UR30][R8.64], R212 ;  /* 0x000000d408003986 */ /* 0x0009e8000c10191e */
[----:B-1----:R-:W3:Y:S01]  /*20dc50*/  LDL.LU R208, [R1+0x4084] ;  /* 0x0040840001d07983 */ /* 0x002ee20000300800 */
[----:B------:R-:W-:-:S03]  /*20dc60*/  IMAD.WIDE R6, R232, 0x4, R42 ;  /* 0x00000004e8067825 */ /* 0x000fc600078e022a */
[----:B----4-:R-:W4:Y:S04]  /*20dc70*/  LDL.LU R212, [R1+0x4064] ;  /* 0x0040640001d47983 */ /* 0x010f280000300800 */
[----:B--2---:R1:W-:Y:S04]  /*20dc80*/  @P5 STG.E desc[UR30][R2.64], R220 ;  /* 0x000000dc02005986 */ /* 0x0043e8000c10191e */
[----:B---3--:R2:W-:Y:S04]  /*20dc90*/  @P4 STG.E desc[UR30][R4.64], R228 ;  /* 0x000000e404004986 */ /* 0x0085e8000c10191e */
[----:B-1----:R-:W3:Y:S01]  /*20dca0*/  LDL.LU R220, [R1+0x4074] ;  /* 0x0040740001dc7983 */ /* 0x002ee20000300800 */
[----:B------:R-:W-:-:S04]  /*20dcb0*/  IMAD.WIDE R2, R232, 0x4, R46 ;  /* 0x00000004e8027825 */ /* 0x000fc800078e022e */
[----:B--2---:R-:W-:Y:S01]  /*20dcc0*/  IMAD.WIDE R4, R232, 0x4, R44 ;  /* 0x00000004e8047825 */ /* 0x004fe200078e022c */
[----:B------:R-:W2:Y:S04]  /*20dcd0*/  LDL.LU R228, [R1+0x4054] ;  /* 0x0040540001e47983 */ /* 0x000ea80000300800 */
[----:B------:R-:W2:Y:S01]  /*20dce0*/  LDL.LU R232, [R1+0x4034] ;  /* 0x0040340001e87983 */ /* 0x000ea20000300800 */
[----:B------:R-:W-:Y:S02]  /*20dcf0*/  ISETP.LT.AND P3, PT, R140, UR5, !P2 ;  /* 0x000000058c007c0c */ /* 0x000fe4000d761270 */
[----:B------:R-:W-:Y:S02]  /*20dd00*/  ISETP.LT.AND P1, PT, R141, UR5, !P2 ;  /* 0x000000058d007c0c */ /* 0x000fe4000d721270 */
[----:B------:R-:W-:-:S02]  /*20dd10*/  ISETP.LT.AND P2, PT, R143, UR5, !P2 ;  /* 0x000000058f007c0c */ /* 0x000fc4000d741270 */
[----:B------:R-:W-:Y:S01]  /*20dd20*/  ISETP.LT.AND P6, PT, R224, UR5, !P0 ;  /* 0x00000005e0007c0c */ /* 0x000fe2000c7c1270 */
[----:B------:R-:W-:Y:S01]  /*20dd30*/  IMAD.WIDE R8, R137, 0x4, R56 ;  /* 0x0000000489087825 */ /* 0x000fe200078e0238 */
[----:B------:R-:W-:-:S05]  /*20dd40*/  ISETP.LT.AND P5, PT, R236, UR5, !P0 ;  /* 0x00000005ec007c0c */ /* 0x000fca000c7a1270 */
[----:B------:R1:W-:Y:S04]  /*20dd50*/  @P3 STG.E desc[UR30][R2.64], R241 ;  /* 0x000000f102003986 */ /* 0x0003e8000c10191e */
[----:B------:R-:W-:Y:S01]  /*20dd60*/  @P1 STG.E desc[UR30][R4.64], R249 ;  /* 0x000000f904001986 */ /* 0x000fe2000c10191e */
[----:B------:R-:W-:-:S03]  /*20dd70*/  ISETP.LT.AND P4, PT, R248, UR5, !P0 ;  /* 0x00000005f8007c0c */ /* 0x000fc6000c781270 */
[----:B------:R1:W-:Y:S04]  /*20dd80*/  @P2 STG.E desc[UR30][R6.64], R240 ;  /* 0x000000f006002986 */ /* 0x0003e8000c10191e */
[----:B-1----:R-:W2:Y:S04]  /*20dd90*/  LDL.LU R241, [R1+0x4024] ;  /* 0x0040240001f17983 */ /* 0x002ea80000300800 */
[----:B------:R1:W-:Y:S04]  /*20dda0*/  @P6 STG.E desc[UR30][R8.64], R136 ;  /* 0x0000008808006986 */ /* 0x0003e8000c10191e */
[----:B------:R-:W2:Y:S01]  /*20ddb0*/  LDL.LU R240, [R1+0x3fe4] ;  /* 0x003fe40001f07983 */ /* 0x000ea20000300800 */
[----:B------:R-:W-:Y:S01]  /*20ddc0*/  ISETP.LT.AND P2, PT, R138, UR5, !P0 ;  /* 0x000000058a007c0c */ /* 0x000fe2000c741270 */
[----:B------:R-:W-:Y:S01]  /*20ddd0*/  IMAD.WIDE R2, R137, 0x4, R54 ;  /* 0x0000000489027825 */ /* 0x000fe200078e0236 */
[----:B------:R-:W-:Y:S01]  /*20dde0*/  ISETP.LT.AND P6, PT, R139, UR5, !P0 ;  /* 0x000000058b007c0c */ /* 0x000fe2000c7c1270 */
[----:B-1----:R-:W2:Y:S01]  /*20ddf0*/  LDL.LU R136, [R1+0x3fd4] ;  /* 0x003fd40001887983 */ /* 0x002ea20000300800 */
[----:B------:R-:W-:Y:S01]  /*20de00*/  ISETP.LT.AND P3, PT, R140, UR5, !P0 ;  /* 0x000000058c007c0c */ /* 0x000fe2000c761270 */
[----:B------:R-:W-:-:S02]  /*20de10*/  IMAD.WIDE R4, R137, 0x4, R52 ;  /* 0x0000000489047825 */ /* 0x000fc400078e0234 */
[----:B------:R-:W2:Y:S02]  /*20de20*/  LDL.LU R249, [R1+0x3fc4] ;  /* 0x003fc40001f97983 */ /* 0x000ea40000300800 */
[C---:B------:R-:W-:Y:S02]  /*20de30*/  IMAD.WIDE R6, R137.reuse, 0x4, R46 ;  /* 0x0000000489067825 */ /* 0x040fe400078e022e */
[----:B------:R-:W2:Y:S04]  /*20de40*/  LDL.LU R8, [R1+0x847c] ;  /* 0x00847c0001087983 */ /* 0x000ea80000300800 */
[----:B------:R1:W-:Y:S04]  /*20de50*/  @P5 STG.E desc[UR30][R2.64], R208 ;  /* 0x000000d002005986 */ /* 0x0003e8000c10191e */
[----:B----4-:R4:W-:Y:S01]  /*20de60*/  @P4 STG.E desc[UR30][R4.64], R212 ;  /* 0x000000d404004986 */ /* 0x0109e2000c10191e */
[----:B-1----:R-:W-:-:S03]  /*20de70*/  IMAD.WIDE R2, R137, 0x4, R50 ;  /* 0x0000000489027825 */ /* 0x002fc600078e0232 */
[----:B------:R-:W2:Y:S01]  /*20de80*/  LDL.LU R208, [R1+0x3fb4] ;  /* 0x003fb40001d07983 */ /* 0x000ea20000300800 */
[----:B----4-:R-:W-:-:S03]  /*20de90*/  IMAD.WIDE R4, R137, 0x4, R48 ;  /* 0x0000000489047825 */ /* 0x010fc600078e0230 */
[----:B------:R-:W4:Y:S04]  /*20dea0*/  LDL.LU R212, [R1+0x3654] ;  /* 0x0036540001d47983 */ /* 0x000f280000300800 */
[----:B---3--:R1:W-:Y:S04]  /*20deb0*/  @P2 STG.E desc[UR30][R2.64], R220 ;  /* 0x000000dc02002986 */ /* 0x0083e8000c10191e */
[----:B--2---:R2:W-:Y:S01]  /*20dec0*/  @P6 STG.E desc[UR30][R4.64], R228 ;  /* 0x000000e404006986 */ /* 0x0045e2000c10191e */
[----:B-1----:R-:W-:-:S03]  /*20ded0*/  IMAD.WIDE R2, R137, 0x4, R44 ;  /* 0x0000000489027825 */ /* 0x002fc600078e022c */
[----:B------:R1:W-:Y:S04]  /*20dee0*/  @P3 STG.E desc[UR30][R6.64], R232 ;  /* 0x000000e806003986 */ /* 0x0003e8000c10191e */
[----:B--2---:R-:W2:Y:S01]  /*20def0*/  LDL.LU R228, [R1+0x2f74] ;  /* 0x002f740001e47983 */ /* 0x004ea20000300800 */
[----:B------:R-:W-:-:S03]  /*20df00*/  IMAD.WIDE R4, R137, 0x4, R42 ;  /* 0x0000000489047825 */ /* 0x000fc600078e022a */
[----:B-1----:R-:W3:Y:S04]  /*20df10*/  LDL.LU R232, [R1+0x29a4] ;  /* 0x0029a40001e87983 */ /* 0x002ee80000300800 */
[----:B------:R-:W3:Y:S01]  /*20df20*/  LDL.LU R137, [R1+0x23a4] ;  /* 0x0023a40001897983 */ /* 0x000ee20000300800 */
[----:B------:R-:W-:Y:S02]  /*20df30*/  ISETP.LT.AND P4, PT, R141, UR5, !P0 ;  /* 0x000000058d007c0c */ /* 0x000fe4000c781270 */
[----:B------:R-:W-:Y:S01]  /*20df40*/  ISETP.GE.AND P1, PT, R0, UR6, PT ;  /* 0x0000000600007c0c */ /* 0x000fe2000bf26270 */
[----:B------:R-:W3:Y:S01]  /*20df50*/  LDL.LU R220, [R1+0x592c] ;  /* 0x00592c0001dc7983 */ /* 0x000ee20000300800 */
[----:B------:R-:W-:Y:S02]  /*20df60*/  ISETP.LT.AND P0, PT, R143, UR5, !P0 ;  /* 0x000000058f007c0c */ /* 0x000fe4000c701270 */
[----:B------:R-:W-:Y:S01]  /*20df70*/  ISETP.LT.AND P5, PT, R224, UR5, !P1 ;  /* 0x00000005e0007c0c */ /* 0x000fe2000cfa1270 */
[----:B------:R-:W-:Y:S01]  /*20df80*/  IMAD.WIDE R6, R142, 0x4, R56 ;  /* 0x000000048e067825 */ /* 0x000fe200078e0238 */
[----:B------:R-:W-:-:S05]  /*20df90*/  ISETP.LT.AND P6, PT, R236, UR5, !P1 ;  /* 0x00000005ec007c0c */ /* 0x000fca000cfc1270 */
[----:B------:R-:W-:Y:S04]  /*20dfa0*/  @P4 STG.E desc[UR30][R2.64], R241 ;  /* 0x000000f102004986 */ /* 0x000fe8000c10191e */
[----:B------:R1:W-:Y:S01]  /*20dfb0*/  @P0 STG.E desc[UR30][R4.64], R240 ;  /* 0x000000f004000986 */ /* 0x0003e2000c10191e */
[----:B------:R-:W-:Y:S02]  /*20dfc0*/  ISETP.LT.AND P2, PT, R248, UR5, !P1 ;  /* 0x00000005f8007c0c */ /* 0x000fe4000cf41270 */
[----:B------:R-:W-:Y:S01]  /*20dfd0*/  ISETP.LT.AND P3, PT, R138, UR5, !P1 ;  /* 0x000000058a007c0c */ /* 0x000fe2000cf61270 */
[----:B------:R1:W-:Y:S04]  /*20dfe0*/  @P5 STG.E desc[UR30][R6.64], R136 ;  /* 0x0000008806005986 */ /* 0x0003e8000c10191e */
[----:B-1----:R-:W3:Y:S04]  /*20dff0*/  LDL.LU R240, [R1+0x2634] ;  /* 0x0026340001f07983 */ /* 0x002ee80000300800 */
[----:B------:R-:W3:Y:S04]  /*20e000*/  LDL.LU R0, [R1+0x8480] ;  /* 0x0084800001007983 */ /* 0x000ee80000300800 */
[----:B------:R-:W3:Y:S04]  /*20e010*/  LDL.LU R241, [R1+0x40b8] ;  /* 0x0040b80001f17983 */ /* 0x000ee80000300800 */
[----:B------:R-:W3:Y:S01]  /*20e020*/  LDL.LU R136, [R1+0x4088] ;  /* 0x0040880001887983 */ /* 0x000ee20000300800 */
[----:B------:R-:W-:Y:S01]  /*20e030*/  IMAD.WIDE R2, R142, 0x4, R54 ;  /* 0x000000048e027825 */ /* 0x000fe200078e0236 */
[----:B------:R-:W-:-:S02]  /*20e040*/  ISETP.LT.AND P5, PT, R139, UR5, !P1 ;  /* 0x000000058b007c0c */ /* 0x000fc4000cfa1270 */
[----:B------:R-:W-:Y:S01]  /*20e050*/  ISETP.LT.AND P4, PT, R140, UR5, !P1 ;  /* 0x000000058c007c0c */ /* 0x000fe2000cf81270 */
[C---:B------:R-:W-:Y:S01]  /*20e060*/  IMAD.WIDE R4, R142.reuse, 0x4, R52 ;  /* 0x000000048e047825 */ /* 0x040fe200078e0234 */
[----:B------:R-:W-:Y:S01]  /*20e070*/  ISETP.LT.AND P0, PT, R141, UR5, !P1 ;  /* 0x000000058d007c0c */ /* 0x000fe2000cf01270 */
[----:B------:R1:W-:Y:S02]  /*20e080*/  @P6 STG.E desc[UR30][R2.64], R249 ;  /* 0x000000f902006986 */ /* 0x0003e4000c10191e */
[C---:B------:R-:W-:Y:S02]  /*20e090*/  IMAD.WIDE R6, R142.reuse, 0x4, R50 ;  /* 0x000000048e067825 */ /* 0x040fe400078e0232 */
[----:B-1----:R-:W3:Y:S02]  /*20e0a0*/  LDL.LU R249, [R1+0x4068] ;  /* 0x0040680001f97983 */ /* 0x002ee40000300800 */
[C---:B------:R-:W-:Y:S02]  /*20e0b0*/  IMAD.WIDE R2, R142.reuse, 0x4, R48 ;  /* 0x000000048e027825 */ /* 0x040fe400078e0230 */
[----:B------:R1:W-:Y:S04]  /*20e0c0*/  @P2 STG.E desc[UR30][R4.64], R208 ;  /* 0x000000d004002986 */ /* 0x0003e8000c10191e */
[----:B----4-:R4:W-:Y:S01]  /*20e0d0*/  @P3 STG.E desc[UR30][R6.64], R212 ;  /* 0x000000d406003986 */ /* 0x0109e2000c10191e */
[----:B-1----:R-:W-:-:S03]  /*20e0e0*/  IMAD.WIDE R4, R142, 0x4, R46 ;  /* 0x000000048e047825 */ /* 0x002fc600078e022e */
[----:B------:R-:W3:Y:S01]  /*20e0f0*/  LDL.LU R208, [R1+0x4078] ;  /* 0x0040780001d07983 */ /* 0x000ee20000300800 */
[----:B----4-:R-:W-:-:S03]  /*20e100*/  IMAD.WIDE R6, R142, 0x4, R44 ;  /* 0x000000048e067825 */ /* 0x010fc600078e022c */
[----:B------:R-:W4:Y:S04]  /*20e110*/  LDL.LU R212, [R1+0x4058] ;  /* 0x0040580001d47983 */ /* 0x000f280000300800 */
[----:B--2---:R1:W-:Y:S04]  /*20e120*/  @P5 STG.E desc[UR30][R2.64], R228 ;  /* 0x000000e402005986 */ /* 0x0043e8000c10191e */
[----:B---3--:R-:W-:Y:S04]  /*20e130*/  @P4 STG.E desc[UR30][R4.64], R232 ;  /* 0x000000e804004986 */ /* 0x008fe8000c10191e */
[----:B------:R2:W-:Y:S04]  /*20e140*/  @P0 STG.E desc[UR30][R6.64], R137 ;  /* 0x0000008906000986 */ /* 0x0005e8000c10191e */
[----:B-1----:R-:W3:Y:S04]  /*20e150*/  LDL.LU R228, [R1+0x4038] ;  /* 0x0040380001e47983 */ /* 0x002ee80000300800 */
[----:B--2---:R-:W2:Y:S01]  /*20e160*/  LDL.LU R137, [R1+0x4028] ;  /* 0x0040280001897983 */ /* 0x004ea20000300800 */
[----:B------:R-:W-:-:S02]  /*20e170*/  ISETP.GE.AND P6, PT, R8, UR6, PT ;  /* 0x0000000608007c0c */ /* 0x000fc4000bfc6270 */
[----:B------:R-:W-:Y:S02]  /*20e180*/  ISETP.LT.AND P1, PT, R143, UR5, !P1 ;  /* 0x000000058f007c0c */ /* 0x000fe4000cf21270 */
[----:B------:R-:W-:Y:S02]  /*20e190*/  ISETP.LT.AND P2, PT, R224, UR5, !P6 ;  /* 0x00000005e0007c0c */ /* 0x000fe4000f741270 */
[----:B------:R-:W-:Y:S01]  /*20e1a0*/  ISETP.LT.AND P3, PT, R236, UR5, !P6 ;  /* 0x00000005ec007c0c */ /* 0x000fe2000f761270 */
[----:B------:R-:W-:Y:S02]  /*20e1b0*/  IMAD.WIDE R2, R142, 0x4, R42 ;  /* 0x000000048e027825 */ /* 0x000fe400078e022a */
[----:B------:R-:W2:Y:S02]  /*20e1c0*/  LDL.LU R142, [R1+0x3fe8] ;  /* 0x003fe800018e7983 */ /* 0x000ea40000300800 */
[C---:B------:R-:W-:Y:S02]  /*20e1d0*/  IMAD.WIDE R4, R220.reuse, 0x4, R56 ;  /* 0x00000004dc047825 */ /* 0x040fe400078e0238 */
[----:B------:R-:W2:Y:S02]  /*20e1e0*/  LDL.LU R232, [R1+0x5930] ;  /* 0x0059300001e87983 */ /* 0x000ea40000300800 */
[----:B------:R-:W-:Y:S01]  /*20e1f0*/  IMAD.WIDE R6, R220, 0x4, R54 ;  /* 0x00000004dc067825 */ /* 0x000fe200078e0236 */
[----:B------:R-:W-:Y:S01]  /*20e200*/  ISETP.LT.AND P0, PT, R248, UR5, !P6 ;  /* 0x00000005f8007c0c */ /* 0x000fe2000f701270 */
[----:B------:R1:W-:Y:S01]  /*20e210*/  @P1 STG.E desc[UR30][R2.64], R240 ;  /* 0x000000f002001986 */ /* 0x0003e2000c10191e */
[----:B------:R-:W-:-:S02]  /*20e220*/  ISETP.GE.AND P1, PT, R0, UR6, PT ;  /* 0x0000000600007c0c */ /* 0x000fc4000bf26270 */
[----:B------:R-:W-:Y:S01]  /*20e230*/  ISETP.LT.AND P4, PT, R138, UR5, !P6 ;  /* 0x000000058a007c0c */ /* 0x000fe2000f781270 */
[----:B------:R-:W-:Y:S04]  /*20e240*/  @P2 STG.E desc[UR30][R4.64], R241 ;  /* 0x000000f104002986 */ /* 0x000fe8000c10191e */
[----:B-1----:R-:W2:Y:S04]  /*20e250*/  LDL.LU R240, [R1+0x5934] ;  /* 0x0059340001f07983 */ /* 0x002ea80000300800 */
[----:B------:R-:W2:Y:S04]  /*20e260*/  LDL.LU R0, [R1+0x8484] ;  /* 0x0084840001007983 */ /* 0x000ea80000300800 */
[----:B------:R-:W2:Y:S04]  /*20e270*/  LDL.LU R233, [R1+0x3fd8] ;  /* 0x003fd80001e97983 */ /* 0x000ea80000300800 */
        /* <DEDUP_REMOVED lines=10> */
[----:B------:R1:W-:Y:S04]  /*20e320*/  @P0 STG.E desc[UR30][R2.64], R249 ;  /* 0x000000f902000986 */ /* 0x0003e8000c10191e */
[----:B-1----:R-:W2:Y:S01]  /*20e330*/  LDL.LU R249, [R1+0x2f78] ;  /* 0x002f780001f97983 */ /* 0x002ea20000300800 */
[----:B------:R-:W-:-:S03]  /*20e340*/  IMAD.WIDE R2, R220, 0x4, R46 ;  /* 0x00000004dc027825 */ /* 0x000fc600078e022e */
[----:B------:R1:W-:Y:S04]  /*20e350*/  @P4 STG.E desc[UR30][R4.64], R208 ;  /* 0x000000d004004986 */ /* 0x0003e8000c10191e */
[----:B----4-:R4:W-:Y:S01]  /*20e360*/  @P5 STG.E desc[UR30][R6.64], R212 ;  /* 0x000000d406005986 */ /* 0x0109e2000c10191e */
[----:B-1----:R-:W-:-:S03]  /*20e370*/  IMAD.WIDE R4, R220, 0x4, R44 ;  /* 0x00000004dc047825 */ /* 0x002fc600078e022c */
[----:B------:R-:W2:Y:S01]  /*20e380*/  LDL.LU R208, [R1+0x29a8] ;  /* 0x0029a80001d07983 */ /* 0x000ea20000300800 */
[----:B----4-:R-:W-:-:S03]  /*20e390*/  IMAD.WIDE R6, R220, 0x4, R42 ;  /* 0x00000004dc067825 */ /* 0x010fc600078e022a */
[----:B------:R-:W4:Y:S04]  /*20e3a0*/  LDL.LU R212, [R1+0x23a8] ;  /* 0x0023a80001d47983 */ /* 0x000f280000300800 */
[----:B------:R-:W4:Y:S04]  /*20e3b0*/  LDL.LU R220, [R1+0x2638] ;  /* 0x0026380001dc7983 */ /* 0x000f280000300800 */
[----:B---3--:R1:W-:Y:S04]  /*20e3c0*/  @P3 STG.E desc[UR30][R2.64], R228 ;  /* 0x000000e402003986 */ /* 0x0083e8000c10191e */
[----:B--2---:R2:W-:Y:S04]  /*20e3d0*/  @P2 STG.E desc[UR30][R4.64], R137 ;  /* 0x0000008904002986 */ /* 0x0045e8000c10191e */
[----:B-1----:R-:W3:Y:S04]  /*20e3e0*/  LDL.LU R228, [R1+0x40bc] ;  /* 0x0040bc0001e47983 */ /* 0x002ee80000300800 */
[----:B--2---:R-:W2:Y:S01]  /*20e3f0*/  LDL.LU R137, [R1+0x408c] ;  /* 0x00408c0001897983 */ /* 0x004ea20000300800 */
[----:B------:R-:W-:-:S02]  /*20e400*/  ISETP.LT.AND P6, PT, R143, UR5, !P6 ;  /* 0x000000058f007c0c */ /* 0x000fc4000f7c1270 */
[----:B------:R-:W-:Y:S02]  /*20e410*/  ISETP.LT.AND P5, PT, R224, UR5, !P1 ;  /* 0x00000005e0007c0c */ /* 0x000fe4000cfa1270 */
[----:B------:R-:W-:Y:S02]  /*20e420*/  ISETP.LT.AND P4, PT, R236, UR5, !P1 ;  /* 0x00000005ec007c0c */ /* 0x000fe4000cf81270 */
[----:B------:R-:W-:Y:S01]  /*20e430*/  ISETP.LT.AND P0, PT, R248, UR5, !P1 ;  /* 0x00000005f8007c0c */ /* 0x000fe2000cf01270 */
[----:B------:R-:W-:Y:S01]  /*20e440*/  IMAD.WIDE R2, R232, 0x4, R56 ;  /* 0x00000004e8027825 */ /* 0x000fe200078e0238 */
[----:B------:R-:W-:-:S03]  /*20e450*/  ISETP.LT.AND P3, PT, R139, UR5, !P1 ;  /* 0x000000058b007c0c */ /* 0x000fc6000cf61270 */
[----:B------:R-:W-:Y:S02]  /*20e460*/  IMAD.WIDE R4, R232, 0x4, R54 ;  /* 0x00000004e8047825 */ /* 0x000fe400078e0236 */
[----:B------:R1:W-:Y:S01]  /*20e470*/  @P6 STG.E desc[UR30][R6.64], R142 ;  /* 0x0000008e06006986 */ /* 0x0003e2000c10191e */
[----:B------:R-:W-:Y:S01]  /*20e480*/  ISETP.LT.AND P6, PT, R138, UR5, !P1 ;  /* 0x000000058a007c0c */ /* 0x000fe2000cfc1270 */
[----:B-1----:R-:W-:Y:S02]  /*20e490*/  IMAD.WIDE R6, R232, 0x4, R52 ;  /* 0x00000004e8067825 */ /* 0x002fe400078e0234 */
[----:B------:R1:W-:Y:S01]  /*20e4a0*/  @P5 STG.E desc[UR30][R2.64], R233 ;  /* 0x000000e902005986 */ /* 0x0003e2000c10191e */
[----:B------:R-:W-:-:S03]  /*20e4b0*/  ISETP.GE.AND P2, PT, R0, UR6, PT ;  /* 0x0000000600007c0c */ /* 0x000fc6000bf46270 */
[----:B------:R-:W2:Y:S04]  /*20e4c0*/  LDL.LU R142, [R1+0x5938] ;  /* 0x00593800018e7983 */ /* 0x000ea80000300800 */
[----:B------:R1:W-:Y:S01]  /*20e4d0*/  @P4 STG.E desc[UR30][R4.64], R237 ;  /* 0x000000ed04004986 */ /* 0x0003e2000c10191e */
[----:B------:R-:W-:Y:S01]  /*20e4e0*/  ISETP.LT.AND P4, PT, R141, UR5, !P1 ;  /* 0x000000058d007c0c */ /* 0x000fe2000cf81270 */
[----:B-1----:R-:W-:Y:S02]  /*20e4f0*/  IMAD.WIDE R2, R232, 0x4, R50 ;  /* 0x00000004e8027825 */ /* 0x002fe400078e0232 */
[----:B------:R-:W2:Y:S04]  /*20e500*/  LDL.LU R0, [R1+0x8488] ;  /* 0x0084880001007983 */ /* 0x000ea80000300800 */
[----:B------:R1:W-:Y:S01]  /*20e510*/  @P0 STG.E desc[UR30][R6.64], R136 ;  /* 0x0000008806000986 */ /* 0x0003e2000c10191e */
[----:B------:R-:W-:Y:S01]  /*20e520*/  ISETP.LT.AND P0, PT, R140, UR5, !P1 ;  /* 0x000000058c007c0c */ /* 0x000fe2000cf01270 */
[----:B------:R-:W-:Y:S01]  /*20e530*/  IMAD.WIDE R4, R232, 0x4, R48 ;  /* 0x00000004e8047825 */ /* 0x000fe200078e0230 */
[----:B------:R-:W-:Y:S01]  /*20e540*/  ISETP.LT.AND P1, PT, R143, UR5, !P1 ;  /* 0x000000058f007c0c */ /* 0x000fe2000cf21270 */
[----:B------:R1:W-:Y:S01]  /*20e550*/  @P6 STG.E desc[UR30][R2.64], R241 ;  /* 0x000000f102006986 */ /* 0x0003e2000c10191e */
[----:B------:R-:W-:-:S02]  /*20e560*/  ISETP.LT.AND P5, PT, R224, UR5, !P2 ;  /* 0x00000005e0007c0c */ /* 0x000fc4000d7a1270 */
[----:B------:R-:W-:Y:S01]  /*20e570*/  ISETP.LT.AND P6, PT, R236, UR5, !P2 ;  /* 0x00000005ec007c0c */ /* 0x000fe2000d7c1270 */
[----:B-1----:R-:W2:Y:S01]  /*20e580*/  LDL.LU R136, [R1+0x406c] ;  /* 0x00406c0001887983 */ /* 0x002ea20000300800 */
[----:B------:R-:W-:-:S03]  /*20e590*/  IMAD.WIDE R8, R232, 0x4, R46 ;  /* 0x00000004e8087825 */ /* 0x000fc600078e022e */
[----:B------:R-:W2:Y:S01]  /*20e5a0*/  LDL.LU R237, [R1+0x407c] ;  /* 0x00407c0001ed7983 */ /* 0x000ea20000300800 */
[----:B------:R-:W-:-:S03]  /*20e5b0*/  IMAD.WIDE R6, R232, 0x4, R44 ;  /* 0x00000004e8067825 */ /* 0x000fc600078e022c */
[----:B------:R1:W-:Y:S04]  /*20e5c0*/  @P3 STG.E desc[UR30][R4.64], R249 ;  /* 0x000000f904003986 */ /* 0x0003e8000c10191e */
[----:B------:R-:W2:Y:S01]  /*20e5d0*/  LDL.LU R241, [R1+0x405c] ;  /* 0x00405c0001f17983 */ /* 0x000ea20000300800 */
[----:B------:R-:W-:-:S03]  /*20e5e0*/  IMAD.WIDE R2, R240, 0x4, R56 ;  /* 0x00000004f0027825 */ /* 0x000fc600078e0238 */
[----:B-1----:R-:W2:Y:S01]  /*20e5f0*/  LDL.LU R249, [R1+0x403c] ;  /* 0x00403c0001f97983 */ /* 0x002ea20000300800 */
[----:B------:R-:W-:-:S03]  /*20e600*/  IMAD.WIDE R4, R232, 0x4, R42 ;  /* 0x00000004e8047825 */ /* 0x000fc600078e022a */
[----:B------:R-:W2:Y:S04]  /*20e610*/  LDL.LU R232, [R1+0x402c] ;  /* 0x00402c0001e87983 */ /* 0x000ea80000300800 */
[----:B------:R1:W-:Y:S04]  /*20e620*/  @P0 STG.E desc[UR30][R8.64], R208 ;  /* 0x000000d008000986 */ /* 0x0003e8000c10191e */
[----:B----4-:R-:W-:Y:S01]  /*20e630*/  @P4 STG.E desc[UR30][R6.64], R212 ;  /* 0x000000d406004986 */ /* 0x010fe2000c10191e */
[----:B-1----:R-:W-:-:S03]  /*20e640*/  IMAD.WIDE R8, R240, 0x4, R54 ;  /* 0x00000004f0087825 */ /* 0x002fc600078e0236 */
[----:B------:R-:W-:Y:S04]  /*20e650*/  @P1 STG.E desc[UR30][R4.64], R220 ;  /* 0x000000dc04001986 */ /* 0x000fe8000c10191e */
[----:B------:R-:W4:Y:S04]  /*20e660*/  LDL.LU R208, [R1+0x3fec] ;  /* 0x003fec0001d07983 */ /* 0x000f280000300800 */
[----:B---3--:R-:W-:Y:S04]  /*20e670*/  @P5 STG.E desc[UR30][R2.64], R228 ;  /* 0x000000e402005986 */ /* 0x008fe8000c10191e */
[----:B--2---:R1:W-:Y:S04]  /*20e680*/  @P6 STG.E desc[UR30][R8.64], R137 ;  /* 0x0000008908006986 */ /* 0x0043e8000c10191e */
[----:B-1----:R-:W2:Y:S04]  /*20e690*/  LDL.LU R137, [R1+0x3fdc] ;  /* 0x003fdc0001897983 */ /* 0x002ea80000300800 */
[----:B------:R-:W3:Y:S01]  /*20e6a0*/  LDL.LU R212, [R1+0x3fcc] ;  /* 0x003fcc0001d47983 */ /* 0x000ee20000300800 */
[----:B------:R-:W-:-:S02]  /*20e6b0*/  ISETP.LT.AND P3, PT, R248, UR5, !P2 ;  /* 0x00000005f8007c0c */ /* 0x000fc4000d761270 */
[----:B------:R-:W-:Y:S01]  /*20e6c0*/  ISETP.LT.AND P1, PT, R138, UR5, !P2 ;  /* 0x000000058a007c0c */ /* 0x000fe2000d721270 */
[----:B------:R-:W-:Y:S01]  /*20e6d0*/  IMAD.WIDE R2, R240, 0x4, R52 ;  /* 0x00000004f0027825 */ /* 0x000fe200078e0234 */
[----:B------:R-:W-:Y:S01]  /*20e6e0*/  ISETP.LT.AND P6, PT, R139, UR5, !P2 ;  /* 0x000000058b007c0c */ /* 0x000fe2000d7c1270 */
[----:B------:R-:W3:Y:S01]  /*20e6f0*/  LDL.LU R10, [R1+0x848c] ;  /* 0x00848c00010a7983 */ /* 0x000ee20000300800 */
[----:B------:R-:W-:Y:S01]  /*20e700*/  ISETP.LT.AND P5, PT, R140, UR5, !P2 ;  /* 0x000000058c007c0c */ /* 0x000fe2000d7a1270 */
[C---:B------:R-:W-:Y:S01]  /*20e710*/  IMAD.WIDE R4, R240.reuse, 0x4, R48 ;  /* 0x00000004f0047825 */ /* 0x040fe200078e0230 */
[----:B------:R-:W-:Y:S01]  /*20e720*/  ISETP.LT.AND P4, PT, R141, UR5, !P2 ;  /* 0x000000058d007c0c */ /* 0x000fe2000d781270 */
[----:B------:R-:W3:Y:S01]  /*20e730*/  LDL.LU R220, [R1+0x3fbc] ;  /* 0x003fbc0001dc7983 */ /* 0x000ee20000300800 */
[----:B------:R-:W-:Y:S01]  /*20e740*/  ISETP.LT.AND P2, PT, R143, UR5, !P2 ;  /* 0x000000058f007c0c */ /* 0x000fe2000d741270 */
[C---:B------:R-:W-:Y:S02]  /*20e750*/  IMAD.WIDE R6, R240.reuse, 0x4, R46 ;  /* 0x00000004f0067825 */ /* 0x040fe400078e022e */
[----:B------:R-:W3:Y:S02]  /*20e760*/  LDL.LU R228, [R1+0x365c] ;  /* 0x00365c0001e47983 */ /* 0x000ee40000300800 */
[----:B------:R-:W-:Y:S01]  /*20e770*/  IMAD.WIDE R8, R240, 0x4, R44 ;  /* 0x00000004f0087825 */ /* 0x000fe200078e022c */
[----:B------:R-:W-:Y:S01]  /*20e780*/  ISETP.GE.AND P0, PT, R0, UR6, PT ;  /* 0x0000000600007c0c */ /* 0x000fe2000bf06270 */
[----:B------:R1:W-:Y:S03]  /*20e790*/  @P3 STG.E desc[UR30][R2.64], R136 ;  /* 0x0000008802003986 */ /* 0x0003e6000c10191e */
[----:B------:R-:W-:Y:S01]  /*20e7a0*/  ISETP.LT.AND P3, PT, R224, UR5, !P0 ;  /* 0x00000005e0007c0c */ /* 0x000fe2000c761270 */
[C---:B-1----:R-:W-:Y:S01]  /*20e7b0*/  IMAD.WIDE R2, R240.reuse, 0x4, R50 ;  /* 0x00000004f0027825 */ /* 0x042fe200078e0232 */
[----:B------:R-:W3:Y:S04]  /*20e7c0*/  LDL.LU R136, [R1+0x2f7c] ;  /* 0x002f7c0001887983 */ /* 0x000ee80000300800 */
[----:B------:R1:W-:Y:S04]  /*20e7d0*/  @P1 STG.E desc[UR30][R2.64], R237 ;  /* 0x000000ed02001986 */ /* 0x0003e8000c10191e */
[----:B------:R1:W-:Y:S04]  /*20e7e0*/  @P6 STG.E desc[UR30][R4.64], R241 ;  /* 0x000000f104006986 */ /* 0x0003e8000c10191e */
[----:B------:R1:W-:Y:S02]  /*20e7f0*/  @P5 STG.E desc[UR30][R6.64], R249 ;  /* 0x000000f906005986 */ /* 0x0003e4000c10191e */
[----:B-1----:R-:W-:-:S02]  /*20e800*/  IMAD.WIDE R2, R240, 0x4, R42 ;  /* 0x00000004f0027825 */ /* 0x002fc400078e022a */
[----:B------:R1:W-:Y:S02]  /*20e810*/  @P4 STG.E desc[UR30][R8.64], R232 ;  /* 0x000000e808004986 */ /* 0x0003e4000c10191e */
[----:B------:R-:W-:Y:S02]  /*20e820*/  IMAD.WIDE R4, R142, 0x4, R56 ;  /* 0x000000048e047825 */ /* 0x000fe400078e0238 */
[----:B------:R-:W3:Y:S04]  /*20e830*/  LDL.LU R249, [R1+0x29ac] ;  /* 0x0029ac0001f97983 */ /* 0x000ee80000300800 */
[----:B------:R-:W3:Y:S01]  /*20e840*/  LDL.LU R240, [R1+0x23ac] ;  /* 0x0023ac0001f07983 */ /* 0x000ee20000300800 */
[----:B------:R-:W-:-:S03]  /*20e850*/  ISETP.LT.AND P4, PT, R236, UR5, !P0 ;  /* 0x00000005ec007c0c */ /* 0x000fc6000c781270 */
[----:B-1----:R-:W3:Y:S04]  /*20e860*/  LDL.LU R232, [R1+0x593c] ;  /* 0x00593c0001e87983 */ /* 0x002ee80000300800 */
[----:B----4-:R1:W-:Y:S02]  /*20e870*/  @P2 STG.E desc[UR30][R2.64], R208 ;  /* 0x000000d002002986 */ /* 0x0103e4000c10191e */
[----:B-1----:R-:W-:Y:S02]  /*20e880*/  IMAD.WIDE R2, R142, 0x4, R54 ;  /* 0x000000048e027825 */ /* 0x002fe400078e0236 */
[----:B--2---:R1:W-:Y:S04]  /*20e890*/  @P3 STG.E desc[UR30][R4.64], R137 ;  /* 0x0000008904003986 */ /* 0x0043e8000c10191e */
[----:B-1----:R-:W2:Y:S04]  /*20e8a0*/  LDL.LU R137, [R1+0x263c] ;  /* 0x00263c0001897983 */ /* 0x002ea80000300800 */
[----:B------:R-:W4:Y:S04]  /*20e8b0*/  LDL.LU R0, [R1+0x8490] ;  /* 0x0084900001007983 */ /* 0x000f280000300800 */
[----:B------:R-:W4:Y:S04]  /*20e8c0*/  LDL.LU R237, [R1+0x3ff0] ;  /* 0x003ff00001ed7983 */ /* 0x000f280000300800 */
[----:B------:R-:W4:Y:S04]  /*20e8d0*/  LDL.LU R208, [R1+0x4040] ;  /* 0x0040400001d07983 */ /* 0x000f280000300800 */
[----:B---3--:R1:W-:Y:S04]  /*20e8e0*/  @P4 STG.E desc[UR30][R2.64], R212 ;  /* 0x000000d402004986 */ /* 0x0083e8000c10191e */
[----:B-1----:R-:W3:Y:S01]  /*20e8f0*/  LDL.LU R212, [R1+0x3bd0] ;  /* 0x003bd00001d47983 */ /* 0x002ee20000300800 */
[----:B------:R-:W-:-:S02]  /*20e900*/  ISETP.LT.AND P1, PT, R248, UR5, !P0 ;  /* 0x00000005f8007c0c */ /* 0x000fc4000c721270 */
[----:B------:R-:W-:Y:S02]  /*20e910*/  ISETP.LT.AND P6, PT, R138, UR5, !P0 ;  /* 0x000000058a007c0c */ /* 0x000fe4000c7c1270 */
[----:B------:R-:W-:Y:S01]  /*20e920*/  ISETP.LT.AND P5, PT, R139, UR5, !P0 ;  /* 0x000000058b007c0c */ /* 0x000fe2000c7a1270 */
[----:B------:R-:W-:Y:S01]  /*20e930*/  IMAD.WIDE R4, R142, 0x4, R52 ;  /* 0x000000048e047825 */ /* 0x000fe200078e0234 */
[----:B------:R-:W-:Y:S02]  /*20e940*/  ISETP.LT.AND P2, PT, R140, UR5, !P0 ;  /* 0x000000058c007c0c */ /* 0x000fe4000c741270 */
[----:B------:R-:W-:Y:S01]  /*20e950*/  ISETP.LT.AND P3, PT, R141, UR5, !P0 ;  /* 0x000000058d007c0c */ /* 0x000fe2000c761270 */
[----:B------:R-:W-:Y:S01]  /*20e960*/  IMAD.WIDE R6, R142, 0x4, R50 ;  /* 0x000000048e067825 */ /* 0x000fe200078e0232 */
[----:B------:R-:W-:-:S03]  /*20e970*/  ISETP.GE.AND P4, PT, R10, UR6, PT ;  /* 0x000000060a007c0c */ /* 0x000fc6000bf86270 */
[C---:B------:R-:W-:Y:S01]  /*20e980*/  IMAD.WIDE R8, R142.reuse, 0x4, R48 ;  /* 0x000000048e087825 */ /* 0x040fe200078e0230 */
[----:B------:R1:W-:Y:S03]  /*20e990*/  @P1 STG.E desc[UR30][R4.64], R220 ;  /* 0x000000dc04001986 */ /* 0x0003e6000c10191e */
[----:B------:R-:W-:Y:S01]  /*20e9a0*/  IMAD.WIDE R2, R142, 0x4, R46 ;  /* 0x000000048e027825 */ /* 0x000fe200078e022e */
[----:B------:R1:W-:Y:S01]  /*20e9b0*/  @P6 STG.E desc[UR30][R6.64], R228 ;  /* 0x000000e406006986 */ /* 0x0003e2000c10191e */
[----:B------:R-:W-:Y:S02]  /*20e9c0*/  ISETP.LT.AND P0, PT, R143, UR5, !P0 ;  /* 0x000000058f007c0c */ /* 0x000fe4000c701270 */
[----:B------:R-:W-:Y:S01]  /*20e9d0*/  ISETP.LT.AND P1, PT, R224, UR5, !P4 ;  /* 0x00000005e0007c0c */ /* 0x000fe2000e721270 */
[----:B------:R1:W-:Y:S04]  /*20e9e0*/  @P5 STG.E desc[UR30][R8.64], R136 ;  /* 0x0000008808005986 */ /* 0x0003e8000c10191e */
[----:B-1----:R-:W3:Y:S01]  /*20e9f0*/  LDL.LU R220, [R1+0x3860] ;  /* 0x0038600001dc7983 */ /* 0x002ee20000300800 */
[----:B------:R-:W-:-:S03]  /*20ea00*/  IMAD.WIDE R4, R142, 0x4, R44 ;  /* 0x000000048e047825 */ /* 0x000fc600078e022c */
[----:B------:R-:W3:Y:S01]  /*20ea10*/  LDL.LU R228, [R1+0x3250] ;  /* 0x0032500001e47983 */ /* 0x000ee20000300800 */
[----:B------:R-:W-:-:S03]  /*20ea20*/  ISETP.LT.AND P6, PT, R236, UR5, !P4 ;  /* 0x00000005ec007c0c */ /* 0x000fc6000e7c1270 */
[----:B------:R-:W3:Y:S04]  /*20ea30*/  LDL.LU R136, [R1+0x5940] ;  /* 0x0059400001887983 */ /* 0x000ee80000300800 */
[----:B------:R-:W3:Y:S04]  /*20ea40*/  LDL.LU R241, [R1+0xe00] ;  /* 0x000e000001f17983 */ /* 0x000ee80000300800 */
[----:B------:R1:W-:Y:S04]  /*20ea50*/  @P2 STG.E desc[UR30][R2.64], R249 ;  /* 0x000000f902002986 */ /* 0x0003e8000c10191e */
[----:B------:R1:W-:Y:S04]  /*20ea60*/  @P3 STG.E desc[UR30][R4.64], R240 ;  /* 0x000000f004003986 */ /* 0x0003e8000c10191e */
[----:B-1----:R-:W3:Y:S01]  /*20ea70*/  LDL.LU R249, [R1+0xde0] ;  /* 0x000de00001f97983 */ /* 0x002ee20000300800 */
[----:B------:R-:W-:-:S03]  /*20ea80*/  IMAD.WIDE R2, R142, 0x4, R42 ;  /* 0x000000048e027825 */ /* 0x000fc600078e022a */
[----:B------:R-:W3:Y:S01]  /*20ea90*/  LDL.LU R240, [R1+0xdc0] ;  /* 0x000dc00001f07983 */ /* 0x000ee20000300800 */
[----:B------:R-:W-:-:S03]  /*20eaa0*/  IMAD.WIDE R4, R232, 0x4, R56 ;  /* 0x00000004e8047825 */ /* 0x000fc600078e0238 */
[----:B------:R-:W3:Y:S01]  /*20eab0*/  LDL.LU R142, [R1+0xcc0] ;  /* 0x000cc000018e7983 */ /* 0x000ee20000300800 */
[----:B------:R-:W-:Y:S01]  /*20eac0*/  IMAD.WIDE R6, R232, 0x4, R54 ;  /* 0x00000004e8067825 */ /* 0x000fe200078e0236 */
[----:B------:R-:W-:-:S03]  /*20ead0*/  ISETP.LT.AND P5, PT, R248, UR5, !P4 ;  /* 0x00000005f8007c0c */ /* 0x000fc6000e7a1270 */
[----:B------:R-:W-:Y:S01]  /*20eae0*/  IMAD.WIDE R8, R232, 0x4, R52 ;  /* 0x00000004e8087825 */ /* 0x000fe200078e0234 */
[----:B--2---:R1:W-:Y:S01]  /*20eaf0*/  @P0 STG.E desc[UR30][R2.64], R137 ;  /* 0x0000008902000986 */ /* 0x0043e2000c10191e */
[----:B----4-:R-:W-:-:S03]  /*20eb00*/  ISETP.GE.AND P0, PT, R0, UR6, PT ;  /* 0x0000000600007c0c */ /* 0x010fc6000bf06270 */
[----:B------:R-:W-:Y:S04]  /*20eb10*/  @P1 STG.E desc[UR30][R4.64], R237 ;  /* 0x000000ed04001986 */ /* 0x000fe8000c10191e */
[----:B-1----:R-:W2:Y:S04]  /*20eb20*/  LDL.LU R137, [R1+0x5944] ;  /* 0x0059440001897983 */ /* 0x002ea80000300800 */
[----:B------:R1:W-:Y:S04]  /*20eb30*/  @P6 STG.E desc[UR30][R6.64], R208 ;  /* 0x000000d006006986 */ /* 0x0003e8000c10191e */
[----:B------:R-:W4:Y:S04]  /*20eb40*/  LDL.LU R0, [R1+0x8494] ;  /* 0x0084940001007983 */ /* 0x000f280000300800 */
[----:B-1----:R-:W2:Y:S04]  /*20eb50*/  LDL.LU R208, [R1+0xc10] ;  /* 0x000c100001d07983 */ /* 0x002ea80000300800 */
[----:B---3--:R1:W-:Y:S04]  /*20eb60*/  @P5 STG.E desc[UR30][R8.64], R212 ;  /* 0x000000d408005986 */ /* 0x0083e8000c10191e */
[----:B-1----:R-:W3:Y:S01]  /*20eb70*/  LDL.LU R212, [R1+0xbf0] ;  /* 0x000bf00001d47983 */ /* 0x002ee20000300800 */
        /* <DEDUP_REMOVED lines=8> */
[----:B------:R1:W-:Y:S01]  /*20ec00*/  @P3 STG.E desc[UR30][R2.64], R220 ;  /* 0x000000dc02003986 */ /* 0x0003e2000c10191e */
[----:B------:R-:W-:-:S03]  /*20ec10*/  IMAD.WIDE R6, R232, 0x4, R42 ;  /* 0x00000004e8067825 */ /* 0x000fc600078e022a */
[----:B------:R1:W-:Y:S01]  /*20ec20*/  @P2 STG.E desc[UR30][R4.64], R228 ;  /* 0x000000e404002986 */ /* 0x0003e2000c10191e */
[----:B------:R-:W-:Y:S01]  /*20ec30*/  IMAD.WIDE R8, R136, 0x4, R56 ;  /* 0x0000000488087825 */ /* 0x000fe200078e0238 */
[----:B------:R-:W-:-:S03]  /*20ec40*/  ISETP.LT.AND P3, PT, R236, UR5, !P0 ;  /* 0x00000005ec007c0c */ /* 0x000fc6000c761270 */
[C---:B-1----:R-:W-:Y:S01]  /*20ec50*/  IMAD.WIDE R2, R232.reuse, 0x4, R46 ;  /* 0x00000004e8027825 */ /* 0x042fe200078e022e */
[----:B------:R-:W4:Y:S03]  /*20ec60*/  LDL.LU R220, [R1+0xbd0] ;  /* 0x000bd00001dc7983 */ /* 0x000f260000300800 */
[----:B------:R-:W-:Y:S01]  /*20ec70*/  IMAD.WIDE R4, R232, 0x4, R44 ;  /* 0x00000004e8047825 */ /* 0x000fe200078e022c */
[----:B------:R-:W4:Y:S04]  /*20ec80*/  LDL.LU R228, [R1+0xaa0] ;  /* 0x000aa00001e47983 */ /* 0x000f280000300800 */
[----:B------:R-:W4:Y:S04]  /*20ec90*/  LDL.LU R232, [R1+0x910] ;  /* 0x0009100001e87983 */ /* 0x000f280000300800 */
[----:B------:R1:W-:Y:S04]  /*20eca0*/  @P5 STG.E desc[UR30][R2.64], R241 ;  /* 0x000000f102005986 */ /* 0x0003e8000c10191e */
[----:B------:R-:W-:Y:S04]  /*20ecb0*/  @P1 STG.E desc[UR30][R4.64], R249 ;  /* 0x000000f904001986 */ /* 0x000fe8000c10191e */
[----:B------:R1:W-:Y:S04]  /*20ecc0*/  @P4 STG.E desc[UR30][R6.64], R240 ;  /* 0x000000f006004986 */ /* 0x0003e8000c10191e */
[----:B-1----:R-:W4:Y:S01]  /*20ecd0*/  LDL.LU R241, [R1+0x660] ;  /* 0x0006600001f17983 */ /* 0x002f220000300800 */
[----:B------:R-:W-:-:S03]  /*20ece0*/  IMAD.WIDE R2, R136, 0x4, R54 ;  /* 0x0000000488027825 */ /* 0x000fc600078e0236 */
[----:B------:R1:W-:Y:S04]  /*20ecf0*/  @P6 STG.E desc[UR30][R8.64], R142 ;  /* 0x0000008e08006986 */ /* 0x0003e8000c10191e */
[----:B------:R-:W4:Y:S01]  /*20ed00*/  LDL.LU R240, [R1+0x610] ;  /* 0x0006100001f07983 */ /* 0x000f220000300800 */
[----:B------:R-:W-:-:S03]  /*20ed10*/  ISETP.LT.AND P2, PT, R248, UR5, !P0 ;  /* 0x00000005f8007c0c */ /* 0x000fc6000c741270 */
[----:B-1----:R-:W4:Y:S04]  /*20ed20*/  LDL.LU R142, [R1+0x3ff4] ;  /* 0x003ff400018e7983 */ /* 0x002f280000300800 */
[----:B------:R-:W4:Y:S04]  /*20ed30*/  LDL.LU R249, [R1+0x4044] ;  /* 0x0040440001f97983 */ /* 0x000f280000300800 */
[----:B------:R-:W4:Y:S01]  /*20ed40*/  LDL.LU R8, [R1+0x8498] ;  /* 0x0084980001087983 */ /* 0x000f220000300800 */
[----:B------:R-:W-:-:S03]  /*20ed50*/  IMAD.WIDE R4, R136, 0x4, R52 ;  /* 0x0000000488047825 */ /* 0x000fc600078e0234 */
[----:B--2---:R1:W-:Y:S04]  /*20ed60*/  @P3 STG.E desc[UR30][R2.64], R208 ;  /* 0x000000d002003986 */ /* 0x0043e8000c10191e */
[----:B-1----:R-:W2:Y:S04]  /*20ed70*/  LDL.LU R208, [R1+0x3bd4] ;  /* 0x003bd40001d07983 */ /* 0x002ea80000300800 */
[----:B---3--:R1:W-:Y:S04]  /*20ed80*/  @P2 STG.E desc[UR30][R4.64], R212 ;  /* 0x000000d404002986 */ /* 0x0083e8000c10191e */
[----:B-1----:R-:W3:Y:S01]  /*20ed90*/  LDL.LU R212, [R1+0x3864] ;  /* 0x0038640001d47983 */ /* 0x002ee20000300800 */
[----:B------:R-:W-:-:S02]  /*20eda0*/  ISETP.LT.AND P4, PT, R138, UR5, !P0 ;  /* 0x000000058a007c0c */ /* 0x000fc4000c781270 */
[----:B------:R-:W-:Y:S02]  /*20edb0*/  ISETP.LT.AND P6, PT, R139, UR5, !P0 ;  /* 0x000000058b007c0c */ /* 0x000fe4000c7c1270 */
[----:B------:R-:W-:Y:S01]  /*20edc0*/  ISETP.LT.AND P5, PT, R140, UR5, !P0 ;  /* 0x000000058c007c0c */ /* 0x000fe2000c7a1270 */
[----:B------:R-:W-:Y:S01]  /*20edd0*/  IMAD.WIDE R2, R136, 0x4, R50 ;  /* 0x0000000488027825 */ /* 0x000fe200078e0232 */
[----:B------:R-:W-:Y:S02]  /*20ede0*/  ISETP.LT.AND P2, PT, R141, UR5, !P0 ;  /* 0x000000058d007c0c */ /* 0x000fe4000c741270 */
[----:B----4-:R-:W-:Y:S01]  /*20edf0*/  ISETP.GE.AND P1, PT, R0, UR6, PT ;  /* 0x0000000600007c0c */ /* 0x010fe2000bf26270 */
[----:B------:R-:W-:Y:S01]  /*20ee00*/  IMAD.WIDE R4, R136, 0x4, R48 ;  /* 0x0000000488047825 */ /* 0x000fe200078e0230 */
[----:B------:R-:W-:-:S03]  /*20ee10*/  ISETP.LT.AND P0, PT, R143, UR5, !P0 ;  /* 0x000000058f007c0c */ /* 0x000fc6000c701270 */
[----:B------:R-:W-:Y:S01]  /*20ee20*/  IMAD.WIDE R6, R136, 0x4, R46 ;  /* 0x0000000488067825 */ /* 0x000fe200078e022e */
[----:B------:R-:W-:Y:S01]  /*20ee30*/  ISETP.LT.AND P3, PT, R224, UR5, !P1 ;  /* 0x00000005e0007c0c */ /* 0x000fe2000cf61270 */
[----:B------:R1:W-:Y:S04]  /*20ee40*/  @P4 STG.E desc[UR30][R2.64], R220 ;  /* 0x000000dc02004986 */ /* 0x0003e8000c10191e */
[----:B------:R4:W-:Y:S04]  /*20ee50*/  @P6 STG.E desc[UR30][R4.64], R228 ;  /* 0x000000e404006986 */ /* 0x0009e8000c10191e */
[----:B------:R4:W-:Y:S01]  /*20ee60*/  @P5 STG.E desc[UR30][R6.64], R232 ;  /* 0x000000e806005986 */ /* 0x0009e2000c10191e */
[----:B-1----:R-:W-:-:S03]  /*20ee70*/  IMAD.WIDE R2, R136, 0x4, R44 ;  /* 0x0000000488027825 */ /* 0x002fc600078e022c */
[----:B----4-:R-:W4:Y:S01]  /*20ee80*/  LDL.LU R228, [R1+0x3254] ;  /* 0x0032540001e47983 */ /* 0x010f220000300800 */
[----:B------:R-:W-:-:S03]  /*20ee90*/  IMAD.WIDE R4, R136, 0x4, R42 ;  /* 0x0000000488047825 */ /* 0x000fc600078e022a */
[----:B------:R-:W4:Y:S01]  /*20eea0*/  LDL.LU R232, [R1+0xe04] ;  /* 0x000e040001e87983 */ /* 0x000f220000300800 */
[----:B------:R-:W-:-:S03]  /*20eeb0*/  ISETP.LT.AND P6, PT, R236, UR5, !P1 ;  /* 0x00000005ec007c0c */ /* 0x000fc6000cfc1270 */
[----:B------:R-:W4:Y:S01]  /*20eec0*/  LDL.LU R136, [R1+0xde4] ;  /* 0x000de40001887983 */ /* 0x000f220000300800 */
[C---:B------:R-:W-:Y:S01]  /*20eed0*/  IMAD.WIDE R6, R137.reuse, 0x4, R56 ;  /* 0x0000000489067825 */ /* 0x040fe200078e0238 */
[----:B------:R-:W-:Y:S02]  /*20eee0*/  ISETP.LT.AND P4, PT, R248, UR5, !P1 ;  /* 0x00000005f8007c0c */ /* 0x000fe4000cf81270 */
[----:B------:R-:W4:Y:S04]  /*20eef0*/  LDL.LU R220, [R1+0x5948] ;  /* 0x0059480001dc7983 */ /* 0x000f280000300800 */
[----:B------:R-:W-:Y:S04]  /*20ef00*/  @P2 STG.E desc[UR30][R2.64], R241 ;  /* 0x000000f102002986 */ /* 0x000fe8000c10191e */
[----:B------:R1:W-:Y:S04]  /*20ef10*/  @P0 STG.E desc[UR30][R4.64], R240 ;  /* 0x000000f004000986 */ /* 0x0003e8000c10191e */
[----:B------:R1:W-:Y:S04]  /*20ef20*/  @P3 STG.E desc[UR30][R6.64], R142 ;  /* 0x0000008e06003986 */ /* 0x0003e8000c10191e */
[----:B-1----:R-:W4:Y:S04]  /*20ef30*/  LDL.LU R240, [R1+0xdc4] ;  /* 0x000dc40001f07983 */ /* 0x002f280000300800 */
[----:B------:R-:W4:Y:S01]  /*20ef40*/  LDL.LU R0, [R1+0x849c] ;  /* 0x00849c0001007983 */ /* 0x000f220000300800 */
[----:B------:R-:W-:-:S03]  /*20ef50*/  IMAD.WIDE R2, R137, 0x4, R54 ;  /* 0x0000000489027825 */ /* 0x000fc600078e0236 */
[----:B------:R-:W4:Y:S01]  /*20ef60*/  LDL.LU R241, [R1+0xcc4] ;  /* 0x000cc40001f17983 */ /* 0x000f220000300800 */
[----:B------:R-:W-:-:S03]  /*20ef70*/  IMAD.WIDE R4, R137, 0x4, R52 ;  /* 0x0000000489047825 */ /* 0x000fc600078e0234 */
[----:B------:R-:W4:Y:S01]  /*20ef80*/  LDL.LU R142, [R1+0xc14] ;  /* 0x000c1400018e7983 */ /* 0x000f220000300800 */
[----:B------:R-:W-:-:S03]  /*20ef90*/  ISETP.LT.AND P5, PT, R138, UR5, !P1 ;  /* 0x000000058a007c0c */ /* 0x000fc6000cfa1270 */
[----:B------:R1:W-:Y:S01]  /*20efa0*/  @P6 STG.E desc[UR30][R2.64], R249 ;  /* 0x000000f902006986 */ /* 0x0003e2000c10191e */
[----:B------:R-:W-:-:S03]  /*20efb0*/  IMAD.WIDE R6, R137, 0x4, R50 ;  /* 0x0000000489067825 */ /* 0x000fc600078e0232 */
[----:B-1----:R-:W4:Y:S04]  /*20efc0*/  LDL.LU R249, [R1+0xbf4] ;  /* 0x000bf40001f97983 */ /* 0x002f280000300800 */
[----:B--2---:R1:W-:Y:S04]  /*20efd0*/  @P4 STG.E desc[UR30][R4.64], R208 ;  /* 0x000000d004004986 */ /* 0x0043e8000c10191e */
[----:B-1----:R-:W2:Y:S04]  /*20efe0*/  LDL.LU R208, [R1+0xbd4] ;  /* 0x000bd40001d07983 */ /* 0x002ea80000300800 */
[----:B---3--:R1:W-:Y:S04]  /*20eff0*/  @P5 STG.E desc[UR30][R6.64], R212 ;  /* 0x000000d406005986 */ /* 0x0083e8000c10191e */
[----:B-1----:R-:W3:Y:S01]  /*20f000*/  LDL.LU R212, [R1+0xaa4] ;  /* 0x000aa40001d47983 */ /* 0x002ee20000300800 */
[----:B------:R-:W-:-:S02]  /*20f010*/  ISETP.LT.AND P3, PT, R139, UR5, !P1 ;  /* 0x000000058b007c0c */ /* 0x000fc4000cf61270 */
[----:B------:R-:W-:Y:S02]  /*20f020*/  ISETP.LT.AND P2, PT, R140, UR5, !P1 ;  /* 0x000000058c007c0c */ /* 0x000fe4000cf41270 */
[----:B------:R-:W-:Y:S02]  /*20f030*/  ISETP.LT.AND P0, PT, R141, UR5, !P1 ;  /* 0x000000058d007c0c */ /* 0x000fe4000cf01270 */
[----:B------:R-:W-:Y:S01]  /*20f040*/  ISETP.GE.AND P6, PT, R8, UR6, PT ;  /* 0x0000000608007c0c */ /* 0x000fe2000bfc6270 */
[----:B------:R-:W-:Y:S01]  /*20f050*/  IMAD.WIDE R2, R137, 0x4, R48 ;  /* 0x0000000489027825 */ /* 0x000fe200078e0230 */
[----:B------:R-:W-:Y:S02]  /*20f060*/  ISETP.LT.AND P1, PT, R143, UR5, !P1 ;  /* 0x000000058f007c0c */ /* 0x000fe4000cf21270 */
[----:B------:R-:W-:Y:S01]  /*20f070*/  ISETP.LT.AND P4, PT, R224, UR5, !P6 ;  /* 0x00000005e0007c0c */ /* 0x000fe2000f781270 */
[----:B------:R-:W-:Y:S01]  /*20f080*/  IMAD.WIDE R4, R137, 0x4, R46 ;  /* 0x0000000489047825 */ /* 0x000fe200078e022e */
[----:B------:R-:W-:-:S03]  /*20f090*/  ISETP.LT.AND P5, PT, R236, UR5, !P6 ;  /* 0x00000005ec007c0c */ /* 0x000fc6000f7a1270 */
[C---:B------:R-:W-:Y:S01]  /*20f0a0*/  IMAD.WIDE R6, R137.reuse, 0x4, R44 ;  /* 0x0000000489067825 */ /* 0x040fe200078e022c */
[----:B----4-:R1:W-:Y:S04]  /*20f0b0*/  @P3 STG.E desc[UR30][R2.64], R228 ;  /* 0x000000e402003986 */ /* 0x0103e8000c10191e */
[----:B------:R4:W-:Y:S04]  /*20f0c0*/  @P2 STG.E desc[UR30][R4.64], R232 ;  /* 0x000000e804002986 */ /* 0x0009e8000c10191e */
[----:B------:R4:W-:Y:S01]  /*20f0d0*/  @P0 STG.E desc[UR30][R6.64], R136 ;  /* 0x0000008806000986 */ /* 0x0009e2000c10191e */
[----:B------:R-:W-:Y:S01]  /*20f0e0*/  ISETP.LT.AND P0, PT, R248, UR5, !P6 ;  /* 0x00000005f8007c0c */ /* 0x000fe2000f701270 */
[----:B-1----:R-:W-:-:S02]  /*20f0f0*/  IMAD.WIDE R2, R137, 0x4, R42 ;  /* 0x0000000489027825 */ /* 0x002fc400078e022a */
[----:B------:R-:W3:Y:S01]  /*20f100*/  LDL.LU R228, [R1+0x914] ;  /* 0x0009140001e47983 */ /* 0x000ee20000300800 */
[----:B------:R-:W-:Y:S01]  /*20f110*/  ISETP.LT.AND P2, PT, R138, UR5, !P6 ;  /* 0x000000058a007c0c */ /* 0x000fe2000f741270 */
[C---:B----4-:R-:W-:Y:S02]  /*20f120*/  IMAD.WIDE R4, R220.reuse, 0x4, R56 ;  /* 0x00000004dc047825 */ /* 0x050fe400078e0238 */
[----:B------:R-:W4:Y:S02]  /*20f130*/  LDL.LU R136, [R1+0x664] ;  /* 0x0006640001887983 */ /* 0x000f240000300800 */
[----:B------:R-:W-:Y:S02]  /*20f140*/  IMAD.WIDE R6, R220, 0x4, R54 ;  /* 0x00000004dc067825 */ /* 0x000fe400078e0236 */
[----:B------:R-:W4:Y:S04]  /*20f150*/  LDL.LU R137, [R1+0x614] ;  /* 0x0006140001897983 */ /* 0x000f280000300800 */
[----:B------:R-:W4:Y:S04]  /*20f160*/  LDL.LU R232, [R1+0x594c] ;  /* 0x00594c0001e87983 */ /* 0x000f280000300800 */
[----:B------:R1:W-:Y:S01]  /*20f170*/  @P1 STG.E desc[UR30][R2.64], R240 ;  /* 0x000000f002001986 */ /* 0x0003e2000c10191e */
[----:B------:R-:W-:-:S03]  /*20f180*/  ISETP.GE.AND P1, PT, R0, UR6, PT ;  /* 0x0000000600007c0c */ /* 0x000fc6000bf26270 */
[----:B------:R1:W-:Y:S04]  /*20f190*/  @P4 STG.E desc[UR30][R4.64], R241 ;  /* 0x000000f104004986 */ /* 0x0003e8000c10191e */
[----:B-1----:R-:W4:Y:S04]  /*20f1a0*/  LDL.LU R240, [R1+0x5950] ;  /* 0x0059500001f07983 */ /* 0x002f280000300800 */
[----:B------:R-:W4:Y:S01]  /*20f1b0*/  LDL.LU R0, [R1+0x84a0] ;  /* 0x0084a00001007983 */ /* 0x000f220000300800 */
[----:B------:R-:W-:-:S03]  /*20f1c0*/  IMAD.WIDE R2, R220, 0x4, R52 ;  /* 0x00000004dc027825 */ /* 0x000fc600078e0234 */
[----:B------:R-:W4:Y:S01]  /*20f1d0*/  LDL.LU R233, [R1+0x3ff8] ;  /* 0x003ff80001e97983 */ /* 0x000f220000300800 */
[----:B------:R-:W-:-:S03]  /*20f1e0*/  IMAD.WIDE R4, R220, 0x4, R50 ;  /* 0x00000004dc047825 */ /* 0x000fc600078e0232 */
[----:B------:R1:W-:Y:S04]  /*20f1f0*/  @P5 STG.E desc[UR30][R6.64], R142 ;  /* 0x0000008e06005986 */ /* 0x0003e8000c10191e */
[----:B------:R-:W4:Y:S01]  /*20f200*/  LDL.LU R237, [R1+0x4048] ;  /* 0x0040480001ed7983 */ /* 0x000f220000300800 */
[----:B------:R-:W-:-:S03]  /*20f210*/  ISETP.LT.AND P3, PT, R139, UR5, !P6 ;  /* 0x000000058b007c0c */ /* 0x000fc6000f761270 */
[----:B-1----:R-:W4:Y:S04]  /*20f220*/  LDL.LU R142, [R1+0x3bd8] ;  /* 0x003bd800018e7983 */ /* 0x002f280000300800 */
[----:B------:R1:W-:Y:S01]  /*20f230*/  @P0 STG.E desc[UR30][R2.64], R249 ;  /* 0x000000f902000986 */ /* 0x0003e2000c10191e */
[----:B------:R-:W-:-:S03]  /*20f240*/  IMAD.WIDE R6, R220, 0x4, R48 ;  /* 0x00000004dc067825 */ /* 0x000fc600078e0230 */
[----:B-1----:R-:W4:Y:S04]  /*20f250*/  LDL.LU R249, [R1+0x3868] ;  /* 0x0038680001f97983 */ /* 0x002f280000300800 */
[----:B--2---:R1:W-:Y:S04]  /*20f260*/  @P2 STG.E desc[UR30][R4.64], R208 ;  /* 0x000000d004002986 */ /* 0x0043e8000c10191e */
[----:B-1----:R-:W2:Y:S04]  /*20f270*/  LDL.LU R208, [R1+0x3258] ;  /* 0x0032580001d07983 */ /* 0x002ea80000300800 */
[----:B---3--:R1:W-:Y:S04]  /*20f280*/  @P3 STG.E desc[UR30][R6.64], R212 ;  /* 0x000000d406003986 */ /* 0x0083e8000c10191e */
[----:B------:R-:W3:Y:S04]  /*20f290*/  LDL.LU R241, [R1+0xe08] ;  /* 0x000e080001f17983 */ /* 0x000ee80000300800 */
        /* <DEDUP_REMOVED lines=8> */
[----:B------:R-:W-:-:S03]  /*20f320*/  ISETP.LT.AND P0, PT, R248, UR5, !P1 ;  /* 0x00000005f8007c0c */ /* 0x000fc6000cf01270 */
[----:B------:R-:W-:Y:S02]  /*20f330*/  IMAD.WIDE R6, R220, 0x4, R42 ;  /* 0x00000004dc067825 */ /* 0x000fe400078e022a */
[----:B------:R-:W3:Y:S04]  /*20f340*/  LDL.LU R220, [R1+0xdc8] ;  /* 0x000dc80001dc7983 */ /* 0x000ee80000300800 */
[----:B------:R1:W-:Y:S01]  /*20f350*/  @P5 STG.E desc[UR30][R2.64], R228 ;  /* 0x000000e402005986 */ /* 0x0003e2000c10191e */
[----:B------:R-:W-:-:S03]  /*20f360*/  ISETP.LT.AND P5, PT, R139, UR5, !P1 ;  /* 0x000000058b007c0c */ /* 0x000fc6000cfa1270 */
[----:B----4-:R4:W-:Y:S04]  /*20f370*/  @P4 STG.E desc[UR30][R4.64], R136 ;  /* 0x0000008804004986 */ /* 0x0109e8000c10191e */
[----:B------:R4:W-:Y:S01]  /*20f380*/  @P6 STG.E desc[UR30][R6.64], R137 ;  /* 0x0000008906006986 */ /* 0x0009e2000c10191e */
[----:B------:R-:W-:-:S03]  /*20f390*/  ISETP.LT.AND P6, PT, R138, UR5, !P1 ;  /* 0x000000058a007c0c */ /* 0x000fc6000cfc1270 */
[----:B-1----:R-:W3:Y:S01]  /*20f3a0*/  LDL.LU R228, [R1+0xcc8] ;  /* 0x000cc80001e47983 */ /* 0x002ee20000300800 */
[----:B------:R-:W-:-:S04]  /*20f3b0*/  IMAD.WIDE R2, R232, 0x4, R56 ;  /* 0x00000004e8027825 */ /* 0x000fc800078e0238 */
[C---:B----4-:R-:W-:Y:S01]  /*20f3c0*/  IMAD.WIDE R4, R232.reuse, 0x4, R54 ;  /* 0x00000004e8047825 */ /* 0x050fe200078e0236 */
[----:B------:R-:W4:Y:S03]  /*20f3d0*/  LDL.LU R137, [R1+0xc18] ;  /* 0x000c180001897983 */ /* 0x000f260000300800 */
[----:B------:R-:W-:Y:S01]  /*20f3e0*/  IMAD.WIDE R6, R232, 0x4, R52 ;  /* 0x00000004e8067825 */ /* 0x000fe200078e0234 */
[----:B------:R-:W4:Y:S01]  /*20f3f0*/  LDL.LU R136, [R1+0x5960] ;  /* 0x0059600001887983 */ /* 0x000f220000300800 */
[----:B------:R-:W-:-:S03]  /*20f400*/  ISETP.GE.AND P4, PT, R0, UR6, PT ;  /* 0x0000000600007c0c */ /* 0x000fc6000bf86270 */
[----:B------:R-:W4:Y:S04]  /*20f410*/  LDL.LU R0, [R1+0x84ac] ;  /* 0x0084ac0001007983 */ /* 0x000f280000300800 */
[----:B------:R1:W-:Y:S04]  /*20f420*/  @P3 STG.E desc[UR30][R2.64], R233 ;  /* 0x000000e902003986 */ /* 0x0003e8000c10191e */
[----:B------:R1:W-:Y:S01]  /*20f430*/  @P2 STG.E desc[UR30][R4.64], R237 ;  /* 0x000000ed04002986 */ /* 0x0003e2000c10191e */
[----:B------:R-:W-:Y:S01]  /*20f440*/  ISETP.LT.AND P2, PT, R141, UR5, !P1 ;  /* 0x000000058d007c0c */ /* 0x000fe2000cf41270 */
[----:B-1----:R-:W-:-:S02]  /*20f450*/  IMAD.WIDE R2, R232, 0x4, R50 ;  /* 0x00000004e8027825 */ /* 0x002fc400078e0232 */
[----:B------:R1:W-:Y:S01]  /*20f460*/  @P0 STG.E desc[UR30][R6.64], R142 ;  /* 0x0000008e06000986 */ /* 0x0003e2000c10191e */
[----:B------:R-:W-:Y:S01]  /*20f470*/  ISETP.LT.AND P0, PT, R140, UR5, !P1 ;  /* 0x000000058c007c0c */ /* 0x000fe2000cf01270 */
[C---:B------:R-:W-:Y:S02]  /*20f480*/  IMAD.WIDE R4, R232.reuse, 0x4, R48 ;  /* 0x00000004e8047825 */ /* 0x040fe400078e0230 */
[----:B-1----:R-:W4:Y:S04]  /*20f490*/  LDL.LU R142, [R1+0xbf8] ;  /* 0x000bf800018e7983 */ /* 0x002f280000300800 */
[----:B------:R1:W-:Y:S04]  /*20f4a0*/  @P6 STG.E desc[UR30][R2.64], R249 ;  /* 0x000000f902006986 */ /* 0x0003e8000c10191e */
[----:B------:R-:W4:Y:S01]  /*20f4b0*/  LDL.LU R237, [R1+0xbd8] ;  /* 0x000bd80001ed7983 */ /* 0x000f220000300800 */
[----:B------:R-:W-:-:S03]  /*20f4c0*/  IMAD.WIDE R8, R232, 0x4, R46 ;  /* 0x00000004e8087825 */ /* 0x000fc600078e022e */
[----:B-1----:R-:W4:Y:S01]  /*20f4d0*/  LDL.LU R249, [R1+0xaa8] ;  /* 0x000aa80001f97983 */ /* 0x002f220000300800 */
[----:B------:R-:W-:-:S03]  /*20f4e0*/  IMAD.WIDE R6, R232, 0x4, R44 ;  /* 0x00000004e8067825 */ /* 0x000fc600078e022c */
[----:B--2---:R1:W-:Y:S04]  /*20f4f0*/  @P5 STG.E desc[UR30][R4.64], R208 ;  /* 0x000000d004005986 */ /* 0x0043e8000c10191e */
[----:B-1----:R-:W2:Y:S01]  /*20f500*/  LDL.LU R208, [R1+0x918] ;  /* 0x0009180001d07983 */ /* 0x002ea20000300800 */
[----:B------:R-:W-:-:S03]  /*20f510*/  IMAD.WIDE R4, R232, 0x4, R42 ;  /* 0x00000004e8047825 */ /* 0x000fc600078e022a */
[----:B------:R-:W2:Y:S04]  /*20f520*/  LDL.LU R232, [R1+0x668] ;  /* 0x0006680001e87983 */ /* 0x000ea80000300800 */
[----:B---3--:R-:W-:Y:S04]  /*20f530*/  @P0 STG.E desc[UR30][R8.64], R241 ;  /* 0x000000f108000986 */ /* 0x008fe8000c10191e */
[----:B------:R1:W-:Y:S04]  /*20f540*/  @P2 STG.E desc[UR30][R6.64], R212 ;  /* 0x000000d406002986 */ /* 0x0003e8000c10191e */
[----:B-1----:R-:W3:Y:S01]  /*20f550*/  LDL.LU R212, [R1+0x618] ;  /* 0x0006180001d47983 */ /* 0x002ee20000300800 */
[----:B------:R-:W-:-:S02]  /*20f560*/  ISETP.LT.AND P1, PT, R143, UR5, !P1 ;  /* 0x000000058f007c0c */ /* 0x000fc4000cf21270 */
[----:B------:R-:W-:Y:S02]  /*20f570*/  ISETP.LT.AND P3, PT, R224, UR5, !P4 ;  /* 0x00000005e0007c0c */ /* 0x000fe4000e761270 */
[----:B------:R-:W-:Y:S01]  /*20f580*/  ISETP.LT.AND P6, PT, R236, UR5, !P4 ;  /* 0x00000005ec007c0c */ /* 0x000fe2000e7c1270 */
[----:B------:R-:W-:Y:S01]  /*20f590*/  IMAD.WIDE R2, R240, 0x4, R56 ;  /* 0x00000004f0027825 */ /* 0x000fe200078e0238 */
[----:B------:R-:W-:-:S03]  /*20f5a0*/  ISETP.LT.AND P5, PT, R248, UR5, !P4 ;  /* 0x00000005f8007c0c */ /* 0x000fc6000e7a1270 */
[----:B------:R-:W-:-:S04]  /*20f5b0*/  IMAD.WIDE R8, R240, 0x4, R54 ;  /* 0x00000004f0087825 */ /* 0x000fc800078e0236 */
[----:B------:R1:W-:Y:S01]  /*20f5c0*/  @P1 STG.E desc[UR30][R4.64], R220 ;  /* 0x000000dc04001986 */ /* 0x0003e2000c10191e */
[----:B------:R-:W-:-:S03]  /*20f5d0*/  ISETP.LT.AND P1, PT, R138, UR5, !P4 ;  /* 0x000000058a007c0c */ /* 0x000fc6000e721270 */
[----:B------:R4:W-:Y:S01]  /*20f5e0*/  @P3 STG.E desc[UR30][R2.64], R228 ;  /* 0x000000e402003986 */ /* 0x0009e2000c10191e */
[----:B------:R-:W-:-:S03]  /*20f5f0*/  ISETP.LT.AND P3, PT, R140, UR5, !P4 ;  /* 0x000000058c007c0c */ /* 0x000fc6000e761270 */
[----:B----4-:R4:W-:Y:S01]  /*20f600*/  @P6 STG.E desc[UR30][R8.64], R137 ;  /* 0x0000008908006986 */ /* 0x0109e2000c10191e */
[----:B------:R-:W-:-:S03]  /*20f610*/  ISETP.LT.AND P6, PT, R139, UR5, !P4 ;  /* 0x000000058b007c0c */ /* 0x000fc6000e7c1270 */
[----:B-1----:R-:W3:Y:S01]  /*20f620*/  LDL.LU R220, [R1+0x3ffc] ;  /* 0x003ffc0001dc7983 */ /* 0x002ee20000300800 */
[----:B------:R-:W-:-:S03]  /*20f630*/  IMAD.WIDE R2, R240, 0x4, R52 ;  /* 0x00000004f0027825 */ /* 0x000fc600078e0234 */
[----:B------:R-:W3:Y:S01]  /*20f640*/  LDL.LU R241, [R1+0x404c] ;  /* 0x00404c0001f17983 */ /* 0x000ee20000300800 */
[----:B------:R-:W-:-:S03]  /*20f650*/  ISETP.LT.AND P2, PT, R141, UR5, !P4 ;  /* 0x000000058d007c0c */ /* 0x000fc6000e741270 */
[----:B------:R-:W3:Y:S01]  /*20f660*/  LDL.LU R10, [R1+0x84c0] ;  /* 0x0084c000010a7983 */ /* 0x000ee20000300800 */
[----:B------:R-:W-:-:S03]  /*20f670*/  IMAD.WIDE R4, R240, 0x4, R48 ;  /* 0x00000004f0047825 */ /* 0x000fc600078e0230 */
[----:B------:R-:W3:Y:S01]  /*20f680*/  LDL.LU R228, [R1+0x3bdc] ;  /* 0x003bdc0001e47983 */ /* 0x000ee20000300800 */
[----:B------:R-:W-:-:S03]  /*20f690*/  IMAD.WIDE R6, R240, 0x4, R46 ;  /* 0x00000004f0067825 */ /* 0x000fc600078e022e */
[----:B----4-:R-:W4:Y:S01]  /*20f6a0*/  LDL.LU R137, [R1+0x386c] ;  /* 0x00386c0001897983 */ /* 0x010f220000300800 */
[----:B------:R-:W-:Y:S01]  /*20f6b0*/  ISETP.LT.AND P4, PT, R143, UR5, !P4 ;  /* 0x000000058f007c0c */ /* 0x000fe2000e781270 */
[----:B------:R-:W-:Y:S01]  /*20f6c0*/  IMAD.WIDE R8, R240, 0x4, R44 ;  /* 0x00000004f0087825 */ /* 0x000fe200078e022c */
[----:B------:R-:W-:Y:S01]  /*20f6d0*/  ISETP.GE.AND P0, PT, R0, UR6, PT ;  /* 0x0000000600007c0c */ /* 0x000fe2000bf06270 */
[----:B------:R1:W-:Y:S04]  /*20f6e0*/  @P5 STG.E desc[UR30][R2.64], R142 ;  /* 0x0000008e02005986 */ /* 0x0003e8000c10191e */
[----:B-1----:R-:W4:Y:S01]  /*20f6f0*/  LDL.LU R142, [R1+0x325c] ;  /* 0x00325c00018e7983 */ /* 0x002f220000300800 */
[----:B------:R-:W-:-:S05]  /*20f700*/  IMAD.WIDE R2, R240, 0x4, R50 ;  /* 0x00000004f0027825 */ /* 0x000fca00078e0232 */
[----:B------:R1:W-:Y:S04]  /*20f710*/  @P1 STG.E desc[UR30][R2.64], R237 ;  /* 0x000000ed02001986 */ /* 0x0003e8000c10191e */
[----:B------:R-:W-:Y:S01]  /*20f720*/  @P6 STG.E desc[UR30][R4.64], R249 ;  /* 0x000000f904006986 */ /* 0x000fe2000c10191e */
[----:B-1----:R-:W-:-:S03]  /*20f730*/  IMAD.WIDE R2, R240, 0x4, R42 ;  /* 0x00000004f0027825 */ /* 0x002fc600078e022a */
[----:B--2---:R1:W-:Y:S04]  /*20f740*/  @P3 STG.E desc[UR30][R6.64], R208 ;  /* 0x000000d006003986 */ /* 0x0043e8000c10191e */
[----:B------:R2:W-:Y:S04]  /*20f750*/  @P2 STG.E desc[UR30][R8.64], R232 ;  /* 0x000000e808002986 */ /* 0x0005e8000c10191e */
[----:B-1----:R-:W4:Y:S04]  /*20f760*/  LDL.LU R208, [R1+0xe0c] ;  /* 0x000e0c0001d07983 */ /* 0x002f280000300800 */
[----:B------:R-:W4:Y:S04]  /*20f770*/  LDL.LU R240, [R1+0xdec] ;  /* 0x000dec0001f07983 */ /* 0x000f280000300800 */
[----:B--2---:R-:W2:Y:S04]  /*20f780*/  LDL.LU R232, [R1+0x597c] ;  /* 0x00597c0001e87983 */ /* 0x004ea80000300800 */
[----:B------:R-:W2:Y:S04]  /*20f790*/  LDL.LU R237, [R1+0xdcc] ;  /* 0x000dcc0001ed7983 */ /* 0x000ea80000300800 */
[----:B------:R-:W2:Y:S04]  /*20f7a0*/  LDL.LU R0, [R1+0x84bc] ;  /* 0x0084bc0001007983 */ /* 0x000ea80000300800 */
        /* <DEDUP_REMOVED lines=11> */
[----:B------:R1:W-:Y:S01]  /*20f860*/  @P5 STG.E desc[UR30][R4.64], R220 ;  /* 0x000000dc04005986 */ /* 0x0003e2000c10191e */
[----:B------:R-:W-:Y:S01]  /*20f870*/  IMAD.WIDE R6, R136, 0x4, R50 ;  /* 0x0000000488067825 */ /* 0x000fe200078e0232 */
[----:B------:R-:W-:-:S03]  /*20f880*/  ISETP.LT.AND P5, PT, R141, UR5, !P0 ;  /* 0x000000058d007c0c */ /* 0x000fc6000c7a1270 */
[C---:B------:R-:W-:Y:S01]  /*20f890*/  IMAD.WIDE R8, R136.reuse, 0x4, R48 ;  /* 0x0000000488087825 */ /* 0x040fe200078e0230 */
[----:B------:R4:W-:Y:S03]  /*20f8a0*/  @P2 STG.E desc[UR30][R2.64], R241 ;  /* 0x000000f102002986 */ /* 0x0009e6000c10191e */
[----:B-1----:R-:W-:Y:S01]  /*20f8b0*/  IMAD.WIDE R4, R136, 0x4, R52 ;  /* 0x0000000488047825 */ /* 0x002fe200078e0234 */
[----:B------:R-:W3:Y:S01]  /*20f8c0*/  LDL.LU R220, [R1+0xbfc] ;  /* 0x000bfc0001dc7983 */ /* 0x000ee20000300800 */
[----:B------:R-:W-:-:S03]  /*20f8d0*/  ISETP.GE.AND P2, PT, R10, UR6, PT ;  /* 0x000000060a007c0c */ /* 0x000fc6000bf46270 */
[----:B------:R1:W-:Y:S04]  /*20f8e0*/  @P1 STG.E desc[UR30][R4.64], R228 ;  /* 0x000000e404001986 */ /* 0x0003e8000c10191e */
[----:B----4-:R-:W-:Y:S01]  /*20f8f0*/  @P6 STG.E desc[UR30][R6.64], R137 ;  /* 0x0000008906006986 */ /* 0x010fe2000c10191e */
[C---:B------:R-:W-:Y:S01]  /*20f900*/  IMAD.WIDE R2, R136.reuse, 0x4, R46 ;  /* 0x0000000488027825 */ /* 0x040fe200078e022e */
[----:B------:R-:W-:Y:S02]  /*20f910*/  ISETP.LT.AND P0, PT, R143, UR5, !P0 ;  /* 0x000000058f007c0c */ /* 0x000fe4000c701270 */
[----:B-1----:R-:W4:Y:S01]  /*20f920*/  LDL.LU R228, [R1+0xbdc] ;  /* 0x000bdc0001e47983 */ /* 0x002f220000300800 */
[----:B------:R-:W-:Y:S01]  /*20f930*/  IMAD.WIDE R4, R136, 0x4, R44 ;  /* 0x0000000488047825 */ /* 0x000fe200078e022c */
[----:B------:R-:W-:-:S02]  /*20f940*/  ISETP.LT.AND P1, PT, R224, UR5, !P2 ;  /* 0x00000005e0007c0c */ /* 0x000fc4000d721270 */
[----:B------:R-:W-:Y:S01]  /*20f950*/  ISETP.LT.AND P6, PT, R236, UR5, !P2 ;  /* 0x00000005ec007c0c */ /* 0x000fe2000d7c1270 */
[----:B------:R1:W-:Y:S04]  /*20f960*/  @P3 STG.E desc[UR30][R8.64], R142 ;  /* 0x0000008e08003986 */ /* 0x0003e8000c10191e */
[----:B-1----:R-:W4:Y:S04]  /*20f970*/  LDL.LU R142, [R1+0xaac] ;  /* 0x000aac00018e7983 */ /* 0x002f280000300800 */
[----:B------:R-:W4:Y:S04]  /*20f980*/  LDL.LU R137, [R1+0x5990] ;  /* 0x0059900001897983 */ /* 0x000f280000300800 */
[----:B------:R-:W4:Y:S04]  /*20f990*/  LDL.LU R241, [R1+0x91c] ;  /* 0x00091c0001f17983 */ /* 0x000f280000300800 */
[----:B------:R1:W-:Y:S04]  /*20f9a0*/  @P4 STG.E desc[UR30][R2.64], R208 ;  /* 0x000000d002004986 */ /* 0x0003e8000c10191e */
[----:B------:R2:W-:Y:S04]  /*20f9b0*/  @P5 STG.E desc[UR30][R4.64], R240 ;  /* 0x000000f004005986 */ /* 0x0005e8000c10191e */
[----:B-1----:R-:W4:Y:S01]  /*20f9c0*/  LDL.LU R208, [R1+0x66c] ;  /* 0x00066c0001d07983 */ /* 0x002f220000300800 */
[----:B------:R-:W-:-:S03]  /*20f9d0*/  IMAD.WIDE R2, R136, 0x4, R42 ;  /* 0x0000000488027825 */ /* 0x000fc600078e022a */
[----:B--2---:R-:W2:Y:S01]  /*20f9e0*/  LDL.LU R240, [R1+0x61c] ;  /* 0x00061c0001f07983 */ /* 0x004ea20000300800 */
[----:B------:R-:W-:-:S03]  /*20f9f0*/  IMAD.WIDE R4, R232, 0x4, R56 ;  /* 0x00000004e8047825 */ /* 0x000fc600078e0238 */
[----:B------:R-:W2:Y:S01]  /*20fa00*/  LDL.LU R136, [R1+0x40a0] ;  /* 0x0040a00001887983 */ /* 0x000ea20000300800 */
[----:B------:R-:W-:-:S03]  /*20fa10*/  IMAD.WIDE R6, R232, 0x4, R54 ;  /* 0x00000004e8067825 */ /* 0x000fc600078e0236 */
[----:B------:R-:W-:Y:S01]  /*20fa20*/  @P0 STG.E desc[UR30][R2.64], R237 ;  /* 0x000000ed02000986 */ /* 0x000fe2000c10191e */
[----:B------:R-:W-:-:S03]  /*20fa30*/  ISETP.GE.AND P0, PT, R0, UR6, PT ;  /* 0x0000000600007c0c */ /* 0x000fc6000bf06270 */
[----:B---3--:R1:W-:Y:S04]  /*20fa40*/  @P1 STG.E desc[UR30][R4.64], R249 ;  /* 0x000000f904001986 */ /* 0x0083e8000c10191e */
[----:B------:R-:W3:Y:S04]  /*20fa50*/  LDL.LU R0, [R1+0x84c8] ;  /* 0x0084c80001007983 */ /* 0x000ee80000300800 */
[----:B------:R1:W-:Y:S04]  /*20fa60*/  @P6 STG.E desc[UR30][R6.64], R212 ;  /* 0x000000d406006986 */ /* 0x0003e8000c10191e */
[----:B-1----:R-:W3:Y:S04]  /*20fa70*/  LDL.LU R249, [R1+0x3ec0] ;  /* 0x003ec00001f97983 */ /* 0x002ee80000300800 */
[----:B------:R-:W3:Y:S01]  /*20fa80*/  LDL.LU R212, [R1+0x3960] ;  /* 0x0039600001d47983 */ /* 0x000ee20000300800 */
[----:B------:R-:W-:-:S02]  /*20fa90*/  ISETP.LT.AND P3, PT, R248, UR5, !P2 ;  /* 0x00000005f8007c0c */ /* 0x000fc4000d761270 */
[----:B------:R-:W-:Y:S01]  /*20faa0*/  ISETP.LT.AND P5, PT, R138, UR5, !P2 ;  /* 0x000000058a007c0c */ /* 0x000fe2000d7a1270 */
[C---:B------:R-:W-:Y:S01]  /*20fab0*/  IMAD.WIDE R8, R232.reuse, 0x4, R52 ;  /* 0x00000004e8087825 */ /* 0x040fe200078e0234 */
[----:B------:R-:W-:Y:S02]  /*20fac0*/  ISETP.LT.AND P4, PT, R139, UR5, !P2 ;  /* 0x000000058b007c0c */ /* 0x000fe4000d781270 */
[----:B------:R-:W-:Y:S01]  /*20fad0*/  ISETP.LT.AND P1, PT, R141, UR5, !P2 ;  /* 0x000000058d007c0c */ /* 0x000fe2000d721270 */
[----:B------:R-:W-:Y:S01]  /*20fae0*/  IMAD.WIDE R2, R232, 0x4, R50 ;  /* 0x00000004e8027825 */ /* 0x000fe200078e0232 */
[----:B------:R-:W-:-:S03]  /*20faf0*/  ISETP.LT.AND P6, PT, R224, UR5, !P0 ;  /* 0x00000005e0007c0c */ /* 0x000fc6000c7c1270 */
[----:B------:R-:W-:Y:S02]  /*20fb00*/  IMAD.WIDE R4, R232, 0x4, R48 ;  /* 0x00000004e8047825 */ /* 0x000fe400078e0230 */
[----:B------:R-:W-:Y:S01]  /*20fb10*/  @P3 STG.E desc[UR30][R8.64], R220 ;  /* 0x000000dc08003986 */ /* 0x000fe2000c10191e */
[----:B------:R-:W-:Y:S02]  /*20fb20*/  ISETP.LT.AND P3, PT, R140, UR5, !P2 ;  /* 0x000000058c007c0c */ /* 0x000fe4000d761270 */
[----:B------:R-:W-:Y:S01]  /*20fb30*/  ISETP.LT.AND P2, PT, R143, UR5, !P2 ;  /* 0x000000058f007c0c */ /* 0x000fe2000d741270 */
[----:B------:R-:W-:Y:S01]  /*20fb40*/  IMAD.WIDE R6, R232, 0x4, R42 ;  /* 0x00000004e8067825 */ /* 0x000fe200078e022a */
[----:B----4-:R1:W-:Y:S01]  /*20fb50*/  @P5 STG.E desc[UR30][R2.64], R228 ;  /* 0x000000e402005986 */ /* 0x0103e2000c10191e */
[----:B------:R-:W-:Y:S02]  /*20fb60*/  ISETP.LT.AND P5, PT, R236, UR5, !P0 ;  /* 0x00000005ec007c0c */ /* 0x000fe4000c7a1270 */
[----:B-1----:R-:W-:Y:S01]  /*20fb70*/  IMAD.WIDE R2, R232, 0x4, R44 ;  /* 0x00000004e8027825 */ /* 0x002fe200078e022c */
[----:B------:R1:W-:Y:S01]  /*20fb80*/  @P4 STG.E desc[UR30][R4.64], R142 ;  /* 0x0000008e04004986 */ /* 0x0003e2000c10191e */
[----:B------:R-:W-:-:S02]  /*20fb90*/  ISETP.LT.AND P4, PT, R248, UR5, !P0 ;  /* 0x00000005f8007c0c */ /* 0x000fc4000c781270 */
[C---:B------:R-:W-:Y:S01]  /*20fba0*/  IMAD.WIDE R8, R137.reuse, 0x4, R56 ;  /* 0x0000000489087825 */ /* 0x040fe200078e0238 */
[----:B-1----:R-:W4:Y:S03]  /*20fbb0*/  LDL.LU R142, [R1+0x5994] ;  /* 0x00599400018e7983 */ /* 0x002f260000300800 */
[----:B------:R-:W-:Y:S01]  /*20fbc0*/  IMAD.WIDE R4, R232, 0x4, R46 ;  /* 0x00000004e8047825 */ /* 0x000fe200078e022e */
[----:B------:R-:W4:Y:S04]  /*20fbd0*/  LDL.LU R220, [R1+0x32f0] ;  /* 0x0032f00001dc7983 */ /* 0x000f280000300800 */
[----:B------:R-:W4:Y:S04]  /*20fbe0*/  LDL.LU R228, [R1+0x2c30] ;  /* 0x002c300001e47983 */ /* 0x000f280000300800 */
[----:B------:R-:W4:Y:S04]  /*20fbf0*/  LDL.LU R232, [R1+0xdf0] ;  /* 0x000df00001e87983 */ /* 0x000f280000300800 */
[----:B------:R1:W-:Y:S02]  /*20fc00*/  @P3 STG.E desc[UR30][R4.64], R241 ;  /* 0x000000f104003986 */ /* 0x0003e4000c10191e */
[----:B-1----:R-:W-:-:S02]  /*20fc10*/  IMAD.WIDE R4, R137, 0x4, R52 ;  /* 0x0000000489047825 */ /* 0x002fc400078e0234 */
[----:B------:R1:W-:Y:S04]  /*20fc20*/  @P1 STG.E desc[UR30][R2.64], R208 ;  /* 0x000000d002001986 */ /* 0x0003e8000c10191e */
[----:B--2---:R2:W-:Y:S04]  /*20fc30*/  @P2 STG.E desc[UR30][R6.64], R240 ;  /* 0x000000f006002986 */ /* 0x0045e8000c10191e */
[----:B------:R2:W-:Y:S04]  /*20fc40*/  @P6 STG.E desc[UR30][R8.64], R136 ;  /* 0x0000008808006986 */ /* 0x0005e8000c10191e */
[----:B-1----:R-:W4:Y:S01]  /*20fc50*/  LDL.LU R208, [R1+0xdd0] ;  /* 0x000dd00001d07983 */ /* 0x002f220000300800 */
[----:B------:R-:W-:-:S03]  /*20fc60*/  IMAD.WIDE R2, R137, 0x4, R54 ;  /* 0x0000000489027825 */ /* 0x000fc600078e0236 */
[----:B--2---:R-:W2:Y:S04]  /*20fc70*/  LDL.LU R240, [R1+0xcd0] ;  /* 0x000cd00001f07983 */ /* 0x004ea80000300800 */
[----:B------:R-:W2:Y:S04]  /*20fc80*/  LDL.LU R136, [R1+0xcb0] ;  /* 0x000cb00001887983 */ /* 0x000ea80000300800 */
[----:B------:R-:W2:Y:S04]  /*20fc90*/  LDL.LU R241, [R1+0xc00] ;  /* 0x000c000001f17983 */ /* 0x000ea80000300800 */
[----:B---3--:R1:W-:Y:S04]  /*20fca0*/  @P5 STG.E desc[UR30][R2.64], R249 ;  /* 0x000000f902005986 */ /* 0x0083e8000c10191e */
[----:B------:R-:W3:Y:S04]  /*20fcb0*/  LDL.LU R8, [R1+0x84dc] ;  /* 0x0084dc0001087983 */ /* 0x000ee80000300800 */
[----:B------:R1:W-:Y:S04]  /*20fcc0*/  @P4 STG.E desc[UR30][R4.64], R212 ;  /* 0x000000d404004986 */ /* 0x0003e8000c10191e */
[----:B-1----:R-:W3:Y:S04]  /*20fcd0*/  LDL.LU R249, [R1+0xbe0] ;  /* 0x000be00001f97983 */ /* 0x002ee80000300800 */
[----:B------:R-:W3:Y:S01]  /*20fce0*/  LDL.LU R212, [R1+0xab0] ;  /* 0x000ab00001d47983 */ /* 0x000ee20000300800 */
        /* <DEDUP_REMOVED lines=9> */
[----:B------:R-:W-:Y:S01]  /*20fd80*/  IMAD.WIDE R6, R137, 0x4, R46 ;  /* 0x0000000489067825 */ /* 0x000fe200078e022e */
[----:B----4-:R1:W-:Y:S01]  /*20fd90*/  @P2 STG.E desc[UR30][R2.64], R220 ;  /* 0x000000dc02002986 */ /* 0x0103e2000c10191e */
[----:B------:R-:W-:-:S03]  /*20fda0*/  ISETP.LT.AND P2, PT, R248, UR5, !P1 ;  /* 0x00000005f8007c0c */ /* 0x000fc6000cf41270 */
[----:B------:R4:W-:Y:S01]  /*20fdb0*/  @P6 STG.E desc[UR30][R4.64], R228 ;  /* 0x000000e404006986 */ /* 0x0009e2000c10191e */
[----:B------:R-:W-:-:S03]  /*20fdc0*/  ISETP.LT.AND P6, PT, R236, UR5, !P1 ;  /* 0x00000005ec007c0c */ /* 0x000fc6000cfc1270 */
[----:B------:R4:W-:Y:S04]  /*20fdd0*/  @P3 STG.E desc[UR30][R6.64], R232 ;  /* 0x000000e806003986 */ /* 0x0009e8000c10191e */
[----:B-1----:R-:W3:Y:S01]  /*20fde0*/  LDL.LU R220, [R1+0xa90] ;  /* 0x000a900001dc7983 */ /* 0x002ee20000300800 */
[----:B------:R-:W-:-:S03]  /*20fdf0*/  IMAD.WIDE R2, R137, 0x4, R44 ;  /* 0x0000000489027825 */ /* 0x000fc600078e022c */
[----:B----4-:R-:W4:Y:S01]  /*20fe00*/  LDL.LU R228, [R1+0x900] ;  /* 0x0009000001e47983 */ /* 0x010f220000300800 */
[----:B------:R-:W-:Y:S01]  /*20fe10*/  IMAD.WIDE R4, R137, 0x4, R42 ;  /* 0x0000000489047825 */ /* 0x000fe200078e022a */
[----:B------:R-:W-:Y:S02]  /*20fe20*/  ISETP.LT.AND P3, PT, R138, UR5, !P1 ;  /* 0x000000058a007c0c */ /* 0x000fe4000cf61270 */
[----:B------:R-:W4:Y:S01]  /*20fe30*/  LDL.LU R232, [R1+0x640] ;  /* 0x0006400001e87983 */ /* 0x000f220000300800 */
[----:B------:R-:W-:-:S03]  /*20fe40*/  IMAD.WIDE R6, R142, 0x4, R56 ;  /* 0x000000048e067825 */ /* 0x000fc600078e0238 */
[----:B------:R-:W4:Y:S04]  /*20fe50*/  LDL.LU R137, [R1+0x59ac] ;  /* 0x0059ac0001897983 */ /* 0x000f280000300800 */
[----:B------:R1:W-:Y:S04]  /*20fe60*/  @P4 STG.E desc[UR30][R2.64], R208 ;  /* 0x000000d002004986 */ /* 0x0003e8000c10191e */
[----:B--2---:R2:W-:Y:S04]  /*20fe70*/  @P0 STG.E desc[UR30][R4.64], R240 ;  /* 0x000000f004000986 */ /* 0x0045e8000c10191e */
[----:B------:R2:W-:Y:S01]  /*20fe80*/  @P5 STG.E desc[UR30][R6.64], R136 ;  /* 0x0000008806005986 */ /* 0x0005e2000c10191e */
[----:B-1----:R-:W-:-:S04]  /*20fe90*/  IMAD.WIDE R2, R142, 0x4, R54 ;  /* 0x000000048e027825 */ /* 0x002fc800078e0236 */
[C---:B--2---:R-:W-:Y:S01]  /*20fea0*/  IMAD.WIDE R4, R142.reuse, 0x4, R52 ;  /* 0x000000048e047825 */ /* 0x044fe200078e0234 */
[----:B------:R-:W2:Y:S03]  /*20feb0*/  LDL.LU R136, [R1+0x600] ;  /* 0x0006000001887983 */ /* 0x000ea60000300800 */
[----:B------:R-:W-:Y:S01]  /*20fec0*/  IMAD.WIDE R6, R142, 0x4, R50 ;  /* 0x000000048e067825 */ /* 0x000fe200078e0232 */
[----:B------:R-:W2:Y:S04]  /*20fed0*/  LDL.LU R0, [R1+0x84d8] ;  /* 0x0084d80001007983 */ /* 0x000ea80000300800 */
[----:B------:R-:W2:Y:S04]  /*20fee0*/  LDL.LU R208, [R1+0x40a4] ;  /* 0x0040a40001d07983 */ /* 0x000ea80000300800 */
[----:B------:R-:W2:Y:S04]  /*20fef0*/  LDL.LU R240, [R1+0x3ec4] ;  /* 0x003ec40001f07983 */ /* 0x000ea80000300800 */
[----:B------:R1:W-:Y:S04]  /*20ff00*/  @P6 STG.E desc[UR30][R2.64], R241 ;  /* 0x000000f102006986 */ /* 0x0003e8000c10191e */
[----:B---3--:R3:W-:Y:S04]  /*20ff10*/  @P2 STG.E desc[UR30][R4.64], R249 ;  /* 0x000000f904002986 */ /* 0x0087e8000c10191e */
[----:B------:R3:W-:Y:S04]  /*20ff20*/  @P3 STG.E desc[UR30][R6.64], R212 ;  /* 0x000000d406003986 */ /* 0x0007e8000c10191e */
[----:B-1----:R-:W2:Y:S04]  /*20ff30*/  LDL.LU R241, [R1+0x3964] ;  /* 0x0039640001f17983 */ /* 0x002ea80000300800 */
[----:B---3--:R-:W3:Y:S04]  /*20ff40*/  LDL.LU R249, [R1+0x32f4] ;  /* 0x0032f40001f97983 */ /* 0x008ee80000300800 */
        /* <DEDUP_REMOVED lines=11> */
[----:B------:R1:W-:Y:S04]  /*210000*/  @P5 STG.E desc[UR30][R2.64], R220 ;  /* 0x000000dc02005986 */ /* 0x0003e8000c10191e */
[----:B----4-:R4:W-:Y:S01]  /*210010*/  @P4 STG.E desc[UR30][R4.64], R228 ;  /* 0x000000e404004986 */ /* 0x0109e2000c10191e */
[----:B------:R-:W-:-:S03]  /*210020*/  ISETP.LT.AND P4, PT, R138, UR5, !P6 ;  /* 0x000000058a007c0c */ /* 0x000fc6000f781270 */
[----:B------:R4:W-:Y:S01]  /*210030*/  @P0 STG.E desc[UR30][R6.64], R232 ;  /* 0x000000e806000986 */ /* 0x0009e2000c10191e */
[----:B------:R-:W-:Y:S02]  /*210040*/  ISETP.LT.AND P0, PT, R248, UR5, !P6 ;  /* 0x00000005f8007c0c */ /* 0x000fe4000f701270 */
[----:B------:R-:W-:Y:S01]  /*210050*/  ISETP.LT.AND P5, PT, R139, UR5, !P6 ;  /* 0x000000058b007c0c */ /* 0x000fe2000f7a1270 */
[----:B-1----:R-:W-:Y:S01]  /*210060*/  IMAD.WIDE R2, R142, 0x4, R42 ;  /* 0x000000048e027825 */ /* 0x002fe200078e022a */
[----:B----4-:R-:W4:Y:S03]  /*210070*/  LDL.LU R228, [R1+0xdf4] ;  /* 0x000df40001e47983 */ /* 0x010f260000300800 */
[C---:B------:R-:W-:Y:S01]  /*210080*/  IMAD.WIDE R4, R137.reuse, 0x4, R56 ;  /* 0x0000000489047825 */ /* 0x040fe200078e0238 */
[----:B------:R-:W4:Y:S03]  /*210090*/  LDL.LU R232, [R1+0xdd4] ;  /* 0x000dd40001e87983 */ /* 0x000f260000300800 */
[----:B------:R-:W-:Y:S01]  /*2100a0*/  IMAD.WIDE R6, R137, 0x4, R54 ;  /* 0x0000000489067825 */ /* 0x000fe200078e0236 */
[----:B------:R-:W4:Y:S04]  /*2100b0*/  LDL.LU R142, [R1+0xcd4] ;  /* 0x000cd400018e7983 */ /* 0x000f280000300800 */
[----:B------:R-:W4:Y:S04]  /*2100c0*/  LDL.LU R220, [R1+0x59b0] ;  /* 0x0059b00001dc7983 */ /* 0x000f280000300800 */
[----:B--2---:R1:W-:Y:S01]  /*2100d0*/  @P1 STG.E desc[UR30][R2.64], R136 ;  /* 0x0000008802001986 */ /* 0x0043e2000c10191e */
[----:B------:R-:W-:-:S03]  /*2100e0*/  ISETP.GE.AND P1, PT, R0, UR6, PT ;  /* 0x0000000600007c0c */ /* 0x000fc6000bf26270 */
[----:B------:R2:W-:Y:S04]  /*2100f0*/  @P2 STG.E desc[UR30][R4.64], R208 ;  /* 0x000000d004002986 */ /* 0x0005e8000c10191e */
[----:B-1----:R-:W4:Y:S01]  /*210100*/  LDL.LU R136, [R1+0x59a8] ;  /* 0x0059a80001887983 */ /* 0x002f220000300800 */
[----:B------:R-:W-:-:S03]  /*210110*/  IMAD.WIDE R2, R137, 0x4, R52 ;  /* 0x0000000489027825 */ /* 0x000fc600078e0234 */
[----:B------:R-:W4:Y:S04]  /*210120*/  LDL.LU R0, [R1+0x84e4] ;  /* 0x0084e40001007983 */ /* 0x000f280000300800 */
[----:B------:R1:W-:Y:S01]  /*210130*/  @P3 STG.E desc[UR30][R6.64], R240 ;  /* 0x000000f006003986 */ /* 0x0003e2000c10191e */
[----:B--2---:R-:W-:-:S03]  /*210140*/  IMAD.WIDE R4, R137, 0x4, R50 ;  /* 0x0000000489047825 */ /* 0x004fc600078e0232 */
[----:B------:R-:W2:Y:S04]  /*210150*/  LDL.LU R233, [R1+0xcb4] ;  /* 0x000cb40001e97983 */ /* 0x000ea80000300800 */
[----:B------:R-:W2:Y:S01]  /*210160*/  LDL.LU R208, [R1+0xc04] ;  /* 0x000c040001d07983 */ /* 0x000ea20000300800 */
[----:B-1----:R-:W-:-:S03]  /*210170*/  IMAD.WIDE R6, R137, 0x4, R48 ;  /* 0x0000000489067825 */ /* 0x002fc600078e0230 */
[----:B------:R-:W2:Y:S04]  /*210180*/  LDL.LU R240, [R1+0xbe4] ;  /* 0x000be40001f07983 */ /* 0x000ea80000300800 */
[----:B------:R1:W-:Y:S04]  /*210190*/  @P0 STG.E desc[UR30][R2.64], R241 ;  /* 0x000000f102000986 */ /* 0x0003e8000c10191e */
[----:B---3--:R3:W-:Y:S04]  /*2101a0*/  @P4 STG.E desc[UR30][R4.64], R249 ;  /* 0x000000f904004986 */ /* 0x0087e8000c10191e */
[----:B------:R3:W-:Y:S01]  /*2101b0*/  @P5 STG.E desc[UR30][R6.64], R212 ;  /* 0x000000d406005986 */ /* 0x0007e2000c10191e */
[----:B-1----:R-:W-:-:S04]  /*2101c0*/  IMAD.WIDE R2, R137, 0x4, R44 ;  /* 0x0000000489027825 */ /* 0x002fc800078e022c */
[----:B---3--:R-:W-:-:S04]  /*2101d0*/  IMAD.WIDE R4, R137, 0x4, R46 ;  /* 0x0000000489047825 */ /* 0x008fc800078e022e */
[----:B------:R-:W-:Y:S01]  /*2101e0*/  IMAD.WIDE R6, R137, 0x4, R42 ;  /* 0x0000000489067825 */ /* 0x000fe200078e022a */
[----:B------:R-:W3:Y:S04]  /*2101f0*/  LDL.LU R212, [R1+0xab4] ;  /* 0x000ab40001d47983 */ /* 0x000ee80000300800 */
[----:B------:R-:W3:Y:S01]  /*210200*/  LDL.LU R137, [R1+0xa94] ;  /* 0x000a940001897983 */ /* 0x000ee20000300800 */
[----:B------:R-:W-:Y:S02]  /*210210*/  ISETP.LT.AND P3, PT, R140, UR5, !P6 ;  /* 0x000000058c007c0c */ /* 0x000fe4000f761270 */
[----:B------:R-:W-:Y:S01]  /*210220*/  ISETP.LT.AND P2, PT, R141, UR5, !P6 ;  /* 0x000000058d007c0c */ /* 0x000fe2000f741270 */
[----:B------:R-:W3:Y:S01]  /*210230*/  LDL.LU R237, [R1+0x904] ;  /* 0x0009040001ed7983 */ /* 0x000ee20000300800 */
[----:B------:R-:W-:-:S02]  /*210240*/  ISETP.LT.AND P6, PT, R143, UR5, !P6 ;  /* 0x000000058f007c0c */ /* 0x000fc4000f7c1270 */
[----:B------:R-:W-:Y:S01]  /*210250*/  ISETP.LT.AND P5, PT, R224, UR5, !P1 ;  /* 0x00000005e0007c0c */ /* 0x000fe2000cfa1270 */
[----:B------:R-:W3:Y:S01]  /*210260*/  LDL.LU R241, [R1+0x644] ;  /* 0x0006440001f17983 */ /* 0x000ee20000300800 */
[----:B------:R-:W-:Y:S02]  /*210270*/  ISETP.LT.AND P4, PT, R236, UR5, !P1 ;  /* 0x00000005ec007c0c */ /* 0x000fe4000cf81270 */
[----:B------:R-:W-:Y:S01]  /*210280*/  ISETP.LT.AND P0, PT, R248, UR5, !P1 ;  /* 0x00000005f8007c0c */ /* 0x000fe2000cf01270 */
[----:B------:R-:W3:Y:S04]  /*210290*/  LDL.LU R249, [R1+0x604] ;  /* 0x0006040001f97983 */ /* 0x000ee80000300800 */
[----:B----4-:R1:W-:Y:S01]  /*2102a0*/  @P3 STG.E desc[UR30][R4.64], R228 ;  /* 0x000000e404003986 */ /* 0x0103e2000c10191e */
[----:B------:R-:W-:-:S03]  /*2102b0*/  ISETP.LT.AND P3, PT, R139, UR5, !P1 ;  /* 0x000000058b007c0c */ /* 0x000fc6000cf61270 */
[----:B------:R4:W-:Y:S04]  /*2102c0*/  @P2 STG.E desc[UR30][R2.64], R232 ;  /* 0x000000e802002986 */ /* 0x0009e8000c10191e */
[----:B------:R4:W-:Y:S01]  /*2102d0*/  @P6 STG.E desc[UR30][R6.64], R142 ;  /* 0x0000008e06006986 */ /* 0x0009e2000c10191e */
[----:B------:R-:W-:Y:S01]  /*2102e0*/  ISETP.LT.AND P6, PT, R138, UR5, !P1 ;  /* 0x000000058a007c0c */ /* 0x000fe2000cfc1270 */
[C---:B-1----:R-:W-:Y:S02]  /*2102f0*/  IMAD.WIDE R4, R220.reuse, 0x4, R54 ;  /* 0x00000004dc047825 */ /* 0x042fe400078e0236 */
[----:B------:R-:W3:Y:S02]  /*210300*/  LDL.LU R228, [R1+0x40a8] ;  /* 0x0040a80001e47983 */ /* 0x000ee40000300800 */
[----:B----4-:R-:W-:-:S02]  /*210310*/  IMAD.WIDE R2, R220, 0x4, R56 ;  /* 0x00000004dc027825 */ /* 0x010fc400078e0238 */
[----:B------:R-:W4:Y:S02]  /*210320*/  LDL.LU R232, [R1+0x3ec8] ;  /* 0x003ec80001e87983 */ /* 0x000f240000300800 */
[----:B------:R-:W-:Y:S02]  /*210330*/  IMAD.WIDE R6, R220, 0x4, R52 ;  /* 0x00000004dc067825 */ /* 0x000fe400078e0234 */
[----:B------:R-:W4:Y:S01]  /*210340*/  LDL.LU R142, [R1+0x59a4] ;  /* 0x0059a400018e7983 */ /* 0x000f220000300800 */
[----:B------:R-:W-:-:S03]  /*210350*/  ISETP.GE.AND P2, PT, R0, UR6, PT ;  /* 0x0000000600007c0c */ /* 0x000fc6000bf46270 */
[----:B------:R-:W4:Y:S04]  /*210360*/  LDL.LU R0, [R1+0x84ec] ;  /* 0x0084ec0001007983 */ /* 0x000f280000300800 */
[----:B--2---:R1:W-:Y:S04]  /*210370*/  @P5 STG.E desc[UR30][R2.64], R233 ;  /* 0x000000e902005986 */ /* 0x0043e8000c10191e */
[----:B------:R2:W-:Y:S04]  /*210380*/  @P4 STG.E desc[UR30][R4.64], R208 ;  /* 0x000000d004004986 */ /* 0x0005e8000c10191e */
[----:B------:R2:W-:Y:S01]  /*210390*/  @P0 STG.E desc[UR30][R6.64], R240 ;  /* 0x000000f006000986 */ /* 0x0005e2000c10191e */
[----:B-1----:R-:W-:-:S04]  /*2103a0*/  IMAD.WIDE R2, R220, 0x4, R50 ;  /* 0x00000004dc027825 */ /* 0x002fc800078e0232 */
[----:B--2---:R-:W-:Y:S01]  /*2103b0*/  IMAD.WIDE R4, R220, 0x4, R48 ;  /* 0x00000004dc047825 */ /* 0x004fe200078e0230 */
[----:B------:R-:W2:Y:S04]  /*2103c0*/  LDL.LU R240, [R1+0x3968] ;  /* 0x0039680001f07983 */ /* 0x000ea80000300800 */
[----:B---3--:R-:W-:Y:S04]  /*2103d0*/  @P6 STG.E desc[UR30][R2.64], R212 ;  /* 0x000000d402006986 */ /* 0x008fe8000c10191e */
[----:B------:R1:W-:Y:S04]  /*2103e0*/  @P3 STG.E desc[UR30][R4.64], R137 ;  /* 0x0000008904003986 */ /* 0x0003e8000c10191e */
[----:B-1----:R-:W3:Y:S01]  /*2103f0*/  LDL.LU R137, [R1+0x32f8] ;  /* 0x0032f80001897983 */ /* 0x002ee20000300800 */
[----:B------:R-:W-:-:S02]  /*210400*/  ISETP.LT.AND P0, PT, R140, UR5, !P1 ;  /* 0x000000058c007c0c */ /* 0x000fc4000cf01270 */
[----:B------:R-:W-:Y:S02]  /*210410*/  ISETP.LT.AND P4, PT, R141, UR5, !P1 ;  /* 0x000000058d007c0c */ /* 0x000fe4000cf81270 */
[----:B------:R-:W-:Y:S02]  /*210420*/  ISETP.LT.AND P5, PT, R224, UR5, !P2 ;  /* 0x00000005e0007c0c */ /* 0x000fe4000d7a1270 */
[----:B------:R-:W-:Y:S01]  /*210430*/  ISETP.LT.AND P6, PT, R236, UR5, !P2 ;  /* 0x00000005ec007c0c */ /* 0x000fe2000d7c1270 */
[----:B------:R-:W-:Y:S01]  /*210440*/  IMAD.WIDE R4, R220, 0x4, R46 ;  /* 0x00000004dc047825 */ /* 0x000fe200078e022e */
[----:B------:R-:W-:Y:S01]  /*210450*/  ISETP.LT.AND P1, PT, R143, UR5, !P1 ;  /* 0x000000058f007c0c */ /* 0x000fe2000cf21270 */
[----:B------:R-:W3:Y:S01]  /*210460*/  LDL.LU R208, [R1+0x2c38] ;  /* 0x002c380001d07983 */ /* 0x000ee20000300800 */
[----:B------:R-:W-:Y:S01]  /*210470*/  ISETP.LT.AND P3, PT, R248, UR5, !P2 ;  /* 0x00000005f8007c0c */ /* 0x000fe2000d761270 */
[C---:B------:R-:W-:Y:S02]  /*210480*/  IMAD.WIDE R2, R220.reuse, 0x4, R44 ;  /* 0x00000004dc027825 */ /* 0x040fe400078e022c */
[----:B------:R-:W3:Y:S02]  /*210490*/  LDL.LU R212, [R1+0xdf8] ;  /* 0x000df80001d47983 */ /* 0x000ee40000300800 */
[----:B------:R-:W-:-:S02]  /*2104a0*/  IMAD.WIDE R6, R220, 0x4, R42 ;  /* 0x00000004dc067825 */ /* 0x000fc400078e022a */
[----:B------:R-:W3:Y:S02]  /*2104b0*/  LDL.LU R220, [R1+0xdd8] ;  /* 0x000dd80001dc7983 */ /* 0x000ee40000300800 */
[----:B------:R-:W-:Y:S02]  /*2104c0*/  IMAD.WIDE R8, R136, 0x4, R56 ;  /* 0x0000000488087825 */ /* 0x000fe400078e0238 */
[----:B------:R1:W-:Y:S04]  /*2104d0*/  @P0 STG.E desc[UR30][R4.64], R237 ;  /* 0x000000ed04000986 */ /* 0x0003e8000c10191e */
[----:B------:R1:W-:Y:S04]  /*2104e0*/  @P4 STG.E desc[UR30][R2.64], R241 ;  /* 0x000000f102004986 */ /* 0x0003e8000c10191e */
[----:B------:R-:W-:Y:S01]  /*2104f0*/  @P1 STG.E desc[UR30][R6.64], R249 ;  /* 0x000000f906001986 */ /* 0x000fe2000c10191e */
[----:B------:R-:W-:Y:S01]  /*210500*/  ISETP.LT.AND P1, PT, R138, UR5, !P2 ;  /* 0x000000058a007c0c */ /* 0x000fe2000d721270 */
[----:B-1----:R-:W-:-:S04]  /*210510*/  IMAD.WIDE R4, R136, 0x4, R54 ;  /* 0x0000000488047825 */ /* 0x002fc800078e0236 */
[C---:B------:R-:W-:Y:S01]  /*210520*/  IMAD.WIDE R2, R136.reuse, 0x4, R52 ;  /* 0x0000000488027825 */ /* 0x040fe200078e0234 */
[----:B------:R1:W-:Y:S04]  /*210530*/  @P5 STG.E desc[UR30][R8.64], R228 ;  /* 0x000000e408005986 */ /* 0x0003e8000c10191e */
[----:B----4-:R4:W-:Y:S04]  /*210540*/  @P6 STG.E desc[UR30][R4.64], R232 ;  /* 0x000000e804006986 */ /* 0x0109e8000c10191e */
[----:B-1----:R-:W3:Y:S04]  /*210550*/  LDL.LU R228, [R1+0xcd8] ;  /* 0x000cd80001e47983 */ /* 0x002ee80000300800 */
[----:B----4-:R-:W4:Y:S04]  /*210560*/  LDL.LU R232, [R1+0xcb8] ;  /* 0x000cb80001e87983 */ /* 0x010f280000300800 */
[----:B------:R-:W4:Y:S04]  /*210570*/  LDL.LU R241, [R1+0xc08] ;  /* 0x000c080001f17983 */ /* 0x000f280000300800 */
[----:B------:R-:W4:Y:S04]  /*210580*/  LDL.LU R10, [R1+0x84fc] ;  /* 0x0084fc00010a7983 */ /* 0x000f280000300800 */
[----:B------:R-:W4:Y:S04]  /*210590*/  LDL.LU R249, [R1+0xbe8] ;  /* 0x000be80001f97983 */ /* 0x000f280000300800 */
[----:B--2---:R1:W-:Y:S02]  /*2105a0*/  @P3 STG.E desc[UR30][R2.64], R240 ;  /* 0x000000f002003986 */ /* 0x0043e4000c10191e */
[----:B-1----:R-:W-:-:S02]  /*2105b0*/  IMAD.WIDE R2, R136, 0x4, R50 ;  /* 0x0000000488027825 */ /* 0x002fc400078e0232 */
[----:B------:R-:W2:Y:S04]  /*2105c0*/  LDL.LU R240, [R1+0xab8] ;  /* 0x000ab80001f07983 */ /* 0x000ea80000300800 */
[----:B---3--:R1:W-:Y:S04]  /*2105d0*/  @P1 STG.E desc[UR30][R2.64], R137 ;  /* 0x0000008902001986 */ /* 0x0083e8000c10191e */
[----:B-1----:R-:W3:Y:S01]  /*2105e0*/  LDL.LU R137, [R1+0xa98] ;  /* 0x000a980001897983 */ /* 0x002ee20000300800 */
[----:B------:R-:W-:Y:S02]  /*2105f0*/  ISETP.LT.AND P6, PT, R139, UR5, !P2 ;  /* 0x000000058b007c0c */ /* 0x000fe4000d7c1270 */
[----:B------:R-:W-:-:S02]  /*210600*/  ISETP.LT.AND P5, PT, R140, UR5, !P2 ;  /* 0x000000058c007c0c */ /* 0x000fc4000d7a1270 */
[----:B------:R-:W-:Y:S02]  /*210610*/  ISETP.LT.AND P4, PT, R141, UR5, !P2 ;  /* 0x000000058d007c0c */ /* 0x000fe4000d781270 */
[----:B------:R-:W-:Y:S01]  /*210620*/  ISETP.GE.AND P0, PT, R0, UR6, PT ;  /* 0x0000000600007c0c */ /* 0x000fe2000bf06270 */
[----:B------:R-:W-:Y:S01]  /*210630*/  IMAD.WIDE R4, R136, 0x4, R48 ;  /* 0x0000000488047825 */ /* 0x000fe200078e0230 */
[----:B------:R-:W-:Y:S02]  /*210640*/  ISETP.LT.AND P2, PT, R143, UR5, !P2 ;  /* 0x000000058f007c0c */ /* 0x000fe4000d741270 */
[----:B------:R-:W-:Y:S01]  /*210650*/  ISETP.LT.AND P3, PT, R224, UR5, !P0 ;  /* 0x00000005e0007c0c */ /* 0x000fe2000c761270 */
[----:B------:R-:W-:-:S04]  /*210660*/  IMAD.WIDE R6, R136, 0x4, R46 ;  /* 0x0000000488067825 */ /* 0x000fc800078e022e */
[C---:B------:R-:W-:Y:S01]  /*210670*/  IMAD.WIDE R8, R136.reuse, 0x4, R44 ;  /* 0x0000000488087825 */ /* 0x040fe200078e022c */
[----:B------:R1:W-:Y:S04]  /*210680*/  @P6 STG.E desc[UR30][R4.64], R208 ;  /* 0x000000d004006986 */ /* 0x0003e8000c10191e */
[----:B------:R-:W-:Y:S01]  /*210690*/  @P5 STG.E desc[UR30][R6.64], R212 ;  /* 0x000000d406005986 */ /* 0x000fe2000c10191e */
[----:B------:R-:W-:-:S03]  /*2106a0*/  IMAD.WIDE R2, R136, 0x4, R42 ;  /* 0x0000000488027825 */ /* 0x000fc600078e022a */
[----:B------:R1:W-:Y:S01]  /*2106b0*/  @P4 STG.E desc[UR30][R8.64], R220 ;  /* 0x000000dc08004986 */ /* 0x0003e2000c10191e */
[----:B------:R-:W-:-:S03]  /*2106c0*/  ISETP.LT.AND P6, PT, R236, UR5, !P0 ;  /* 0x00000005ec007c0c */ /* 0x000fc6000c7c1270 */
[----:B-1----:R-:W3:Y:S01]  /*2106d0*/  LDL.LU R208, [R1+0x908] ;  /* 0x0009080001d07983 */ /* 0x002ee20000300800 */
[----:B------:R-:W-:Y:S01]  /*2106e0*/  IMAD.WIDE R4, R142, 0x4, R56 ;  /* 0x000000048e047825 */ /* 0x000fe200078e0238 */
[----:B------:R-:W-:Y:S02]  /*2106f0*/  ISETP.LT.AND P1, PT, R248, UR5, !P0 ;  /* 0x00000005f8007c0c */ /* 0x000fe4000c721270 */
[----:B------:R-:W-:Y:S01]  /*210700*/  ISETP.LT.AND P5, PT, R138, UR5, !P0 ;  /* 0x000000058a007c0c */ /* 0x000fe2000c7a1270 */
[----:B------:R-:W3:Y:S04]  /*210710*/  LDL.LU R220, [R1+0x648] ;  /* 0x0006480001dc7983 */ /* 0x000ee80000300800 */
[----:B------:R-:W3:Y:S01]  /*210720*/  LDL.LU R136, [R1+0x59a0] ;  /* 0x0059a00001887983 */ /* 0x000ee20000300800 */
[----:B------:R-:W-:-:S03]  /*210730*/  ISETP.LT.AND P4, PT, R139, UR5, !P0 ;  /* 0x000000058b007c0c */ /* 0x000fc6000c781270 */
[----:B------:R-:W3:Y:S04]  /*210740*/  LDL.LU R237, [R1+0x608] ;  /* 0x0006080001ed7983 */ /* 0x000ee80000300800 */
[----:B------:R-:W3:Y:S04]  /*210750*/  LDL.LU R0, [R1+0x8504] ;  /* 0x0085040001007983 */ /* 0x000ee80000300800 */
[----:B------:R1:W-:Y:S04]  /*210760*/  @P2 STG.E desc[UR30][R2.64], R228 ;  /* 0x000000e402002986 */ /* 0x0003e8000c10191e */
[----:B------:R-:W3:Y:S04]  /*210770*/  LDL.LU R212, [R1+0x40ac] ;  /* 0x0040ac0001d47983 */ /* 0x000ee80000300800 */
[----:B----4-:R4:W-:Y:S04]  /*210780*/  @P3 STG.E desc[UR30][R4.64], R232 ;  /* 0x000000e804003986 */ /* 0x0109e8000c10191e */
[----:B-1----:R-:W3:Y:S01]  /*210790*/  LDL.LU R228, [R1+0x3ecc] ;  /* 0x003ecc0001e47983 */ /* 0x002ee20000300800 */
[----:B------:R-:W-:-:S03]  /*2107a0*/  IMAD.WIDE R2, R142, 0x4, R54 ;  /* 0x000000048e027825 */ /* 0x000fc600078e0236 */
[----:B----4-:R-:W4:Y:S01]  /*2107b0*/  LDL.LU R232, [R1+0x396c] ;  /* 0x00396c0001e87983 */ /* 0x010f220000300800 */
[----:B------:R-:W-:-:S04]  /*2107c0*/  IMAD.WIDE R4, R142, 0x4, R52 ;  /* 0x000000048e047825 */ /* 0x000fc800078e0234 */
[C---:B------:R-:W-:Y:S01]  /*2107d0*/  IMAD.WIDE R6, R142.reuse, 0x4, R50 ;  /* 0x000000048e067825 */ /* 0x040fe200078e0232 */
[----:B------:R1:W-:Y:S03]  /*2107e0*/  @P6 STG.E desc[UR30][R2.64], R241 ;  /* 0x000000f102006986 */ /* 0x0003e6000c10191e */
[----:B------:R-:W-:Y:S01]  /*2107f0*/  IMAD.WIDE R8, R142, 0x4, R48 ;  /* 0x000000048e087825 */ /* 0x000fe200078e0230 */
[----:B------:R-:W-:Y:S04]  /*210800*/  @P1 STG.E desc[UR30][R4.64], R249 ;  /* 0x000000f904001986 */ /* 0x000fe8000c10191e */
[----:B-1----:R-:W4:Y:S04]  /*210810*/  LDL.LU R241, [R1+0x599c] ;  /* 0x00599c0001f17983 */ /* 0x002f280000300800 */
[----:B--2---:R1:W-:Y:S04]  /*210820*/  @P5 STG.E desc[UR30][R6.64], R240 ;  /* 0x000000f006005986 */ /* 0x0043e8000c10191e */
[----:B-1----:R-:W2:Y:S04]  /*210830*/  LDL.LU R240, [R1+0x32fc] ;  /* 0x0032fc0001f07983 */ /* 0x002ea80000300800 */
[----:B---3--:R1:W-:Y:S04]  /*210840*/  @P4 STG.E desc[UR30][R8.64], R137 ;  /* 0x0000008908004986 */ /* 0x0083e8000c10191e */
[----:B-1----:R-:W3:Y:S01]  /*210850*/  LDL.LU R137, [R1+0x2c3c] ;  /* 0x002c3c0001897983 */ /* 0x002ee20000300800 */
[----:B------:R-:W-:-:S02]  /*210860*/  ISETP.LT.AND P3, PT, R140, UR5, !P0 ;  /* 0x000000058c007c0c */ /* 0x000fc4000c761270 */
[----:B------:R-:W-:Y:S02]  /*210870*/  ISETP.LT.AND P2, PT, R141, UR5, !P0 ;  /* 0x000000058d007c0c */ /* 0x000fe4000c741270 */
[----:B------:R-:W-:Y:S01]  /*210880*/  ISETP.GE.AND P6, PT, R10, UR6, PT ;  /* 0x000000060a007c0c */ /* 0x000fe2000bfc6270 */
[----:B------:R-:W-:Y:S01]  /*210890*/  IMAD.WIDE R2, R142, 0x4, R46 ;  /* 0x000000048e027825 */ /* 0x000fe200078e022e */
[----:B------:R-:W-:Y:S01]  /*2108a0*/  ISETP.LT.AND P0, PT, R143, UR5, !P0 ;  /* 0x000000058f007c0c */ /* 0x000fe2000c701270 */
[----:B------:R-:W3:Y:S01]  /*2108b0*/  LDL.LU R249, [R1+0xdfc] ;  /* 0x000dfc0001f97983 */ /* 0x000ee20000300800 */
[----:B------:R-:W-:Y:S01]  /*2108c0*/  ISETP.LT.AND P1, PT, R224, UR5, !P6 ;  /* 0x00000005e0007c0c */ /* 0x000fe2000f721270 */
[----:B------:R-:W-:Y:S01]  /*2108d0*/  IMAD.WIDE R4, R142, 0x4, R44 ;  /* 0x000000048e047825 */ /* 0x000fe200078e022c */
[----:B------:R-:W-:Y:S02]  /*2108e0*/  ISETP.LT.AND P5, PT, R236, UR5, !P6 ;  /* 0x00000005ec007c0c */ /* 0x000fe4000f7a1270 */
[----:B------:R-:W-:Y:S01]  /*2108f0*/  ISETP.LT.AND P4, PT, R248, UR5, !P6 ;  /* 0x00000005f8007c0c */ /* 0x000fe2000f781270 */
[----:B------:R1:W-:Y:S01]  /*210900*/  @P3 STG.E desc[UR30][R2.64], R208 ;  /* 0x000000d002003986 */ /* 0x0003e2000c10191e */
[----:B------:R-:W-:-:S03]  /*210910*/  ISETP.LT.AND P3, PT, R138, UR5, !P6 ;  /* 0x000000058a007c0c */ /* 0x000fc6000f761270 */
[----:B------:R1:W-:Y:S02]  /*210920*/  @P2 STG.E desc[UR30][R4.64], R220 ;  /* 0x000000dc04002986 */ /* 0x0003e4000c10191e */
[----:B-1----:R-:W-:Y:S02]  /*210930*/  IMAD.WIDE R2, R142, 0x4, R42 ;  /* 0x000000048e027825 */ /* 0x002fe400078e022a */
[----:B------:R-:W3:Y:S02]  /*210940*/  LDL.LU R208, [R1+0xddc] ;  /* 0x000ddc0001d07983 */ /* 0x000ee40000300800 */
[----:B------:R-:W-:-:S04]  /*210950*/  IMAD.WIDE R6, R136, 0x4, R54 ;  /* 0x0000000488067825 */ /* 0x000fc800078e0236 */
[C---:B------:R-:W-:Y:S01]  /*210960*/  IMAD.WIDE R4, R136.reuse, 0x4, R56 ;  /* 0x0000000488047825 */ /* 0x040fe200078e0238 */
[----:B------:R-:W3:Y:S03]  /*210970*/  LDL.LU R220, [R1+0xcdc] ;  /* 0x000cdc0001dc7983 */ /* 0x000ee60000300800 */
[----:B------:R-:W-:Y:S01]  /*210980*/  IMAD.WIDE R8, R136, 0x4, R52 ;  /* 0x0000000488087825 */ /* 0x000fe200078e0234 */
[----:B------:R-:W3:Y:S01]  /*210990*/  LDL.LU R142, [R1+0xcbc] ;  /* 0x000cbc00018e7983 */ /* 0x000ee20000300800 */
[----:B------:R-:W-:-:S03]  /*2109a0*/  ISETP.LT.AND P2, PT, R139, UR5, !P6 ;  /* 0x000000058b007c0c */ /* 0x000fc6000f741270 */
[----:B------:R-:W-:Y:S01]  /*2109b0*/  @P0 STG.E desc[UR30][R2.64], R237 ;  /* 0x000000ed02000986 */ /* 0x000fe2000c10191e */
[----:B------:R-:W-:-:S03]  /*2109c0*/  ISETP.GE.AND P0, PT, R0, UR6, PT ;  /* 0x0000000600007c0c */ /* 0x000fc6000bf06270 */
[----:B------:R-:W-:Y:S04]  /*2109d0*/  @P1 STG.E desc[UR30][R4.64], R212 ;  /* 0x000000d404001986 */ /* 0x000fe8000c10191e */
[----:B------:R1:W-:Y:S04]  /*2109e0*/  @P5 STG.E desc[UR30][R6.64], R228 ;  /* 0x000000e406005986 */ /* 0x0003e8000c10191e */
[----:B------:R-:W3:Y:S04]  /*2109f0*/  LDL.LU R0, [R1+0x8508] ;  /* 0x0085080001007983 */ /* 0x000ee80000300800 */
[----:B----4-:R4:W-:Y:S04]  /*210a00*/  @P4 STG.E desc[UR30][R8.64], R232 ;  /* 0x000000e808004986 */ /* 0x0109e8000c10191e */
[----:B-1----:R-:W3:Y:S01]  /*210a10*/  LDL.LU R228, [R1+0xc0c] ;  /* 0x000c0c0001e47983 */ /* 0x002ee20000300800 */
[----:B------:R-:W-:-:S03]  /*210a20*/  IMAD.WIDE R2, R136, 0x4, R50 ;  /* 0x0000000488027825 */ /* 0x000fc600078e0232 */
[----:B----4-:R-:W4:Y:S01]  /*210a30*/  LDL.LU R232, [R1+0xbec] ;  /* 0x000bec0001e87983 */ /* 0x010f220000300800 */
[----:B------:R-:W-:-:S04]  /*210a40*/  IMAD.WIDE R4, R136, 0x4, R48 ;  /* 0x0000000488047825 */ /* 0x000fc800078e0230 */
[----:B------:R-:W-:-:S04]  /*210a50*/  IMAD.WIDE R10, R136, 0x4, R46 ;  /* 0x00000004880a7825 */ /* 0x000fc800078e022e */
[----:B------:R-:W-:-:S04]  /*210a60*/  IMAD.WIDE R6, R136, 0x4, R44 ;  /* 0x0000000488067825 */ /* 0x000fc800078e022c */
[----:B------:R-:W-:Y:S01]  /*210a70*/  IMAD.WIDE R8, R136, 0x4, R42 ;  /* 0x0000000488087825 */ /* 0x000fe200078e022a */
[----:B--2---:R-:W-:Y:S04]  /*210a80*/  @P3 STG.E desc[UR30][R2.64], R240 ;  /* 0x000000f002003986 */ /* 0x004fe8000c10191e */
[----:B---3--:R1:W-:Y:S04]  /*210a90*/  @P2 STG.E desc[UR30][R4.64], R137 ;  /* 0x0000008904002986 */ /* 0x0083e8000c10191e */
[----:B-1----:R-:W2:Y:S04]  /*210aa0*/  LDL.LU R137, [R1+0x59b4] ;  /* 0x0059b40001897983 */ /* 0x002ea80000300800 */
[----:B------:R-:W3:Y:S04]  /*210ab0*/  LDL.LU R240, [R1+0xabc] ;  /* 0x000abc0001f07983 */ /* 0x000ee80000300800 */
[----:B------:R-:W2:Y:S04]  /*210ac0*/  LDL.LU R136, [R1+0xa9c] ;  /* 0x000a9c0001887983 */ /* 0x000ea80000300800 */
[----:B------:R-:W2:Y:S01]  /*210ad0*/  LDL.LU R212, [R1+0x90c] ;  /* 0x00090c0001d47983 */ /* 0x000ea20000300800 */
[----:B------:R-:W-:-:S02]  /*210ae0*/  ISETP.LT.AND P4, PT, R140, UR5, !P6 ;  /* 0x000000058c007c0c */ /* 0x000fc4000f781270 */
[----:B------:R-:W-:Y:S02]  /*210af0*/  ISETP.LT.AND P1, PT, R141, UR5, !P6 ;  /* 0x000000058d007c0c */ /* 0x000fe4000f721270 */
[----:B------:R-:W-:Y:S02]  /*210b00*/  ISETP.LT.AND P6, PT, R143, UR5, !P6 ;  /* 0x000000058f007c0c */ /* 0x000fe4000f7c1270 */
[----:B------:R-:W-:Y:S02]  /*210b10*/  ISETP.LT.AND P5, PT, R224, UR5, !P0 ;  /* 0x00000005e0007c0c */ /* 0x000fe4000c7a1270 */
[----:B------:R-:W-:Y:S02]  /*210b20*/  ISETP.LT.AND P3, PT, R236, UR5, !P0 ;  /* 0x00000005ec007c0c */ /* 0x000fe4000c761270 */
[----:B------:R-:W-:Y:S01]  /*210b30*/  ISETP.LT.AND P2, PT, R248, UR5, !P0 ;  /* 0x00000005f8007c0c */ /* 0x000fe2000c741270 */
[C---:B------:R-:W-:Y:S02]  /*210b40*/  IMAD.WIDE R12, R241.reuse, 0x4, R56 ;  /* 0x00000004f10c7825 */ /* 0x040fe400078e0238 */
[----:B------:R1:W-:Y:S02]  /*210b50*/  @P4 STG.E desc[UR30][R10.64], R249 ;  /* 0x000000f90a004986 */ /* 0x0003e4000c10191e */
[----:B------:R-:W-:-:S02]  /*210b60*/  IMAD.WIDE R2, R241, 0x4, R54 ;  /* 0x00000004f1027825 */ /* 0x000fc400078e0236 */
[----:B------:R1:W-:Y:S02]  /*210b70*/  @P1 STG.E desc[UR30][R6.64], R208 ;  /* 0x000000d006001986 */ /* 0x0003e4000c10191e */
[----:B------:R-:W-:Y:S02]  /*210b80*/  IMAD.WIDE R4, R241, 0x4, R52 ;  /* 0x00000004f1047825 */ /* 0x000fe400078e0234 */
[----:B------:R-:W-:Y:S04]  /*210b90*/  @P6 STG.E desc[UR30][R8.64], R220 ;  /* 0x000000dc08006986 */ /* 0x000fe8000c10191e */
[----:B-1----:R-:W2:Y:S01]  /*210ba0*/  LDL.LU R249, [R1+0x64c] ;  /* 0x00064c0001f97983 */ /* 0x002ea20000300800 */
[----:B------:R-:W-:-:S03]  /*210bb0*/  ISETP.LT.AND P4, PT, R138, UR5, !P0 ;  /* 0x000000058a007c0c */ /* 0x000fc6000c781270 */
[----:B------:R1:W-:Y:S04]  /*210bc0*/  @P5 STG.E desc[UR30][R12.64], R142 ;  /* 0x0000008e0c005986 */ /* 0x0003e8000c10191e */
[----:B------:R-:W2:Y:S01]  /*210bd0*/  LDL.LU R208, [R1+0x60c] ;  /* 0x00060c0001d07983 */ /* 0x000ea20000300800 */
[----:B------:R-:W-:Y:S02]  /*210be0*/  ISETP.LT.AND P6, PT, R139, UR5, !P0 ;  /* 0x000000058b007c0c */ /* 0x000fe4000c7c1270 */
[----:B------:R-:W-:Y:S01]  /*210bf0*/  ISETP.LT.AND P5, PT, R140, UR5, !P0 ;  /* 0x000000058c007c0c */ /* 0x000fe2000c7a1270 */
[----:B-1----:R-:W2:Y:S04]  /*210c00*/  LDL.LU R142, [R1+0x5f0] ;  /* 0x0005f000018e7983 */ /* 0x002ea80000300800 */
[----:B------:R-:W2:Y:S04]  /*210c10*/  LDL.LU R18, [R1+0x8500] ;  /* 0x0085000001127983 */ /* 0x000ea80000300800 */
[----:B------:R1:W-:Y:S04]  /*210c20*/  @P3 STG.E desc[UR30][R2.64], R228 ;  /* 0x000000e402003986 */ /* 0x0003e8000c10191e */
[----:B------:R-:W2:Y:S04]  /*210c30*/  LDL.LU R220, [R1+0x5d0] ;  /* 0x0005d00001dc7983 */ /* 0x000ea80000300800 */
[----:B----4-:R4:W-:Y:S04]  /*210c40*/  @P2 STG.E desc[UR30][R4.64], R232 ;  /* 0x000000e804002986 */ /* 0x0109e8000c10191e */
[----:B-1----:R-:W2:Y:S01]  /*210c50*/  LDL.LU R228, [R1+0x5b0] ;  /* 0x0005b00001e47983 */ /* 0x002ea20000300800 */
[----:B------:R-:W-:-:S03]  /*210c60*/  IMAD.WIDE R6, R241, 0x4, R50 ;  /* 0x00000004f1067825 */ /* 0x000fc600078e0232 */
[----:B----4-:R-:W4:Y:S01]  /*210c70*/  LDL.LU R232, [R1+0x520] ;  /* 0x0005200001e87983 */ /* 0x010f220000300800 */
[----:B------:R-:W-:-:S04]  /*210c80*/  IMAD.WIDE R8, R241, 0x4, R48 ;  /* 0x00000004f1087825 */ /* 0x000fc800078e0230 */
[----:B------:R-:W-:Y:S01]  /*210c90*/  IMAD.WIDE R10, R241, 0x4, R46 ;  /* 0x00000004f10a7825 */ /* 0x000fe200078e022e */
[----:B------:R-:W-:Y:S01]  /*210ca0*/  ISETP.GE.AND P1, PT, R0, UR6, PT ;  /* 0x0000000600007c0c */ /* 0x000fe2000bf26270 */
[----:B---3--:R1:W-:Y:S04]  /*210cb0*/  @P4 STG.E desc[UR30][R6.64], R240 ;  /* 0x000000f006004986 */ /* 0x0083e8000c10191e */
[----:B--2---:R2:W-:Y:S04]  /*210cc0*/  @P6 STG.E desc[UR30][R8.64], R136 ;  /* 0x0000008808006986 */ /* 0x0045e8000c10191e */
[----:B------:R3:W-:Y:S04]  /*210cd0*/  @P5 STG.E desc[UR30][R10.64], R212 ;  /* 0x000000d40a005986 */ /* 0x0007e8000c10191e */
[----:B-1----:R-:W4:Y:S04]  /*210ce0*/  LDL.LU R240, [R1+0x500] ;  /* 0x0005000001f07983 */ /* 0x002f280000300800 */
[----:B--2---:R-:W2:Y:S04]  /*210cf0*/  LDL.LU R136, [R1+0x280] ;  /* 0x0002800001887983 */ /* 0x004ea80000300800 */
[----:B---3--:R-:W3:Y:S04]  /*210d00*/  LDL.LU R212, [R1+0x5998] ;  /* 0x0059980001d47983 */ /* 0x008ee80000300800 */
[----:B------:R-:W3:Y:S01]  /*210d10*/  LDL.LU R0, [R1+0x84f8] ;  /* 0x0084f80001007983 */ /* 0x000ee20000300800 */
[----:B------:R-:W-:-:S02]  /*210d20*/  ISETP.LT.AND P2, PT, R141, UR5, !P0 ;  /* 0x000000058d007c0c */ /* 0x000fc4000c741270 */
[----:B------:R-:W-:Y:S01]  /*210d30*/  ISETP.LT.AND P0, PT, R143, UR5, !P0 ;  /* 0x000000058f007c0c */ /* 0x000fe2000c701270 */
[C---:B------:R-:W-:Y:S01]  /*210d40*/  IMAD.WIDE R2, R241.reuse, 0x4, R44 ;  /* 0x00000004f1027825 */ /* 0x040fe200078e022c */
[----:B------:R-:W-:Y:S01]  /*210d50*/  ISETP.LT.AND P3, PT, R224, UR5, !P1 ;  /* 0x00000005e0007c0c */ /* 0x000fe2000cf61270 */
[----:B------:R-:W1:Y:S01]  /*210d60*/  LDS.128 R4, [R101] ;  /* 0x0000000065047984 */ /* 0x000e620000000c00 */
[----:B------:R-:W-:Y:S02]  /*210d70*/  ISETP.LT.AND P6, PT, R236, UR5, !P1 ;  /* 0x00000005ec007c0c */ /* 0x000fe4000cfc1270 */
[----:B------:R-:W-:Y:S02]  /*210d80*/  ISETP.LT.AND P5, PT, R248, UR5, !P1 ;  /* 0x00000005f8007c0c */ /* 0x000fe4000cfa1270 */
[----:B------:R-:W-:Y:S01]  /*210d90*/  ISETP.LT.AND P4, PT, R138, UR5, !P1 ;  /* 0x000000058a007c0c */ /* 0x000fe2000cf81270 */
[----:B------:R-:W-:Y:S01]  /*210da0*/  IMAD.WIDE R12, R241, 0x4, R42 ;  /* 0x00000004f10c7825 */ /* 0x000fe200078e022a */
[----:B------:R-:W1:Y:S03]  /*210db0*/  LDS.128 R100, [R101+0x400] ;  /* 0x0004000065647984 */ /* 0x000e660000000c00 */
[C---:B------:R-:W-:Y:S01]  /*210dc0*/  IMAD.WIDE R14, R137.reuse, 0x4, R56 ;  /* 0x00000004890e7825 */ /* 0x040fe200078e0238 */
[----:B------:R1:W-:Y:S03]  /*210dd0*/  @P2 STG.E desc[UR30][R2.64], R249 ;  /* 0x000000f902002986 */ /* 0x0003e6000c10191e */
[C---:B------:R-:W-:Y:S01]  /*210de0*/  IMAD.WIDE R8, R137.reuse, 0x4, R54 ;  /* 0x0000000489087825 */ /* 0x040fe200078e0236 */
[----:B------:R-:W-:Y:S03]  /*210df0*/  @P0 STG.E desc[UR30][R12.64], R208 ;  /* 0x000000d00c000986 */ /* 0x000fe6000c10191e */
[C---:B------:R-:W-:Y:S01]  /*210e00*/  IMAD.WIDE R10, R137.reuse, 0x4, R52 ;  /* 0x00000004890a7825 */ /* 0x040fe200078e0234 */
[----:B------:R1:W-:Y:S03]  /*210e10*/  @P3 STG.E desc[UR30][R14.64], R142 ;  /* 0x0000008e0e003986 */ /* 0x0003e6000c10191e */
[----:B------:R-:W-:Y:S01]  /*210e20*/  IMAD.WIDE R16, R137, 0x4, R50 ;  /* 0x0000000489107825 */ /* 0x000fe200078e0232 */
[----:B------:R-:W-:-:S02]  /*210e30*/  ISETP.LT.AND P3, PT, R139, UR5, !P1 ;  /* 0x000000058b007c0c */ /* 0x000fc4000cf61270 */
[----:B------:R-:W-:Y:S01]  /*210e40*/  ISETP.LT.AND P2, PT, R140, UR5, !P1 ;  /* 0x000000058c007c0c */ /* 0x000fe2000cf41270 */
[----:B------:R1:W-:Y:S02]  /*210e50*/  @P6 STG.E desc[UR30][R8.64], R220 ;  /* 0x000000dc08006986 */ /* 0x0003e4000c10191e */
[C---:B-1----:R-:W-:Y:S02]  /*210e60*/  IMAD.WIDE R2, R137.reuse, 0x4, R48 ;  /* 0x0000000489027825 */ /* 0x042fe400078e0230 */
[----:B------:R-:W3:Y:S04]  /*210e70*/  LDL.LU R142, [R1+0x598c] ;  /* 0x00598c00018e7983 */ /* 0x000ee80000300800 */
[----:B------:R1:W-:Y:S01]  /*210e80*/  @P5 STG.E desc[UR30][R10.64], R228 ;  /* 0x000000e40a005986 */ /* 0x0003e2000c10191e */
[----:B------:R-:W-:-:S03]  /*210e90*/  IMAD.WIDE R12, R137, 0x4, R46 ;  /* 0x00000004890c7825 */ /* 0x000fc600078e022e */
[----:B------:R-:W3:Y:S04]  /*210ea0*/  LDL.LU R220, [R1+0x5f4] ;  /* 0x0005f40001dc7983 */ /* 0x000ee80000300800 */
[----:B----4-:R4:W-:Y:S01]  /*210eb0*/  @P4 STG.E desc[UR30][R16.64], R232 ;  /* 0x000000e810004986 */ /* 0x0109e2000c10191e */
[----:B------:R-:W-:Y:S01]  /*210ec0*/  ISETP.LT.AND P4, PT, R141, UR5, !P1 ;  /* 0x000000058d007c0c */ /* 0x000fe2000cf81270 */
[C---:B------:R-:W-:Y:S02]  /*210ed0*/  IMAD.WIDE R8, R137.reuse, 0x4, R44 ;  /* 0x0000000489087825 */ /* 0x040fe400078e022c */
[----:B-1----:R-:W3:Y:S02]  /*210ee0*/  LDL.LU R228, [R1+0x5d4] ;  /* 0x0005d40001e47983 */ /* 0x002ee40000300800 */
[----:B------:R-:W-:-:S02]  /*210ef0*/  IMAD.WIDE R10, R137, 0x4, R42 ;  /* 0x00000004890a7825 */ /* 0x000fc400078e022a */
[----:B------:R1:W-:Y:S04]  /*210f00*/  @P3 STG.E desc[UR30][R2.64], R240 ;  /* 0x000000f002003986 */ /* 0x0003e8000c10191e */
[----:B--2---:R2:W-:Y:S04]  /*210f10*/  @P2 STG.E desc[UR30][R12.64], R136 ;  /* 0x000000880c002986 */ /* 0x0045e8000c10191e */
[----:B------:R1:W-:Y:S01]  /*210f20*/  @P4 STG.E desc[UR30][R8.64], R244 ;  /* 0x000000f408004986 */ /* 0x0003e2000c10191e */
[----:B---3--:R-:W-:-:S03]  /*210f30*/  ISETP.GE.AND P4, PT, R0, UR6, PT ;  /* 0x0000000600007c0c */ /* 0x008fc6000bf86270 */
[----:B------:R-:W3:Y:S04]  /*210f40*/  LDL.LU R0, [R1+0x84f4] ;  /* 0x0084f40001007983 */ /* 0x000ee80000300800 */
[----:B----4-:R-:W4:Y:S04]  /*210f50*/  LDL.LU R232, [R1+0x5b4] ;  /* 0x0005b40001e87983 */ /* 0x010f280000300800 */
[----:B-1----:R-:W4:Y:S04]  /*210f60*/  LDL.LU R240, [R1+0x524] ;  /* 0x0005240001f07983 */ /* 0x002f280000300800 */
[----:B--2---:R-:W2:Y:S04]  /*210f70*/  LDL.LU R136, [R1+0x504] ;  /* 0x0005040001887983 */ /* 0x004ea80000300800 */
[----:B------:R-:W2:Y:S01]  /*210f80*/  LDL.LU R137, [R1+0x284] ;  /* 0x0002840001897983 */ /* 0x000ea20000300800 */
[----:B------:R-:W-:-:S02]  /*210f90*/  ISETP.GE.AND P0, PT, R18, UR6, PT ;  /* 0x0000000612007c0c */ /* 0x000fc4000bf06270 */
[----:B------:R-:W-:Y:S02]  /*210fa0*/  ISETP.LT.AND P1, PT, R143, UR5, !P1 ;  /* 0x000000058f007c0c */ /* 0x000fe4000cf21270 */
[----:B------:R-:W-:Y:S02]  /*210fb0*/  ISETP.LT.AND P6, PT, R224, UR5, !P0 ;  /* 0x00000005e0007c0c */ /* 0x000fe4000c7c1270 */
[----:B------:R-:W-:Y:S01]  /*210fc0*/  ISETP.LT.AND P5, PT, R236, UR5, !P0 ;  /* 0x00000005ec007c0c */ /* 0x000fe2000c7a1270 */
[----:B------:R-:W-:-:S04]  /*210fd0*/  IMAD.WIDE R14, R212, 0x4, R56 ;  /* 0x00000004d40e7825 */ /* 0x000fc800078e0238 */
[----:B------:R-:W-:Y:S01]  /*210fe0*/  IMAD.WIDE R16, R212, 0x4, R54 ;  /* 0x00000004d4107825 */ /* 0x000fe200078e0236 */
[----:B------:R-:W-:-:S03]  /*210ff0*/  ISETP.LT.AND P3, PT, R248, UR5, !P0 ;  /* 0x00000005f8007c0c */ /* 0x000fc6000c761270 */
[----:B------:R1:W-:Y:S01]  /*211000*/  @P1 STG.E desc[UR30][R10.64], R204 ;  /* 0x000000cc0a001986 */ /* 0x0003e2000c10191e */
[----:B------:R-:W-:-:S03]  /*211010*/  ISETP.LT.AND P2, PT, R138, UR5, !P0 ;  /* 0x000000058a007c0c */ /* 0x000fc6000c741270 */
[----:B------:R1:W-:Y:S01]  /*211020*/  @P6 STG.E desc[UR30][R14.64], R196 ;  /* 0x000000c40e006986 */ /* 0x0003e2000c10191e */
[----:B------:R-:W-:-:S03]  /*211030*/  ISETP.LT.AND P1, PT, R140, UR5, !P0 ;  /* 0x000000058c007c0c */ /* 0x000fc6000c721270 */
[----:B------:R1:W-:Y:S01]  /*211040*/  @P5 STG.E desc[UR30][R16.64], R188 ;  /* 0x000000bc10005986 */ /* 0x0003e2000c10191e */
        /* <DEDUP_REMOVED lines=8> */
[C---:B-1----:R-:W-:Y:S01]  /*2110d0*/  IMAD.WIDE R10, R212.reuse, 0x4, R46 ;  /* 0x00000004d40a7825 */ /* 0x042fe200078e022e */
[----:B------:R1:W-:Y:S03]  /*2110e0*/  @P5 STG.E desc[UR30][R8.64], R164 ;  /* 0x000000a408005986 */ /* 0x0003e6000c10191e */
[----:B------:R-:W-:Y:S01]  /*2110f0*/  IMAD.WIDE R14, R212, 0x4, R44 ;  /* 0x00000004d40e7825 */ /* 0x000fe200078e022c */
[----:B------:R-:W-:Y:S01]  /*211100*/  ISETP.LT.AND P3, PT, R224, UR5, !P4 ;  /* 0x00000005e0007c0c */ /* 0x000fe2000e761270 */
[----:B------:R1:W-:Y:S02]  /*211110*/  @P1 STG.E desc[UR30][R10.64], R156 ;  /* 0x0000009c0a001986 */ /* 0x0003e4000c10191e */
[----:B------:R-:W-:-:S02]  /*211120*/  IMAD.WIDE R16, R212, 0x4, R42 ;  /* 0x00000004d4107825 */ /* 0x000fc400078e022a */
[----:B------:R-:W2:Y:S01]  /*211130*/  LDL.LU R212, [R1+0x5988] ;  /* 0x0059880001d47983 */ /* 0x000ea20000300800 */
[----:B------:R-:W-:-:S03]  /*211140*/  ISETP.LT.AND P2, PT, R236, UR5, !P4 ;  /* 0x00000005ec007c0c */ /* 0x000fc6000e741270 */
[----:B------:R-:W-:Y:S01]  /*211150*/  @P6 STG.E desc[UR30][R14.64], R148 ;  /* 0x000000940e006986 */ /* 0x000fe2000c10191e */
[----:B------:R-:W-:Y:S02]  /*211160*/  ISETP.LT.AND P6, PT, R248, UR5, !P4 ;  /* 0x00000005f8007c0c */ /* 0x000fe4000e7c1270 */
[----:B------:R-:W-:Y:S01]  /*211170*/  ISETP.LT.AND P5, PT, R138, UR5, !P4 ;  /* 0x000000058a007c0c */ /* 0x000fe2000e7a1270 */
[----:B------:R1:W-:Y:S01]  /*211180*/  @P0 STG.E desc[UR30][R16.64], R4 ;  /* 0x0000000410000986 */ /* 0x0003e2000c10191e */
[----:B------:R-:W-:Y:S02]  /*211190*/  ISETP.LT.AND P1, PT, R139, UR5, !P4 ;  /* 0x000000058b007c0c */ /* 0x000fe4000e721270 */
[----:B------:R-:W-:Y:S01]  /*2111a0*/  ISETP.LT.AND P0, PT, R140, UR5, !P4 ;  /* 0x000000058c007c0c */ /* 0x000fe2000e701270 */
[----:B------:R-:W-:-:S04]  /*2111b0*/  IMAD.WIDE R2, R142, 0x4, R56 ;  /* 0x000000048e027825 */ /* 0x000fc800078e0238 */
[C---:B------:R-:W-:Y:S01]  /*2111c0*/  IMAD.WIDE R12, R142.reuse, 0x4, R54 ;  /* 0x000000048e0c7825 */ /* 0x040fe200078e0236 */
[----:B------:R-:W-:Y:S03]  /*2111d0*/  @P3 STG.E desc[UR30][R2.64], R220 ;  /* 0x000000dc02003986 */ /* 0x000fe6000c10191e */
[C---:B-1----:R-:W-:Y:S01]  /*2111e0*/  IMAD.WIDE R8, R142.reuse, 0x4, R52 ;  /* 0x000000048e087825 */ /* 0x042fe200078e0234 */
[----:B------:R-:W-:Y:S03]  /*2111f0*/  @P2 STG.E desc[UR30][R12.64], R228 ;  /* 0x000000e40c002986 */ /* 0x000fe6000c10191e */
[C---:B------:R-:W-:Y:S01]  /*211200*/  IMAD.WIDE R10, R142.reuse, 0x4, R50 ;  /* 0x000000048e0a7825 */ /* 0x040fe200078e0232 */
[----:B------:R-:W2:Y:S03]  /*211210*/  LDL.LU R4, [R1+0x84f0] ;  /* 0x0084f00001047983 */ /* 0x000ea60000300800 */
[----:B------:R-:W-:-:S04]  /*211220*/  IMAD.WIDE R14, R142, 0x4, R48 ;  /* 0x000000048e0e7825 */ /* 0x000fc800078e0230 */
[----:B------:R-:W-:Y:S01]  /*211230*/  IMAD.WIDE R16, R142, 0x4, R46 ;  /* 0x000000048e107825 */ /* 0x000fe200078e022e */
[----:B---3--:R-:W-:Y:S01]  /*211240*/  ISETP.GE.AND P2, PT, R0, UR6, PT ;  /* 0x0000000600007c0c */ /* 0x008fe2000bf46270 */
[----:B----4-:R-:W-:Y:S04]  /*211250*/  @P6 STG.E desc[UR30][R8.64], R232 ;  /* 0x000000e808006986 */ /* 0x010fe8000c10191e */
[----:B------:R-:W-:Y:S04]  /*211260*/  @P5 STG.E desc[UR30][R10.64], R240 ;  /* 0x000000f00a005986 */ /* 0x000fe8000c10191e */
[----:B--2---:R-:W-:Y:S04]  /*211270*/  @P1 STG.E desc[UR30][R14.64], R136 ;  /* 0x000000880e001986 */ /* 0x004fe8000c10191e */
[----:B------:R1:W-:Y:S04]  /*211280*/  @P0 STG.E desc[UR30][R16.64], R137 ;  /* 0x0000008910000986 */ /* 0x0003e8000c10191e */
[----:B-1----:R-:W2:Y:S04]  /*211290*/  LDL.LU R137, [R1+0x5984] ;  /* 0x0059840001897983 */ /* 0x002ea80000300800 */
[----:B------:R-:W3:Y:S01]  /*2112a0*/  LDL.LU R0, [R1+0x84e8] ;  /* 0x0084e80001007983 */ /* 0x000ee20000300800 */
[----:B------:R-:W-:-:S02]  /*2112b0*/  ISETP.LT.AND P3, PT, R141, UR5, !P4 ;  /* 0x000000058d007c0c */ /* 0x000fc4000e761270 */
[----:B------:R-:W-:Y:S01]  /*2112c0*/  ISETP.LT.AND P4, PT, R143, UR5, !P4 ;  /* 0x000000058f007c0c */ /* 0x000fe2000e781270 */
[----:B------:R-:W-:Y:S01]  /*2112d0*/  IMAD.WIDE R2, R142, 0x4, R44 ;  /* 0x000000048e027825 */ /* 0x000fe200078e022c */
[----:B------:R-:W-:Y:S01]  /*2112e0*/  ISETP.LT.AND P1, PT, R224, UR5, !P2 ;  /* 0x00000005e0007c0c */ /* 0x000fe2000d721270 */
[----:B------:R-:W4:Y:S01]  /*2112f0*/  LDL.LU R220, [R1+0x5f8] ;  /* 0x0005f80001dc7983 */ /* 0x000f220000300800 */
[----:B------:R-:W-:Y:S01]  /*211300*/  ISETP.LT.AND P0, PT, R236, UR5, !P2 ;  /* 0x00000005ec007c0c */ /* 0x000fe2000d701270 */
[----:B------:R-:W-:Y:S02]  /*211310*/  IMAD.WIDE R12, R142, 0x4, R42 ;  /* 0x000000048e0c7825 */ /* 0x000fe400078e022a */
[----:B------:R-:W2:Y:S01]  /*211320*/  LDL.LU R228, [R1+0x5d8] ;  /* 0x0005d80001e47983 */ /* 0x000ea20000300800 */
[----:B------:R-:W-:Y:S02]  /*211330*/  ISETP.LT.AND P6, PT, R248, UR5, !P2 ;  /* 0x00000005f8007c0c */ /* 0x000fe4000d7c1270 */
[----:B------:R-:W-:Y:S01]  /*211340*/  ISETP.LT.AND P5, PT, R138, UR5, !P2 ;  /* 0x000000058a007c0c */ /* 0x000fe2000d7a1270 */
[----:B------:R1:W-:Y:S01]  /*211350*/  @P3 STG.E desc[UR30][R2.64], R245 ;  /* 0x000000f502003986 */ /* 0x0003e2000c10191e */
[----:B------:R-:W-:-:S03]  /*211360*/  ISETP.LT.AND P3, PT, R139, UR5, !P2 ;  /* 0x000000058b007c0c */ /* 0x000fc6000d761270 */
[----:B------:R1:W-:Y:S01]  /*211370*/  @P4 STG.E desc[UR30][R12.64], R205 ;  /* 0x000000cd0c004986 */ /* 0x0003e2000c10191e */
[----:B------:R-:W-:-:S03]  /*211380*/  ISETP.LT.AND P4, PT, R140, UR5, !P2 ;  /* 0x000000058c007c0c */ /* 0x000fc6000d781270 */
[----:B------:R-:W4:Y:S04]  /*211390*/  LDL.LU R232, [R1+0x5b8] ;  /* 0x0005b80001e87983 */ /* 0x000f280000300800 */
[----:B------:R-:W4:Y:S04]  /*2113a0*/  LDL.LU R240, [R1+0x528] ;  /* 0x0005280001f07983 */ /* 0x000f280000300800 */
[----:B------:R-:W4:Y:S01]  /*2113b0*/  LDL.LU R136, [R1+0x508] ;  /* 0x0005080001887983 */ /* 0x000f220000300800 */
[----:B------:R-:W-:-:S03]  /*2113c0*/  IMAD.WIDE R8, R212, 0x4, R56 ;  /* 0x00000004d4087825 */ /* 0x000fc600078e0238 */
[----:B------:R-:W4:Y:S01]  /*2113d0*/  LDL.LU R142, [R1+0x288] ;  /* 0x00028800018e7983 */ /* 0x000f220000300800 */
[----:B------:R-:W-:-:S03]  /*2113e0*/  IMAD.WIDE R10, R212, 0x4, R54 ;  /* 0x00000004d40a7825 */ /* 0x000fc600078e0236 */
[----:B------:R1:W-:Y:S04]  /*2113f0*/  @P1 STG.E desc[UR30][R8.64], R197 ;  /* 0x000000c508001986 */ /* 0x0003e8000c10191e */
[----:B------:R2:W-:Y:S01]  /*211400*/  @P0 STG.E desc[UR30][R10.64], R189 ;  /* 0x000000bd0a000986 */ /* 0x0005e2000c10191e */
[----:B------:R-:W-:Y:S01]  /*211410*/  ISETP.LT.AND P0, PT, R141, UR5, !P2 ;  /* 0x000000058d007c0c */ /* 0x000fe2000d701270 */
[C---:B------:R-:W-:Y:S02]  /*211420*/  IMAD.WIDE R14, R212.reuse, 0x4, R52 ;  /* 0x00000004d40e7825 */ /* 0x040fe400078e0234 */
[----:B------:R-:W4:Y:S02]  /*211430*/  LDL.LU R208, [R1+0x5980] ;  /* 0x0059800001d07983 */ /* 0x000f240000300800 */
[----:B------:R-:W-:-:S04]  /*211440*/  IMAD.WIDE R16, R212, 0x4, R50 ;  /* 0x00000004d4107825 */ /* 0x000fc800078e0232 */
[C---:B-1----:R-:W-:Y:S01]  /*211450*/  IMAD.WIDE R2, R212.reuse, 0x4, R48 ;  /* 0x00000004d4027825 */ /* 0x042fe200078e0230 */
[----:B------:R1:W-:Y:S03]  /*211460*/  @P6 STG.E desc[UR30][R14.64], R181 ;  /* 0x000000b50e006986 */ /* 0x0003e6000c10191e */
[C---:B------:R-:W-:Y:S01]  /*211470*/  IMAD.WIDE R12, R212.reuse, 0x4, R46 ;  /* 0x00000004d40c7825 */ /* 0x040fe200078e022e */
[----:B------:R1:W-:Y:S03]  /*211480*/  @P5 STG.E desc[UR30][R16.64], R173 ;  /* 0x000000ad10005986 */ /* 0x0003e6000c10191e */
[----:B------:R-:W-:Y:S01]  /*211490*/  IMAD.WIDE R8, R212, 0x4, R44 ;  /* 0x00000004d4087825 */ /* 0x000fe200078e022c */
[----:B------:R1:W-:Y:S04]  /*2114a0*/  @P3 STG.E desc[UR30][R2.64], R165 ;  /* 0x000000a502003986 */ /* 0x0003e8000c10191e */
[----:B------:R1:W-:Y:S04]  /*2114b0*/  @P4 STG.E desc[UR30][R12.64], R157 ;  /* 0x0000009d0c004986 */ /* 0x0003e8000c10191e */
[----:B------:R1:W-:Y:S01]  /*2114c0*/  @P0 STG.E desc[UR30][R8.64], R149 ;  /* 0x0000009508000986 */ /* 0x0003e2000c10191e */
[----:B---3--:R-:W-:-:S03]  /*2114d0*/  ISETP.GE.AND P0, PT, R0, UR6, PT ;  /* 0x0000000600007c0c */ /* 0x008fc6000bf06270 */
[----:B------:R-:W3:Y:S01]  /*2114e0*/  LDL.LU R0, [R1+0x84e0] ;  /* 0x0084e00001007983 */ /* 0x000ee20000300800 */
[----:B------:R-:W-:Y:S02]  /*2114f0*/  ISETP.GE.AND P1, PT, R4, UR6, PT ;  /* 0x0000000604007c0c */ /* 0x000fe4000bf26270 */
[----:B------:R-:W-:Y:S02]  /*211500*/  ISETP.LT.AND P2, PT, R143, UR5, !P2 ;  /* 0x000000058f007c0c */ /* 0x000fe4000d741270 */
[----:B------:R-:W-:Y:S02]  /*211510*/  ISETP.LT.AND P6, PT, R224, UR5, !P1 ;  /* 0x00000005e0007c0c */ /* 0x000fe4000cfc1270 */
[----:B------:R-:W-:Y:S02]  /*211520*/  ISETP.LT.AND P5, PT, R236, UR5, !P1 ;  /* 0x00000005ec007c0c */ /* 0x000fe4000cfa1270 */
[----:B------:R-:W-:Y:S01]  /*211530*/  ISETP.LT.AND P4, PT, R248, UR5, !P1 ;  /* 0x00000005f8007c0c */ /* 0x000fe2000cf81270 */
[----:B--2---:R-:W-:Y:S01]  /*211540*/  IMAD.WIDE R10, R212, 0x4, R42 ;  /* 0x00000004d40a7825 */ /* 0x004fe200078e022a */
[----:B------:R-:W-:-:S03]  /*211550*/  ISETP.LT.AND P3, PT, R138, UR5, !P1 ;  /* 0x000000058a007c0c */ /* 0x000fc6000cf61270 */
[----:B-1----:R-:W-:-:S04]  /*211560*/  IMAD.WIDE R14, R137, 0x4, R56 ;  /* 0x00000004890e7825 */ /* 0x002fc800078e0238 */
[C---:B------:R-:W-:Y:S01]  /*211570*/  IMAD.WIDE R16, R137.reuse, 0x4, R54 ;  /* 0x0000000489107825 */ /* 0x040fe200078e0236 */
[----:B------:R1:W-:Y:S03]  /*211580*/  @P2 STG.E desc[UR30][R10.64], R5 ;  /* 0x000000050a002986 */ /* 0x0003e6000c10191e */
[C---:B------:R-:W-:Y:S01]  /*211590*/  IMAD.WIDE R2, R137.reuse, 0x4, R52 ;  /* 0x0000000489027825 */ /* 0x040fe200078e0234 */
[----:B----4-:R2:W-:Y:S01]  /*2115a0*/  @P6 STG.E desc[UR30][R14.64], R220 ;  /* 0x000000dc0e006986 */ /* 0x0105e2000c10191e */
[----:B------:R-:W-:Y:S02]  /*2115b0*/  ISETP.LT.AND P2, PT, R140, UR5, !P1 ;  /* 0x000000058c007c0c */ /* 0x000fe4000cf41270 */
[----:B------:R-:W-:Y:S01]  /*2115c0*/  IMAD.WIDE R12, R137, 0x4, R50 ;  /* 0x00000004890c7825 */ /* 0x000fe200078e0232 */
[----:B------:R4:W-:Y:S01]  /*2115d0*/  @P5 STG.E desc[UR30][R16.64], R228 ;  /* 0x000000e410005986 */ /* 0x0009e2000c10191e */
[----:B------:R-:W-:-:S02]  /*2115e0*/  ISETP.LT.AND P5, PT, R139, UR5, !P1 ;  /* 0x000000058b007c0c */ /* 0x000fc4000cfa1270 */
[----:B------:R-:W-:Y:S01]  /*2115f0*/  IMAD.WIDE R8, R137, 0x4, R46 ;  /* 0x0000000489087825 */ /* 0x000fe200078e022e */
[----:B------:R-:W-:-:S03]  /*211600*/  ISETP.LT.AND P6, PT, R141, UR5, !P1 ;  /* 0x000000058d007c0c */ /* 0x000fc6000cfc1270 */
[----:B-1----:R-:W-:-:S04]  /*211610*/  IMAD.WIDE R4, R137, 0x4, R48 ;  /* 0x0000000489047825 */ /* 0x002fc800078e0230 */
[----:B------:R-:W-:-:S04]  /*211620*/  IMAD.WIDE R10, R137, 0x4, R44 ;  /* 0x00000004890a7825 */ /* 0x000fc800078e022c */
[----:B--2---:R-:W-:Y:S02]  /*211630*/  IMAD.WIDE R14, R137, 0x4, R42 ;  /* 0x00000004890e7825 */ /* 0x004fe400078e022a */
[----:B------:R-:W2:Y:S01]  /*211640*/  LDL.LU R137, [R1+0x5978] ;  /* 0x0059780001897983 */ /* 0x000ea20000300800 */
[----:B------:R-:W-:-:S03]  /*211650*/  ISETP.LT.AND P1, PT, R143, UR5, !P1 ;  /* 0x000000058f007c0c */ /* 0x000fc6000cf21270 */
[----:B------:R1:W-:Y:S01]  /*211660*/  @P4 STG.E desc[UR30][R2.64], R232 ;  /* 0x000000e802004986 */ /* 0x0003e2000c10191e */
[----:B------:R-:W-:-:S03]  /*211670*/  ISETP.LT.AND P4, PT, R224, UR5, !P0 ;  /* 0x00000005e0007c0c */ /* 0x000fc6000c781270 */
[----:B------:R1:W-:Y:S01]  /*211680*/  @P3 STG.E desc[UR30][R12.64], R240 ;  /* 0x000000f00c003986 */ /* 0x0003e2000c10191e */
[----:B------:R-:W-:-:S03]  /*211690*/  ISETP.LT.AND P3, PT, R236, UR5, !P0 ;  /* 0x00000005ec007c0c */ /* 0x000fc6000c761270 */
[----:B------:R-:W2:Y:S04]  /*2116a0*/  LDL.LU R212, [R1+0x5fc] ;  /* 0x0005fc0001d47983 */ /* 0x000ea80000300800 */
[----:B----4-:R-:W4:Y:S04]  /*2116b0*/  LDL.LU R16, [R1+0x84d4] ;  /* 0x0084d40001107983 */ /* 0x010f280000300800 */
[----:B------:R-:W4:Y:S01]  /*2116c0*/  LDL.LU R220, [R1+0x5dc] ;  /* 0x0005dc0001dc7983 */ /* 0x000f220000300800 */
[----:B-1----:R-:W-:-:S03]  /*2116d0*/  IMAD.WIDE R2, R208, 0x4, R56 ;  /* 0x00000004d0027825 */ /* 0x002fc600078e0238 */
[----:B------:R1:W-:Y:S01]  /*2116e0*/  @P5 STG.E desc[UR30][R4.64], R136 ;  /* 0x0000008804005986 */ /* 0x0003e2000c10191e */
[----:B------:R-:W-:-:S03]  /*2116f0*/  IMAD.WIDE R12, R208, 0x4, R54 ;  /* 0x00000004d00c7825 */ /* 0x000fc600078e0236 */
[----:B------:R1:W-:Y:S04]  /*211700*/  @P2 STG.E desc[UR30][R8.64], R142 ;  /* 0x0000008e08002986 */ /* 0x0003e8000c10191e */
[----:B------:R1:W-:Y:S01]  /*211710*/  @P6 STG.E desc[UR30][R10.64], R246 ;  /* 0x000000f60a006986 */ /* 0x0003e2000c10191e */
[----:B------:R-:W-:-:S03]  /*211720*/  ISETP.LT.AND P6, PT, R248, UR5, !P0 ;  /* 0x00000005f8007c0c */ /* 0x000fc6000c7c1270 */
[----:B------:R-:W4:Y:S01]  /*211730*/  LDL.LU R228, [R1+0x5bc] ;  /* 0x0005bc0001e47983 */ /* 0x000f220000300800 */
[----:B------:R-:W-:-:S03]  /*211740*/  ISETP.LT.AND P5, PT, R138, UR5, !P0 ;  /* 0x000000058a007c0c */ /* 0x000fc6000c7a1270 */
[----:B------:R1:W-:Y:S01]  /*211750*/  @P1 STG.E desc[UR30][R14.64], R206 ;  /* 0x000000ce0e001986 */ /* 0x0003e2000c10191e */
[----:B------:R-:W-:-:S03]  /*211760*/  ISETP.LT.AND P2, PT, R139, UR5, !P0 ;  /* 0x000000058b007c0c */ /* 0x000fc6000c741270 */
[----:B------:R-:W4:Y:S01]  /*211770*/  LDL.LU R232, [R1+0x52c] ;  /* 0x00052c0001e87983 */ /* 0x000f220000300800 */
[----:B------:R-:W-:-:S03]  /*211780*/  ISETP.LT.AND P1, PT, R140, UR5, !P0 ;  /* 0x000000058c007c0c */ /* 0x000fc6000c721270 */
[----:B------:R1:W-:Y:S01]  /*211790*/  @P4 STG.E desc[UR30][R2.64], R198 ;  /* 0x000000c602004986 */ /* 0x0003e2000c10191e */
[----:B------:R-:W-:-:S03]  /*2117a0*/  ISETP.LT.AND P4, PT, R143, UR5, !P0 ;  /* 0x000000058f007c0c */ /* 0x000fc6000c781270 */
[----:B------:R3:W-:Y:S01]  /*2117b0*/  @P3 STG.E desc[UR30][R12.64], R190 ;  /* 0x000000be0c003986 */ /* 0x0007e2000c10191e */
[----:B------:R-:W-:-:S03]  /*2117c0*/  ISETP.LT.AND P3, PT, R141, UR5, !P0 ;  /* 0x000000058d007c0c */ /* 0x000fc6000c761270 */
[----:B------:R-:W4:Y:S04]  /*2117d0*/  LDL.LU R240, [R1+0x50c] ;  /* 0x00050c0001f07983 */ /* 0x000f280000300800 */
[----:B-1----:R-:W4:Y:S04]  /*2117e0*/  LDL.LU R136, [R1+0x28c] ;  /* 0x00028c0001887983 */ /* 0x002f280000300800 */
[----:B------:R-:W4:Y:S01]  /*2117f0*/  LDL.LU R142, [R1+0x5974] ;  /* 0x00597400018e7983 */ /* 0x000f220000300800 */
[----:B---3--:R-:W-:-:S03]  /*211800*/  ISETP.GE.AND P0, PT, R0, UR6, PT ;  /* 0x0000000600007c0c */ /* 0x008fc6000bf06270 */
[----:B------:R-:W3:Y:S01]  /*211810*/  LDL.LU R0, [R1+0x84d0] ;  /* 0x0084d00001007983 */ /* 0x000ee20000300800 */
[----:B------:R-:W-:-:S04]  /*211820*/  IMAD.WIDE R4, R208, 0x4, R52 ;  /* 0x00000004d0047825 */ /* 0x000fc800078e0234 */
[C---:B------:R-:W-:Y:S01]  /*211830*/  IMAD.WIDE R8, R208.reuse, 0x4, R50 ;  /* 0x00000004d0087825 */ /* 0x040fe200078e0232 */
[----:B------:R2:W-:Y:S03]  /*211840*/  @P6 STG.E desc[UR30][R4.64], R182 ;  /* 0x000000b604006986 */ /* 0x0005e6000c10191e */
[C---:B------:R-:W-:Y:S01]  /*211850*/  IMAD.WIDE R10, R208.reuse, 0x4, R48 ;  /* 0x00000004d00a7825 */ /* 0x040fe200078e0230 */
[----:B------:R1:W-:Y:S03]  /*211860*/  @P5 STG.E desc[UR30][R8.64], R174 ;  /* 0x000000ae08005986 */ /* 0x0003e6000c10191e */
[----:B------:R-:W-:Y:S01]  /*211870*/  IMAD.WIDE R14, R208, 0x4, R46 ;  /* 0x00000004d00e7825 */ /* 0x000fe200078e022e */
[----:B------:R1:W-:Y:S01]  /*211880*/  @P2 STG.E desc[UR30][R10.64], R166 ;  /* 0x000000a60a002986 */ /* 0x0003e2000c10191e */
[----:B------:R-:W-:-:S03]  /*211890*/  ISETP.LT.AND P2, PT, R224, UR5, !P0 ;  /* 0x00000005e0007c0c */ /* 0x000fc6000c741270 */
[----:B------:R1:W-:Y:S01]  /*2118a0*/  @P1 STG.E desc[UR30][R14.64], R158 ;  /* 0x0000009e0e001986 */ /* 0x0003e2000c10191e */
[----:B------:R-:W-:Y:S01]  /*2118b0*/  ISETP.LT.AND P1, PT, R236, UR5, !P0 ;  /* 0x00000005ec007c0c */ /* 0x000fe2000c721270 */
[----:B------:R-:W-:-:S04]  /*2118c0*/  IMAD.WIDE R2, R208, 0x4, R44 ;  /* 0x00000004d0027825 */ /* 0x000fc800078e022c */
[----:B------:R-:W-:Y:S01]  /*2118d0*/  IMAD.WIDE R12, R208, 0x4, R42 ;  /* 0x00000004d00c7825 */ /* 0x000fe200078e022a */
[----:B------:R-:W-:Y:S01]  /*2118e0*/  ISETP.LT.AND P6, PT, R248, UR5, !P0 ;  /* 0x00000005f8007c0c */ /* 0x000fe2000c7c1270 */
[----:B------:R1:W-:Y:S01]  /*2118f0*/  @P3 STG.E desc[UR30][R2.64], R150 ;  /* 0x0000009602003986 */ /* 0x0003e2000c10191e */
[----:B------:R-:W-:Y:S02]  /*211900*/  ISETP.LT.AND P5, PT, R138, UR5, !P0 ;  /* 0x000000058a007c0c */ /* 0x000fe4000c7a1270 */
[----:B------:R-:W-:Y:S01]  /*211910*/  ISETP.LT.AND P3, PT, R139, UR5, !P0 ;  /* 0x000000058b007c0c */ /* 0x000fe2000c761270 */
[----:B------:R1:W-:Y:S01]  /*211920*/  @P4 STG.E desc[UR30][R12.64], R6 ;  /* 0x000000060c004986 */ /* 0x0003e2000c10191e */
[----:B------:R-:W-:Y:S01]  /*211930*/  ISETP.LT.AND P4, PT, R140, UR5, !P0 ;  /* 0x000000058c007c0c */ /* 0x000fe2000c781270 */
[----:B--2---:R-:W-:-:S04]  /*211940*/  IMAD.WIDE R4, R137, 0x4, R56 ;  /* 0x0000000489047825 */ /* 0x004fc800078e0238 */
[C---:B-1----:R-:W-:Y:S01]  /*211950*/  IMAD.WIDE R8, R137.reuse, 0x4, R54 ;  /* 0x0000000489087825 */ /* 0x042fe200078e0236 */
[----:B------:R1:W-:Y:S03]  /*211960*/  @P2 STG.E desc[UR30][R4.64], R212 ;  /* 0x000000d404002986 */ /* 0x0003e6000c10191e */
[----:B------:R-:W-:Y:S01]  /*211970*/  IMAD.WIDE R10, R137, 0x4, R52 ;  /* 0x00000004890a7825 */ /* 0x000fe200078e0234 */
[----:B----4-:R-:W-:Y:S01]  /*211980*/  @P1 STG.E desc[UR30][R8.64], R220 ;  /* 0x000000dc08001986 */ /* 0x010fe2000c10191e */
[----:B------:R-:W-:Y:S02]  /*211990*/  ISETP.LT.AND P1, PT, R141, UR5, !P0 ;  /* 0x000000058d007c0c */ /* 0x000fe4000c721270 */
[----:B------:R-:W-:-:S04]  /*2119a0*/  IMAD.WIDE R14, R137, 0x4, R50 ;  /* 0x00000004890e7825 */ /* 0x000fc800078e0232 */
[----:B------:R-:W-:-:S04]  /*2119b0*/  IMAD.WIDE R2, R137, 0x4, R48 ;  /* 0x0000000489027825 */ /* 0x000fc800078e0230 */
[----:B------:R-:W-:-:S04]  /*2119c0*/  IMAD.WIDE R12, R137, 0x4, R46 ;  /* 0x00000004890c7825 */ /* 0x000fc800078e022e */
[----:B-1----:R-:W-:Y:S01]  /*2119d0*/  IMAD.WIDE R4, R137, 0x4, R44 ;  /* 0x0000000489047825 */ /* 0x002fe200078e022c */
[----:B------:R-:W-:Y:S04]  /*2119e0*/  @P6 STG.E desc[UR30][R10.64], R228 ;  /* 0x000000e40a006986 */ /* 0x000fe8000c10191e */
[----:B------:R-:W-:Y:S04]  /*2119f0*/  @P5 STG.E desc[UR30][R14.64], R232 ;  /* 0x000000e80e005986 */ /* 0x000fe8000c10191e */
[----:B------:R-:W-:Y:S04]  /*211a00*/  @P3 STG.E desc[UR30][R2.64], R240 ;  /* 0x000000f002003986 */ /* 0x000fe8000c10191e */
[----:B------:R1:W-:Y:S04]  /*211a10*/  @P4 STG.E desc[UR30][R12.64], R136 ;  /* 0x000000880c004986 */ /* 0x0003e8000c10191e */
[----:B------:R2:W-:Y:S04]  /*211a20*/  @P1 STG.E desc[UR30][R4.64], R247 ;  /* 0x000000f704001986 */ /* 0x0005e8000c10191e */
[----:B-1----:R-:W4:Y:S01]  /*211a30*/  LDL.LU R136, [R1+0x5970] ;  /* 0x0059700001887983 */ /* 0x002f220000300800 */
[----:B---3--:R-:W-:-:S03]  /*211a40*/  ISETP.GE.AND P1, PT, R0, UR6, PT ;  /* 0x0000000600007c0c */ /* 0x008fc6000bf26270 */
[----:B------:R-:W3:Y:S01]  /*211a50*/  LDL.LU R0, [R1+0x84cc] ;  /* 0x0084cc0001007983 */ /* 0x000ee20000300800 */
[----:B------:R-:W-:Y:S02]  /*211a60*/  ISETP.GE.AND P2, PT, R16, UR6, PT ;  /* 0x0000000610007c0c */ /* 0x000fe4000bf46270 */
[----:B------:R-:W-:Y:S01]  /*211a70*/  ISETP.LT.AND P0, PT, R143, UR5, !P0 ;  /* 0x000000058f007c0c */ /* 0x000fe2000c701270 */
[----:B------:R-:W-:Y:S01]  /*211a80*/  IMAD.WIDE R8, R137, 0x4, R42 ;  /* 0x0000000489087825 */ /* 0x000fe200078e022a */
[----:B------:R-:W-:Y:S01]  /*211a90*/  ISETP.LT.AND P6, PT, R224, UR5, !P2 ;  /* 0x00000005e0007c0c */ /* 0x000fe2000d7c1270 */
[----:B------:R-:W4:Y:S01]  /*211aa0*/  LDL.LU R208, [R1+0x5e0] ;  /* 0x0005e00001d07983 */ /* 0x000f220000300800 */
[----:B------:R-:W-:Y:S01]  /*211ab0*/  ISETP.LT.AND P5, PT, R236, UR5, !P2 ;  /* 0x00000005ec007c0c */ /* 0x000fe2000d7a1270 */
[----:B------:R-:W-:-:S04]  /*211ac0*/  IMAD.WIDE R10, R142, 0x4, R56 ;  /* 0x000000048e0a7825 */ /* 0x000fc800078e0238 */
[----:B------:R-:W-:Y:S01]  /*211ad0*/  IMAD.WIDE R14, R142, 0x4, R54 ;  /* 0x000000048e0e7825 */ /* 0x000fe200078e0236 */
[----:B------:R-:W-:Y:S01]  /*211ae0*/  ISETP.LT.AND P4, PT, R248, UR5, !P2 ;  /* 0x00000005f8007c0c */ /* 0x000fe2000d781270 */
[----:B------:R-:W4:Y:S01]  /*211af0*/  LDL.LU R220, [R1+0x5c0] ;  /* 0x0005c00001dc7983 */ /* 0x000f220000300800 */
[----:B------:R-:W-:-:S03]  /*211b00*/  ISETP.LT.AND P3, PT, R138, UR5, !P2 ;  /* 0x000000058a007c0c */ /* 0x000fc6000d761270 */
[----:B------:R1:W-:Y:S01]  /*211b10*/  @P0 STG.E desc[UR30][R8.64], R207 ;  /* 0x000000cf08000986 */ /* 0x0003e2000c10191e */
[----:B------:R-:W-:-:S03]  /*211b20*/  ISETP.LT.AND P0, PT, R140, UR5, !P2 ;  /* 0x000000058c007c0c */ /* 0x000fc6000d701270 */
[----:B------:R1:W-:Y:S04]  /*211b30*/  @P6 STG.E desc[UR30][R10.64], R199 ;  /* 0x000000c70a006986 */ /* 0x0003e8000c10191e */
[----:B------:R1:W-:Y:S01]  /*211b40*/  @P5 STG.E desc[UR30][R14.64], R191 ;  /* 0x000000bf0e005986 */ /* 0x0003e2000c10191e */
[----:B------:R-:W-:-:S03]  /*211b50*/  ISETP.LT.AND P5, PT, R139, UR5, !P2 ;  /* 0x000000058b007c0c */ /* 0x000fc6000d7a1270 */
[----:B------:R-:W4:Y:S04]  /*211b60*/  LDL.LU R228, [R1+0x5a0] ;  /* 0x0005a00001e47983 */ /* 0x000f280000300800 */
[----:B------:R-:W4:Y:S01]  /*211b70*/  LDL.LU R232, [R1+0x510] ;  /* 0x0005100001e87983 */ /* 0x000f220000300800 */
[----:B------:R-:W-:-:S03]  /*211b80*/  IMAD.WIDE R2, R142, 0x4, R52 ;  /* 0x000000048e027825 */ /* 0x000fc600078e0234 */
[----:B------:R-:W4:Y:S01]  /*211b90*/  LDL.LU R240, [R1+0x4b0] ;  /* 0x0004b00001f07983 */ /* 0x000f220000300800 */
[----:B------:R-:W-:-:S04]  /*211ba0*/  IMAD.WIDE R12, R142, 0x4, R50 ;  /* 0x000000048e0c7825 */ /* 0x000fc800078e0232 */
[C---:B--2---:R-:W-:Y:S01]  /*211bb0*/  IMAD.WIDE R4, R142.reuse, 0x4, R48 ;  /* 0x000000048e047825 */ /* 0x044fe200078e0230 */
[----:B------:R4:W-:Y:S03]  /*211bc0*/  @P4 STG.E desc[UR30][R2.64], R183 ;  /* 0x000000b702004986 */ /* 0x0009e6000c10191e */
[----:B-1----:R-:W-:-:S04]  /*211bd0*/  IMAD.WIDE R8, R142, 0x4, R46 ;  /* 0x000000048e087825 */ /* 0x002fc800078e022e */
[----:B------:R-:W-:-:S04]  /*211be0*/  IMAD.WIDE R10, R142, 0x4, R44 ;  /* 0x000000048e0a7825 */ /* 0x000fc800078e022c */
[----:B------:R-:W-:Y:S02]  /*211bf0*/  IMAD.WIDE R14, R142, 0x4, R42 ;  /* 0x000000048e0e7825 */ /* 0x000fe400078e022a */
[----:B------:R-:W2:Y:S04]  /*211c00*/  LDL.LU R142, [R1+0x130] ;  /* 0x00013000018e7983 */ /* 0x000ea80000300800 */
[----:B------:R-:W2:Y:S04]  /*211c10*/  LDL.LU R212, [R1+0x596c] ;  /* 0x00596c0001d47983 */ /* 0x000ea80000300800 */
[----:B------:R1:W-:Y:S04]  /*211c20*/  @P3 STG.E desc[UR30][R12.64], R175 ;  /* 0x000000af0c003986 */ /* 0x0003e8000c10191e */
[----:B------:R1:W-:Y:S04]  /*211c30*/  @P5 STG.E desc[UR30][R4.64], R167 ;  /* 0x000000a704005986 */ /* 0x0003e8000c10191e */
[----:B------:R1:W-:Y:S01]  /*211c40*/  @P0 STG.E desc[UR30][R8.64], R159 ;  /* 0x0000009f08000986 */ /* 0x0003e2000c10191e */
[----:B---3--:R-:W-:-:S03]  /*211c50*/  ISETP.GE.AND P0, PT, R0, UR6, PT ;  /* 0x0000000600007c0c */ /* 0x008fc6000bf06270 */
[----:B------:R-:W3:Y:S01]  /*211c60*/  LDL.LU R0, [R1+0x84c4] ;  /* 0x0084c40001007983 */ /* 0x000ee20000300800 */
[----:B------:R-:W-:Y:S02]  /*211c70*/  ISETP.LT.AND P6, PT, R141, UR5, !P2 ;  /* 0x000000058d007c0c */ /* 0x000fe4000d7c1270 */
[----:B------:R-:W-:Y:S02]  /*211c80*/  ISETP.LT.AND P2, PT, R143, UR5, !P2 ;  /* 0x000000058f007c0c */ /* 0x000fe4000d741270 */
[----:B------:R-:W-:Y:S02]  /*211c90*/  ISETP.LT.AND P4, PT, R224, UR5, !P1 ;  /* 0x00000005e0007c0c */ /* 0x000fe4000cf81270 */
[----:B------:R-:W-:Y:S01]  /*211ca0*/  ISETP.LT.AND P3, PT, R236, UR5, !P1 ;  /* 0x00000005ec007c0c */ /* 0x000fe2000cf61270 */
[----:B----4-:R-:W-:-:S04]  /*211cb0*/  IMAD.WIDE R2, R136, 0x4, R56 ;  /* 0x0000000488027825 */ /* 0x010fc800078e0238 */
[----:B-1----:R-:W-:Y:S01]  /*211cc0*/  IMAD.WIDE R12, R136, 0x4, R54 ;  /* 0x00000004880c7825 */ /* 0x002fe200078e0236 */
[----:B------:R-:W-:Y:S01]  /*211cd0*/  ISETP.LT.AND P5, PT, R139, UR5, !P1 ;  /* 0x000000058b007c0c */ /* 0x000fe2000cfa1270 */
[----:B------:R-:W-:Y:S01]  /*211ce0*/  @P6 STG.E desc[UR30][R10.64], R151 ;  /* 0x000000970a006986 */ /* 0x000fe2000c10191e */
[----:B------:R-:W-:-:S03]  /*211cf0*/  ISETP.LT.AND P6, PT, R138, UR5, !P1 ;  /* 0x000000058a007c0c */ /* 0x000fc6000cfc1270 */
[----:B------:R1:W-:Y:S01]  /*211d00*/  @P2 STG.E desc[UR30][R14.64], R7 ;  /* 0x000000070e002986 */ /* 0x0003e2000c10191e */
[----:B------:R-:W-:Y:S01]  /*211d10*/  ISETP.LT.AND P2, PT, R248, UR5, !P1 ;  /* 0x00000005f8007c0c */ /* 0x000fe2000cf41270 */
[C---:B------:R-:W-:Y:S02]  /*211d20*/  IMAD.WIDE R4, R136.reuse, 0x4, R52 ;  /* 0x0000000488047825 */ /* 0x040fe400078e0234 */
[----:B------:R4:W-:Y:S02]  /*211d30*/  @P4 STG.E desc[UR30][R2.64], R208 ;  /* 0x000000d002004986 */ /* 0x0009e4000c10191e */
[----:B------:R-:W-:Y:S02]  /*211d40*/  IMAD.WIDE R8, R136, 0x4, R50 ;  /* 0x0000000488087825 */ /* 0x000fe400078e0232 */
[----:B------:R1:W-:Y:S01]  /*211d50*/  @P3 STG.E desc[UR30][R12.64], R220 ;  /* 0x000000dc0c003986 */ /* 0x0003e2000c10191e */
[----:B------:R-:W-:Y:S02]  /*211d60*/  ISETP.LT.AND P3, PT, R140, UR5, !P1 ;  /* 0x000000058c007c0c */ /* 0x000fe4000cf61270 */
[----:B------:R-:W-:Y:S01]  /*211d70*/  ISETP.LT.AND P4, PT, R141, UR5, !P1 ;  /* 0x000000058d007c0c */ /* 0x000fe2000cf81270 */
[----:B------:R-:W3:Y:S01]  /*211d80*/  LDL.LU R137, [R1+0x5968] ;  /* 0x0059680001897983 */ /* 0x000ee20000300800 */
[----:B------:R-:W-:-:S03]  /*211d90*/  ISETP.LT.AND P1, PT, R143, UR5, !P1 ;  /* 0x000000058f007c0c */ /* 0x000fc6000cf21270 */
[----:B------:R2:W-:Y:S04]  /*211da0*/  @P2 STG.E desc[UR30][R4.64], R228 ;  /* 0x000000e404002986 */ /* 0x0005e8000c10191e */
[----:B------:R-:W-:Y:S01]  /*211db0*/  @P6 STG.E desc[UR30][R8.64], R232 ;  /* 0x000000e808006986 */ /* 0x000fe2000c10191e */
[----:B------:R-:W-:Y:S01]  /*211dc0*/  ISETP.LT.AND P6, PT, R224, UR5, !P0 ;  /* 0x00000005e0007c0c */ /* 0x000fe2000c7c1270 */
[----:B-1----:R-:W-:-:S04]  /*211dd0*/  IMAD.WIDE R6, R136, 0x4, R48 ;  /* 0x0000000488067825 */ /* 0x002fc800078e0230 */
[C---:B----4-:R-:W-:Y:S01]  /*211de0*/  IMAD.WIDE R2, R136.reuse, 0x4, R46 ;  /* 0x0000000488027825 */ /* 0x050fe200078e022e */
[----:B------:R-:W-:Y:S03]  /*211df0*/  @P5 STG.E desc[UR30][R6.64], R240 ;  /* 0x000000f006005986 */ /* 0x000fe6000c10191e */
[----:B------:R-:W-:-:S04]  /*211e00*/  IMAD.WIDE R10, R136, 0x4, R44 ;  /* 0x00000004880a7825 */ /* 0x000fc800078e022c */
[----:B------:R-:W-:Y:S01]  /*211e10*/  IMAD.WIDE R12, R136, 0x4, R42 ;  /* 0x00000004880c7825 */ /* 0x000fe200078e022a */
[----:B--2---:R1:W-:Y:S03]  /*211e20*/  @P3 STG.E desc[UR30][R2.64], R142 ;  /* 0x0000008e02003986 */ /* 0x0043e6000c10191e */
[----:B------:R-:W-:Y:S01]  /*211e30*/  IMAD.WIDE R4, R212, 0x4, R56 ;  /* 0x00000004d4047825 */ /* 0x000fe200078e0238 */
[----:B------:R2:W-:Y:S04]  /*211e40*/  @P4 STG.E desc[UR30][R10.64], R216 ;  /* 0x000000d80a004986 */ /* 0x0005e8000c10191e */
[----:B------:R4:W-:Y:S04]  /*211e50*/  @P1 STG.E desc[UR30][R12.64], R200 ;  /* 0x000000c80c001986 */ /* 0x0009e8000c10191e */
[----:B-1----:R-:W4:Y:S04]  /*211e60*/  LDL.LU R142, [R1+0x5e4] ;  /* 0x0005e400018e7983 */ /* 0x002f280000300800 */
[----:B------:R1:W-:Y:S01]  /*211e70*/  @P6 STG.E desc[UR30][R4.64], R192 ;  /* 0x000000c004006986 */ /* 0x0003e2000c10191e */
[----:B---3--:R-:W-:-:S03]  /*211e80*/  ISETP.GE.AND P6, PT, R0, UR6, PT ;  /* 0x0000000600007c0c */ /* 0x008fc6000bfc6270 */
[----:B------:R-:W3:Y:S04]  /*211e90*/  LDL.LU R0, [R1+0x84b8] ;  /* 0x0084b80001007983 */ /* 0x000ee80000300800 */
[----:B------:R-:W3:Y:S04]  /*211ea0*/  LDL.LU R220, [R1+0x5c4] ;  /* 0x0005c40001dc7983 */ /* 0x000ee80000300800 */
[----:B------:R-:W3:Y:S04]  /*211eb0*/  LDL.LU R228, [R1+0x5a4] ;  /* 0x0005a40001e47983 */ /* 0x000ee80000300800 */
[----:B------:R-:W3:Y:S04]  /*211ec0*/  LDL.LU R232, [R1+0x514] ;  /* 0x0005140001e87983 */ /* 0x000ee80000300800 */
[----:B------:R-:W3:Y:S04]  /*211ed0*/  LDL.LU R240, [R1+0x4b4] ;  /* 0x0004b40001f07983 */ /* 0x000ee80000300800 */
[----:B------:R-:W3:Y:S01]  /*211ee0*/  LDL.LU R136, [R1+0x134] ;  /* 0x0001340001887983 */ /* 0x000ee20000300800 */
[----:B------:R-:W-:Y:S01]  /*211ef0*/  ISETP.LT.AND P5, PT, R236, UR5, !P0 ;  /* 0x00000005ec007c0c */ /* 0x000fe2000c7a1270 */
[----:B------:R-:W-:Y:S01]  /*211f00*/  IMAD.WIDE R6, R212, 0x4, R54 ;  /* 0x00000004d4067825 */ /* 0x000fe200078e0236 */
[----:B------:R-:W-:-:S03]  /*211f10*/  ISETP.LT.AND P2, PT, R248, UR5, !P0 ;  /* 0x00000005f8007c0c */ /* 0x000fc6000c741270 */
[----:B------:R-:W-:-:S04]  /*211f20*/  IMAD.WIDE R8, R212, 0x4, R52 ;  /* 0x00000004d4087825 */ /* 0x000fc800078e0234 */
[----:B------:R-:W-:-:S04]  /*211f30*/  IMAD.WIDE R2, R212, 0x4, R50 ;  /* 0x00000004d4027825 */ /* 0x000fc800078e0232 */
[----:B------:R4:W-:Y:S01]  /*211f40*/  @P5 STG.E desc[UR30][R6.64], R184 ;  /* 0x000000b806005986 */ /* 0x0009e2000c10191e */
[----:B--2---:R-:W-:-:S04]  /*211f50*/  IMAD.WIDE R10, R212, 0x4, R48 ;  /* 0x00000004d40a7825 */ /* 0x004fc800078e0230 */
[----:B----4-:R-:W-:-:S04]  /*211f60*/  IMAD.WIDE R12, R212, 0x4, R46 ;  /* 0x00000004d40c7825 */ /* 0x010fc800078e022e */
[----:B-1----:R-:W-:-:S04]  /*211f70*/  IMAD.WIDE R4, R212, 0x4, R44 ;  /* 0x00000004d4047825 */ /* 0x002fc800078e022c */
[----:B------:R-:W-:Y:S02]  /*211f80*/  IMAD.WIDE R6, R212, 0x4, R42 ;  /* 0x00000004d4067825 */ /* 0x000fe400078e022a */
[----:B------:R-:W2:Y:S01]  /*211f90*/  LDL.LU R212, [R1+0x5964] ;  /* 0x0059640001d47983 */ /* 0x000ea20000300800 */
[----:B------:R-:W-:Y:S02]  /*211fa0*/  ISETP.LT.AND P1, PT, R138, UR5, !P0 ;  /* 0x000000058a007c0c */ /* 0x000fe4000c721270 */
[----:B------:R-:W-:Y:S01]  /*211fb0*/  ISETP.LT.AND P3, PT, R139, UR5, !P0 ;  /* 0x000000058b007c0c */ /* 0x000fe2000c761270 */
[----:B------:R-:W4:Y:S01]  /*211fc0*/  LDL.LU R14, [R1+0x84b4] ;  /* 0x0084b400010e7983 */ /* 0x000f220000300800 */
[----:B------:R-:W-:-:S03]  /*211fd0*/  ISETP.LT.AND P4, PT, R140, UR5, !P0 ;  /* 0x000000058c007c0c */ /* 0x000fc6000c781270 */
[----:B------:R1:W-:Y:S01]  /*211fe0*/  @P2 STG.E desc[UR30][R8.64], R176 ;  /* 0x000000b008002986 */ /* 0x0003e2000c10191e */
[----:B------:R-:W-:Y:S02]  /*211ff0*/  ISETP.LT.AND P2, PT, R141, UR5, !P0 ;  /* 0x000000058d007c0c */ /* 0x000fe4000c741270 */
[----:B------:R-:W-:Y:S02]  /*212000*/  ISETP.LT.AND P0, PT, R143, UR5, !P0 ;  /* 0x000000058f007c0c */ /* 0x000fe4000c701270 */
[----:B------:R-:W-:Y:S01]  /*212010*/  ISETP.LT.AND P5, PT, R224, UR5, !P6 ;  /* 0x00000005e0007c0c */ /* 0x000fe2000f7a1270 */
[----:B------:R1:W-:Y:S04]  /*212020*/  @P1 STG.E desc[UR30][R2.64], R168 ;  /* 0x000000a802001986 */ /* 0x0003e8000c10191e */
[----:B------:R1:W-:Y:S04]  /*212030*/  @P3 STG.E desc[UR30][R10.64], R160 ;  /* 0x000000a00a003986 */ /* 0x0003e8000c10191e */
[----:B------:R1:W-:Y:S01]  /*212040*/  @P4 STG.E desc[UR30][R12.64], R152 ;  /* 0x000000980c004986 */ /* 0x0003e2000c10191e */
[----:B------:R-:W-:Y:S01]  /*212050*/  ISETP.LT.AND P4, PT, R236, UR5, !P6 ;  /* 0x00000005ec007c0c */ /* 0x000fe2000f781270 */
[C---:B-1----:R-:W-:Y:S01]  /*212060*/  IMAD.WIDE R8, R137.reuse, 0x4, R56 ;  /* 0x0000000489087825 */ /* 0x042fe200078e0238 */
[----:B------:R-:W-:Y:S01]  /*212070*/  ISETP.LT.AND P3, PT, R248, UR5, !P6 ;  /* 0x00000005f8007c0c */ /* 0x000fe2000f761270 */
[----:B------:R-:W-:Y:S02]  /*212080*/  @P2 STG.E desc[UR30][R4.64], R144 ;  /* 0x0000009004002986 */ /* 0x000fe4000c10191e */
[----:B------:R-:W-:-:S02]  /*212090*/  IMAD.WIDE R2, R137, 0x4, R54 ;  /* 0x0000000489027825 */ /* 0x000fc400078e0236 */
[----:B------:R-:W-:Y:S04]  /*2120a0*/  @P0 STG.E desc[UR30][R6.64], R100 ;  /* 0x0000006406000986 */ /* 0x000fe8000c10191e */
[----:B------:R1:W-:Y:S01]  /*2120b0*/  @P5 STG.E desc[UR30][R8.64], R142 ;  /* 0x0000008e08005986 */ /* 0x0003e2000c10191e */
[----:B------:R-:W-:-:S04]  /*2120c0*/  IMAD.WIDE R10, R137, 0x4, R52 ;  /* 0x00000004890a7825 */ /* 0x000fc800078e0234 */
[C---:B------:R-:W-:Y:S01]  /*2120d0*/  IMAD.WIDE R12, R137.reuse, 0x4, R50 ;  /* 0x00000004890c7825 */ /* 0x040fe200078e0232 */
[----:B-1----:R-:W4:Y:S03]  /*2120e0*/  LDL.LU R142, [R1+0x595c] ;  /* 0x00595c00018e7983 */ /* 0x002f260000300800 */
[----:B------:R-:W-:-:S04]  /*2120f0*/  IMAD.WIDE R4, R137, 0x4, R48 ;  /* 0x0000000489047825 */ /* 0x000fc800078e0230 */
[----:B------:R-:W-:-:S04]  /*212100*/  IMAD.WIDE R6, R137, 0x4, R46 ;  /* 0x0000000489067825 */ /* 0x000fc800078e022e */
[----:B------:R-:W-:Y:S01]  /*212110*/  IMAD.WIDE R8, R137, 0x4, R42 ;  /* 0x0000000489087825 */ /* 0x000fe200078e022a */
[----:B------:R-:W-:Y:S02]  /*212120*/  ISETP.LT.AND P1, PT, R138, UR5, !P6 ;  /* 0x000000058a007c0c */ /* 0x000fe4000f721270 */
[----:B------:R-:W-:Y:S02]  /*212130*/  ISETP.LT.AND P2, PT, R139, UR5, !P6 ;  /* 0x000000058b007c0c */ /* 0x000fe4000f741270 */
[----:B------:R-:W-:Y:S01]  /*212140*/  ISETP.LT.AND P5, PT, R140, UR5, !P6 ;  /* 0x000000058c007c0c */ /* 0x000fe2000f7a1270 */
[----:B---3--:R1:W-:Y:S01]  /*212150*/  @P4 STG.E desc[UR30][R2.64], R220 ;  /* 0x000000dc02004986 */ /* 0x0083e2000c10191e */
[----:B------:R-:W-:-:S03]  /*212160*/  ISETP.GE.AND P0, PT, R0, UR6, PT ;  /* 0x0000000600007c0c */ /* 0x000fc6000bf06270 */
[----:B------:R3:W-:Y:S01]  /*212170*/  @P3 STG.E desc[UR30][R10.64], R228 ;  /* 0x000000e40a003986 */ /* 0x0007e2000c10191e */
[----:B-1----:R-:W-:-:S03]  /*212180*/  IMAD.WIDE R2, R137, 0x4, R44 ;  /* 0x0000000489027825 */ /* 0x002fc600078e022c */
[----:B------:R-:W4:Y:S04]  /*212190*/  LDL.LU R137, [R1+0x5e8] ;  /* 0x0005e80001897983 */ /* 0x000f280000300800 */
[----:B------:R-:W4:Y:S04]  /*2121a0*/  LDL.LU R0, [R1+0x84b0] ;  /* 0x0084b00001007983 */ /* 0x000f280000300800 */
[----:B------:R-:W4:Y:S04]  /*2121b0*/  LDL.LU R220, [R1+0x5c8] ;  /* 0x0005c80001dc7983 */ /* 0x000f280000300800 */
[----:B---3--:R-:W3:Y:S04]  /*2121c0*/  LDL.LU R228, [R1+0x5a8] ;  /* 0x0005a80001e47983 */ /* 0x008ee80000300800 */
[----:B------:R1:W-:Y:S04]  /*2121d0*/  @P1 STG.E desc[UR30][R12.64], R232 ;  /* 0x000000e80c001986 */ /* 0x0003e8000c10191e */
[----:B------:R2:W-:Y:S04]  /*2121e0*/  @P2 STG.E desc[UR30][R4.64], R240 ;  /* 0x000000f004002986 */ /* 0x0005e8000c10191e */
[----:B------:R2:W-:Y:S04]  /*2121f0*/  @P5 STG.E desc[UR30][R6.64], R136 ;  /* 0x0000008806005986 */ /* 0x0005e8000c10191e */
[----:B-1----:R-:W3:Y:S04]  /*212200*/  LDL.LU R232, [R1+0x518] ;  /* 0x0005180001e87983 */ /* 0x002ee80000300800 */
[----:B--2---:R-:W2:Y:S04]  /*212210*/  LDL.LU R240, [R1+0x4b8] ;  /* 0x0004b80001f07983 */ /* 0x004ea80000300800 */
[----:B------:R-:W2:Y:S01]  /*212220*/  LDL.LU R136, [R1+0x138] ;  /* 0x0001380001887983 */ /* 0x000ea20000300800 */
[----:B------:R-:W-:-:S02]  /*212230*/  ISETP.LT.AND P1, PT, R141, UR5, !P6 ;  /* 0x000000058d007c0c */ /* 0x000fc4000f721270 */
[----:B------:R-:W-:Y:S02]  /*212240*/  ISETP.LT.AND P6, PT, R143, UR5, !P6 ;  /* 0x000000058f007c0c */ /* 0x000fe4000f7c1270 */
[----:B------:R-:W-:Y:S02]  /*212250*/  ISETP.LT.AND P4, PT, R224, UR5, !P0 ;  /* 0x00000005e0007c0c */ /* 0x000fe4000c781270 */
[----:B------:R-:W-:Y:S01]  /*212260*/  ISETP.LT.AND P3, PT, R236, UR5, !P0 ;  /* 0x00000005ec007c0c */ /* 0x000fe2000c761270 */
[----:B------:R-:W-:-:S04]  /*212270*/  IMAD.WIDE R10, R212, 0x4, R56 ;  /* 0x00000004d40a7825 */ /* 0x000fc800078e0238 */
[----:B------:R-:W-:Y:S02]  /*212280*/  IMAD.WIDE R12, R212, 0x4, R54 ;  /* 0x00000004d40c7825 */ /* 0x000fe400078e0236 */
[----:B------:R1:W-:Y:S01]  /*212290*/  @P1 STG.E desc[UR30][R2.64], R217 ;  /* 0x000000d902001986 */ /* 0x0003e2000c10191e */
[----:B------:R-:W-:-:S03]  /*2122a0*/  ISETP.LT.AND P5, PT, R248, UR5, !P0 ;  /* 0x00000005f8007c0c */ /* 0x000fc6000c7a1270 */
[----:B------:R1:W-:Y:S01]  /*2122b0*/  @P6 STG.E desc[UR30][R8.64], R201 ;  /* 0x000000c908006986 */ /* 0x0003e2000c10191e */
[----:B------:R-:W-:-:S03]  /*2122c0*/  ISETP.LT.AND P2, PT, R138, UR5, !P0 ;  /* 0x000000058a007c0c */ /* 0x000fc6000c741270 */
[----:B------:R1:W-:Y:S01]  /*2122d0*/  @P4 STG.E desc[UR30][R10.64], R193 ;  /* 0x000000c10a004986 */ /* 0x0003e2000c10191e */
[----:B------:R-:W-:Y:S02]  /*2122e0*/  ISETP.LT.AND P1, PT, R140, UR5, !P0 ;  /* 0x000000058c007c0c */ /* 0x000fe4000c721270 */
[----:B------:R-:W-:Y:S01]  /*2122f0*/  ISETP.LT.AND P4, PT, R141, UR5, !P0 ;  /* 0x000000058d007c0c */ /* 0x000fe2000c781270 */
[----:B------:R1:W-:Y:S01]  /*212300*/  @P3 STG.E desc[UR30][R12.64], R185 ;  /* 0x000000b90c003986 */ /* 0x0003e2000c10191e */
[----:B------:R-:W-:Y:S02]  /*212310*/  ISETP.LT.AND P3, PT, R139, UR5, !P0 ;  /* 0x000000058b007c0c */ /* 0x000fe4000c761270 */
[----:B------:R-:W-:Y:S02]  /*212320*/  ISETP.LT.AND P6, PT, R143, UR5, !P0 ;  /* 0x000000058f007c0c */ /* 0x000fe4000c7c1270 */
[----:B----4-:R-:W-:Y:S02]  /*212330*/  ISETP.GE.AND P0, PT, R14, UR6, PT ;  /* 0x000000060e007c0c */ /* 0x010fe4000bf06270 */
[----:B------:R-:W4:Y:S04]  /*212340*/  LDL.LU R14, [R1+0x84a8] ;  /* 0x0084a800010e7983 */ /* 0x000f280000300800 */
[----:B------:R-:W4:Y:S01]  /*212350*/  LDL.LU R208, [R1+0x5958] ;  /* 0x0059580001d07983 */ /* 0x000f220000300800 */
[----:B------:R-:W-:-:S04]  /*212360*/  IMAD.WIDE R4, R212, 0x4, R52 ;  /* 0x00000004d4047825 */ /* 0x000fc800078e0234 */
[----:B------:R-:W-:Y:S01]  /*212370*/  IMAD.WIDE R6, R212, 0x4, R50 ;  /* 0x00000004d4067825 */ /* 0x000fe200078e0232 */
[----:B------:R1:W-:Y:S01]  /*212380*/  @P5 STG.E desc[UR30][R4.64], R177 ;  /* 0x000000b104005986 */ /* 0x0003e2000c10191e */
[----:B------:R-:W-:Y:S02]  /*212390*/  ISETP.LT.AND P5, PT, R224, UR5, !P0 ;  /* 0x00000005e0007c0c */ /* 0x000fe4000c7a1270 */
[C---:B-1----:R-:W-:Y:S01]  /*2123a0*/  IMAD.WIDE R2, R212.reuse, 0x4, R48 ;  /* 0x00000004d4027825 */ /* 0x042fe200078e0230 */
[----:B------:R1:W-:Y:S03]  /*2123b0*/  @P2 STG.E desc[UR30][R6.64], R169 ;  /* 0x000000a906002986 */ /* 0x0003e6000c10191e */
[----:B------:R-:W-:Y:S01]  /*2123c0*/  IMAD.WIDE R8, R212, 0x4, R46 ;  /* 0x00000004d4087825 */ /* 0x000fe200078e022e */
[----:B------:R1:W-:Y:S01]  /*2123d0*/  @P3 STG.E desc[UR30][R2.64], R161 ;  /* 0x000000a102003986 */ /* 0x0003e2000c10191e */
[----:B------:R-:W-:-:S02]  /*2123e0*/  ISETP.LT.AND P2, PT, R236, UR5, !P0 ;  /* 0x00000005ec007c0c */ /* 0x000fc4000c741270 */
[----:B------:R-:W-:Y:S01]  /*2123f0*/  IMAD.WIDE R10, R212, 0x4, R44 ;  /* 0x00000004d40a7825 */ /* 0x000fe200078e022c */
[----:B------:R1:W-:Y:S01]  /*212400*/  @P1 STG.E desc[UR30][R8.64], R153 ;  /* 0x0000009908001986 */ /* 0x0003e2000c10191e */
[----:B------:R-:W-:Y:S02]  /*212410*/  ISETP.LT.AND P1, PT, R248, UR5, !P0 ;  /* 0x00000005f8007c0c */ /* 0x000fe4000c721270 */
[----:B------:R-:W-:Y:S01]  /*212420*/  IMAD.WIDE R12, R212, 0x4, R42 ;  /* 0x00000004d40c7825 */ /* 0x000fe200078e022a */
[----:B------:R1:W-:Y:S03]  /*212430*/  @P4 STG.E desc[UR30][R10.64], R145 ;  /* 0x000000910a004986 */ /* 0x0003e6000c10191e */
[C---:B------:R-:W-:Y:S01]  /*212440*/  IMAD.WIDE R4, R142.reuse, 0x4, R56 ;  /* 0x000000048e047825 */ /* 0x040fe200078e0238 */
[----:B------:R1:W-:Y:S03]  /*212450*/  @P6 STG.E desc[UR30][R12.64], R101 ;  /* 0x000000650c006986 */ /* 0x0003e6000c10191e */
[----:B-1----:R-:W-:Y:S01]  /*212460*/  IMAD.WIDE R6, R142, 0x4, R54 ;  /* 0x000000048e067825 */ /* 0x002fe200078e0236 */
[----:B------:R-:W-:-:S03]  /*212470*/  ISETP.LT.AND P6, PT, R138, UR5, !P0 ;  /* 0x000000058a007c0c */ /* 0x000fc6000c7c1270 */
[----:B------:R-:W-:Y:S01]  /*212480*/  IMAD.WIDE R2, R142, 0x4, R52 ;  /* 0x000000048e027825 */ /* 0x000fe200078e0234 */
[----:B------:R-:W-:Y:S02]  /*212490*/  ISETP.LT.AND P4, PT, R139, UR5, !P0 ;  /* 0x000000058b007c0c */ /* 0x000fe4000c781270 */
[----:B------:R-:W-:Y:S01]  /*2124a0*/  ISETP.LT.AND P3, PT, R140, UR5, !P0 ;  /* 0x000000058c007c0c */ /* 0x000fe2000c761270 */
[----:B------:R-:W-:-:S04]  /*2124b0*/  IMAD.WIDE R8, R142, 0x4, R50 ;  /* 0x000000048e087825 */ /* 0x000fc800078e0232 */
[----:B------:R-:W-:-:S04]  /*2124c0*/  IMAD.WIDE R10, R142, 0x4, R48 ;  /* 0x000000048e0a7825 */ /* 0x000fc800078e0230 */
[----:B------:R-:W-:Y:S01]  /*2124d0*/  IMAD.WIDE R12, R142, 0x4, R46 ;  /* 0x000000048e0c7825 */ /* 0x000fe200078e022e */
[----:B------:R1:W-:Y:S01]  /*2124e0*/  @P5 STG.E desc[UR30][R4.64], R137 ;  /* 0x0000008904005986 */ /* 0x0003e2000c10191e */
[----:B------:R-:W-:-:S03]  /*2124f0*/  ISETP.GE.AND P5, PT, R0, UR6, PT ;  /* 0x0000000600007c0c */ /* 0x000fc6000bfa6270 */
[----:B-1----:R-:W4:Y:S04]  /*212500*/  LDL.LU R137, [R1+0x5954] ;  /* 0x0059540001897983 */ /* 0x002f280000300800 */
[----:B------:R-:W4:Y:S04]  /*212510*/  LDL.LU R0, [R1+0x84a4] ;  /* 0x0084a40001007983 */ /* 0x000f280000300800 */
[----:B------:R1:W-:Y:S04]  /*212520*/  @P2 STG.E desc[UR30][R6.64], R220 ;  /* 0x000000dc06002986 */ /* 0x0003e8000c10191e */
[----:B------:R-:W4:Y:S04]  /*212530*/  LDL.LU R212, [R1+0x5ec] ;  /* 0x0005ec0001d47983 */ /* 0x000f280000300800 */
[----:B---3--:R3:W-:Y:S04]  /*212540*/  @P1 STG.E desc[UR30][R2.64], R228 ;  /* 0x000000e402001986 */ /* 0x0087e8000c10191e */
[----:B-1----:R-:W4:Y:S04]  /*212550*/  LDL.LU R220, [R1+0x5cc] ;  /* 0x0005cc0001dc7983 */ /* 0x002f280000300800 */
[----:B---3--:R-:W3:Y:S04]  /*212560*/  LDL.LU R228, [R1+0x5ac] ;  /* 0x0005ac0001e47983 */ /* 0x008ee80000300800 */
[----:B------:R1:W-:Y:S04]  /*212570*/  @P6 STG.E desc[UR30][R8.64], R232 ;  /* 0x000000e808006986 */ /* 0x0003e8000c10191e */
[----:B--2---:R2:W-:Y:S04]  /*212580*/  @P4 STG.E desc[UR30][R10.64], R240 ;  /* 0x000000f00a004986 */ /* 0x0045e8000c10191e */
[----:B------:R2:W-:Y:S04]  /*212590*/  @P3 STG.E desc[UR30][R12.64], R136 ;  /* 0x000000880c003986 */ /* 0x0005e8000c10191e */
[----:B-1----:R-:W3:Y:S04]  /*2125a0*/  LDL.LU R232, [R1+0x51c] ;  /* 0x00051c0001e87983 */ /* 0x002ee80000300800 */
[----:B--2---:R-:W2:Y:S04]  /*2125b0*/  LDL.LU R240, [R1+0x4bc] ;  /* 0x0004bc0001f07983 */ /* 0x004ea80000300800 */
[----:B------:R-:W2:Y:S01]  /*2125c0*/  LDL.LU R136, [R1+0x13c] ;  /* 0x00013c0001887983 */ /* 0x000ea20000300800 */
[----:B------:R-:W-:-:S04]  /*2125d0*/  IMAD.WIDE R4, R142, 0x4, R44 ;  /* 0x000000048e047825 */ /* 0x000fc800078e022c */
[----:B------:R-:W-:Y:S02]  /*2125e0*/  IMAD.WIDE R6, R142, 0x4, R42 ;  /* 0x000000048e067825 */ /* 0x000fe400078e022a */
[----:B------:R-:W2:Y:S01]  /*2125f0*/  LDL.LU R142, [R1+0x59c0] ;  /* 0x0059c000018e7983 */ /* 0x000ea20000300800 */
[----:B------:R-:W-:Y:S02]  /*212600*/  ISETP.LT.AND P2, PT, R141, UR5, !P0 ;  /* 0x000000058d007c0c */ /* 0x000fe4000c741270 */
[----:B------:R-:W-:Y:S02]  /*212610*/  ISETP.LT.AND P0, PT, R143, UR5, !P0 ;  /* 0x000000058f007c0c */ /* 0x000fe4000c701270 */
[----:B------:R-:W-:Y:S01]  /*212620*/  ISETP.LT.AND P1, PT, R224, UR5, !P5 ;  /* 0x00000005e0007c0c */ /* 0x000fe2000ef21270 */
[----:B----4-:R-:W-:Y:S01]  /*212630*/  IMAD.WIDE R2, R208, 0x4, R56 ;  /* 0x00000004d0027825 */ /* 0x010fe200078e0238 */
[----:B------:R-:W-:Y:S02]  /*212640*/  ISETP.LT.AND P3, PT, R236, UR5, !P5 ;  /* 0x00000005ec007c0c */ /* 0x000fe4000ef61270 */
[----:B------:R-:W-:-:S02]  /*212650*/  ISETP.LT.AND P6, PT, R248, UR5, !P5 ;  /* 0x00000005f8007c0c */ /* 0x000fc4000efc1270 */
[----:B------:R-:W-:-:S03]  /*212660*/  ISETP.LT.AND P4, PT, R138, UR5, !P5 ;  /* 0x000000058a007c0c */ /* 0x000fc6000ef81270 */
[----:B------:R1:W-:Y:S04]  /*212670*/  @P2 STG.E desc[UR30][R4.64], R218 ;  /* 0x000000da04002986 */ /* 0x0003e8000c10191e */
[----:B------:R4:W-:Y:S01]  /*212680*/  @P0 STG.E desc[UR30][R6.64], R202 ;  /* 0x000000ca06000986 */ /* 0x0009e2000c10191e */
[----:B------:R-:W-:-:S03]  /*212690*/  ISETP.LT.AND P0, PT, R139, UR5, !P5 ;  /* 0x000000058b007c0c */ /* 0x000fc6000ef01270 */
[----:B------:R1:W-:Y:S01]  /*2126a0*/  @P1 STG.E desc[UR30][R2.64], R194 ;  /* 0x000000c202001986 */ /* 0x0003e2000c10191e */
[----:B------:R-:W-:Y:S01]  /*2126b0*/  ISETP.LT.AND P1, PT, R140, UR5, !P5 ;  /* 0x000000058c007c0c */ /* 0x000fe2000ef21270 */
[----:B------:R-:W-:-:S04]  /*2126c0*/  IMAD.WIDE R8, R208, 0x4, R54 ;  /* 0x00000004d0087825 */ /* 0x000fc800078e0236 */
[C---:B------:R-:W-:Y:S01]  /*2126d0*/  IMAD.WIDE R10, R208.reuse, 0x4, R52 ;  /* 0x00000004d00a7825 */ /* 0x040fe200078e0234 */
[----:B------:R4:W-:Y:S03]  /*2126e0*/  @P3 STG.E desc[UR30][R8.64], R186 ;  /* 0x000000ba08003986 */ /* 0x0009e6000c10191e */
[----:B------:R-:W-:Y:S01]  /*2126f0*/  IMAD.WIDE R12, R208, 0x4, R50 ;  /* 0x00000004d00c7825 */ /* 0x000fe200078e0232 */
[----:B------:R-:W-:Y:S01]  /*212700*/  ISETP.GE.AND P2, PT, R14, UR6, PT ;  /* 0x000000060e007c0c */ /* 0x000fe2000bf46270 */
[----:B------:R4:W-:Y:S02]  /*212710*/  @P6 STG.E desc[UR30][R10.64], R178 ;  /* 0x000000b20a006986 */ /* 0x0009e4000c10191e */
[C---:B-1----:R-:W-:Y:S02]  /*212720*/  IMAD.WIDE R4, R208.reuse, 0x4, R48 ;  /* 0x00000004d0047825 */ /* 0x042fe400078e0230 */
[----:B------:R1:W-:Y:S02]  /*212730*/  @P4 STG.E desc[UR30][R12.64], R170 ;  /* 0x000000aa0c004986 */ /* 0x0003e4000c10191e */
[----:B----4-:R-:W-:Y:S01]  /*212740*/  IMAD.WIDE R6, R208, 0x4, R46 ;  /* 0x00000004d0067825 */ /* 0x010fe200078e022e */
[----:B------:R-:W-:Y:S01]  /*212750*/  ISETP.LT.AND P4, PT, R141, UR5, !P5 ;  /* 0x000000058d007c0c */ /* 0x000fe2000ef81270 */
[----:B------:R4:W-:Y:S01]  /*212760*/  @P0 STG.E desc[UR30][R4.64], R162 ;  /* 0x000000a204000986 */ /* 0x0009e2000c10191e */
[----:B------:R-:W-:-:S02]  /*212770*/  ISETP.LT.AND P5, PT, R143, UR5, !P5 ;  /* 0x000000058f007c0c */ /* 0x000fc4000efa1270 */
[----:B------:R-:W-:Y:S01]  /*212780*/  ISETP.LT.AND P6, PT, R224, UR5, !P2 ;  /* 0x00000005e0007c0c */ /* 0x000fe2000d7c1270 */
[----:B------:R1:W-:Y:S01]  /*212790*/  @P1 STG.E desc[UR30][R6.64], R154 ;  /* 0x0000009a06001986 */ /* 0x0003e2000c10191e */
[----:B------:R-:W-:Y:S02]  /*2127a0*/  ISETP.LT.AND P0, PT, R236, UR5, !P2 ;  /* 0x00000005ec007c0c */ /* 0x000fe4000d701270 */
[----:B------:R-:W-:Y:S01]  /*2127b0*/  ISETP.LT.AND P1, PT, R248, UR5, !P2 ;  /* 0x00000005f8007c0c */ /* 0x000fe2000d721270 */
[----:B------:R-:W-:-:S04]  /*2127c0*/  IMAD.WIDE R2, R208, 0x4, R44 ;  /* 0x00000004d0027825 */ /* 0x000fc800078e022c */
[----:B------:R-:W-:Y:S01]  /*2127d0*/  IMAD.WIDE R8, R208, 0x4, R42 ;  /* 0x00000004d0087825 */ /* 0x000fe200078e022a */
[----:B------:R1:W-:Y:S01]  /*2127e0*/  @P4 STG.E desc[UR30][R2.64], R146 ;  /* 0x0000009202004986 */ /* 0x0003e2000c10191e */
[----:B------:R-:W-:-:S03]  /*2127f0*/  ISETP.LT.AND P4, PT, R138, UR5, !P2 ;  /* 0x000000058a007c0c */ /* 0x000fc6000d781270 */
[----:B------:R1:W-:Y:S01]  /*212800*/  @P5 STG.E desc[UR30][R8.64], R102 ;  /* 0x0000006608005986 */ /* 0x0003e2000c10191e */
[----:B------:R-:W-:Y:S01]  /*212810*/  ISETP.LT.AND P5, PT, R139, UR5, !P2 ;  /* 0x000000058b007c0c */ /* 0x000fe2000d7a1270 */
[----:B------:R-:W-:-:S04]  /*212820*/  IMAD.WIDE R10, R137, 0x4, R56 ;  /* 0x00000004890a7825 */ /* 0x000fc800078e0238 */
[----:B-1----:R-:W-:-:S04]  /*212830*/  IMAD.WIDE R12, R137, 0x4, R54 ;  /* 0x00000004890c7825 */ /* 0x002fc800078e0236 */
[----:B----4-:R-:W-:Y:S01]  /*212840*/  IMAD.WIDE R4, R137, 0x4, R52 ;  /* 0x0000000489047825 */ /* 0x010fe200078e0234 */
[----:B------:R1:W-:Y:S01]  /*212850*/  @P6 STG.E desc[UR30][R10.64], R212 ;  /* 0x000000d40a006986 */ /* 0x0003e2000c10191e */
[----:B------:R-:W-:-:S03]  /*212860*/  ISETP.LT.AND P6, PT, R140, UR5, !P2 ;  /* 0x000000058c007c0c */ /* 0x000fc6000d7c1270 */
[----:B------:R-:W-:Y:S01]  /*212870*/  @P0 STG.E desc[UR30][R12.64], R220 ;  /* 0x000000dc0c000986 */ /* 0x000fe2000c10191e */
[----:B------:R-:W-:-:S03]  /*212880*/  IMAD.WIDE R6, R137, 0x4, R50 ;  /* 0x0000000489067825 */ /* 0x000fc600078e0232 */
[----:B---3--:R3:W-:Y:S01]  /*212890*/  @P1 STG.E desc[UR30][R4.64], R228 ;  /* 0x000000e404001986 */ /* 0x0087e2000c10191e */
[----:B------:R-:W-:Y:S02]  /*2128a0*/  ISETP.LT.AND P1, PT, R141, UR5, !P2 ;  /* 0x000000058d007c0c */ /* 0x000fe4000d721270 */
[----:B------:R-:W-:Y:S01]  /*2128b0*/  ISETP.LT.AND P2, PT, R143, UR5, !P2 ;  /* 0x000000058f007c0c */ /* 0x000fe2000d741270 */
[----:B------:R-:W-:Y:S01]  /*2128c0*/  IMAD.WIDE R2, R137, 0x4, R48 ;  /* 0x0000000489027825 */ /* 0x000fe200078e0230 */
[----:B------:R-:W-:-:S03]  /*2128d0*/  ISETP.GE.AND P3, PT, R0, UR6, PT ;  /* 0x0000000600007c0c */ /* 0x000fc6000bf66270 */
[----:B------:R-:W-:Y:S01]  /*2128e0*/  IMAD.WIDE R8, R137, 0x4, R46 ;  /* 0x0000000489087825 */ /* 0x000fe200078e022e */
[----:B------:R-:W-:-:S03]  /*2128f0*/  ISETP.LT.AND P0, PT, R224, UR5, !P3 ;  /* 0x00000005e0007c0c */ /* 0x000fc6000df01270 */
[----:B-1----:R-:W-:-:S04]  /*212900*/  IMAD.WIDE R10, R137, 0x4, R44 ;  /* 0x00000004890a7825 */ /* 0x002fc800078e022c */
[----:B---3--:R-:W-:Y:S01]  /*212910*/  IMAD.WIDE R4, R137, 0x4, R42 ;  /* 0x0000000489047825 */ /* 0x008fe200078e022a */
[----:B------:R1:W-:Y:S01]  /*212920*/  @P4 STG.E desc[UR30][R6.64], R232 ;  /* 0x000000e806004986 */ /* 0x0003e2000c10191e */
[----:B------:R-:W-:-:S03]  /*212930*/  ISETP.LT.AND P4, PT, R236, UR5, !P3 ;  /* 0x00000005ec007c0c */ /* 0x000fc6000df81270 */
[----:B--2---:R1:W-:Y:S01]  /*212940*/  @P5 STG.E desc[UR30][R2.64], R240 ;  /* 0x000000f002005986 */ /* 0x0043e2000c10191e */
[----:B------:R-:W-:-:S03]  /*212950*/  ISETP.LT.AND P5, PT, R248, UR5, !P3 ;  /* 0x00000005f8007c0c */ /* 0x000fc6000dfa1270 */
[----:B------:R1:W-:Y:S01]  /*212960*/  @P6 STG.E desc[UR30][R8.64], R136 ;  /* 0x0000008808006986 */ /* 0x0003e2000c10191e */
[----:B------:R-:W-:-:S03]  /*212970*/  ISETP.LT.AND P6, PT, R138, UR5, !P3 ;  /* 0x000000058a007c0c */ /* 0x000fc6000dfc1270 */
[----:B------:R1:W-:Y:S01]  /*212980*/  @P1 STG.E desc[UR30][R10.64], R219 ;  /* 0x000000db0a001986 */ /* 0x0003e2000c10191e */
[----:B------:R-:W-:-:S03]  /*212990*/  ISETP.LT.AND P1, PT, R139, UR5, !P3 ;  /* 0x000000058b007c0c */ /* 0x000fc6000df21270 */
[----:B------:R1:W-:Y:S01]  /*2129a0*/  @P2 STG.E desc[UR30][R4.64], R203 ;  /* 0x000000cb04002986 */ /* 0x0003e2000c10191e */
[----:B------:R-:W-:Y:S01]  /*2129b0*/  ISETP.LT.AND P2, PT, R140, UR5, !P3 ;  /* 0x000000058c007c0c */ /* 0x000fe2000df41270 */
[----:B------:R-:W-:-:S04]  /*2129c0*/  IMAD.WIDE R56, R142, 0x4, R56 ;  /* 0x000000048e387825 */ /* 0x000fc800078e0238 */
[C---:B------:R-:W-:Y:S01]  /*2129d0*/  IMAD.WIDE R54, R142.reuse, 0x4, R54 ;  /* 0x000000048e367825 */ /* 0x040fe200078e0236 */
[----:B------:R1:W-:Y:S03]  /*2129e0*/  @P0 STG.E desc[UR30][R56.64], R195 ;  /* 0x000000c338000986 */ /* 0x0003e6000c10191e */
[C---:B------:R-:W-:Y:S01]  /*2129f0*/  IMAD.WIDE R52, R142.reuse, 0x4, R52 ;  /* 0x000000048e347825 */ /* 0x040fe200078e0234 */
[----:B------:R1:W-:Y:S03]  /*212a00*/  @P4 STG.E desc[UR30][R54.64], R187 ;  /* 0x000000bb36004986 */ /* 0x0003e6000c10191e */
[C---:B------:R-:W-:Y:S01]  /*212a10*/  IMAD.WIDE R50, R142.reuse, 0x4, R50 ;  /* 0x000000048e327825 */ /* 0x040fe200078e0232 */
[----:B------:R1:W-:Y:S03]  /*212a20*/  @P5 STG.E desc[UR30][R52.64], R179 ;  /* 0x000000b334005986 */ /* 0x0003e6000c10191e */
[C---:B------:R-:W-:Y:S01]  /*212a30*/  IMAD.WIDE R48, R142.reuse, 0x4, R48 ;  /* 0x000000048e307825 */ /* 0x040fe200078e0230 */
[----:B------:R1:W-:Y:S03]  /*212a40*/  @P6 STG.E desc[UR30][R50.64], R171 ;  /* 0x000000ab32006986 */ /* 0x0003e6000c10191e */
[C---:B------:R-:W-:Y:S01]  /*212a50*/  IMAD.WIDE R46, R142.reuse, 0x4, R46 ;  /* 0x000000048e2e7825 */ /* 0x040fe200078e022e */
[----:B------:R1:W-:Y:S04]  /*212a60*/  @P1 STG.E desc[UR30][R48.64], R163 ;  /* 0x000000a330001986 */ /* 0x0003e8000c10191e */
[----:B------:R1:W-:Y:S01]  /*212a70*/  @P2 STG.E desc[UR30][R46.64], R155 ;  /* 0x0000009b2e002986 */ /* 0x0003e2000c10191e */
[----:B------:R-:W-:Y:S01]  /*212a80*/  ISETP.LT.AND P0, PT, R141, UR5, !P3 ;  /* 0x000000058d007c0c */ /* 0x000fe2000df01270 */
[----:B------:R-:W-:Y:S01]  /*212a90*/  IMAD.WIDE R44, R142, 0x4, R44 ;  /* 0x000000048e2c7825 */ /* 0x000fe200078e022c */
[----:B------:R-:W-:-:S03]  /*212aa0*/  ISETP.LT.AND P3, PT, R143, UR5, !P3 ;  /* 0x000000058f007c0c */ /* 0x000fc6000df61270 */
[----:B------:R-:W-:-:S08]  /*212ab0*/  IMAD.WIDE R42, R142, 0x4, R42 ;  /* 0x000000048e2a7825 */ /* 0x000fd000078e022a */
[----:B------:R1:W-:Y:S02]  /*212ac0*/  @P0 STG.E desc[UR30][R44.64], R147 ;  /* 0x000000932c000986 */ /* 0x0003e4000c10191e */
[----:B------:R-:W-:Y:S05]  /*212ad0*/  @!P3 EXIT ;  /* 0x000000000000b94d */ /* 0x000fea0003800000 */
[----:B------:R-:W-:Y:S01]  /*212ae0*/  STG.E desc[UR30][R42.64], R103 ;  /* 0x000000672a007986 */ /* 0x000fe2000c10191e */
[----:B------:R-:W-:Y:S05]  /*212af0*/  EXIT ;  /* 0x000000000000794d */ /* 0x000fea0003800000 */
.L_x_2:
[----:B------:R-:W-:-:S00]  /*212b00*/  BRA `(.L_x_2) ;  /* 0xfffffffc00fc7947 */ /* 0x000fc0000383ffff */
[----:B------:R-:W-:-:S00]  /*212b10*/  NOP ;  /* 0x0000000000007918 */ /* 0x000fc00000000000 */
        /* <DEDUP_REMOVED lines=14> */
.L_x_3:


//--------------------- .nv.shared.matmul_kernel  --------------------------
	.section	.nv.shared.matmul_kernel,"aw",@nobits
	.sectionflags	@""
	.align	16
	.zero		1024


//--------------------- .nv.shared.reserved.0     --------------------------
	.section	.nv.shared.reserved.0,"aw",@nobits
	.weak		__nv_reservedSMEM_offset_0_alias
	.size		__nv_reservedSMEM_offset_0_alias, 0, 64
	.other		__nv_reservedSMEM_offset_0_alias,@"STO_CUDA_RESERVED_SHARED STV_DEFAULT"
__nv_reservedSMEM_offset_0_alias:
	.zero		0
	.zero		64


//--------------------- .nv.constant0.matmul_kernel --------------------------
	.section	.nv.constant0.matmul_kernel,"a",@progbits
	.sectionflags	@""
	.align	4
.nv.constant0.matmul_kernel:
	.zero		976


//--------------------- SYMBOLS --------------------------

	.type		.nv.reservedSmem.offset0,@object
	.size		.nv.reservedSmem.offset0,0x4
	.type		.nv.reservedSmem.cap,@object
	.size		.nv.reservedSmem.cap,0x4
